	.target	sm_80

	.elftype	@"ET_EXEC"


//--------------------- .note.nv.tkinfo           --------------------------
	.section	.note.nv.tkinfo,"",@"SHT_NOTE"
	.sectionflags	@"SHF_NOTE_NV_TKINFO"
	.tkinfo
        /*0018*/ 	.word	0x00000002
        /*0030*/ 	.string	""
        /*0030*/ 	.string	"ptxas"
        /*0030*/ 	.string	"Cuda compilation tools, release 13.0, V13.0.88"
        /*0030*/ 	.string	"Build cuda_13.0.r13.0/compiler.36424714_0"
        /*0030*/ 	.string	"-arch sm_80 -m 64 "



//--------------------- .note.nv.cuinfo           --------------------------
	.section	.note.nv.cuinfo,"",@"SHT_NOTE"
	.sectionflags	@"SHF_NOTE_NV_CUINFO"
        /*0018*/ 	.short	0x0002
        /*001a*/ 	.short	0x0050
        /*001c*/ 	.short	0x0082
	.zero		2


//--------------------- .nv.info                  --------------------------
	.section	.nv.info,"",@"SHT_CUDA_INFO"
	.align	4


	//----- nvinfo : EIATTR_REGCOUNT
	.align		4
        /*0000*/ 	.byte	0x04, 0x2f
        /*0002*/ 	.short	(.L_12 - .L_11)
	.align		4
.L_11:
        /*0004*/ 	.word	index@(_ZN7cutlass13device_kernelIN5flash19enable_sm80_to_sm89INS1_16FlashAttnFwdSm80INS1_25CollectiveMainloopFwdSm80ILi8ELi2ELb0EN4cute5tupleIJNS5_1CILi128EEENS7_ILi64EEENS7_ILi192EEEEEELi192ENS_6half_tEfNS_4arch4Sm80ELb1ELb0ELb1ELb1ELb0ELb1ELb1ELb0EEENS1_21CollectiveEpilogueFwdINS6_IJS8_SA_S9_EEENS6_IJNS7_ILi1EEESI_SI_EEESC_SE_Li256ELb1ELb1ELb0ELb0EEENS1_19SingleTileSchedulerILb1ELb0ELb1ELi128EEEEEEEEEvNT_6ParamsE)
        /*0008*/ 	.word	0x000000ff


	//----- nvinfo : EIATTR_FRAME_SIZE
	.align		4
.L_12:
        /*000c*/ 	.byte	0x04, 0x11
        /*000e*/ 	.short	(.L_14 - .L_13)
	.align		4
.L_13:
        /*0010*/ 	.word	index@(_ZN7cutlass13device_kernelIN5flash19enable_sm80_to_sm89INS1_16FlashAttnFwdSm80INS1_25CollectiveMainloopFwdSm80ILi8ELi2ELb0EN4cute5tupleIJNS5_1CILi128EEENS7_ILi64EEENS7_ILi192EEEEEELi192ENS_6half_tEfNS_4arch4Sm80ELb1ELb0ELb1ELb1ELb0ELb1ELb1ELb0EEENS1_21CollectiveEpilogueFwdINS6_IJS8_SA_S9_EEENS6_IJNS7_ILi1EEESI_SI_EEESC_SE_Li256ELb1ELb1ELb0ELb0EEENS1_19SingleTileSchedulerILb1ELb0ELb1ELi128EEEEEEEEEvNT_6ParamsE)
        /*0014*/ 	.word	0x00000000


	//----- nvinfo : EIATTR_REGCOUNT
	.align		4
.L_14:
        /*0018*/ 	.byte	0x04, 0x2f
        /*001a*/ 	.short	(.L_16 - .L_15)
	.align		4
.L_15:
        /*001c*/ 	.word	index@(_ZN7cutlass13device_kernelIN5flash19enable_sm80_to_sm89INS1_16FlashAttnFwdSm80INS1_25CollectiveMainloopFwdSm80ILi8ELi2ELb1EN4cute5tupleIJNS5_1CILi128EEENS7_ILi96EEENS7_ILi192EEEEEELi192ENS_6half_tEfNS_4arch4Sm80ELb1ELb0ELb1ELb1ELb0ELb0ELb1ELb0EEENS1_21CollectiveEpilogueFwdINS6_IJS8_SA_S9_EEENS6_IJNS7_ILi1EEESI_SI_EEESC_SE_Li256ELb1ELb1ELb0ELb0EEENS1_19SingleTileSchedulerILb1ELb0ELb1ELi128EEEEEEEEEvNT_6ParamsE)
        /*0020*/ 	.word	0x000000ff


	//----- nvinfo : EIATTR_FRAME_SIZE
	.align		4
.L_16:
        /*0024*/ 	.byte	0x04, 0x11
        /*0026*/ 	.short	(.L_18 - .L_17)
	.align		4
.L_17:
        /*0028*/ 	.word	index@(_ZN7cutlass13device_kernelIN5flash19enable_sm80_to_sm89INS1_16FlashAttnFwdSm80INS1_25CollectiveMainloopFwdSm80ILi8ELi2ELb1EN4cute5tupleIJNS5_1CILi128EEENS7_ILi96EEENS7_ILi192EEEEEELi192ENS_6half_tEfNS_4arch4Sm80ELb1ELb0ELb1ELb1ELb0ELb0ELb1ELb0EEENS1_21CollectiveEpilogueFwdINS6_IJS8_SA_S9_EEENS6_IJNS7_ILi1EEESI_SI_EEESC_SE_Li256ELb1ELb1ELb0ELb0EEENS1_19SingleTileSchedulerILb1ELb0ELb1ELi128EEEEEEEEEvNT_6ParamsE)
        /*002c*/ 	.word	0x00000048


	//----- nvinfo : EIATTR_REGCOUNT
	.align		4
.L_18:
        /*0030*/ 	.byte	0x04, 0x2f
        /*0032*/ 	.short	(.L_20 - .L_19)
	.align		4
.L_19:
        /*0034*/ 	.word	index@(_ZN7cutlass13device_kernelIN5flash19enable_sm80_to_sm89INS1_16FlashAttnFwdSm80INS1_25CollectiveMainloopFwdSm80ILi8ELi2ELb1EN4cute5tupleIJNS5_1CILi128EEENS7_ILi96EEENS7_ILi192EEEEEELi192ENS_6half_tEfNS_4arch4Sm80ELb1ELb0ELb1ELb0ELb0ELb0ELb1ELb0EEENS1_21CollectiveEpilogueFwdINS6_IJS8_SA_S9_EEENS6_IJNS7_ILi1EEESI_SI_EEESC_SE_Li256ELb0ELb1ELb0ELb0EEENS1_30DynamicPersistentTileSchedulerILi256ELi256ELb0ELb1ELb0EEEEEEEEEvNT_6ParamsE)
        /*0038*/ 	.word	0x000000ff


	//----- nvinfo : EIATTR_FRAME_SIZE
	.align		4
.L_20:
        /*003c*/ 	.byte	0x04, 0x11
        /*003e*/ 	.short	(.L_22 - .L_21)
	.align		4
.L_21:
        /*0040*/ 	.word	index@($__internal_3_$__cuda_sm70_shflsync_idx_p)
        /*0044*/ 	.word	0x00000000


	//----- nvinfo : EIATTR_FRAME_SIZE
	.align		4
.L_22:
        /*0048*/ 	.byte	0x04, 0x11
        /*004a*/ 	.short	(.L_24 - .L_23)
	.align		4
.L_23:
        /*004c*/ 	.word	index@($__internal_2_$__cuda_sm70_shflsync_bfly_p)
        /*0050*/ 	.word	0x00000000


	//----- nvinfo : EIATTR_FRAME_SIZE
	.align		4
.L_24:
        /*0054*/ 	.byte	0x04, 0x11
        /*0056*/ 	.short	(.L_26 - .L_25)
	.align		4
.L_25:
        /*0058*/ 	.word	index@(_ZN7cutlass13device_kernelIN5flash19enable_sm80_to_sm89INS1_16FlashAttnFwdSm80INS1_25CollectiveMainloopFwdSm80ILi8ELi2ELb1EN4cute5tupleIJNS5_1CILi128EEENS7_ILi96EEENS7_ILi192EEEEEELi192ENS_6half_tEfNS_4arch4Sm80ELb1ELb0ELb1ELb0ELb0ELb0ELb1ELb0EEENS1_21CollectiveEpilogueFwdINS6_IJS8_SA_S9_EEENS6_IJNS7_ILi1EEESI_SI_EEESC_SE_Li256ELb0ELb1ELb0ELb0EEENS1_30DynamicPersistentTileSchedulerILi256ELi256ELb0ELb1ELb0EEEEEEEEEvNT_6ParamsE)
        /*005c*/ 	.word	0x000000a8


	//----- nvinfo : EIATTR_REGCOUNT
	.align		4
.L_26:
        /*0060*/ 	.byte	0x04, 0x2f
        /*0062*/ 	.short	(.L_28 - .L_27)
	.align		4
.L_27:
        /*0064*/ 	.word	index@(_ZN7cutlass13device_kernelIN5flash19enable_sm80_to_sm89INS1_16FlashAttnFwdSm80INS1_25CollectiveMainloopFwdSm80ILi8ELi2ELb0EN4cute5tupleIJNS5_1CILi128EEENS7_ILi64EEENS7_ILi192EEEEEELi192ENS_6half_tEfNS_4arch4Sm80ELb0ELb1ELb1ELb1ELb0ELb1ELb1ELb0EEENS1_21CollectiveEpilogueFwdINS6_IJS8_SA_S9_EEENS6_IJNS7_ILi1EEESI_SI_EEESC_SE_Li256ELb1ELb1ELb0ELb0EEENS1_19SingleTileSchedulerILb1ELb0ELb1ELi128EEEEEEEEEvNT_6ParamsE)
        /*0068*/ 	.word	0x000000ef


	//----- nvinfo : EIATTR_FRAME_SIZE
	.align		4
.L_28:
        /*006c*/ 	.byte	0x04, 0x11
        /*006e*/ 	.short	(.L_30 - .L_29)
	.align		4
.L_29:
        /*0070*/ 	.word	index@(_ZN7cutlass13device_kernelIN5flash19enable_sm80_to_sm89INS1_16FlashAttnFwdSm80INS1_25CollectiveMainloopFwdSm80ILi8ELi2ELb0EN4cute5tupleIJNS5_1CILi128EEENS7_ILi64EEENS7_ILi192EEEEEELi192ENS_6half_tEfNS_4arch4Sm80ELb0ELb1ELb1ELb1ELb0ELb1ELb1ELb0EEENS1_21CollectiveEpilogueFwdINS6_IJS8_SA_S9_EEENS6_IJNS7_ILi1EEESI_SI_EEESC_SE_Li256ELb1ELb1ELb0ELb0EEENS1_19SingleTileSchedulerILb1ELb0ELb1ELi128EEEEEEEEEvNT_6ParamsE)
        /*0074*/ 	.word	0x00000000


	//----- nvinfo : EIATTR_REGCOUNT
	.align		4
.L_30:
        /*0078*/ 	.byte	0x04, 0x2f
        /*007a*/ 	.short	(.L_32 - .L_31)
	.align		4
.L_31:
        /*007c*/ 	.word	index@(_ZN7cutlass13device_kernelIN5flash19enable_sm80_to_sm89INS1_16FlashAttnFwdSm80INS1_25CollectiveMainloopFwdSm80ILi8ELi2ELb0EN4cute5tupleIJNS5_1CILi128EEENS7_ILi64EEENS7_ILi192EEEEEELi192ENS_6half_tEfNS_4arch4Sm80ELb0ELb1ELb1ELb1ELb0ELb0ELb1ELb0EEENS1_21CollectiveEpilogueFwdINS6_IJS8_SA_S9_EEENS6_IJNS7_ILi1EEESI_SI_EEESC_SE_Li256ELb1ELb1ELb0ELb0EEENS1_19SingleTileSchedulerILb1ELb0ELb1ELi128EEEEEEEEEvNT_6ParamsE)
        /*0080*/ 	.word	0x000000fc


	//----- nvinfo : EIATTR_FRAME_SIZE
	.align		4
.L_32:
        /*0084*/ 	.byte	0x04, 0x11
        /*0086*/ 	.short	(.L_34 - .L_33)
	.align		4
.L_33:
        /*0088*/ 	.word	index@(_ZN7cutlass13device_kernelIN5flash19enable_sm80_to_sm89INS1_16FlashAttnFwdSm80INS1_25CollectiveMainloopFwdSm80ILi8ELi2ELb0EN4cute5tupleIJNS5_1CILi128EEENS7_ILi64EEENS7_ILi192EEEEEELi192ENS_6half_tEfNS_4arch4Sm80ELb0ELb1ELb1ELb1ELb0ELb0ELb1ELb0EEENS1_21CollectiveEpilogueFwdINS6_IJS8_SA_S9_EEENS6_IJNS7_ILi1EEESI_SI_EEESC_SE_Li256ELb1ELb1ELb0ELb0EEENS1_19SingleTileSchedulerILb1ELb0ELb1ELi128EEEEEEEEEvNT_6ParamsE)
        /*008c*/ 	.word	0x00000000


	//----- nvinfo : EIATTR_REGCOUNT
	.align		4
.L_34:
        /*0090*/ 	.byte	0x04, 0x2f
        /*0092*/ 	.short	(.L_36 - .L_35)
	.align		4
.L_35:
        /*0094*/ 	.word	index@(_ZN7cutlass13device_kernelIN5flash19enable_sm80_to_sm89INS1_16FlashAttnFwdSm80INS1_25CollectiveMainloopFwdSm80ILi8ELi2ELb0EN4cute5tupleIJNS5_1CILi128EEENS7_ILi64EEENS7_ILi192EEEEEELi192ENS_6half_tEfNS_4arch4Sm80ELb0ELb1ELb1ELb0ELb0ELb0ELb1ELb0EEENS1_21CollectiveEpilogueFwdINS6_IJS8_SA_S9_EEENS6_IJNS7_ILi1EEESI_SI_EEESC_SE_Li256ELb0ELb1ELb0ELb0EEENS1_19SingleTileSchedulerILb0ELb0ELb1ELi128EEEEEEEEEvNT_6ParamsE)
        /*0098*/ 	.word	0x000000ec


	//----- nvinfo : EIATTR_FRAME_SIZE
	.align		4
.L_36:
        /*009c*/ 	.byte	0x04, 0x11
        /*009e*/ 	.short	(.L_38 - .L_37)
	.align		4
.L_37:
        /*00a0*/ 	.word	index@(_ZN7cutlass13device_kernelIN5flash19enable_sm80_to_sm89INS1_16FlashAttnFwdSm80INS1_25CollectiveMainloopFwdSm80ILi8ELi2ELb0EN4cute5tupleIJNS5_1CILi128EEENS7_ILi64EEENS7_ILi192EEEEEELi192ENS_6half_tEfNS_4arch4Sm80ELb0ELb1ELb1ELb0ELb0ELb0ELb1ELb0EEENS1_21CollectiveEpilogueFwdINS6_IJS8_SA_S9_EEENS6_IJNS7_ILi1EEESI_SI_EEESC_SE_Li256ELb0ELb1ELb0ELb0EEENS1_19SingleTileSchedulerILb0ELb0ELb1ELi128EEEEEEEEEvNT_6ParamsE)
        /*00a4*/ 	.word	0x00000000


	//----- nvinfo : EIATTR_REGCOUNT
	.align		4
.L_38:
        /*00a8*/ 	.byte	0x04, 0x2f
        /*00aa*/ 	.short	(.L_40 - .L_39)
	.align		4
.L_39:
        /*00ac*/ 	.word	index@(_ZN7cutlass13device_kernelIN5flash19enable_sm80_to_sm89INS1_16FlashAttnFwdSm80INS1_25CollectiveMainloopFwdSm80ILi8ELi2ELb0EN4cute5tupleIJNS5_1CILi128EEENS7_ILi64EEENS7_ILi192EEEEEELi192ENS_6half_tEfNS_4arch4Sm80ELb0ELb0ELb1ELb1ELb0ELb1ELb1ELb0EEENS1_21CollectiveEpilogueFwdINS6_IJS8_SA_S9_EEENS6_IJNS7_ILi1EEESI_SI_EEESC_SE_Li256ELb1ELb1ELb0ELb0EEENS1_19SingleTileSchedulerILb1ELb0ELb1ELi128EEEEEEEEEvNT_6ParamsE)
        /*00b0*/ 	.word	0x000000ed


	//----- nvinfo : EIATTR_FRAME_SIZE
	.align		4
.L_40:
        /*00b4*/ 	.byte	0x04, 0x11
        /*00b6*/ 	.short	(.L_42 - .L_41)
	.align		4
.L_41:
        /*00b8*/ 	.word	index@(_ZN7cutlass13device_kernelIN5flash19enable_sm80_to_sm89INS1_16FlashAttnFwdSm80INS1_25CollectiveMainloopFwdSm80ILi8ELi2ELb0EN4cute5tupleIJNS5_1CILi128EEENS7_ILi64EEENS7_ILi192EEEEEELi192ENS_6half_tEfNS_4arch4Sm80ELb0ELb0ELb1ELb1ELb0ELb1ELb1ELb0EEENS1_21CollectiveEpilogueFwdINS6_IJS8_SA_S9_EEENS6_IJNS7_ILi1EEESI_SI_EEESC_SE_Li256ELb1ELb1ELb0ELb0EEENS1_19SingleTileSchedulerILb1ELb0ELb1ELi128EEEEEEEEEvNT_6ParamsE)
        /*00bc*/ 	.word	0x00000000


	//----- nvinfo : EIATTR_REGCOUNT
	.align		4
.L_42:
        /*00c0*/ 	.byte	0x04, 0x2f
        /*00c2*/ 	.short	(.L_44 - .L_43)
	.align		4
.L_43:
        /*00c4*/ 	.word	index@(_ZN7cutlass13device_kernelIN5flash19enable_sm80_to_sm89INS1_16FlashAttnFwdSm80INS1_25CollectiveMainloopFwdSm80ILi8ELi2ELb1EN4cute5tupleIJNS5_1CILi128EEENS7_ILi96EEENS7_ILi192EEEEEELi192ENS_6half_tEfNS_4arch4Sm80ELb0ELb0ELb1ELb1ELb0ELb0ELb1ELb0EEENS1_21CollectiveEpilogueFwdINS6_IJS8_SA_S9_EEENS6_IJNS7_ILi1EEESI_SI_EEESC_SE_Li256ELb1ELb1ELb0ELb0EEENS1_19SingleTileSchedulerILb1ELb0ELb1ELi128EEEEEEEEEvNT_6ParamsE)
        /*00c8*/ 	.word	0x000000ff


	//----- nvinfo : EIATTR_FRAME_SIZE
	.align		4
.L_44:
        /*00cc*/ 	.byte	0x04, 0x11
        /*00ce*/ 	.short	(.L_46 - .L_45)
	.align		4
.L_45:
        /*00d0*/ 	.word	index@(_ZN7cutlass13device_kernelIN5flash19enable_sm80_to_sm89INS1_16FlashAttnFwdSm80INS1_25CollectiveMainloopFwdSm80ILi8ELi2ELb1EN4cute5tupleIJNS5_1CILi128EEENS7_ILi96EEENS7_ILi192EEEEEELi192ENS_6half_tEfNS_4arch4Sm80ELb0ELb0ELb1ELb1ELb0ELb0ELb1ELb0EEENS1_21CollectiveEpilogueFwdINS6_IJS8_SA_S9_EEENS6_IJNS7_ILi1EEESI_SI_EEESC_SE_Li256ELb1ELb1ELb0ELb0EEENS1_19SingleTileSchedulerILb1ELb0ELb1ELi128EEEEEEEEEvNT_6ParamsE)
        /*00d4*/ 	.word	0x00000038


	//----- nvinfo : EIATTR_REGCOUNT
	.align		4
.L_46:
        /*00d8*/ 	.byte	0x04, 0x2f
        /*00da*/ 	.short	(.L_48 - .L_47)
	.align		4
.L_47:
        /*00dc*/ 	.word	index@(_ZN7cutlass13device_kernelIN5flash19enable_sm80_to_sm89INS1_16FlashAttnFwdSm80INS1_25CollectiveMainloopFwdSm80ILi8ELi2ELb1EN4cute5tupleIJNS5_1CILi128EEENS7_ILi96EEENS7_ILi192EEEEEELi192ENS_6half_tEfNS_4arch4Sm80ELb0ELb0ELb1ELb0ELb0ELb0ELb1ELb0EEENS1_21CollectiveEpilogueFwdINS6_IJS8_SA_S9_EEENS6_IJNS7_ILi1EEESI_SI_EEESC_SE_Li256ELb0ELb1ELb0ELb0EEENS1_19SingleTileSchedulerILb0ELb0ELb1ELi128EEEEEEEEEvNT_6ParamsE)
        /*00e0*/ 	.word	0x000000ff


	//----- nvinfo : EIATTR_FRAME_SIZE
	.align		4
.L_48:
        /*00e4*/ 	.byte	0x04, 0x11
        /*00e6*/ 	.short	(.L_50 - .L_49)
	.align		4
.L_49:
        /*00e8*/ 	.word	index@(_ZN7cutlass13device_kernelIN5flash19enable_sm80_to_sm89INS1_16FlashAttnFwdSm80INS1_25CollectiveMainloopFwdSm80ILi8ELi2ELb1EN4cute5tupleIJNS5_1CILi128EEENS7_ILi96EEENS7_ILi192EEEEEELi192ENS_6half_tEfNS_4arch4Sm80ELb0ELb0ELb1ELb0ELb0ELb0ELb1ELb0EEENS1_21CollectiveEpilogueFwdINS6_IJS8_SA_S9_EEENS6_IJNS7_ILi1EEESI_SI_EEESC_SE_Li256ELb0ELb1ELb0ELb0EEENS1_19SingleTileSchedulerILb0ELb0ELb1ELi128EEEEEEEEEvNT_6ParamsE)
        /*00ec*/ 	.word	0x00000050


	//----- nvinfo : EIATTR_REGCOUNT
	.align		4
.L_50:
        /*00f0*/ 	.byte	0x04, 0x2f
        /*00f2*/ 	.short	(.L_52 - .L_51)
	.align		4
.L_51:
        /*00f4*/ 	.word	index@(_ZN7cutlass13device_kernelIN5flash19enable_sm80_to_sm89INS1_16FlashAttnFwdSm80INS1_25CollectiveMainloopFwdSm80ILi8ELi1ELb0EN4cute5tupleIJNS5_1CILi128EEENS7_ILi64EEENS7_ILi192EEEEEELi192ENS_6half_tEfNS_4arch4Sm80ELb1ELb0ELb1ELb1ELb0ELb1ELb1ELb0EEENS1_21CollectiveEpilogueFwdINS6_IJS8_SA_S9_EEENS6_IJNS7_ILi1EEESI_SI_EEESC_SE_Li256ELb1ELb1ELb0ELb0EEENS1_19SingleTileSchedulerILb1ELb0ELb1ELi128EEEEEEEEEvNT_6ParamsE)
        /*00f8*/ 	.word	0x000000fe


	//----- nvinfo : EIATTR_FRAME_SIZE
	.align		4
.L_52:
        /*00fc*/ 	.byte	0x04, 0x11
        /*00fe*/ 	.short	(.L_54 - .L_53)
	.align		4
.L_53:
        /*0100*/ 	.word	index@(_ZN7cutlass13device_kernelIN5flash19enable_sm80_to_sm89INS1_16FlashAttnFwdSm80INS1_25CollectiveMainloopFwdSm80ILi8ELi1ELb0EN4cute5tupleIJNS5_1CILi128EEENS7_ILi64EEENS7_ILi192EEEEEELi192ENS_6half_tEfNS_4arch4Sm80ELb1ELb0ELb1ELb1ELb0ELb1ELb1ELb0EEENS1_21CollectiveEpilogueFwdINS6_IJS8_SA_S9_EEENS6_IJNS7_ILi1EEESI_SI_EEESC_SE_Li256ELb1ELb1ELb0ELb0EEENS1_19SingleTileSchedulerILb1ELb0ELb1ELi128EEEEEEEEEvNT_6ParamsE)
        /*0104*/ 	.word	0x00000000


	//----- nvinfo : EIATTR_REGCOUNT
	.align		4
.L_54:
        /*0108*/ 	.byte	0x04, 0x2f
        /*010a*/ 	.short	(.L_56 - .L_55)
	.align		4
.L_55:
        /*010c*/ 	.word	index@(_ZN7cutlass13device_kernelIN5flash19enable_sm80_to_sm89INS1_16FlashAttnFwdSm80INS1_25CollectiveMainloopFwdSm80ILi8ELi1ELb1EN4cute5tupleIJNS5_1CILi128EEENS7_ILi96EEENS7_ILi192EEEEEELi192ENS_6half_tEfNS_4arch4Sm80ELb1ELb0ELb1ELb1ELb0ELb0ELb1ELb0EEENS1_21CollectiveEpilogueFwdINS6_IJS8_SA_S9_EEENS6_IJNS7_ILi1EEESI_SI_EEESC_SE_Li256ELb1ELb1ELb0ELb0EEENS1_19SingleTileSchedulerILb1ELb0ELb1ELi128EEEEEEEEEvNT_6ParamsE)
        /*0110*/ 	.word	0x000000ff


	//----- nvinfo : EIATTR_FRAME_SIZE
	.align		4
.L_56:
        /*0114*/ 	.byte	0x04, 0x11
        /*0116*/ 	.short	(.L_58 - .L_57)
	.align		4
.L_57:
        /*0118*/ 	.word	index@(_ZN7cutlass13device_kernelIN5flash19enable_sm80_to_sm89INS1_16FlashAttnFwdSm80INS1_25CollectiveMainloopFwdSm80ILi8ELi1ELb1EN4cute5tupleIJNS5_1CILi128EEENS7_ILi96EEENS7_ILi192EEEEEELi192ENS_6half_tEfNS_4arch4Sm80ELb1ELb0ELb1ELb1ELb0ELb0ELb1ELb0EEENS1_21CollectiveEpilogueFwdINS6_IJS8_SA_S9_EEENS6_IJNS7_ILi1EEESI_SI_EEESC_SE_Li256ELb1ELb1ELb0ELb0EEENS1_19SingleTileSchedulerILb1ELb0ELb1ELi128EEEEEEEEEvNT_6ParamsE)
        /*011c*/ 	.word	0x00000058


	//----- nvinfo : EIATTR_REGCOUNT
	.align		4
.L_58:
        /*0120*/ 	.byte	0x04, 0x2f
        /*0122*/ 	.short	(.L_60 - .L_59)
	.align		4
.L_59:
        /*0124*/ 	.word	index@(_ZN7cutlass13device_kernelIN5flash19enable_sm80_to_sm89INS1_16FlashAttnFwdSm80INS1_25CollectiveMainloopFwdSm80ILi8ELi1ELb1EN4cute5tupleIJNS5_1CILi128EEENS7_ILi96EEENS7_ILi192EEEEEELi192ENS_6half_tEfNS_4arch4Sm80ELb1ELb0ELb1ELb0ELb0ELb0ELb1ELb0EEENS1_21CollectiveEpilogueFwdINS6_IJS8_SA_S9_EEENS6_IJNS7_ILi1EEESI_SI_EEESC_SE_Li256ELb0ELb1ELb0ELb0EEENS1_30DynamicPersistentTileSchedulerILi256ELi256ELb0ELb1ELb0EEEEEEEEEvNT_6ParamsE)
        /*0128*/ 	.word	0x000000ff


	//----- nvinfo : EIATTR_FRAME_SIZE
	.align		4
.L_60:
        /*012c*/ 	.byte	0x04, 0x11
        /*012e*/ 	.short	(.L_62 - .L_61)
	.align		4
.L_61:
        /*0130*/ 	.word	index@($__internal_1_$__cuda_sm70_shflsync_idx_p)
        /*0134*/ 	.word	0x00000000


	//----- nvinfo : EIATTR_FRAME_SIZE
	.align		4
.L_62:
        /*0138*/ 	.byte	0x04, 0x11
        /*013a*/ 	.short	(.L_64 - .L_63)
	.align		4
.L_63:
        /*013c*/ 	.word	index@($__internal_0_$__cuda_sm70_shflsync_bfly_p)
        /*0140*/ 	.word	0x00000000


	//----- nvinfo : EIATTR_FRAME_SIZE
	.align		4
.L_64:
        /*0144*/ 	.byte	0x04, 0x11
        /*0146*/ 	.short	(.L_66 - .L_65)
	.align		4
.L_65:
        /*0148*/ 	.word	index@(_ZN7cutlass13device_kernelIN5flash19enable_sm80_to_sm89INS1_16FlashAttnFwdSm80INS1_25CollectiveMainloopFwdSm80ILi8ELi1ELb1EN4cute5tupleIJNS5_1CILi128EEENS7_ILi96EEENS7_ILi192EEEEEELi192ENS_6half_tEfNS_4arch4Sm80ELb1ELb0ELb1ELb0ELb0ELb0ELb1ELb0EEENS1_21CollectiveEpilogueFwdINS6_IJS8_SA_S9_EEENS6_IJNS7_ILi1EEESI_SI_EEESC_SE_Li256ELb0ELb1ELb0ELb0EEENS1_30DynamicPersistentTileSchedulerILi256ELi256ELb0ELb1ELb0EEEEEEEEEvNT_6ParamsE)
        /*014c*/ 	.word	0x000000d0


	//----- nvinfo : EIATTR_REGCOUNT
	.align		4
.L_66:
        /*0150*/ 	.byte	0x04, 0x2f
        /*0152*/ 	.short	(.L_68 - .L_67)
	.align		4
.L_67:
        /*0154*/ 	.word	index@(_ZN7cutlass13device_kernelIN5flash19enable_sm80_to_sm89INS1_16FlashAttnFwdSm80INS1_25CollectiveMainloopFwdSm80ILi8ELi1ELb0EN4cute5tupleIJNS5_1CILi128EEENS7_ILi64EEENS7_ILi192EEEEEELi192ENS_6half_tEfNS_4arch4Sm80ELb0ELb1ELb1ELb1ELb0ELb1ELb1ELb0EEENS1_21CollectiveEpilogueFwdINS6_IJS8_SA_S9_EEENS6_IJNS7_ILi1EEESI_SI_EEESC_SE_Li256ELb1ELb1ELb0ELb0EEENS1_19SingleTileSchedulerILb1ELb0ELb1ELi128EEEEEEEEEvNT_6ParamsE)
        /*0158*/ 	.word	0x000000fa


	//----- nvinfo : EIATTR_FRAME_SIZE
	.align		4
.L_68:
        /*015c*/ 	.byte	0x04, 0x11
        /*015e*/ 	.short	(.L_70 - .L_69)
	.align		4
.L_69:
        /*0160*/ 	.word	index@(_ZN7cutlass13device_kernelIN5flash19enable_sm80_to_sm89INS1_16FlashAttnFwdSm80INS1_25CollectiveMainloopFwdSm80ILi8ELi1ELb0EN4cute5tupleIJNS5_1CILi128EEENS7_ILi64EEENS7_ILi192EEEEEELi192ENS_6half_tEfNS_4arch4Sm80ELb0ELb1ELb1ELb1ELb0ELb1ELb1ELb0EEENS1_21CollectiveEpilogueFwdINS6_IJS8_SA_S9_EEENS6_IJNS7_ILi1EEESI_SI_EEESC_SE_Li256ELb1ELb1ELb0ELb0EEENS1_19SingleTileSchedulerILb1ELb0ELb1ELi128EEEEEEEEEvNT_6ParamsE)
        /*0164*/ 	.word	0x00000000


	//----- nvinfo : EIATTR_REGCOUNT
	.align		4
.L_70:
        /*0168*/ 	.byte	0x04, 0x2f
        /*016a*/ 	.short	(.L_72 - .L_71)
	.align		4
.L_71:
        /*016c*/ 	.word	index@(_ZN7cutlass13device_kernelIN5flash19enable_sm80_to_sm89INS1_16FlashAttnFwdSm80INS1_25CollectiveMainloopFwdSm80ILi8ELi1ELb0EN4cute5tupleIJNS5_1CILi128EEENS7_ILi64EEENS7_ILi192EEEEEELi192ENS_6half_tEfNS_4arch4Sm80ELb0ELb1ELb1ELb1ELb0ELb0ELb1ELb0EEENS1_21CollectiveEpilogueFwdINS6_IJS8_SA_S9_EEENS6_IJNS7_ILi1EEESI_SI_EEESC_SE_Li256ELb1ELb1ELb0ELb0EEENS1_19SingleTileSchedulerILb1ELb0ELb1ELi128EEEEEEEEEvNT_6ParamsE)
        /*0170*/ 	.word	0x000000ff


	//----- nvinfo : EIATTR_FRAME_SIZE
	.align		4
.L_72:
        /*0174*/ 	.byte	0x04, 0x11
        /*0176*/ 	.short	(.L_74 - .L_73)
	.align		4
.L_73:
        /*0178*/ 	.word	index@(_ZN7cutlass13device_kernelIN5flash19enable_sm80_to_sm89INS1_16FlashAttnFwdSm80INS1_25CollectiveMainloopFwdSm80ILi8ELi1ELb0EN4cute5tupleIJNS5_1CILi128EEENS7_ILi64EEENS7_ILi192EEEEEELi192ENS_6half_tEfNS_4arch4Sm80ELb0ELb1ELb1ELb1ELb0ELb0ELb1ELb0EEENS1_21CollectiveEpilogueFwdINS6_IJS8_SA_S9_EEENS6_IJNS7_ILi1EEESI_SI_EEESC_SE_Li256ELb1ELb1ELb0ELb0EEENS1_19SingleTileSchedulerILb1ELb0ELb1ELi128EEEEEEEEEvNT_6ParamsE)
        /*017c*/ 	.word	0x00000000


	//----- nvinfo : EIATTR_REGCOUNT
	.align		4
.L_74:
        /*0180*/ 	.byte	0x04, 0x2f
        /*0182*/ 	.short	(.L_76 - .L_75)
	.align		4
.L_75:
        /*0184*/ 	.word	index@(_ZN7cutlass13device_kernelIN5flash19enable_sm80_to_sm89INS1_16FlashAttnFwdSm80INS1_25CollectiveMainloopFwdSm80ILi8ELi1ELb0EN4cute5tupleIJNS5_1CILi128EEENS7_ILi64EEENS7_ILi192EEEEEELi192ENS_6half_tEfNS_4arch4Sm80ELb0ELb1ELb1ELb0ELb0ELb0ELb1ELb0EEENS1_21CollectiveEpilogueFwdINS6_IJS8_SA_S9_EEENS6_IJNS7_ILi1EEESI_SI_EEESC_SE_Li256ELb0ELb1ELb0ELb0EEENS1_19SingleTileSchedulerILb0ELb0ELb1ELi128EEEEEEEEEvNT_6ParamsE)
        /*0188*/ 	.word	0x000000ff


	//----- nvinfo : EIATTR_FRAME_SIZE
	.align		4
.L_76:
        /*018c*/ 	.byte	0x04, 0x11
        /*018e*/ 	.short	(.L_78 - .L_77)
	.align		4
.L_77:
        /*0190*/ 	.word	index@(_ZN7cutlass13device_kernelIN5flash19enable_sm80_to_sm89INS1_16FlashAttnFwdSm80INS1_25CollectiveMainloopFwdSm80ILi8ELi1ELb0EN4cute5tupleIJNS5_1CILi128EEENS7_ILi64EEENS7_ILi192EEEEEELi192ENS_6half_tEfNS_4arch4Sm80ELb0ELb1ELb1ELb0ELb0ELb0ELb1ELb0EEENS1_21CollectiveEpilogueFwdINS6_IJS8_SA_S9_EEENS6_IJNS7_ILi1EEESI_SI_EEESC_SE_Li256ELb0ELb1ELb0ELb0EEENS1_19SingleTileSchedulerILb0ELb0ELb1ELi128EEEEEEEEEvNT_6ParamsE)
        /*0194*/ 	.word	0x00000000


	//----- nvinfo : EIATTR_REGCOUNT
	.align		4
.L_78:
        /*0198*/ 	.byte	0x04, 0x2f
        /*019a*/ 	.short	(.L_80 - .L_79)
	.align		4
.L_79:
        /*019c*/ 	.word	index@(_ZN7cutlass13device_kernelIN5flash19enable_sm80_to_sm89INS1_16FlashAttnFwdSm80INS1_25CollectiveMainloopFwdSm80ILi8ELi1ELb0EN4cute5tupleIJNS5_1CILi128EEENS7_ILi64EEENS7_ILi192EEEEEELi192ENS_6half_tEfNS_4arch4Sm80ELb0ELb0ELb1ELb1ELb0ELb1ELb1ELb0EEENS1_21CollectiveEpilogueFwdINS6_IJS8_SA_S9_EEENS6_IJNS7_ILi1EEESI_SI_EEESC_SE_Li256ELb1ELb1ELb0ELb0EEENS1_19SingleTileSchedulerILb1ELb0ELb1ELi128EEEEEEEEEvNT_6ParamsE)
        /*01a0*/ 	.word	0x000000fa


	//----- nvinfo : EIATTR_FRAME_SIZE
	.align		4
.L_80:
        /*01a4*/ 	.byte	0x04, 0x11
        /*01a6*/ 	.short	(.L_82 - .L_81)
	.align		4
.L_81:
        /*01a8*/ 	.word	index@(_ZN7cutlass13device_kernelIN5flash19enable_sm80_to_sm89INS1_16FlashAttnFwdSm80INS1_25CollectiveMainloopFwdSm80ILi8ELi1ELb0EN4cute5tupleIJNS5_1CILi128EEENS7_ILi64EEENS7_ILi192EEEEEELi192ENS_6half_tEfNS_4arch4Sm80ELb0ELb0ELb1ELb1ELb0ELb1ELb1ELb0EEENS1_21CollectiveEpilogueFwdINS6_IJS8_SA_S9_EEENS6_IJNS7_ILi1EEESI_SI_EEESC_SE_Li256ELb1ELb1ELb0ELb0EEENS1_19SingleTileSchedulerILb1ELb0ELb1ELi128EEEEEEEEEvNT_6ParamsE)
        /*01ac*/ 	.word	0x00000000


	//----- nvinfo : EIATTR_REGCOUNT
	.align		4
.L_82:
        /*01b0*/ 	.byte	0x04, 0x2f
        /*01b2*/ 	.short	(.L_84 - .L_83)
	.align		4
.L_83:
        /*01b4*/ 	.word	index@(_ZN7cutlass13device_kernelIN5flash19enable_sm80_to_sm89INS1_16FlashAttnFwdSm80INS1_25CollectiveMainloopFwdSm80ILi8ELi1ELb1EN4cute5tupleIJNS5_1CILi128EEENS7_ILi96EEENS7_ILi192EEEEEELi192ENS_6half_tEfNS_4arch4Sm80ELb0ELb0ELb1ELb1ELb0ELb0ELb1ELb0EEENS1_21CollectiveEpilogueFwdINS6_IJS8_SA_S9_EEENS6_IJNS7_ILi1EEESI_SI_EEESC_SE_Li256ELb1ELb1ELb0ELb0EEENS1_19SingleTileSchedulerILb1ELb0ELb1ELi128EEEEEEEEEvNT_6ParamsE)
        /*01b8*/ 	.word	0x000000ff


	//----- nvinfo : EIATTR_FRAME_SIZE
	.align		4
.L_84:
        /*01bc*/ 	.byte	0x04, 0x11
        /*01be*/ 	.short	(.L_86 - .L_85)
	.align		4
.L_85:
        /*01c0*/ 	.word	index@(_ZN7cutlass13device_kernelIN5flash19enable_sm80_to_sm89INS1_16FlashAttnFwdSm80INS1_25CollectiveMainloopFwdSm80ILi8ELi1ELb1EN4cute5tupleIJNS5_1CILi128EEENS7_ILi96EEENS7_ILi192EEEEEELi192ENS_6half_tEfNS_4arch4Sm80ELb0ELb0ELb1ELb1ELb0ELb0ELb1ELb0EEENS1_21CollectiveEpilogueFwdINS6_IJS8_SA_S9_EEENS6_IJNS7_ILi1EEESI_SI_EEESC_SE_Li256ELb1ELb1ELb0ELb0EEENS1_19SingleTileSchedulerILb1ELb0ELb1ELi128EEEEEEEEEvNT_6ParamsE)
        /*01c4*/ 	.word	0x00000068


	//----- nvinfo : EIATTR_REGCOUNT
	.align		4
.L_86:
        /*01c8*/ 	.byte	0x04, 0x2f
        /*01ca*/ 	.short	(.L_88 - .L_87)
	.align		4
.L_87:
        /*01cc*/ 	.word	index@(_ZN7cutlass13device_kernelIN5flash19enable_sm80_to_sm89INS1_16FlashAttnFwdSm80INS1_25CollectiveMainloopFwdSm80ILi8ELi1ELb1EN4cute5tupleIJNS5_1CILi128EEENS7_ILi96EEENS7_ILi192EEEEEELi192ENS_6half_tEfNS_4arch4Sm80ELb0ELb0ELb1ELb0ELb0ELb0ELb1ELb0EEENS1_21CollectiveEpilogueFwdINS6_IJS8_SA_S9_EEENS6_IJNS7_ILi1EEESI_SI_EEESC_SE_Li256ELb0ELb1ELb0ELb0EEENS1_19SingleTileSchedulerILb0ELb0ELb1ELi128EEEEEEEEEvNT_6ParamsE)
        /*01d0*/ 	.word	0x000000ff


	//----- nvinfo : EIATTR_FRAME_SIZE
	.align		4
.L_88:
        /*01d4*/ 	.byte	0x04, 0x11
        /*01d6*/ 	.short	(.L_90 - .L_89)
	.align		4
.L_89:
        /*01d8*/ 	.word	index@(_ZN7cutlass13device_kernelIN5flash19enable_sm80_to_sm89INS1_16FlashAttnFwdSm80INS1_25CollectiveMainloopFwdSm80ILi8ELi1ELb1EN4cute5tupleIJNS5_1CILi128EEENS7_ILi96EEENS7_ILi192EEEEEELi192ENS_6half_tEfNS_4arch4Sm80ELb0ELb0ELb1ELb0ELb0ELb0ELb1ELb0EEENS1_21CollectiveEpilogueFwdINS6_IJS8_SA_S9_EEENS6_IJNS7_ILi1EEESI_SI_EEESC_SE_Li256ELb0ELb1ELb0ELb0EEENS1_19SingleTileSchedulerILb0ELb0ELb1ELi128EEEEEEEEEvNT_6ParamsE)
        /*01dc*/ 	.word	0x00000088


	//----- nvinfo : EIATTR_MIN_STACK_SIZE
	.align		4
.L_90:
        /*01e0*/ 	.byte	0x04, 0x12
        /*01e2*/ 	.short	(.L_92 - .L_91)
	.align		4
.L_91:
        /*01e4*/ 	.word	index@(_ZN7cutlass13device_kernelIN5flash19enable_sm80_to_sm89INS1_16FlashAttnFwdSm80INS1_25CollectiveMainloopFwdSm80ILi8ELi1ELb1EN4cute5tupleIJNS5_1CILi128EEENS7_ILi96EEENS7_ILi192EEEEEELi192ENS_6half_tEfNS_4arch4Sm80ELb0ELb0ELb1ELb0ELb0ELb0ELb1ELb0EEENS1_21CollectiveEpilogueFwdINS6_IJS8_SA_S9_EEENS6_IJNS7_ILi1EEESI_SI_EEESC_SE_Li256ELb0ELb1ELb0ELb0EEENS1_19SingleTileSchedulerILb0ELb0ELb1ELi128EEEEEEEEEvNT_6ParamsE)
        /*01e8*/ 	.word	0x00000088


	//----- nvinfo : EIATTR_MIN_STACK_SIZE
	.align		4
.L_92:
        /*01ec*/ 	.byte	0x04, 0x12
        /*01ee*/ 	.short	(.L_94 - .L_93)
	.align		4
.L_93:
        /*01f0*/ 	.word	index@(_ZN7cutlass13device_kernelIN5flash19enable_sm80_to_sm89INS1_16FlashAttnFwdSm80INS1_25CollectiveMainloopFwdSm80ILi8ELi1ELb1EN4cute5tupleIJNS5_1CILi128EEENS7_ILi96EEENS7_ILi192EEEEEELi192ENS_6half_tEfNS_4arch4Sm80ELb0ELb0ELb1ELb1ELb0ELb0ELb1ELb0EEENS1_21CollectiveEpilogueFwdINS6_IJS8_SA_S9_EEENS6_IJNS7_ILi1EEESI_SI_EEESC_SE_Li256ELb1ELb1ELb0ELb0EEENS1_19SingleTileSchedulerILb1ELb0ELb1ELi128EEEEEEEEEvNT_6ParamsE)
        /*01f4*/ 	.word	0x00000068


	//----- nvinfo : EIATTR_MIN_STACK_SIZE
	.align		4
.L_94:
        /*01f8*/ 	.byte	0x04, 0x12
        /*01fa*/ 	.short	(.L_96 - .L_95)
	.align		4
.L_95:
        /*01fc*/ 	.word	index@(_ZN7cutlass13device_kernelIN5flash19enable_sm80_to_sm89INS1_16FlashAttnFwdSm80INS1_25CollectiveMainloopFwdSm80ILi8ELi1ELb0EN4cute5tupleIJNS5_1CILi128EEENS7_ILi64EEENS7_ILi192EEEEEELi192ENS_6half_tEfNS_4arch4Sm80ELb0ELb0ELb1ELb1ELb0ELb1ELb1ELb0EEENS1_21CollectiveEpilogueFwdINS6_IJS8_SA_S9_EEENS6_IJNS7_ILi1EEESI_SI_EEESC_SE_Li256ELb1ELb1ELb0ELb0EEENS1_19SingleTileSchedulerILb1ELb0ELb1ELi128EEEEEEEEEvNT_6ParamsE)
        /*0200*/ 	.word	0x00000000


	//----- nvinfo : EIATTR_MIN_STACK_SIZE
	.align		4
.L_96:
        /*0204*/ 	.byte	0x04, 0x12
        /*0206*/ 	.short	(.L_98 - .L_97)
	.align		4
.L_97:
        /*0208*/ 	.word	index@(_ZN7cutlass13device_kernelIN5flash19enable_sm80_to_sm89INS1_16FlashAttnFwdSm80INS1_25CollectiveMainloopFwdSm80ILi8ELi1ELb0EN4cute5tupleIJNS5_1CILi128EEENS7_ILi64EEENS7_ILi192EEEEEELi192ENS_6half_tEfNS_4arch4Sm80ELb0ELb1ELb1ELb0ELb0ELb0ELb1ELb0EEENS1_21CollectiveEpilogueFwdINS6_IJS8_SA_S9_EEENS6_IJNS7_ILi1EEESI_SI_EEESC_SE_Li256ELb0ELb1ELb0ELb0EEENS1_19SingleTileSchedulerILb0ELb0ELb1ELi128EEEEEEEEEvNT_6ParamsE)
        /*020c*/ 	.word	0x00000000


	//----- nvinfo : EIATTR_MIN_STACK_SIZE
	.align		4
.L_98:
        /*0210*/ 	.byte	0x04, 0x12
        /*0212*/ 	.short	(.L_100 - .L_99)
	.align		4
.L_99:
        /*0214*/ 	.word	index@(_ZN7cutlass13device_kernelIN5flash19enable_sm80_to_sm89INS1_16FlashAttnFwdSm80INS1_25CollectiveMainloopFwdSm80ILi8ELi1ELb0EN4cute5tupleIJNS5_1CILi128EEENS7_ILi64EEENS7_ILi192EEEEEELi192ENS_6half_tEfNS_4arch4Sm80ELb0ELb1ELb1ELb1ELb0ELb0ELb1ELb0EEENS1_21CollectiveEpilogueFwdINS6_IJS8_SA_S9_EEENS6_IJNS7_ILi1EEESI_SI_EEESC_SE_Li256ELb1ELb1ELb0ELb0EEENS1_19SingleTileSchedulerILb1ELb0ELb1ELi128EEEEEEEEEvNT_6ParamsE)
        /*0218*/ 	.word	0x00000000


	//----- nvinfo : EIATTR_MIN_STACK_SIZE
	.align		4
.L_100:
        /*021c*/ 	.byte	0x04, 0x12
        /*021e*/ 	.short	(.L_102 - .L_101)
	.align		4
.L_101:
        /*0220*/ 	.word	index@(_ZN7cutlass13device_kernelIN5flash19enable_sm80_to_sm89INS1_16FlashAttnFwdSm80INS1_25CollectiveMainloopFwdSm80ILi8ELi1ELb0EN4cute5tupleIJNS5_1CILi128EEENS7_ILi64EEENS7_ILi192EEEEEELi192ENS_6half_tEfNS_4arch4Sm80ELb0ELb1ELb1ELb1ELb0ELb1ELb1ELb0EEENS1_21CollectiveEpilogueFwdINS6_IJS8_SA_S9_EEENS6_IJNS7_ILi1EEESI_SI_EEESC_SE_Li256ELb1ELb1ELb0ELb0EEENS1_19SingleTileSchedulerILb1ELb0ELb1ELi128EEEEEEEEEvNT_6ParamsE)
        /*0224*/ 	.word	0x00000000


	//----- nvinfo : EIATTR_MIN_STACK_SIZE
	.align		4
.L_102:
        /*0228*/ 	.byte	0x04, 0x12
        /*022a*/ 	.short	(.L_104 - .L_103)
	.align		4
.L_103:
        /*022c*/ 	.word	index@(_ZN7cutlass13device_kernelIN5flash19enable_sm80_to_sm89INS1_16FlashAttnFwdSm80INS1_25CollectiveMainloopFwdSm80ILi8ELi1ELb1EN4cute5tupleIJNS5_1CILi128EEENS7_ILi96EEENS7_ILi192EEEEEELi192ENS_6half_tEfNS_4arch4Sm80ELb1ELb0ELb1ELb0ELb0ELb0ELb1ELb0EEENS1_21CollectiveEpilogueFwdINS6_IJS8_SA_S9_EEENS6_IJNS7_ILi1EEESI_SI_EEESC_SE_Li256ELb0ELb1ELb0ELb0EEENS1_30DynamicPersistentTileSchedulerILi256ELi256ELb0ELb1ELb0EEEEEEEEEvNT_6ParamsE)
        /*0230*/ 	.word	0x000000d0


	//----- nvinfo : EIATTR_MIN_STACK_SIZE
	.align		4
.L_104:
        /*0234*/ 	.byte	0x04, 0x12
        /*0236*/ 	.short	(.L_106 - .L_105)
	.align		4
.L_105:
        /*0238*/ 	.word	index@(_ZN7cutlass13device_kernelIN5flash19enable_sm80_to_sm89INS1_16FlashAttnFwdSm80INS1_25CollectiveMainloopFwdSm80ILi8ELi1ELb1EN4cute5tupleIJNS5_1CILi128EEENS7_ILi96EEENS7_ILi192EEEEEELi192ENS_6half_tEfNS_4arch4Sm80ELb1ELb0ELb1ELb1ELb0ELb0ELb1ELb0EEENS1_21CollectiveEpilogueFwdINS6_IJS8_SA_S9_EEENS6_IJNS7_ILi1EEESI_SI_EEESC_SE_Li256ELb1ELb1ELb0ELb0EEENS1_19SingleTileSchedulerILb1ELb0ELb1ELi128EEEEEEEEEvNT_6ParamsE)
        /*023c*/ 	.word	0x00000058


	//----- nvinfo : EIATTR_MIN_STACK_SIZE
	.align		4
.L_106:
        /*0240*/ 	.byte	0x04, 0x12
        /*0242*/ 	.short	(.L_108 - .L_107)
	.align		4
.L_107:
        /*0244*/ 	.word	index@(_ZN7cutlass13device_kernelIN5flash19enable_sm80_to_sm89INS1_16FlashAttnFwdSm80INS1_25CollectiveMainloopFwdSm80ILi8ELi1ELb0EN4cute5tupleIJNS5_1CILi128EEENS7_ILi64EEENS7_ILi192EEEEEELi192ENS_6half_tEfNS_4arch4Sm80ELb1ELb0ELb1ELb1ELb0ELb1ELb1ELb0EEENS1_21CollectiveEpilogueFwdINS6_IJS8_SA_S9_EEENS6_IJNS7_ILi1EEESI_SI_EEESC_SE_Li256ELb1ELb1ELb0ELb0EEENS1_19SingleTileSchedulerILb1ELb0ELb1ELi128EEEEEEEEEvNT_6ParamsE)
        /*0248*/ 	.word	0x00000000


	//----- nvinfo : EIATTR_MIN_STACK_SIZE
	.align		4
.L_108:
        /*024c*/ 	.byte	0x04, 0x12
        /*024e*/ 	.short	(.L_110 - .L_109)
	.align		4
.L_109:
        /*0250*/ 	.word	index@(_ZN7cutlass13device_kernelIN5flash19enable_sm80_to_sm89INS1_16FlashAttnFwdSm80INS1_25CollectiveMainloopFwdSm80ILi8ELi2ELb1EN4cute5tupleIJNS5_1CILi128EEENS7_ILi96EEENS7_ILi192EEEEEELi192ENS_6half_tEfNS_4arch4Sm80ELb0ELb0ELb1ELb0ELb0ELb0ELb1ELb0EEENS1_21CollectiveEpilogueFwdINS6_IJS8_SA_S9_EEENS6_IJNS7_ILi1EEESI_SI_EEESC_SE_Li256ELb0ELb1ELb0ELb0EEENS1_19SingleTileSchedulerILb0ELb0ELb1ELi128EEEEEEEEEvNT_6ParamsE)
        /*0254*/ 	.word	0x00000050


	//----- nvinfo : EIATTR_MIN_STACK_SIZE
	.align		4
.L_110:
        /*0258*/ 	.byte	0x04, 0x12
        /*025a*/ 	.short	(.L_112 - .L_111)
	.align		4
.L_111:
        /*025c*/ 	.word	index@(_ZN7cutlass13device_kernelIN5flash19enable_sm80_to_sm89INS1_16FlashAttnFwdSm80INS1_25CollectiveMainloopFwdSm80ILi8ELi2ELb1EN4cute5tupleIJNS5_1CILi128EEENS7_ILi96EEENS7_ILi192EEEEEELi192ENS_6half_tEfNS_4arch4Sm80ELb0ELb0ELb1ELb1ELb0ELb0ELb1ELb0EEENS1_21CollectiveEpilogueFwdINS6_IJS8_SA_S9_EEENS6_IJNS7_ILi1EEESI_SI_EEESC_SE_Li256ELb1ELb1ELb0ELb0EEENS1_19SingleTileSchedulerILb1ELb0ELb1ELi128EEEEEEEEEvNT_6ParamsE)
        /*0260*/ 	.word	0x00000038


	//----- nvinfo : EIATTR_MIN_STACK_SIZE
	.align		4
.L_112:
        /*0264*/ 	.byte	0x04, 0x12
        /*0266*/ 	.short	(.L_114 - .L_113)
	.align		4
.L_113:
        /*0268*/ 	.word	index@(_ZN7cutlass13device_kernelIN5flash19enable_sm80_to_sm89INS1_16FlashAttnFwdSm80INS1_25CollectiveMainloopFwdSm80ILi8ELi2ELb0EN4cute5tupleIJNS5_1CILi128EEENS7_ILi64EEENS7_ILi192EEEEEELi192ENS_6half_tEfNS_4arch4Sm80ELb0ELb0ELb1ELb1ELb0ELb1ELb1ELb0EEENS1_21CollectiveEpilogueFwdINS6_IJS8_SA_S9_EEENS6_IJNS7_ILi1EEESI_SI_EEESC_SE_Li256ELb1ELb1ELb0ELb0EEENS1_19SingleTileSchedulerILb1ELb0ELb1ELi128EEEEEEEEEvNT_6ParamsE)
        /*026c*/ 	.word	0x00000000


	//----- nvinfo : EIATTR_MIN_STACK_SIZE
	.align		4
.L_114:
        /*0270*/ 	.byte	0x04, 0x12
        /*0272*/ 	.short	(.L_116 - .L_115)
	.align		4
.L_115:
        /*0274*/ 	.word	index@(_ZN7cutlass13device_kernelIN5flash19enable_sm80_to_sm89INS1_16FlashAttnFwdSm80INS1_25CollectiveMainloopFwdSm80ILi8ELi2ELb0EN4cute5tupleIJNS5_1CILi128EEENS7_ILi64EEENS7_ILi192EEEEEELi192ENS_6half_tEfNS_4arch4Sm80ELb0ELb1ELb1ELb0ELb0ELb0ELb1ELb0EEENS1_21CollectiveEpilogueFwdINS6_IJS8_SA_S9_EEENS6_IJNS7_ILi1EEESI_SI_EEESC_SE_Li256ELb0ELb1ELb0ELb0EEENS1_19SingleTileSchedulerILb0ELb0ELb1ELi128EEEEEEEEEvNT_6ParamsE)
        /*0278*/ 	.word	0x00000000


	//----- nvinfo : EIATTR_MIN_STACK_SIZE
	.align		4
.L_116:
        /*027c*/ 	.byte	0x04, 0x12
        /*027e*/ 	.short	(.L_118 - .L_117)
	.align		4
.L_117:
        /*0280*/ 	.word	index@(_ZN7cutlass13device_kernelIN5flash19enable_sm80_to_sm89INS1_16FlashAttnFwdSm80INS1_25CollectiveMainloopFwdSm80ILi8ELi2ELb0EN4cute5tupleIJNS5_1CILi128EEENS7_ILi64EEENS7_ILi192EEEEEELi192ENS_6half_tEfNS_4arch4Sm80ELb0ELb1ELb1ELb1ELb0ELb0ELb1ELb0EEENS1_21CollectiveEpilogueFwdINS6_IJS8_SA_S9_EEENS6_IJNS7_ILi1EEESI_SI_EEESC_SE_Li256ELb1ELb1ELb0ELb0EEENS1_19SingleTileSchedulerILb1ELb0ELb1ELi128EEEEEEEEEvNT_6ParamsE)
        /*0284*/ 	.word	0x00000000


	//----- nvinfo : EIATTR_MIN_STACK_SIZE
	.align		4
.L_118:
        /*0288*/ 	.byte	0x04, 0x12
        /*028a*/ 	.short	(.L_120 - .L_119)
	.align		4
.L_119:
        /*028c*/ 	.word	index@(_ZN7cutlass13device_kernelIN5flash19enable_sm80_to_sm89INS1_16FlashAttnFwdSm80INS1_25CollectiveMainloopFwdSm80ILi8ELi2ELb0EN4cute5tupleIJNS5_1CILi128EEENS7_ILi64EEENS7_ILi192EEEEEELi192ENS_6half_tEfNS_4arch4Sm80ELb0ELb1ELb1ELb1ELb0ELb1ELb1ELb0EEENS1_21CollectiveEpilogueFwdINS6_IJS8_SA_S9_EEENS6_IJNS7_ILi1EEESI_SI_EEESC_SE_Li256ELb1ELb1ELb0ELb0EEENS1_19SingleTileSchedulerILb1ELb0ELb1ELi128EEEEEEEEEvNT_6ParamsE)
        /*0290*/ 	.word	0x00000000


	//----- nvinfo : EIATTR_MIN_STACK_SIZE
	.align		4
.L_120:
        /*0294*/ 	.byte	0x04, 0x12
        /*0296*/ 	.short	(.L_122 - .L_121)
	.align		4
.L_121:
        /*0298*/ 	.word	index@(_ZN7cutlass13device_kernelIN5flash19enable_sm80_to_sm89INS1_16FlashAttnFwdSm80INS1_25CollectiveMainloopFwdSm80ILi8ELi2ELb1EN4cute5tupleIJNS5_1CILi128EEENS7_ILi96EEENS7_ILi192EEEEEELi192ENS_6half_tEfNS_4arch4Sm80ELb1ELb0ELb1ELb0ELb0ELb0ELb1ELb0EEENS1_21CollectiveEpilogueFwdINS6_IJS8_SA_S9_EEENS6_IJNS7_ILi1EEESI_SI_EEESC_SE_Li256ELb0ELb1ELb0ELb0EEENS1_30DynamicPersistentTileSchedulerILi256ELi256ELb0ELb1ELb0EEEEEEEEEvNT_6ParamsE)
        /*029c*/ 	.word	0x000000a8


	//----- nvinfo : EIATTR_MIN_STACK_SIZE
	.align		4
.L_122:
        /*02a0*/ 	.byte	0x04, 0x12
        /*02a2*/ 	.short	(.L_124 - .L_123)
	.align		4
.L_123:
        /*02a4*/ 	.word	index@(_ZN7cutlass13device_kernelIN5flash19enable_sm80_to_sm89INS1_16FlashAttnFwdSm80INS1_25CollectiveMainloopFwdSm80ILi8ELi2ELb1EN4cute5tupleIJNS5_1CILi128EEENS7_ILi96EEENS7_ILi192EEEEEELi192ENS_6half_tEfNS_4arch4Sm80ELb1ELb0ELb1ELb1ELb0ELb0ELb1ELb0EEENS1_21CollectiveEpilogueFwdINS6_IJS8_SA_S9_EEENS6_IJNS7_ILi1EEESI_SI_EEESC_SE_Li256ELb1ELb1ELb0ELb0EEENS1_19SingleTileSchedulerILb1ELb0ELb1ELi128EEEEEEEEEvNT_6ParamsE)
        /*02a8*/ 	.word	0x00000048


	//----- nvinfo : EIATTR_MIN_STACK_SIZE
	.align		4
.L_124:
        /*02ac*/ 	.byte	0x04, 0x12
        /*02ae*/ 	.short	(.L_126 - .L_125)
	.align		4
.L_125:
        /*02b0*/ 	.word	index@(_ZN7cutlass13device_kernelIN5flash19enable_sm80_to_sm89INS1_16FlashAttnFwdSm80INS1_25CollectiveMainloopFwdSm80ILi8ELi2ELb0EN4cute5tupleIJNS5_1CILi128EEENS7_ILi64EEENS7_ILi192EEEEEELi192ENS_6half_tEfNS_4arch4Sm80ELb1ELb0ELb1ELb1ELb0ELb1ELb1ELb0EEENS1_21CollectiveEpilogueFwdINS6_IJS8_SA_S9_EEENS6_IJNS7_ILi1EEESI_SI_EEESC_SE_Li256ELb1ELb1ELb0ELb0EEENS1_19SingleTileSchedulerILb1ELb0ELb1ELi128EEEEEEEEEvNT_6ParamsE)
        /*02b4*/ 	.word	0x00000000
.L_126:


//--------------------- .nv.info._ZN7cutlass13device_kernelIN5flash19enable_sm80_to_sm89INS1_16FlashAttnFwdSm80INS1_25CollectiveMainloopFwdSm80ILi8ELi1ELb1EN4cute5tupleIJNS5_1CILi128EEENS7_ILi96EEENS7_ILi192EEEEEELi192ENS_6half_tEfNS_4arch4Sm80ELb0ELb0ELb1ELb0ELb0ELb0ELb1ELb0EEENS1_21CollectiveEpilogueFwdINS6_IJS8_SA_S9_EEENS6_IJNS7_ILi1EEESI_SI_EEESC_SE_Li256ELb0ELb1ELb0ELb0EEENS1_19SingleTileSchedulerILb0ELb0ELb1ELi128EEEEEEEEEvNT_6ParamsE --------------------------
	.section	.nv.info._ZN7cutlass13device_kernelIN5flash19enable_sm80_to_sm89INS1_16FlashAttnFwdSm80INS1_25CollectiveMainloopFwdSm80ILi8ELi1ELb1EN4cute5tupleIJNS5_1CILi128EEENS7_ILi96EEENS7_ILi192EEEEEELi192ENS_6half_tEfNS_4arch4Sm80ELb0ELb0ELb1ELb0ELb0ELb0ELb1ELb0EEENS1_21CollectiveEpilogueFwdINS6_IJS8_SA_S9_EEENS6_IJNS7_ILi1EEESI_SI_EEESC_SE_Li256ELb0ELb1ELb0ELb0EEENS1_19SingleTileSchedulerILb0ELb0ELb1ELi128EEEEEEEEEvNT_6ParamsE,"",@"SHT_CUDA_INFO"
	.sectionflags	@""
	.align	4


	//----- nvinfo : EIATTR_CUDA_API_VERSION
	.align		4
        /*0000*/ 	.byte	0x04, 0x37
        /*0002*/ 	.short	(.L_128 - .L_127)
.L_127:
        /*0004*/ 	.word	0x00000082


	//----- nvinfo : EIATTR_SW2861232_WAR
	.align		4
.L_128:
        /*0008*/ 	.byte	0x01, 0x35
	.zero		2


	//----- nvinfo : EIATTR_PARAM_CBANK
	.align		4
        /*000c*/ 	.byte	0x04, 0x0a
        /*000e*/ 	.short	(.L_130 - .L_129)
	.align		4
.L_129:
        /*0010*/ 	.word	index@(.nv.constant0._ZN7cutlass13device_kernelIN5flash19enable_sm80_to_sm89INS1_16FlashAttnFwdSm80INS1_25CollectiveMainloopFwdSm80ILi8ELi1ELb1EN4cute5tupleIJNS5_1CILi128EEENS7_ILi96EEENS7_ILi192EEEEEELi192ENS_6half_tEfNS_4arch4Sm80ELb0ELb0ELb1ELb0ELb0ELb0ELb1ELb0EEENS1_21CollectiveEpilogueFwdINS6_IJS8_SA_S9_EEENS6_IJNS7_ILi1EEESI_SI_EEESC_SE_Li256ELb0ELb1ELb0ELb0EEENS1_19SingleTileSchedulerILb0ELb0ELb1ELi128EEEEEEEEEvNT_6ParamsE)
        /*0014*/ 	.short	0x0160
        /*0016*/ 	.short	0x0418


	//----- nvinfo : EIATTR_CBANK_PARAM_SIZE
	.align		4
.L_130:
        /*0018*/ 	.byte	0x03, 0x19
        /*001a*/ 	.short	0x0418


	//----- nvinfo : EIATTR_KPARAM_INFO
	.align		4
        /*001c*/ 	.byte	0x04, 0x17
        /*001e*/ 	.short	(.L_132 - .L_131)
.L_131:
        /*0020*/ 	.word	0x00000000
        /*0024*/ 	.short	0x0000
        /*0026*/ 	.short	0x0000
        /*0028*/ 	.byte	0x00, 0xf0, 0x61, 0x10


	//----- nvinfo : EIATTR_MAXREG_COUNT
	.align		4
.L_132:
        /*002c*/ 	.byte	0x03, 0x1b
        /*002e*/ 	.short	0x00ff


	//----- nvinfo : EIATTR_NUM_BARRIERS
	.align		4
        /*0030*/ 	.byte	0x02, 0x4c
        /*0032*/ 	.byte	0x02
	.zero		1


	//----- nvinfo : EIATTR_ANNOTATIONS
	.align		4
        /*0034*/ 	.byte	0x04, 0x55
        /*0036*/ 	.short	(.L_134 - .L_133)


	//   ....[0]....
.L_133:
        /*0038*/ 	.word	0x00000001
        /*003c*/ 	.byte	0x90, 0x02, 0x00, 0x00, 0x01, 0x00, 0x00, 0x00, 0x10, 0x04, 0x00, 0x00, 0x01, 0x00, 0x00, 0x00
        /* <DEDUP_REMOVED lines=35> */
        /*027c*/ 	.byte	0x30, 0xaf, 0x00, 0x00, 0x01, 0x00, 0x00, 0x00, 0x60, 0xaf, 0x00, 0x00


	//----- nvinfo : EIATTR_MERCURY_ISA_VERSION
	.align		4
.L_134:
        /*0288*/ 	.byte	0x03, 0x5f
        /*028a*/ 	.short	0x0000


	//----- nvinfo : EIATTR_COOP_GROUP_MASK_REGIDS
	.align		4
        /*028c*/ 	.byte	0x04, 0x29
        /*028e*/ 	.short	(.L_136 - .L_135)


	//   ....[0]....
.L_135:
        /*0290*/ 	.word	0xffffffff


	//   ....[1]....
        /*0294*/ 	.word	0xffffffff


	//   ....[2]....
        /*0298*/ 	.word	0xffffffff


	//   ....[3]....
        /*029c*/ 	.word	0xffffffff


	//   ....[4]....
        /*02a0*/ 	.word	0xffffffff


	//   ....[5]....
        /*02a4*/ 	.word	0xffffffff


	//   ....[6]....
        /*02a8*/ 	.word	0xffffffff


	//   ....[7]....
        /*02ac*/ 	.word	0xffffffff


	//   ....[8]....
        /*02b0*/ 	.word	0xffffffff


	//   ....[9]....
        /*02b4*/ 	.word	0xffffffff


	//   ....[10]....
        /*02b8*/ 	.word	0xffffffff


	//   ....[11]....
        /*02bc*/ 	.word	0xffffffff


	//   ....[12]....
        /*02c0*/ 	.word	0xffffffff


	//   ....[13]....
        /*02c4*/ 	.word	0xffffffff


	//   ....[14]....
        /*02c8*/ 	.word	0xffffffff


	//   ....[15]....
        /*02cc*/ 	.word	0xffffffff


	//   ....[16]....
        /*02d0*/ 	.word	0xffffffff


	//   ....[17]....
        /*02d4*/ 	.word	0xffffffff


	//   ....[18]....
        /*02d8*/ 	.word	0xffffffff


	//   ....[19]....
        /*02dc*/ 	.word	0xffffffff


	//   ....[20]....
        /*02e0*/ 	.word	0xffffffff


	//   ....[21]....
        /*02e4*/ 	.word	0xffffffff


	//   ....[22]....
        /*02e8*/ 	.word	0xffffffff


	//   ....[23]....
        /*02ec*/ 	.word	0xffffffff


	//   ....[24]....
        /*02f0*/ 	.word	0xffffffff


	//   ....[25]....
        /*02f4*/ 	.word	0xffffffff


	//   ....[26]....
        /*02f8*/ 	.word	0xffffffff


	//   ....[27]....
        /*02fc*/ 	.word	0xffffffff


	//   ....[28]....
        /*0300*/ 	.word	0xffffffff


	//   ....[29]....
        /*0304*/ 	.word	0xffffffff


	//   ....[30]....
        /*0308*/ 	.word	0xffffffff


	//   ....[31]....
        /*030c*/ 	.word	0xffffffff


	//----- nvinfo : EIATTR_COOP_GROUP_INSTR_OFFSETS
	.align		4
.L_136:
        /*0310*/ 	.byte	0x04, 0x28
        /*0312*/ 	.short	(.L_138 - .L_137)


	//   ....[0]....
.L_137:
        /*0314*/ 	.word	0x00000610


	//   ....[1]....
        /*0318*/ 	.word	0x00000650


	//   ....[2]....
        /*031c*/ 	.word	0x000006d0


	//   ....[3]....
        /*0320*/ 	.word	0x00000730


	//   ....[4]....
        /*0324*/ 	.word	0x00000760


	//   ....[5]....
        /*0328*/ 	.word	0x00000800


	//   ....[6]....
        /*032c*/ 	.word	0x00000830


	//   ....[7]....
        /*0330*/ 	.word	0x00000870


	//   ....[8]....
        /*0334*/ 	.word	0x000035b0


	//   ....[9]....
        /*0338*/ 	.word	0x00003670


	//   ....[10]....
        /*033c*/ 	.word	0x000036b0


	//   ....[11]....
        /*0340*/ 	.word	0x00003730


	//   ....[12]....
        /*0344*/ 	.word	0x00008520


	//   ....[13]....
        /*0348*/ 	.word	0x000085a0


	//   ....[14]....
        /*034c*/ 	.word	0x000085b0


	//   ....[15]....
        /*0350*/ 	.word	0x00008640


	//   ....[16]....
        /*0354*/ 	.word	0x0000ac10


	//   ....[17]....
        /*0358*/ 	.word	0x0000ac20


	//   ....[18]....
        /*035c*/ 	.word	0x0000ac50


	//   ....[19]....
        /*0360*/ 	.word	0x0000ac70


	//   ....[20]....
        /*0364*/ 	.word	0x0000c040


	//   ....[21]....
        /*0368*/ 	.word	0x0000c050


	//   ....[22]....
        /*036c*/ 	.word	0x0000c070


	//   ....[23]....
        /*0370*/ 	.word	0x0000c080


	//   ....[24]....
        /*0374*/ 	.word	0x0000c190


	//   ....[25]....
        /*0378*/ 	.word	0x0000c1b0


	//   ....[26]....
        /*037c*/ 	.word	0x0000c310


	//   ....[27]....
        /*0380*/ 	.word	0x0000c340


	//   ....[28]....
        /*0384*/ 	.word	0x0000c470


	//   ....[29]....
        /*0388*/ 	.word	0x0000c4a0


	//   ....[30]....
        /*038c*/ 	.word	0x0000c5d0


	//   ....[31]....
        /*0390*/ 	.word	0x0000c5f0


	//----- nvinfo : EIATTR_EXIT_INSTR_OFFSETS
	.align		4
.L_138:
        /*0394*/ 	.byte	0x04, 0x1c
        /*0396*/ 	.short	(.L_140 - .L_139)


	//   ....[0]....
.L_139:
        /*0398*/ 	.word	0x00000040


	//   ....[1]....
        /*039c*/ 	.word	0x0000c600


	//   ....[2]....
        /*03a0*/ 	.word	0x0000c6b0


	//   ....[3]....
        /*03a4*/ 	.word	0x0000c710


	//----- nvinfo : EIATTR_CTAIDZ_USED
	.align		4
.L_140:
        /*03a8*/ 	.byte	0x01, 0x04
	.zero		2


	//----- nvinfo : EIATTR_MAX_THREADS
	.align		4
        /*03ac*/ 	.byte	0x04, 0x05
        /*03ae*/ 	.short	(.L_142 - .L_141)
.L_141:
        /*03b0*/ 	.word	0x00000100
        /*03b4*/ 	.word	0x00000001
        /*03b8*/ 	.word	0x00000001


	//----- nvinfo : EIATTR_CRS_STACK_SIZE
	.align		4
.L_142:
        /*03bc*/ 	.byte	0x04, 0x1e
        /*03be*/ 	.short	(.L_144 - .L_143)
.L_143:
        /*03c0*/ 	.word	0x00000000
.L_144:


//--------------------- .nv.info._ZN7cutlass13device_kernelIN5flash19enable_sm80_to_sm89INS1_16FlashAttnFwdSm80INS1_25CollectiveMainloopFwdSm80ILi8ELi1ELb1EN4cute5tupleIJNS5_1CILi128EEENS7_ILi96EEENS7_ILi192EEEEEELi192ENS_6half_tEfNS_4arch4Sm80ELb0ELb0ELb1ELb1ELb0ELb0ELb1ELb0EEENS1_21CollectiveEpilogueFwdINS6_IJS8_SA_S9_EEENS6_IJNS7_ILi1EEESI_SI_EEESC_SE_Li256ELb1ELb1ELb0ELb0EEENS1_19SingleTileSchedulerILb1ELb0ELb1ELi128EEEEEEEEEvNT_6ParamsE --------------------------
	.section	.nv.info._ZN7cutlass13device_kernelIN5flash19enable_sm80_to_sm89INS1_16FlashAttnFwdSm80INS1_25CollectiveMainloopFwdSm80ILi8ELi1ELb1EN4cute5tupleIJNS5_1CILi128EEENS7_ILi96EEENS7_ILi192EEEEEELi192ENS_6half_tEfNS_4arch4Sm80ELb0ELb0ELb1ELb1ELb0ELb0ELb1ELb0EEENS1_21CollectiveEpilogueFwdINS6_IJS8_SA_S9_EEENS6_IJNS7_ILi1EEESI_SI_EEESC_SE_Li256ELb1ELb1ELb0ELb0EEENS1_19SingleTileSchedulerILb1ELb0ELb1ELi128EEEEEEEEEvNT_6ParamsE,"",@"SHT_CUDA_INFO"
	.sectionflags	@""
	.align	4


	//----- nvinfo : EIATTR_CUDA_API_VERSION
	.align		4
        /*0000*/ 	.byte	0x04, 0x37
        /*0002*/ 	.short	(.L_146 - .L_145)
.L_145:
        /*0004*/ 	.word	0x00000082


	//----- nvinfo : EIATTR_SW2861232_WAR
	.align		4
.L_146:
        /*0008*/ 	.byte	0x01, 0x35
	.zero		2


	//----- nvinfo : EIATTR_PARAM_CBANK
	.align		4
        /*000c*/ 	.byte	0x04, 0x0a
        /*000e*/ 	.short	(.L_148 - .L_147)
	.align		4
.L_147:
        /*0010*/ 	.word	index@(.nv.constant0._ZN7cutlass13device_kernelIN5flash19enable_sm80_to_sm89INS1_16FlashAttnFwdSm80INS1_25CollectiveMainloopFwdSm80ILi8ELi1ELb1EN4cute5tupleIJNS5_1CILi128EEENS7_ILi96EEENS7_ILi192EEEEEELi192ENS_6half_tEfNS_4arch4Sm80ELb0ELb0ELb1ELb1ELb0ELb0ELb1ELb0EEENS1_21CollectiveEpilogueFwdINS6_IJS8_SA_S9_EEENS6_IJNS7_ILi1EEESI_SI_EEESC_SE_Li256ELb1ELb1ELb0ELb0EEENS1_19SingleTileSchedulerILb1ELb0ELb1ELi128EEEEEEEEEvNT_6ParamsE)
        /*0014*/ 	.short	0x0160
        /*0016*/ 	.short	0x0418


	//----- nvinfo : EIATTR_CBANK_PARAM_SIZE
	.align		4
.L_148:
        /*0018*/ 	.byte	0x03, 0x19
        /*001a*/ 	.short	0x0418


	//----- nvinfo : EIATTR_KPARAM_INFO
	.align		4
        /*001c*/ 	.byte	0x04, 0x17
        /*001e*/ 	.short	(.L_150 - .L_149)
.L_149:
        /*0020*/ 	.word	0x00000000
        /*0024*/ 	.short	0x0000
        /*0026*/ 	.short	0x0000
        /*0028*/ 	.byte	0x00, 0xf0, 0x61, 0x10


	//----- nvinfo : EIATTR_MAXREG_COUNT
	.align		4
.L_150:
        /*002c*/ 	.byte	0x03, 0x1b
        /*002e*/ 	.short	0x00ff


	//----- nvinfo : EIATTR_NUM_BARRIERS
	.align		4
        /*0030*/ 	.byte	0x02, 0x4c
        /*0032*/ 	.byte	0x02
	.zero		1


	//----- nvinfo : EIATTR_ANNOTATIONS
	.align		4
        /*0034*/ 	.byte	0x04, 0x55
        /*0036*/ 	.short	(.L_152 - .L_151)


	//   ....[0]....
.L_151:
        /* <DEDUP_REMOVED lines=30> */
        /*020c*/ 	.byte	0x10, 0xcd, 0x00, 0x00


	//----- nvinfo : EIATTR_MERCURY_ISA_VERSION
	.align		4
.L_152:
        /*0210*/ 	.byte	0x03, 0x5f
        /*0212*/ 	.short	0x0000


	//----- nvinfo : EIATTR_COOP_GROUP_MASK_REGIDS
	.align		4
        /*0214*/ 	.byte	0x04, 0x29
        /*0216*/ 	.short	(.L_154 - .L_153)


	//   ....[0]....
.L_153:
        /*0218*/ 	.word	0xffffffff


	//   ....[1]....
        /*021c*/ 	.word	0xffffffff


	//   ....[2]....
        /*0220*/ 	.word	0xffffffff


	//   ....[3]....
        /*0224*/ 	.word	0xffffffff


	//   ....[4]....
        /*0228*/ 	.word	0xffffffff


	//   ....[5]....
        /*022c*/ 	.word	0xffffffff


	//   ....[6]....
        /*0230*/ 	.word	0xffffffff


	//   ....[7]....
        /*0234*/ 	.word	0xffffffff


	//   ....[8]....
        /*0238*/ 	.word	0xffffffff


	//   ....[9]....
        /*023c*/ 	.word	0xffffffff


	//   ....[10]....
        /*0240*/ 	.word	0xffffffff


	//   ....[11]....
        /*0244*/ 	.word	0xffffffff


	//   ....[12]....
        /*0248*/ 	.word	0xffffffff


	//   ....[13]....
        /*024c*/ 	.word	0xffffffff


	//   ....[14]....
        /*0250*/ 	.word	0xffffffff


	//   ....[15]....
        /*0254*/ 	.word	0xffffffff


	//   ....[16]....
        /*0258*/ 	.word	0xffffffff


	//   ....[17]....
        /*025c*/ 	.word	0xffffffff


	//   ....[18]....
        /*0260*/ 	.word	0xffffffff


	//   ....[19]....
        /*0264*/ 	.word	0xffffffff


	//   ....[20]....
        /*0268*/ 	.word	0xffffffff


	//   ....[21]....
        /*026c*/ 	.word	0xffffffff


	//   ....[22]....
        /*0270*/ 	.word	0xffffffff


	//   ....[23]....
        /*0274*/ 	.word	0xffffffff


	//   ....[24]....
        /*0278*/ 	.word	0xffffffff


	//   ....[25]....
        /*027c*/ 	.word	0xffffffff


	//   ....[26]....
        /*0280*/ 	.word	0xffffffff


	//   ....[27]....
        /*0284*/ 	.word	0xffffffff


	//   ....[28]....
        /*0288*/ 	.word	0xffffffff


	//   ....[29]....
        /*028c*/ 	.word	0xffffffff


	//   ....[30]....
        /*0290*/ 	.word	0xffffffff


	//   ....[31]....
        /*0294*/ 	.word	0xffffffff


	//   ....[32]....
        /*0298*/ 	.word	0xffffffff


	//   ....[33]....
        /*029c*/ 	.word	0xffffffff


	//   ....[34]....
        /*02a0*/ 	.word	0xffffffff


	//   ....[35]....
        /*02a4*/ 	.word	0xffffffff


	//   ....[36]....
        /*02a8*/ 	.word	0xffffffff


	//   ....[37]....
        /*02ac*/ 	.word	0xffffffff


	//   ....[38]....
        /*02b0*/ 	.word	0xffffffff


	//   ....[39]....
        /*02b4*/ 	.word	0xffffffff


	//   ....[40]....
        /*02b8*/ 	.word	0xffffffff


	//----- nvinfo : EIATTR_COOP_GROUP_INSTR_OFFSETS
	.align		4
.L_154:
        /*02bc*/ 	.byte	0x04, 0x28
        /*02be*/ 	.short	(.L_156 - .L_155)


	//   ....[0]....
.L_155:
        /*02c0*/ 	.word	0x00000090


	//   ....[1]....
        /*02c4*/ 	.word	0x00000e80


	//   ....[2]....
        /*02c8*/ 	.word	0x00000ef0


	//   ....[3]....
        /*02cc*/ 	.word	0x00001180


	//   ....[4]....
        /*02d0*/ 	.word	0x000011b0


	//   ....[5]....
        /*02d4*/ 	.word	0x00001360


	//   ....[6]....
        /*02d8*/ 	.word	0x00001390


	//   ....[7]....
        /*02dc*/ 	.word	0x000013d0


	//   ....[8]....
        /*02e0*/ 	.word	0x00001440


	//   ....[9]....
        /*02e4*/ 	.word	0x00003f10


	//   ....[10]....
        /*02e8*/ 	.word	0x00003fc0


	//   ....[11]....
        /*02ec*/ 	.word	0x00003ff0


	//   ....[12]....
        /*02f0*/ 	.word	0x00004060


	//   ....[13]....
        /*02f4*/ 	.word	0x00008900


	//   ....[14]....
        /*02f8*/ 	.word	0x00008970


	//   ....[15]....
        /*02fc*/ 	.word	0x00008980


	//   ....[16]....
        /*0300*/ 	.word	0x00008a10


	//   ....[17]....
        /*0304*/ 	.word	0x0000aed0


	//   ....[18]....
        /*0308*/ 	.word	0x0000aee0


	//   ....[19]....
        /*030c*/ 	.word	0x0000af10


	//   ....[20]....
        /*0310*/ 	.word	0x0000af20


	//   ....[21]....
        /*0314*/ 	.word	0x0000c490


	//   ....[22]....
        /*0318*/ 	.word	0x0000c4e0


	//   ....[23]....
        /*031c*/ 	.word	0x0000c510


	//   ....[24]....
        /*0320*/ 	.word	0x0000c530


	//   ....[25]....
        /*0324*/ 	.word	0x0000c710


	//   ....[26]....
        /*0328*/ 	.word	0x0000c720


	//   ....[27]....
        /*032c*/ 	.word	0x0000c8a0


	//   ....[28]....
        /*0330*/ 	.word	0x0000c8d0


	//   ....[29]....
        /*0334*/ 	.word	0x0000ca20


	//   ....[30]....
        /*0338*/ 	.word	0x0000ca50


	//   ....[31]....
        /*033c*/ 	.word	0x0000cba0


	//   ....[32]....
        /*0340*/ 	.word	0x0000cbc0


	//   ....[33]....
        /*0344*/ 	.word	0x0000d3c0


	//   ....[34]....
        /*0348*/ 	.word	0x0000d3e0


	//   ....[35]....
        /*034c*/ 	.word	0x0000d530


	//   ....[36]....
        /*0350*/ 	.word	0x0000d560


	//   ....[37]....
        /*0354*/ 	.word	0x0000d690


	//   ....[38]....
        /*0358*/ 	.word	0x0000d6c0


	//   ....[39]....
        /*035c*/ 	.word	0x0000d7f0


	//   ....[40]....
        /*0360*/ 	.word	0x0000d810


	//----- nvinfo : EIATTR_EXIT_INSTR_OFFSETS
	.align		4
.L_156:
        /*0364*/ 	.byte	0x04, 0x1c
        /*0366*/ 	.short	(.L_158 - .L_157)


	//   ....[0]....
.L_157:
        /*0368*/ 	.word	0x00000350


	//   ....[1]....
        /*036c*/ 	.word	0x0000cbd0


	//   ....[2]....
        /*0370*/ 	.word	0x0000cca0


	//   ....[3]....
        /*0374*/ 	.word	0x0000cd00


	//   ....[4]....
        /*0378*/ 	.word	0x0000d820


	//   ....[5]....
        /*037c*/ 	.word	0x0000d8d0


	//   ....[6]....
        /*0380*/ 	.word	0x0000d930


	//----- nvinfo : EIATTR_CTAIDZ_USED
	.align		4
.L_158:
        /*0384*/ 	.byte	0x01, 0x04
	.zero		2


	//----- nvinfo : EIATTR_MAX_THREADS
	.align		4
        /*0388*/ 	.byte	0x04, 0x05
        /*038a*/ 	.short	(.L_160 - .L_159)
.L_159:
        /*038c*/ 	.word	0x00000100
        /*0390*/ 	.word	0x00000001
        /*0394*/ 	.word	0x00000001


	//----- nvinfo : EIATTR_CRS_STACK_SIZE
	.align		4
.L_160:
        /*0398*/ 	.byte	0x04, 0x1e
        /*039a*/ 	.short	(.L_162 - .L_161)
.L_161:
        /*039c*/ 	.word	0x00000000
.L_162:


//--------------------- .nv.info._ZN7cutlass13device_kernelIN5flash19enable_sm80_to_sm89INS1_16FlashAttnFwdSm80INS1_25CollectiveMainloopFwdSm80ILi8ELi1ELb0EN4cute5tupleIJNS5_1CILi128EEENS7_ILi64EEENS7_ILi192EEEEEELi192ENS_6half_tEfNS_4arch4Sm80ELb0ELb0ELb1ELb1ELb0ELb1ELb1ELb0EEENS1_21CollectiveEpilogueFwdINS6_IJS8_SA_S9_EEENS6_IJNS7_ILi1EEESI_SI_EEESC_SE_Li256ELb1ELb1ELb0ELb0EEENS1_19SingleTileSchedulerILb1ELb0ELb1ELi128EEEEEEEEEvNT_6ParamsE --------------------------
	.section	.nv.info._ZN7cutlass13device_kernelIN5flash19enable_sm80_to_sm89INS1_16FlashAttnFwdSm80INS1_25CollectiveMainloopFwdSm80ILi8ELi1ELb0EN4cute5tupleIJNS5_1CILi128EEENS7_ILi64EEENS7_ILi192EEEEEELi192ENS_6half_tEfNS_4arch4Sm80ELb0ELb0ELb1ELb1ELb0ELb1ELb1ELb0EEENS1_21CollectiveEpilogueFwdINS6_IJS8_SA_S9_EEENS6_IJNS7_ILi1EEESI_SI_EEESC_SE_Li256ELb1ELb1ELb0ELb0EEENS1_19SingleTileSchedulerILb1ELb0ELb1ELi128EEEEEEEEEvNT_6ParamsE,"",@"SHT_CUDA_INFO"
	.sectionflags	@""
	.align	4


	//----- nvinfo : EIATTR_CUDA_API_VERSION
	.align		4
        /*0000*/ 	.byte	0x04, 0x37
        /*0002*/ 	.short	(.L_164 - .L_163)
.L_163:
        /*0004*/ 	.word	0x00000082


	//----- nvinfo : EIATTR_SW2861232_WAR
	.align		4
.L_164:
        /*0008*/ 	.byte	0x01, 0x35
	.zero		2


	//----- nvinfo : EIATTR_PARAM_CBANK
	.align		4
        /*000c*/ 	.byte	0x04, 0x0a
        /*000e*/ 	.short	(.L_166 - .L_165)
	.align		4
.L_165:
        /*0010*/ 	.word	index@(.nv.constant0._ZN7cutlass13device_kernelIN5flash19enable_sm80_to_sm89INS1_16FlashAttnFwdSm80INS1_25CollectiveMainloopFwdSm80ILi8ELi1ELb0EN4cute5tupleIJNS5_1CILi128EEENS7_ILi64EEENS7_ILi192EEEEEELi192ENS_6half_tEfNS_4arch4Sm80ELb0ELb0ELb1ELb1ELb0ELb1ELb1ELb0EEENS1_21CollectiveEpilogueFwdINS6_IJS8_SA_S9_EEENS6_IJNS7_ILi1EEESI_SI_EEESC_SE_Li256ELb1ELb1ELb0ELb0EEENS1_19SingleTileSchedulerILb1ELb0ELb1ELi128EEEEEEEEEvNT_6ParamsE)
        /*0014*/ 	.short	0x0160
        /*0016*/ 	.short	0x0418


	//----- nvinfo : EIATTR_CBANK_PARAM_SIZE
	.align		4
.L_166:
        /*0018*/ 	.byte	0x03, 0x19
        /*001a*/ 	.short	0x0418


	//----- nvinfo : EIATTR_KPARAM_INFO
	.align		4
        /*001c*/ 	.byte	0x04, 0x17
        /*001e*/ 	.short	(.L_168 - .L_167)
.L_167:
        /*0020*/ 	.word	0x00000000
        /*0024*/ 	.short	0x0000
        /*0026*/ 	.short	0x0000
        /*0028*/ 	.byte	0x00, 0xf0, 0x61, 0x10


	//----- nvinfo : EIATTR_MAXREG_COUNT
	.align		4
.L_168:
        /*002c*/ 	.byte	0x03, 0x1b
        /*002e*/ 	.short	0x00ff


	//----- nvinfo : EIATTR_NUM_BARRIERS
	.align		4
        /*0030*/ 	.byte	0x02, 0x4c
        /*0032*/ 	.byte	0x02
	.zero		1


	//----- nvinfo : EIATTR_MERCURY_ISA_VERSION
	.align		4
        /*0034*/ 	.byte	0x03, 0x5f
        /*0036*/ 	.short	0x0000


	//----- nvinfo : EIATTR_COOP_GROUP_MASK_REGIDS
	.align		4
        /*0038*/ 	.byte	0x04, 0x29
        /*003a*/ 	.short	(.L_170 - .L_169)


	//   ....[0]....
.L_169:
        /*003c*/ 	.word	0xffffffff


	//   ....[1]....
        /*0040*/ 	.word	0xffffffff


	//   ....[2]....
        /*0044*/ 	.word	0xffffffff


	//   ....[3]....
        /*0048*/ 	.word	0xffffffff


	//   ....[4]....
        /*004c*/ 	.word	0xffffffff


	//   ....[5]....
        /*0050*/ 	.word	0xffffffff


	//   ....[6]....
        /*0054*/ 	.word	0xffffffff


	//   ....[7]....
        /*0058*/ 	.word	0xffffffff


	//   ....[8]....
        /*005c*/ 	.word	0xffffffff


	//   ....[9]....
        /*0060*/ 	.word	0xffffffff


	//   ....[10]....
        /*0064*/ 	.word	0xffffffff


	//   ....[11]....
        /*0068*/ 	.word	0xffffffff


	//   ....[12]....
        /*006c*/ 	.word	0xffffffff


	//   ....[13]....
        /*0070*/ 	.word	0xffffffff


	//   ....[14]....
        /*0074*/ 	.word	0xffffffff


	//   ....[15]....
        /*0078*/ 	.word	0xffffffff


	//   ....[16]....
        /*007c*/ 	.word	0xffffffff


	//   ....[17]....
        /*0080*/ 	.word	0xffffffff


	//   ....[18]....
        /*0084*/ 	.word	0xffffffff


	//   ....[19]....
        /*0088*/ 	.word	0xffffffff


	//   ....[20]....
        /*008c*/ 	.word	0xffffffff


	//   ....[21]....
        /*0090*/ 	.word	0xffffffff


	//   ....[22]....
        /*0094*/ 	.word	0xffffffff


	//   ....[23]....
        /*0098*/ 	.word	0xffffffff


	//   ....[24]....
        /*009c*/ 	.word	0xffffffff


	//   ....[25]....
        /*00a0*/ 	.word	0xffffffff


	//   ....[26]....
        /*00a4*/ 	.word	0xffffffff


	//   ....[27]....
        /*00a8*/ 	.word	0xffffffff


	//   ....[28]....
        /*00ac*/ 	.word	0xffffffff


	//   ....[29]....
        /*00b0*/ 	.word	0xffffffff


	//   ....[30]....
        /*00b4*/ 	.word	0xffffffff


	//   ....[31]....
        /*00b8*/ 	.word	0xffffffff


	//   ....[32]....
        /*00bc*/ 	.word	0xffffffff


	//   ....[33]....
        /*00c0*/ 	.word	0xffffffff


	//   ....[34]....
        /*00c4*/ 	.word	0xffffffff


	//   ....[35]....
        /*00c8*/ 	.word	0xffffffff


	//   ....[36]....
        /*00cc*/ 	.word	0xffffffff


	//   ....[37]....
        /*00d0*/ 	.word	0xffffffff


	//   ....[38]....
        /*00d4*/ 	.word	0xffffffff


	//   ....[39]....
        /*00d8*/ 	.word	0xffffffff


	//   ....[40]....
        /*00dc*/ 	.word	0xffffffff


	//----- nvinfo : EIATTR_COOP_GROUP_INSTR_OFFSETS
	.align		4
.L_170:
        /*00e0*/ 	.byte	0x04, 0x28
        /*00e2*/ 	.short	(.L_172 - .L_171)


	//   ....[0]....
.L_171:
        /*00e4*/ 	.word	0x00000080


	//   ....[1]....
        /*00e8*/ 	.word	0x000062e0


	//   ....[2]....
        /*00ec*/ 	.word	0x00006310


	//   ....[3]....
        /*00f0*/ 	.word	0x00006640


	//   ....[4]....
        /*00f4*/ 	.word	0x00006670


	//   ....[5]....
        /*00f8*/ 	.word	0x000067b0


	//   ....[6]....
        /*00fc*/ 	.word	0x000067e0


	//   ....[7]....
        /*0100*/ 	.word	0x00006910


	//   ....[8]....
        /*0104*/ 	.word	0x00006950


	//   ....[9]....
        /*0108*/ 	.word	0x0000dfb0


	//   ....[10]....
        /*010c*/ 	.word	0x0000e0b0


	//   ....[11]....
        /*0110*/ 	.word	0x0000e0c0


	//   ....[12]....
        /*0114*/ 	.word	0x0000e130


	//   ....[13]....
        /*0118*/ 	.word	0x00010760


	//   ....[14]....
        /*011c*/ 	.word	0x00010780


	//   ....[15]....
        /*0120*/ 	.word	0x000107a0


	//   ....[16]....
        /*0124*/ 	.word	0x000107c0


	//   ....[17]....
        /*0128*/ 	.word	0x00012120


	//   ....[18]....
        /*012c*/ 	.word	0x00012150


	//   ....[19]....
        /*0130*/ 	.word	0x000121b0


	//   ....[20]....
        /*0134*/ 	.word	0x000121c0


	//   ....[21]....
        /*0138*/ 	.word	0x000136d0


	//   ....[22]....
        /*013c*/ 	.word	0x00013710


	//   ....[23]....
        /*0140*/ 	.word	0x00013750


	//   ....[24]....
        /*0144*/ 	.word	0x00013790


	//   ....[25]....
        /*0148*/ 	.word	0x00013980


	//   ....[26]....
        /*014c*/ 	.word	0x00013990


	//   ....[27]....
        /*0150*/ 	.word	0x00013b10


	//   ....[28]....
        /*0154*/ 	.word	0x00013b40


	//   ....[29]....
        /*0158*/ 	.word	0x00013c90


	//   ....[30]....
        /*015c*/ 	.word	0x00013cc0


	//   ....[31]....
        /*0160*/ 	.word	0x00013e10


	//   ....[32]....
        /*0164*/ 	.word	0x00013e30


	//   ....[33]....
        /*0168*/ 	.word	0x00014610


	//   ....[34]....
        /*016c*/ 	.word	0x00014630


	//   ....[35]....
        /*0170*/ 	.word	0x00014760


	//   ....[36]....
        /*0174*/ 	.word	0x00014790


	//   ....[37]....
        /*0178*/ 	.word	0x000148c0


	//   ....[38]....
        /*017c*/ 	.word	0x000148f0


	//   ....[39]....
        /*0180*/ 	.word	0x00014a20


	//   ....[40]....
        /*0184*/ 	.word	0x00014a40


	//----- nvinfo : EIATTR_EXIT_INSTR_OFFSETS
	.align		4
.L_172:
        /*0188*/ 	.byte	0x04, 0x1c
        /*018a*/ 	.short	(.L_174 - .L_173)


	//   ....[0]....
.L_173:
        /*018c*/ 	.word	0x00000310


	//   ....[1]....
        /*0190*/ 	.word	0x00013e40


	//   ....[2]....
        /*0194*/ 	.word	0x00013f10


	//   ....[3]....
        /*0198*/ 	.word	0x00013f70


	//   ....[4]....
        /*019c*/ 	.word	0x00014a50


	//   ....[5]....
        /*01a0*/ 	.word	0x00014b00


	//   ....[6]....
        /*01a4*/ 	.word	0x00014b60


	//----- nvinfo : EIATTR_CTAIDZ_USED
	.align		4
.L_174:
        /*01a8*/ 	.byte	0x01, 0x04
	.zero		2


	//----- nvinfo : EIATTR_MAX_THREADS
	.align		4
        /*01ac*/ 	.byte	0x04, 0x05
        /*01ae*/ 	.short	(.L_176 - .L_175)
.L_175:
        /*01b0*/ 	.word	0x00000100
        /*01b4*/ 	.word	0x00000001
        /*01b8*/ 	.word	0x00000001


	//----- nvinfo : EIATTR_CRS_STACK_SIZE
	.align		4
.L_176:
        /*01bc*/ 	.byte	0x04, 0x1e
        /*01be*/ 	.short	(.L_178 - .L_177)
.L_177:
        /*01c0*/ 	.word	0x00000000
.L_178:


//--------------------- .nv.info._ZN7cutlass13device_kernelIN5flash19enable_sm80_to_sm89INS1_16FlashAttnFwdSm80INS1_25CollectiveMainloopFwdSm80ILi8ELi1ELb0EN4cute5tupleIJNS5_1CILi128EEENS7_ILi64EEENS7_ILi192EEEEEELi192ENS_6half_tEfNS_4arch4Sm80ELb0ELb1ELb1ELb0ELb0ELb0ELb1ELb0EEENS1_21CollectiveEpilogueFwdINS6_IJS8_SA_S9_EEENS6_IJNS7_ILi1EEESI_SI_EEESC_SE_Li256ELb0ELb1ELb0ELb0EEENS1_19SingleTileSchedulerILb0ELb0ELb1ELi128EEEEEEEEEvNT_6ParamsE --------------------------
	.section	.nv.info._ZN7cutlass13device_kernelIN5flash19enable_sm80_to_sm89INS1_16FlashAttnFwdSm80INS1_25CollectiveMainloopFwdSm80ILi8ELi1ELb0EN4cute5tupleIJNS5_1CILi128EEENS7_ILi64EEENS7_ILi192EEEEEELi192ENS_6half_tEfNS_4arch4Sm80ELb0ELb1ELb1ELb0ELb0ELb0ELb1ELb0EEENS1_21CollectiveEpilogueFwdINS6_IJS8_SA_S9_EEENS6_IJNS7_ILi1EEESI_SI_EEESC_SE_Li256ELb0ELb1ELb0ELb0EEENS1_19SingleTileSchedulerILb0ELb0ELb1ELi128EEEEEEEEEvNT_6ParamsE,"",@"SHT_CUDA_INFO"
	.sectionflags	@""
	.align	4


	//----- nvinfo : EIATTR_CUDA_API_VERSION
	.align		4
        /*0000*/ 	.byte	0x04, 0x37
        /*0002*/ 	.short	(.L_180 - .L_179)
.L_179:
        /*0004*/ 	.word	0x00000082


	//----- nvinfo : EIATTR_SW2861232_WAR
	.align		4
.L_180:
        /*0008*/ 	.byte	0x01, 0x35
	.zero		2


	//----- nvinfo : EIATTR_PARAM_CBANK
	.align		4
        /*000c*/ 	.byte	0x04, 0x0a
        /*000e*/ 	.short	(.L_182 - .L_181)
	.align		4
.L_181:
        /*0010*/ 	.word	index@(.nv.constant0._ZN7cutlass13device_kernelIN5flash19enable_sm80_to_sm89INS1_16FlashAttnFwdSm80INS1_25CollectiveMainloopFwdSm80ILi8ELi1ELb0EN4cute5tupleIJNS5_1CILi128EEENS7_ILi64EEENS7_ILi192EEEEEELi192ENS_6half_tEfNS_4arch4Sm80ELb0ELb1ELb1ELb0ELb0ELb0ELb1ELb0EEENS1_21CollectiveEpilogueFwdINS6_IJS8_SA_S9_EEENS6_IJNS7_ILi1EEESI_SI_EEESC_SE_Li256ELb0ELb1ELb0ELb0EEENS1_19SingleTileSchedulerILb0ELb0ELb1ELi128EEEEEEEEEvNT_6ParamsE)
        /*0014*/ 	.short	0x0160
        /*0016*/ 	.short	0x0418


	//----- nvinfo : EIATTR_CBANK_PARAM_SIZE
	.align		4
.L_182:
        /*0018*/ 	.byte	0x03, 0x19
        /*001a*/ 	.short	0x0418


	//----- nvinfo : EIATTR_KPARAM_INFO
	.align		4
        /*001c*/ 	.byte	0x04, 0x17
        /*001e*/ 	.short	(.L_184 - .L_183)
.L_183:
        /*0020*/ 	.word	0x00000000
        /*0024*/ 	.short	0x0000
        /*0026*/ 	.short	0x0000
        /*0028*/ 	.byte	0x00, 0xf0, 0x61, 0x10


	//----- nvinfo : EIATTR_MAXREG_COUNT
	.align		4
.L_184:
        /*002c*/ 	.byte	0x03, 0x1b
        /*002e*/ 	.short	0x00ff


	//----- nvinfo : EIATTR_NUM_BARRIERS
	.align		4
        /*0030*/ 	.byte	0x02, 0x4c
        /*0032*/ 	.byte	0x02
	.zero		1


	//----- nvinfo : EIATTR_MERCURY_ISA_VERSION
	.align		4
        /*0034*/ 	.byte	0x03, 0x5f
        /*0036*/ 	.short	0x0000


	//----- nvinfo : EIATTR_COOP_GROUP_MASK_REGIDS
	.align		4
        /*0038*/ 	.byte	0x04, 0x29
        /*003a*/ 	.short	(.L_186 - .L_185)


	//   ....[0]....
.L_185:
        /*003c*/ 	.word	0xffffffff


	//   ....[1]....
        /*0040*/ 	.word	0xffffffff


	//   ....[2]....
        /*0044*/ 	.word	0xffffffff


	//   ....[3]....
        /*0048*/ 	.word	0xffffffff


	//   ....[4]....
        /*004c*/ 	.word	0xffffffff


	//   ....[5]....
        /*0050*/ 	.word	0xffffffff


	//   ....[6]....
        /*0054*/ 	.word	0xffffffff


	//   ....[7]....
        /*0058*/ 	.word	0xffffffff


	//   ....[8]....
        /*005c*/ 	.word	0xffffffff


	//   ....[9]....
        /*0060*/ 	.word	0xffffffff


	//   ....[10]....
        /*0064*/ 	.word	0xffffffff


	//   ....[11]....
        /*0068*/ 	.word	0xffffffff


	//   ....[12]....
        /*006c*/ 	.word	0xffffffff


	//   ....[13]....
        /*0070*/ 	.word	0xffffffff


	//   ....[14]....
        /*0074*/ 	.word	0xffffffff


	//   ....[15]....
        /*0078*/ 	.word	0xffffffff


	//   ....[16]....
        /*007c*/ 	.word	0xffffffff


	//   ....[17]....
        /*0080*/ 	.word	0xffffffff


	//   ....[18]....
        /*0084*/ 	.word	0xffffffff


	//   ....[19]....
        /*0088*/ 	.word	0xffffffff


	//   ....[20]....
        /*008c*/ 	.word	0xffffffff


	//   ....[21]....
        /*0090*/ 	.word	0xffffffff


	//   ....[22]....
        /*0094*/ 	.word	0xffffffff


	//   ....[23]....
        /*0098*/ 	.word	0xffffffff


	//   ....[24]....
        /*009c*/ 	.word	0xffffffff


	//   ....[25]....
        /*00a0*/ 	.word	0xffffffff


	//   ....[26]....
        /*00a4*/ 	.word	0xffffffff


	//   ....[27]....
        /*00a8*/ 	.word	0xffffffff


	//   ....[28]....
        /*00ac*/ 	.word	0xffffffff


	//   ....[29]....
        /*00b0*/ 	.word	0xffffffff


	//   ....[30]....
        /*00b4*/ 	.word	0xffffffff


	//   ....[31]....
        /*00b8*/ 	.word	0xffffffff


	//   ....[32]....
        /*00bc*/ 	.word	0xffffffff


	//   ....[33]....
        /*00c0*/ 	.word	0xffffffff


	//   ....[34]....
        /*00c4*/ 	.word	0xffffffff


	//   ....[35]....
        /*00c8*/ 	.word	0xffffffff


	//   ....[36]....
        /*00cc*/ 	.word	0xffffffff


	//   ....[37]....
        /*00d0*/ 	.word	0xffffffff


	//   ....[38]....
        /*00d4*/ 	.word	0xffffffff


	//   ....[39]....
        /*00d8*/ 	.word	0xffffffff


	//   ....[40]....
        /*00dc*/ 	.word	0xffffffff


	//   ....[41]....
        /*00e0*/ 	.word	0xffffffff


	//   ....[42]....
        /*00e4*/ 	.word	0xffffffff


	//   ....[43]....
        /*00e8*/ 	.word	0xffffffff


	//   ....[44]....
        /*00ec*/ 	.word	0xffffffff


	//   ....[45]....
        /*00f0*/ 	.word	0xffffffff


	//   ....[46]....
        /*00f4*/ 	.word	0xffffffff


	//   ....[47]....
        /*00f8*/ 	.word	0xffffffff


	//   ....[48]....
        /*00fc*/ 	.word	0xffffffff


	//   ....[49]....
        /*0100*/ 	.word	0xffffffff


	//   ....[50]....
        /*0104*/ 	.word	0xffffffff


	//   ....[51]....
        /*0108*/ 	.word	0xffffffff


	//   ....[52]....
        /*010c*/ 	.word	0xffffffff


	//   ....[53]....
        /*0110*/ 	.word	0xffffffff


	//----- nvinfo : EIATTR_COOP_GROUP_INSTR_OFFSETS
	.align		4
.L_186:
        /*0114*/ 	.byte	0x04, 0x28
        /*0116*/ 	.short	(.L_188 - .L_187)


	//   ....[0]....
.L_187:
        /*0118*/ 	.word	0x00000d50


	//   ....[1]....
        /*011c*/ 	.word	0x00000d90


	//   ....[2]....
        /*0120*/ 	.word	0x00000dc0


	//   ....[3]....
        /*0124*/ 	.word	0x00000df0


	//   ....[4]....
        /*0128*/ 	.word	0x00000f30


	//   ....[5]....
        /*012c*/ 	.word	0x00000f80


	//   ....[6]....
        /*0130*/ 	.word	0x00000fd0


	//   ....[7]....
        /*0134*/ 	.word	0x00001070


	//   ....[8]....
        /*0138*/ 	.word	0x00002a70


	//   ....[9]....
        /*013c*/ 	.word	0x00002dd0


	//   ....[10]....
        /*0140*/ 	.word	0x00003af0


	//   ....[11]....
        /*0144*/ 	.word	0x00003b10


	//   ....[12]....
        /*0148*/ 	.word	0x00003b30


	//   ....[13]....
        /*014c*/ 	.word	0x00003b50


	//   ....[14]....
        /*0150*/ 	.word	0x00006050


	//   ....[15]....
        /*0154*/ 	.word	0x00006410


	//   ....[16]....
        /*0158*/ 	.word	0x00006c60


	//   ....[17]....
        /*015c*/ 	.word	0x00006e30


	//   ....[18]....
        /*0160*/ 	.word	0x00006e80


	//   ....[19]....
        /*0164*/ 	.word	0x00006f10


	//   ....[20]....
        /*0168*/ 	.word	0x00009cd0


	//   ....[21]....
        /*016c*/ 	.word	0x00009cf0


	//   ....[22]....
        /*0170*/ 	.word	0x00009d10


	//   ....[23]....
        /*0174*/ 	.word	0x00009d30


	//   ....[24]....
        /*0178*/ 	.word	0x0000caf0


	//   ....[25]....
        /*017c*/ 	.word	0x0000ce80


	//   ....[26]....
        /*0180*/ 	.word	0x0000d600


	//   ....[27]....
        /*0184*/ 	.word	0x0000d7e0


	//   ....[28]....
        /*0188*/ 	.word	0x0000d820


	//   ....[29]....
        /*018c*/ 	.word	0x0000d8a0


	//   ....[30]....
        /*0190*/ 	.word	0x0000ef70


	//   ....[31]....
        /*0194*/ 	.word	0x0000efa0


	//   ....[32]....
        /*0198*/ 	.word	0x0000efe0


	//   ....[33]....
        /*019c*/ 	.word	0x0000eff0


	//   ....[34]....
        /*01a0*/ 	.word	0x00010520


	//   ....[35]....
        /*01a4*/ 	.word	0x00010530


	//   ....[36]....
        /*01a8*/ 	.word	0x00010550


	//   ....[37]....
        /*01ac*/ 	.word	0x00010570


	//   ....[38]....
        /*01b0*/ 	.word	0x00010590


	//   ....[39]....
        /*01b4*/ 	.word	0x000105b0


	//   ....[40]....
        /*01b8*/ 	.word	0x000107e0


	//   ....[41]....
        /*01bc*/ 	.word	0x00010810


	//   ....[42]....
        /*01c0*/ 	.word	0x00010960


	//   ....[43]....
        /*01c4*/ 	.word	0x00010990


	//   ....[44]....
        /*01c8*/ 	.word	0x00010ae0


	//   ....[45]....
        /*01cc*/ 	.word	0x00010b00


	//   ....[46]....
        /*01d0*/ 	.word	0x00011190


	//   ....[47]....
        /*01d4*/ 	.word	0x000111b0


	//   ....[48]....
        /*01d8*/ 	.word	0x000112e0


	//   ....[49]....
        /*01dc*/ 	.word	0x00011310


	//   ....[50]....
        /*01e0*/ 	.word	0x00011440


	//   ....[51]....
        /*01e4*/ 	.word	0x00011470


	//   ....[52]....
        /*01e8*/ 	.word	0x000115a0


	//   ....[53]....
        /*01ec*/ 	.word	0x000115c0


	//----- nvinfo : EIATTR_EXIT_INSTR_OFFSETS
	.align		4
.L_188:
        /*01f0*/ 	.byte	0x04, 0x1c
        /*01f2*/ 	.short	(.L_190 - .L_189)


	//   ....[0]....
.L_189:
        /*01f4*/ 	.word	0x00000030


	//   ....[1]....
        /*01f8*/ 	.word	0x00010b10


	//   ....[2]....
        /*01fc*/ 	.word	0x00010be0


	//   ....[3]....
        /*0200*/ 	.word	0x00010c40


	//   ....[4]....
        /*0204*/ 	.word	0x000115d0


	//   ....[5]....
        /*0208*/ 	.word	0x00011680


	//   ....[6]....
        /*020c*/ 	.word	0x000116e0


	//----- nvinfo : EIATTR_CTAIDZ_USED
	.align		4
.L_190:
        /*0210*/ 	.byte	0x01, 0x04
	.zero		2


	//----- nvinfo : EIATTR_MAX_THREADS
	.align		4
        /*0214*/ 	.byte	0x04, 0x05
        /*0216*/ 	.short	(.L_192 - .L_191)
.L_191:
        /*0218*/ 	.word	0x00000100
        /*021c*/ 	.word	0x00000001
        /*0220*/ 	.word	0x00000001


	//----- nvinfo : EIATTR_CRS_STACK_SIZE
	.align		4
.L_192:
        /*0224*/ 	.byte	0x04, 0x1e
        /*0226*/ 	.short	(.L_194 - .L_193)
.L_193:
        /*0228*/ 	.word	0x00000000
.L_194:


//--------------------- .nv.info._ZN7cutlass13device_kernelIN5flash19enable_sm80_to_sm89INS1_16FlashAttnFwdSm80INS1_25CollectiveMainloopFwdSm80ILi8ELi1ELb0EN4cute5tupleIJNS5_1CILi128EEENS7_ILi64EEENS7_ILi192EEEEEELi192ENS_6half_tEfNS_4arch4Sm80ELb0ELb1ELb1ELb1ELb0ELb0ELb1ELb0EEENS1_21CollectiveEpilogueFwdINS6_IJS8_SA_S9_EEENS6_IJNS7_ILi1EEESI_SI_EEESC_SE_Li256ELb1ELb1ELb0ELb0EEENS1_19SingleTileSchedulerILb1ELb0ELb1ELi128EEEEEEEEEvNT_6ParamsE --------------------------
	.section	.nv.info._ZN7cutlass13device_kernelIN5flash19enable_sm80_to_sm89INS1_16FlashAttnFwdSm80INS1_25CollectiveMainloopFwdSm80ILi8ELi1ELb0EN4cute5tupleIJNS5_1CILi128EEENS7_ILi64EEENS7_ILi192EEEEEELi192ENS_6half_tEfNS_4arch4Sm80ELb0ELb1ELb1ELb1ELb0ELb0ELb1ELb0EEENS1_21CollectiveEpilogueFwdINS6_IJS8_SA_S9_EEENS6_IJNS7_ILi1EEESI_SI_EEESC_SE_Li256ELb1ELb1ELb0ELb0EEENS1_19SingleTileSchedulerILb1ELb0ELb1ELi128EEEEEEEEEvNT_6ParamsE,"",@"SHT_CUDA_INFO"
	.sectionflags	@""
	.align	4


	//----- nvinfo : EIATTR_CUDA_API_VERSION
	.align		4
        /*0000*/ 	.byte	0x04, 0x37
        /*0002*/ 	.short	(.L_196 - .L_195)
.L_195:
        /*0004*/ 	.word	0x00000082


	//----- nvinfo : EIATTR_SW2861232_WAR
	.align		4
.L_196:
        /*0008*/ 	.byte	0x01, 0x35
	.zero		2


	//----- nvinfo : EIATTR_PARAM_CBANK
	.align		4
        /*000c*/ 	.byte	0x04, 0x0a
        /*000e*/ 	.short	(.L_198 - .L_197)
	.align		4
.L_197:
        /*0010*/ 	.word	index@(.nv.constant0._ZN7cutlass13device_kernelIN5flash19enable_sm80_to_sm89INS1_16FlashAttnFwdSm80INS1_25CollectiveMainloopFwdSm80ILi8ELi1ELb0EN4cute5tupleIJNS5_1CILi128EEENS7_ILi64EEENS7_ILi192EEEEEELi192ENS_6half_tEfNS_4arch4Sm80ELb0ELb1ELb1ELb1ELb0ELb0ELb1ELb0EEENS1_21CollectiveEpilogueFwdINS6_IJS8_SA_S9_EEENS6_IJNS7_ILi1EEESI_SI_EEESC_SE_Li256ELb1ELb1ELb0ELb0EEENS1_19SingleTileSchedulerILb1ELb0ELb1ELi128EEEEEEEEEvNT_6ParamsE)
        /*0014*/ 	.short	0x0160
        /*0016*/ 	.short	0x0418


	//----- nvinfo : EIATTR_CBANK_PARAM_SIZE
	.align		4
.L_198:
        /*0018*/ 	.byte	0x03, 0x19
        /*001a*/ 	.short	0x0418


	//----- nvinfo : EIATTR_KPARAM_INFO
	.align		4
        /*001c*/ 	.byte	0x04, 0x17
        /*001e*/ 	.short	(.L_200 - .L_199)
.L_199:
        /*0020*/ 	.word	0x00000000
        /*0024*/ 	.short	0x0000
        /*0026*/ 	.short	0x0000
        /*0028*/ 	.byte	0x00, 0xf0, 0x61, 0x10


	//----- nvinfo : EIATTR_MAXREG_COUNT
	.align		4
.L_200:
        /*002c*/ 	.byte	0x03, 0x1b
        /*002e*/ 	.short	0x00ff


	//----- nvinfo : EIATTR_NUM_BARRIERS
	.align		4
        /*0030*/ 	.byte	0x02, 0x4c
        /*0032*/ 	.byte	0x02
	.zero		1


	//----- nvinfo : EIATTR_MERCURY_ISA_VERSION
	.align		4
        /*0034*/ 	.byte	0x03, 0x5f
        /*0036*/ 	.short	0x0000


	//----- nvinfo : EIATTR_COOP_GROUP_MASK_REGIDS
	.align		4
        /*0038*/ 	.byte	0x04, 0x29
        /*003a*/ 	.short	(.L_202 - .L_201)


	//   ....[0]....
.L_201:
        /*003c*/ 	.word	0xffffffff


	//   ....[1]....
        /*0040*/ 	.word	0xffffffff


	//   ....[2]....
        /*0044*/ 	.word	0xffffffff


	//   ....[3]....
        /*0048*/ 	.word	0xffffffff


	//   ....[4]....
        /*004c*/ 	.word	0xffffffff


	//   ....[5]....
        /*0050*/ 	.word	0xffffffff


	//   ....[6]....
        /*0054*/ 	.word	0xffffffff


	//   ....[7]....
        /*0058*/ 	.word	0xffffffff


	//   ....[8]....
        /*005c*/ 	.word	0xffffffff


	//   ....[9]....
        /*0060*/ 	.word	0xffffffff


	//   ....[10]....
        /*0064*/ 	.word	0xffffffff


	//   ....[11]....
        /*0068*/ 	.word	0xffffffff


	//   ....[12]....
        /*006c*/ 	.word	0xffffffff


	//   ....[13]....
        /*0070*/ 	.word	0xffffffff


	//   ....[14]....
        /*0074*/ 	.word	0xffffffff


	//   ....[15]....
        /*0078*/ 	.word	0xffffffff


	//   ....[16]....
        /*007c*/ 	.word	0xffffffff


	//   ....[17]....
        /*0080*/ 	.word	0xffffffff


	//   ....[18]....
        /*0084*/ 	.word	0xffffffff


	//   ....[19]....
        /*0088*/ 	.word	0xffffffff


	//   ....[20]....
        /*008c*/ 	.word	0xffffffff


	//   ....[21]....
        /*0090*/ 	.word	0xffffffff


	//   ....[22]....
        /*0094*/ 	.word	0xffffffff


	//   ....[23]....
        /*0098*/ 	.word	0xffffffff


	//   ....[24]....
        /*009c*/ 	.word	0xffffffff


	//   ....[25]....
        /*00a0*/ 	.word	0xffffffff


	//   ....[26]....
        /*00a4*/ 	.word	0xffffffff


	//   ....[27]....
        /*00a8*/ 	.word	0xffffffff


	//   ....[28]....
        /*00ac*/ 	.word	0xffffffff


	//   ....[29]....
        /*00b0*/ 	.word	0xffffffff


	//   ....[30]....
        /*00b4*/ 	.word	0xffffffff


	//   ....[31]....
        /*00b8*/ 	.word	0xffffffff


	//   ....[32]....
        /*00bc*/ 	.word	0xffffffff


	//   ....[33]....
        /*00c0*/ 	.word	0xffffffff


	//   ....[34]....
        /*00c4*/ 	.word	0xffffffff


	//   ....[35]....
        /*00c8*/ 	.word	0xffffffff


	//   ....[36]....
        /*00cc*/ 	.word	0xffffffff


	//   ....[37]....
        /*00d0*/ 	.word	0xffffffff


	//   ....[38]....
        /*00d4*/ 	.word	0xffffffff


	//   ....[39]....
        /*00d8*/ 	.word	0xffffffff


	//   ....[40]....
        /*00dc*/ 	.word	0xffffffff


	//   ....[41]....
        /*00e0*/ 	.word	0xffffffff


	//   ....[42]....
        /*00e4*/ 	.word	0xffffffff


	//   ....[43]....
        /*00e8*/ 	.word	0xffffffff


	//   ....[44]....
        /*00ec*/ 	.word	0xffffffff


	//   ....[45]....
        /*00f0*/ 	.word	0xffffffff


	//   ....[46]....
        /*00f4*/ 	.word	0xffffffff


	//   ....[47]....
        /*00f8*/ 	.word	0xffffffff


	//   ....[48]....
        /*00fc*/ 	.word	0xffffffff


	//   ....[49]....
        /*0100*/ 	.word	0xffffffff


	//   ....[50]....
        /*0104*/ 	.word	0xffffffff


	//   ....[51]....
        /*0108*/ 	.word	0xffffffff


	//   ....[52]....
        /*010c*/ 	.word	0xffffffff


	//   ....[53]....
        /*0110*/ 	.word	0xffffffff


	//   ....[54]....
        /*0114*/ 	.word	0xffffffff


	//----- nvinfo : EIATTR_COOP_GROUP_INSTR_OFFSETS
	.align		4
.L_202:
        /*0118*/ 	.byte	0x04, 0x28
        /*011a*/ 	.short	(.L_204 - .L_203)


	//   ....[0]....
.L_203:
        /*011c*/ 	.word	0x00000080


	//   ....[1]....
        /*0120*/ 	.word	0x000014b0


	//   ....[2]....
        /*0124*/ 	.word	0x000014e0


	//   ....[3]....
        /*0128*/ 	.word	0x000017a0


	//   ....[4]....
        /*012c*/ 	.word	0x000017d0


	//   ....[5]....
        /*0130*/ 	.word	0x00001910


	//   ....[6]....
        /*0134*/ 	.word	0x00001940


	//   ....[7]....
        /*0138*/ 	.word	0x00001a70


	//   ....[8]....
        /*013c*/ 	.word	0x00001ab0


	//   ....[9]....
        /*0140*/ 	.word	0x00003070


	//   ....[10]....
        /*0144*/ 	.word	0x00003480


	//   ....[11]....
        /*0148*/ 	.word	0x00004170


	//   ....[12]....
        /*014c*/ 	.word	0x00004190


	//   ....[13]....
        /*0150*/ 	.word	0x000041b0


	//   ....[14]....
        /*0154*/ 	.word	0x000041d0


	//   ....[15]....
        /*0158*/ 	.word	0x00006690


	//   ....[16]....
        /*015c*/ 	.word	0x00006a80


	//   ....[17]....
        /*0160*/ 	.word	0x000072d0


	//   ....[18]....
        /*0164*/ 	.word	0x000074b0


	//   ....[19]....
        /*0168*/ 	.word	0x000074f0


	//   ....[20]....
        /*016c*/ 	.word	0x00007580


	//   ....[21]....
        /*0170*/ 	.word	0x0000a310


	//   ....[22]....
        /*0174*/ 	.word	0x0000a330


	//   ....[23]....
        /*0178*/ 	.word	0x0000a350


	//   ....[24]....
        /*017c*/ 	.word	0x0000a370


	//   ....[25]....
        /*0180*/ 	.word	0x0000d010


	//   ....[26]....
        /*0184*/ 	.word	0x0000d4c0


	//   ....[27]....
        /*0188*/ 	.word	0x0000dc40


	//   ....[28]....
        /*018c*/ 	.word	0x0000de20


	//   ....[29]....
        /*0190*/ 	.word	0x0000de60


	//   ....[30]....
        /*0194*/ 	.word	0x0000dee0


	//   ....[31]....
        /*0198*/ 	.word	0x0000f5b0


	//   ....[32]....
        /*019c*/ 	.word	0x0000f5e0


	//   ....[33]....
        /*01a0*/ 	.word	0x0000f620


	//   ....[34]....
        /*01a4*/ 	.word	0x0000f630


	//   ....[35]....
        /*01a8*/ 	.word	0x00010b70


	//   ....[36]....
        /*01ac*/ 	.word	0x00010ba0


	//   ....[37]....
        /*01b0*/ 	.word	0x00010be0


	//   ....[38]....
        /*01b4*/ 	.word	0x00010c20


	//   ....[39]....
        /*01b8*/ 	.word	0x00010e10


	//   ....[40]....
        /*01bc*/ 	.word	0x00010e20


	//   ....[41]....
        /*01c0*/ 	.word	0x00010fa0


	//   ....[42]....
        /*01c4*/ 	.word	0x00010fd0


	//   ....[43]....
        /*01c8*/ 	.word	0x00011120


	//   ....[44]....
        /*01cc*/ 	.word	0x00011150


	//   ....[45]....
        /*01d0*/ 	.word	0x000112a0


	//   ....[46]....
        /*01d4*/ 	.word	0x000112c0


	//   ....[47]....
        /*01d8*/ 	.word	0x00011ad0


	//   ....[48]....
        /*01dc*/ 	.word	0x00011af0


	//   ....[49]....
        /*01e0*/ 	.word	0x00011c20


	//   ....[50]....
        /*01e4*/ 	.word	0x00011c50


	//   ....[51]....
        /*01e8*/ 	.word	0x00011d80


	//   ....[52]....
        /*01ec*/ 	.word	0x00011db0


	//   ....[53]....
        /*01f0*/ 	.word	0x00011ee0


	//   ....[54]....
        /*01f4*/ 	.word	0x00011f00


	//----- nvinfo : EIATTR_EXIT_INSTR_OFFSETS
	.align		4
.L_204:
        /*01f8*/ 	.byte	0x04, 0x1c
        /*01fa*/ 	.short	(.L_206 - .L_205)


	//   ....[0]....
.L_205:
        /*01fc*/ 	.word	0x00000310


	//   ....[1]....
        /*0200*/ 	.word	0x000112d0


	//   ....[2]....
        /*0204*/ 	.word	0x000113a0


	//   ....[3]....
        /*0208*/ 	.word	0x00011400


	//   ....[4]....
        /*020c*/ 	.word	0x00011f10


	//   ....[5]....
        /*0210*/ 	.word	0x00011fc0


	//   ....[6]....
        /*0214*/ 	.word	0x00012020


	//----- nvinfo : EIATTR_CTAIDZ_USED
	.align		4
.L_206:
        /*0218*/ 	.byte	0x01, 0x04
	.zero		2


	//----- nvinfo : EIATTR_MAX_THREADS
	.align		4
        /*021c*/ 	.byte	0x04, 0x05
        /*021e*/ 	.short	(.L_208 - .L_207)
.L_207:
        /*0220*/ 	.word	0x00000100
        /*0224*/ 	.word	0x00000001
        /*0228*/ 	.word	0x00000001


	//----- nvinfo : EIATTR_CRS_STACK_SIZE
	.align		4
.L_208:
        /*022c*/ 	.byte	0x04, 0x1e
        /*022e*/ 	.short	(.L_210 - .L_209)
.L_209:
        /*0230*/ 	.word	0x00000000
.L_210:


//--------------------- .nv.info._ZN7cutlass13device_kernelIN5flash19enable_sm80_to_sm89INS1_16FlashAttnFwdSm80INS1_25CollectiveMainloopFwdSm80ILi8ELi1ELb0EN4cute5tupleIJNS5_1CILi128EEENS7_ILi64EEENS7_ILi192EEEEEELi192ENS_6half_tEfNS_4arch4Sm80ELb0ELb1ELb1ELb1ELb0ELb1ELb1ELb0EEENS1_21CollectiveEpilogueFwdINS6_IJS8_SA_S9_EEENS6_IJNS7_ILi1EEESI_SI_EEESC_SE_Li256ELb1ELb1ELb0ELb0EEENS1_19SingleTileSchedulerILb1ELb0ELb1ELi128EEEEEEEEEvNT_6ParamsE --------------------------
	.section	.nv.info._ZN7cutlass13device_kernelIN5flash19enable_sm80_to_sm89INS1_16FlashAttnFwdSm80INS1_25CollectiveMainloopFwdSm80ILi8ELi1ELb0EN4cute5tupleIJNS5_1CILi128EEENS7_ILi64EEENS7_ILi192EEEEEELi192ENS_6half_tEfNS_4arch4Sm80ELb0ELb1ELb1ELb1ELb0ELb1ELb1ELb0EEENS1_21CollectiveEpilogueFwdINS6_IJS8_SA_S9_EEENS6_IJNS7_ILi1EEESI_SI_EEESC_SE_Li256ELb1ELb1ELb0ELb0EEENS1_19SingleTileSchedulerILb1ELb0ELb1ELi128EEEEEEEEEvNT_6ParamsE,"",@"SHT_CUDA_INFO"
	.sectionflags	@""
	.align	4


	//----- nvinfo : EIATTR_CUDA_API_VERSION
	.align		4
        /*0000*/ 	.byte	0x04, 0x37
        /*0002*/ 	.short	(.L_212 - .L_211)
.L_211:
        /*0004*/ 	.word	0x00000082


	//----- nvinfo : EIATTR_SW2861232_WAR
	.align		4
.L_212:
        /*0008*/ 	.byte	0x01, 0x35
	.zero		2


	//----- nvinfo : EIATTR_PARAM_CBANK
	.align		4
        /*000c*/ 	.byte	0x04, 0x0a
        /*000e*/ 	.short	(.L_214 - .L_213)
	.align		4
.L_213:
        /*0010*/ 	.word	index@(.nv.constant0._ZN7cutlass13device_kernelIN5flash19enable_sm80_to_sm89INS1_16FlashAttnFwdSm80INS1_25CollectiveMainloopFwdSm80ILi8ELi1ELb0EN4cute5tupleIJNS5_1CILi128EEENS7_ILi64EEENS7_ILi192EEEEEELi192ENS_6half_tEfNS_4arch4Sm80ELb0ELb1ELb1ELb1ELb0ELb1ELb1ELb0EEENS1_21CollectiveEpilogueFwdINS6_IJS8_SA_S9_EEENS6_IJNS7_ILi1EEESI_SI_EEESC_SE_Li256ELb1ELb1ELb0ELb0EEENS1_19SingleTileSchedulerILb1ELb0ELb1ELi128EEEEEEEEEvNT_6ParamsE)
        /*0014*/ 	.short	0x0160
        /*0016*/ 	.short	0x0418


	//----- nvinfo : EIATTR_CBANK_PARAM_SIZE
	.align		4
.L_214:
        /*0018*/ 	.byte	0x03, 0x19
        /*001a*/ 	.short	0x0418


	//----- nvinfo : EIATTR_KPARAM_INFO
	.align		4
        /*001c*/ 	.byte	0x04, 0x17
        /*001e*/ 	.short	(.L_216 - .L_215)
.L_215:
        /*0020*/ 	.word	0x00000000
        /*0024*/ 	.short	0x0000
        /*0026*/ 	.short	0x0000
        /*0028*/ 	.byte	0x00, 0xf0, 0x61, 0x10


	//----- nvinfo : EIATTR_MAXREG_COUNT
	.align		4
.L_216:
        /*002c*/ 	.byte	0x03, 0x1b
        /*002e*/ 	.short	0x00ff


	//----- nvinfo : EIATTR_NUM_BARRIERS
	.align		4
        /*0030*/ 	.byte	0x02, 0x4c
        /*0032*/ 	.byte	0x02
	.zero		1


	//----- nvinfo : EIATTR_MERCURY_ISA_VERSION
	.align		4
        /*0034*/ 	.byte	0x03, 0x5f
        /*0036*/ 	.short	0x0000


	//----- nvinfo : EIATTR_COOP_GROUP_MASK_REGIDS
	.align		4
        /*0038*/ 	.byte	0x04, 0x29
        /*003a*/ 	.short	(.L_218 - .L_217)


	//   ....[0]....
.L_217:
        /*003c*/ 	.word	0xffffffff


	//   ....[1]....
        /*0040*/ 	.word	0xffffffff


	//   ....[2]....
        /*0044*/ 	.word	0xffffffff


	//   ....[3]....
        /*0048*/ 	.word	0xffffffff


	//   ....[4]....
        /*004c*/ 	.word	0xffffffff


	//   ....[5]....
        /*0050*/ 	.word	0xffffffff


	//   ....[6]....
        /*0054*/ 	.word	0xffffffff


	//   ....[7]....
        /*0058*/ 	.word	0xffffffff


	//   ....[8]....
        /*005c*/ 	.word	0xffffffff


	//   ....[9]....
        /*0060*/ 	.word	0xffffffff


	//   ....[10]....
        /*0064*/ 	.word	0xffffffff


	//   ....[11]....
        /*0068*/ 	.word	0xffffffff


	//   ....[12]....
        /*006c*/ 	.word	0xffffffff


	//   ....[13]....
        /*0070*/ 	.word	0xffffffff


	//   ....[14]....
        /*0074*/ 	.word	0xffffffff


	//   ....[15]....
        /*0078*/ 	.word	0xffffffff


	//   ....[16]....
        /*007c*/ 	.word	0xffffffff


	//   ....[17]....
        /*0080*/ 	.word	0xffffffff


	//   ....[18]....
        /*0084*/ 	.word	0xffffffff


	//   ....[19]....
        /*0088*/ 	.word	0xffffffff


	//   ....[20]....
        /*008c*/ 	.word	0xffffffff


	//   ....[21]....
        /*0090*/ 	.word	0xffffffff


	//   ....[22]....
        /*0094*/ 	.word	0xffffffff


	//   ....[23]....
        /*0098*/ 	.word	0xffffffff


	//   ....[24]....
        /*009c*/ 	.word	0xffffffff


	//   ....[25]....
        /*00a0*/ 	.word	0xffffffff


	//   ....[26]....
        /*00a4*/ 	.word	0xffffffff


	//   ....[27]....
        /*00a8*/ 	.word	0xffffffff


	//   ....[28]....
        /*00ac*/ 	.word	0xffffffff


	//   ....[29]....
        /*00b0*/ 	.word	0xffffffff


	//   ....[30]....
        /*00b4*/ 	.word	0xffffffff


	//   ....[31]....
        /*00b8*/ 	.word	0xffffffff


	//   ....[32]....
        /*00bc*/ 	.word	0xffffffff


	//   ....[33]....
        /*00c0*/ 	.word	0xffffffff


	//   ....[34]....
        /*00c4*/ 	.word	0xffffffff


	//   ....[35]....
        /*00c8*/ 	.word	0xffffffff


	//   ....[36]....
        /*00cc*/ 	.word	0xffffffff


	//   ....[37]....
        /*00d0*/ 	.word	0xffffffff


	//   ....[38]....
        /*00d4*/ 	.word	0xffffffff


	//   ....[39]....
        /*00d8*/ 	.word	0xffffffff


	//   ....[40]....
        /*00dc*/ 	.word	0xffffffff


	//   ....[41]....
        /*00e0*/ 	.word	0xffffffff


	//   ....[42]....
        /*00e4*/ 	.word	0xffffffff


	//   ....[43]....
        /*00e8*/ 	.word	0xffffffff


	//   ....[44]....
        /*00ec*/ 	.word	0xffffffff


	//   ....[45]....
        /*00f0*/ 	.word	0xffffffff


	//   ....[46]....
        /*00f4*/ 	.word	0xffffffff


	//   ....[47]....
        /*00f8*/ 	.word	0xffffffff


	//   ....[48]....
        /*00fc*/ 	.word	0xffffffff


	//   ....[49]....
        /*0100*/ 	.word	0xffffffff


	//   ....[50]....
        /*0104*/ 	.word	0xffffffff


	//   ....[51]....
        /*0108*/ 	.word	0xffffffff


	//   ....[52]....
        /*010c*/ 	.word	0xffffffff


	//   ....[53]....
        /*0110*/ 	.word	0xffffffff


	//   ....[54]....
        /*0114*/ 	.word	0xffffffff


	//   ....[55]....
        /*0118*/ 	.word	0xffffffff


	//   ....[56]....
        /*011c*/ 	.word	0xffffffff


	//   ....[57]....
        /*0120*/ 	.word	0xffffffff


	//   ....[58]....
        /*0124*/ 	.word	0xffffffff


	//   ....[59]....
        /*0128*/ 	.word	0xffffffff


	//   ....[60]....
        /*012c*/ 	.word	0xffffffff


	//   ....[61]....
        /*0130*/ 	.word	0xffffffff


	//   ....[62]....
        /*0134*/ 	.word	0xffffffff


	//   ....[63]....
        /*0138*/ 	.word	0xffffffff


	//   ....[64]....
        /*013c*/ 	.word	0xffffffff


	//   ....[65]....
        /*0140*/ 	.word	0xffffffff


	//   ....[66]....
        /*0144*/ 	.word	0xffffffff


	//   ....[67]....
        /*0148*/ 	.word	0xffffffff


	//   ....[68]....
        /*014c*/ 	.word	0xffffffff


	//   ....[69]....
        /*0150*/ 	.word	0xffffffff


	//   ....[70]....
        /*0154*/ 	.word	0xffffffff


	//----- nvinfo : EIATTR_COOP_GROUP_INSTR_OFFSETS
	.align		4
.L_218:
        /*0158*/ 	.byte	0x04, 0x28
        /*015a*/ 	.short	(.L_220 - .L_219)


	//   ....[0]....
.L_219:
        /*015c*/ 	.word	0x00000090


	//   ....[1]....
        /*0160*/ 	.word	0x00007570


	//   ....[2]....
        /*0164*/ 	.word	0x00007630


	//   ....[3]....
        /*0168*/ 	.word	0x000077a0


	//   ....[4]....
        /*016c*/ 	.word	0x000077d0


	//   ....[5]....
        /*0170*/ 	.word	0x00007910


	//   ....[6]....
        /*0174*/ 	.word	0x00007940


	//   ....[7]....
        /*0178*/ 	.word	0x00007a70


	//   ....[8]....
        /*017c*/ 	.word	0x00007ab0


	//   ....[9]....
        /*0180*/ 	.word	0x000081a0


	//   ....[10]....
        /*0184*/ 	.word	0x00008200


	//   ....[11]....
        /*0188*/ 	.word	0x00008240


	//   ....[12]....
        /*018c*/ 	.word	0x00008250


	//   ....[13]....
        /*0190*/ 	.word	0x00008680


	//   ....[14]....
        /*0194*/ 	.word	0x000086c0


	//   ....[15]....
        /*0198*/ 	.word	0x00008700


	//   ....[16]....
        /*019c*/ 	.word	0x00008770


	//   ....[17]....
        /*01a0*/ 	.word	0x0000b700


	//   ....[18]....
        /*01a4*/ 	.word	0x0000b750


	//   ....[19]....
        /*01a8*/ 	.word	0x0000b760


	//   ....[20]....
        /*01ac*/ 	.word	0x0000b770


	//   ....[21]....
        /*01b0*/ 	.word	0x0000b9f0


	//   ....[22]....
        /*01b4*/ 	.word	0x0000ba30


	//   ....[23]....
        /*01b8*/ 	.word	0x0000ba70


	//   ....[24]....
        /*01bc*/ 	.word	0x0000bae0


	//   ....[25]....
        /*01c0*/ 	.word	0x0000ff90


	//   ....[26]....
        /*01c4*/ 	.word	0x00010340


	//   ....[27]....
        /*01c8*/ 	.word	0x00010f40


	//   ....[28]....
        /*01cc*/ 	.word	0x000110a0


	//   ....[29]....
        /*01d0*/ 	.word	0x000110b0


	//   ....[30]....
        /*01d4*/ 	.word	0x00011100


	//   ....[31]....
        /*01d8*/ 	.word	0x000136e0


	//   ....[32]....
        /*01dc*/ 	.word	0x000139b0


	//   ....[33]....
        /*01e0*/ 	.word	0x000141b0


	//   ....[34]....
        /*01e4*/ 	.word	0x000143e0


	//   ....[35]....
        /*01e8*/ 	.word	0x000143f0


	//   ....[36]....
        /*01ec*/ 	.word	0x00014460


	//   ....[37]....
        /*01f0*/ 	.word	0x000171d0


	//   ....[38]....
        /*01f4*/ 	.word	0x000171f0


	//   ....[39]....
        /*01f8*/ 	.word	0x00017220


	//   ....[40]....
        /*01fc*/ 	.word	0x00017250


	//   ....[41]....
        /*0200*/ 	.word	0x00019f80


	//   ....[42]....
        /*0204*/ 	.word	0x0001a3f0


	//   ....[43]....
        /*0208*/ 	.word	0x0001ab40


	//   ....[44]....
        /*020c*/ 	.word	0x0001ad20


	//   ....[45]....
        /*0210*/ 	.word	0x0001ad60


	//   ....[46]....
        /*0214*/ 	.word	0x0001ade0


	//   ....[47]....
        /*0218*/ 	.word	0x0001c4d0


	//   ....[48]....
        /*021c*/ 	.word	0x0001c500


	//   ....[49]....
        /*0220*/ 	.word	0x0001c550


	//   ....[50]....
        /*0224*/ 	.word	0x0001c560


	//   ....[51]....
        /*0228*/ 	.word	0x0001db50


	//   ....[52]....
        /*022c*/ 	.word	0x0001dbd0


	//   ....[53]....
        /*0230*/ 	.word	0x0001dc10


	//   ....[54]....
        /*0234*/ 	.word	0x0001dc50


	//   ....[55]....
        /*0238*/ 	.word	0x0001de80


	//   ....[56]....
        /*023c*/ 	.word	0x0001de90


	//   ....[57]....
        /*0240*/ 	.word	0x0001e010


	//   ....[58]....
        /*0244*/ 	.word	0x0001e040


	//   ....[59]....
        /*0248*/ 	.word	0x0001e190


	//   ....[60]....
        /*024c*/ 	.word	0x0001e1c0


	//   ....[61]....
        /*0250*/ 	.word	0x0001e310


	//   ....[62]....
        /*0254*/ 	.word	0x0001e330


	//   ....[63]....
        /*0258*/ 	.word	0x0001ec70


	//   ....[64]....
        /*025c*/ 	.word	0x0001ec80


	//   ....[65]....
        /*0260*/ 	.word	0x0001edb0


	//   ....[66]....
        /*0264*/ 	.word	0x0001ede0


	//   ....[67]....
        /*0268*/ 	.word	0x0001ef10


	//   ....[68]....
        /*026c*/ 	.word	0x0001ef40


	//   ....[69]....
        /*0270*/ 	.word	0x0001f070


	//   ....[70]....
        /*0274*/ 	.word	0x0001f090


	//----- nvinfo : EIATTR_EXIT_INSTR_OFFSETS
	.align		4
.L_220:
        /*0278*/ 	.byte	0x04, 0x1c
        /*027a*/ 	.short	(.L_222 - .L_221)


	//   ....[0]....
.L_221:
        /*027c*/ 	.word	0x00000440


	//   ....[1]....
        /*0280*/ 	.word	0x0001e340


	//   ....[2]....
        /*0284*/ 	.word	0x0001e410


	//   ....[3]....
        /*0288*/ 	.word	0x0001e470


	//   ....[4]....
        /*028c*/ 	.word	0x0001f0a0


	//   ....[5]....
        /*0290*/ 	.word	0x0001f150


	//   ....[6]....
        /*0294*/ 	.word	0x0001f1b0


	//----- nvinfo : EIATTR_CTAIDZ_USED
	.align		4
.L_222:
        /*0298*/ 	.byte	0x01, 0x04
	.zero		2


	//----- nvinfo : EIATTR_MAX_THREADS
	.align		4
        /*029c*/ 	.byte	0x04, 0x05
        /*029e*/ 	.short	(.L_224 - .L_223)
.L_223:
        /*02a0*/ 	.word	0x00000100
        /*02a4*/ 	.word	0x00000001
        /*02a8*/ 	.word	0x00000001


	//----- nvinfo : EIATTR_CRS_STACK_SIZE
	.align		4
.L_224:
        /*02ac*/ 	.byte	0x04, 0x1e
        /*02ae*/ 	.short	(.L_226 - .L_225)
.L_225:
        /*02b0*/ 	.word	0x00000000
.L_226:


//--------------------- .nv.info._ZN7cutlass13device_kernelIN5flash19enable_sm80_to_sm89INS1_16FlashAttnFwdSm80INS1_25CollectiveMainloopFwdSm80ILi8ELi1ELb1EN4cute5tupleIJNS5_1CILi128EEENS7_ILi96EEENS7_ILi192EEEEEELi192ENS_6half_tEfNS_4arch4Sm80ELb1ELb0ELb1ELb0ELb0ELb0ELb1ELb0EEENS1_21CollectiveEpilogueFwdINS6_IJS8_SA_S9_EEENS6_IJNS7_ILi1EEESI_SI_EEESC_SE_Li256ELb0ELb1ELb0ELb0EEENS1_30DynamicPersistentTileSchedulerILi256ELi256ELb0ELb1ELb0EEEEEEEEEvNT_6ParamsE --------------------------
	.section	.nv.info._ZN7cutlass13device_kernelIN5flash19enable_sm80_to_sm89INS1_16FlashAttnFwdSm80INS1_25CollectiveMainloopFwdSm80ILi8ELi1ELb1EN4cute5tupleIJNS5_1CILi128EEENS7_ILi96EEENS7_ILi192EEEEEELi192ENS_6half_tEfNS_4arch4Sm80ELb1ELb0ELb1ELb0ELb0ELb0ELb1ELb0EEENS1_21CollectiveEpilogueFwdINS6_IJS8_SA_S9_EEENS6_IJNS7_ILi1EEESI_SI_EEESC_SE_Li256ELb0ELb1ELb0ELb0EEENS1_30DynamicPersistentTileSchedulerILi256ELi256ELb0ELb1ELb0EEEEEEEEEvNT_6ParamsE,"",@"SHT_CUDA_INFO"
	.sectionflags	@""
	.align	4


	//----- nvinfo : EIATTR_CUDA_API_VERSION
	.align		4
        /*0000*/ 	.byte	0x04, 0x37
        /*0002*/ 	.short	(.L_228 - .L_227)
.L_227:
        /*0004*/ 	.word	0x00000082


	//----- nvinfo : EIATTR_SW2861232_WAR
	.align		4
.L_228:
        /*0008*/ 	.byte	0x01, 0x35
	.zero		2


	//----- nvinfo : EIATTR_PARAM_CBANK
	.align		4
        /*000c*/ 	.byte	0x04, 0x0a
        /*000e*/ 	.short	(.L_230 - .L_229)
	.align		4
.L_229:
        /*0010*/ 	.word	index@(.nv.constant0._ZN7cutlass13device_kernelIN5flash19enable_sm80_to_sm89INS1_16FlashAttnFwdSm80INS1_25CollectiveMainloopFwdSm80ILi8ELi1ELb1EN4cute5tupleIJNS5_1CILi128EEENS7_ILi96EEENS7_ILi192EEEEEELi192ENS_6half_tEfNS_4arch4Sm80ELb1ELb0ELb1ELb0ELb0ELb0ELb1ELb0EEENS1_21CollectiveEpilogueFwdINS6_IJS8_SA_S9_EEENS6_IJNS7_ILi1EEESI_SI_EEESC_SE_Li256ELb0ELb1ELb0ELb0EEENS1_30DynamicPersistentTileSchedulerILi256ELi256ELb0ELb1ELb0EEEEEEEEEvNT_6ParamsE)
        /*0014*/ 	.short	0x0160
        /*0016*/ 	.short	0x0428


	//----- nvinfo : EIATTR_CBANK_PARAM_SIZE
	.align		4
.L_230:
        /*0018*/ 	.byte	0x03, 0x19
        /*001a*/ 	.short	0x0428


	//----- nvinfo : EIATTR_KPARAM_INFO
	.align		4
        /*001c*/ 	.byte	0x04, 0x17
        /*001e*/ 	.short	(.L_232 - .L_231)
.L_231:
        /*0020*/ 	.word	0x00000000
        /*0024*/ 	.short	0x0000
        /*0026*/ 	.short	0x0000
        /*0028*/ 	.byte	0x00, 0xf0, 0xa1, 0x10


	//----- nvinfo : EIATTR_MAXREG_COUNT
	.align		4
.L_232:
        /*002c*/ 	.byte	0x03, 0x1b
        /*002e*/ 	.short	0x00ff


	//----- nvinfo : EIATTR_NUM_BARRIERS
	.align		4
        /*0030*/ 	.byte	0x02, 0x4c
        /*0032*/ 	.byte	0x06
	.zero		1


	//----- nvinfo : EIATTR_ANNOTATIONS
	.align		4
        /*0034*/ 	.byte	0x04, 0x55
        /*0036*/ 	.short	(.L_234 - .L_233)


	//   ....[0]....
.L_233:
        /* <DEDUP_REMOVED lines=80> */


	//----- nvinfo : EIATTR_MERCURY_ISA_VERSION
	.align		4
.L_234:
        /*0520*/ 	.byte	0x03, 0x5f
        /*0522*/ 	.short	0x0000


	//----- nvinfo : EIATTR_INT_WARP_WIDE_INSTR_OFFSETS
	.align		4
        /*0524*/ 	.byte	0x04, 0x31
        /*0526*/ 	.short	(.L_236 - .L_235)


	//   ....[0]....
.L_235:
        /*0528*/ 	.word	0x0000f6e0


	//   ....[1]....
        /*052c*/ 	.word	0x0000f760


	//----- nvinfo : EIATTR_COOP_GROUP_MASK_REGIDS
	.align		4
.L_236:
        /*0530*/ 	.byte	0x04, 0x29
        /*0532*/ 	.short	(.L_238 - .L_237)


	//   ....[0]....
.L_237:
        /*0534*/ 	.word	0xffffffff


	//   ....[1]....
        /*0538*/ 	.word	0xffffffff


	//   ....[2]....
        /*053c*/ 	.word	0xffffffff


	//   ....[3]....
        /*0540*/ 	.word	0xffffffff


	//   ....[4]....
        /*0544*/ 	.word	0xffffffff


	//   ....[5]....
        /*0548*/ 	.word	0xffffffff


	//   ....[6]....
        /*054c*/ 	.word	0xffffffff


	//   ....[7]....
        /*0550*/ 	.word	0xffffffff


	//   ....[8]....
        /*0554*/ 	.word	0xffffffff


	//   ....[9]....
        /*0558*/ 	.word	0xffffffff


	//   ....[10]....
        /*055c*/ 	.word	0xffffffff


	//   ....[11]....
        /*0560*/ 	.word	0xffffffff


	//   ....[12]....
        /*0564*/ 	.word	0xffffffff


	//   ....[13]....
        /*0568*/ 	.word	0xffffffff


	//   ....[14]....
        /*056c*/ 	.word	0xffffffff


	//   ....[15]....
        /*0570*/ 	.word	0xffffffff


	//   ....[16]....
        /*0574*/ 	.word	0xffffffff


	//   ....[17]....
        /*0578*/ 	.word	0xffffffff


	//   ....[18]....
        /*057c*/ 	.word	0xffffffff


	//   ....[19]....
        /*0580*/ 	.word	0xffffffff


	//   ....[20]....
        /*0584*/ 	.word	0xffffffff


	//   ....[21]....
        /*0588*/ 	.word	0xffffffff


	//   ....[22]....
        /*058c*/ 	.word	0xffffffff


	//   ....[23]....
        /*0590*/ 	.word	0xffffffff


	//   ....[24]....
        /*0594*/ 	.word	0xffffffff


	//   ....[25]....
        /*0598*/ 	.word	0xffffffff


	//   ....[26]....
        /*059c*/ 	.word	0xffffffff


	//   ....[27]....
        /*05a0*/ 	.word	0xffffffff


	//   ....[28]....
        /*05a4*/ 	.word	0xffffffff


	//   ....[29]....
        /*05a8*/ 	.word	0xffffffff


	//   ....[30]....
        /*05ac*/ 	.word	0xffffffff


	//   ....[31]....
        /*05b0*/ 	.word	0xffffffff


	//   ....[32]....
        /*05b4*/ 	.word	0xffffffff


	//   ....[33]....
        /*05b8*/ 	.word	0xffffffff


	//   ....[34]....
        /*05bc*/ 	.word	0xffffffff


	//   ....[35]....
        /*05c0*/ 	.word	0xffffffff


	//   ....[36]....
        /*05c4*/ 	.word	0xffffffff


	//   ....[37]....
        /*05c8*/ 	.word	0xffffffff


	//   ....[38]....
        /*05cc*/ 	.word	0xffffffff


	//   ....[39]....
        /*05d0*/ 	.word	0xffffffff


	//   ....[40]....
        /*05d4*/ 	.word	0xffffffff


	//   ....[41]....
        /*05d8*/ 	.word	0xffffffff


	//   ....[42]....
        /*05dc*/ 	.word	0xffffffff


	//   ....[43]....
        /*05e0*/ 	.word	0xffffffff


	//   ....[44]....
        /*05e4*/ 	.word	0xffffffff


	//   ....[45]....
        /*05e8*/ 	.word	0xffffffff


	//   ....[46]....
        /*05ec*/ 	.word	0xffffffff


	//   ....[47]....
        /*05f0*/ 	.word	0xffffffff


	//   ....[48]....
        /*05f4*/ 	.word	0xffffffff


	//   ....[49]....
        /*05f8*/ 	.word	0xffffffff


	//   ....[50]....
        /*05fc*/ 	.word	0xffffffff


	//   ....[51]....
        /*0600*/ 	.word	0xffffffff


	//   ....[52]....
        /*0604*/ 	.word	0xffffffff


	//   ....[53]....
        /*0608*/ 	.word	0xffffffff


	//   ....[54]....
        /*060c*/ 	.word	0xffffffff


	//   ....[55]....
        /*0610*/ 	.word	0xffffffff


	//   ....[56]....
        /*0614*/ 	.word	0xffffffff


	//   ....[57]....
        /*0618*/ 	.word	0xffffffff


	//   ....[58]....
        /*061c*/ 	.word	0xffffffff


	//   ....[59]....
        /*0620*/ 	.word	0xffffffff


	//   ....[60]....
        /*0624*/ 	.word	0xffffffff


	//   ....[61]....
        /*0628*/ 	.word	0xffffffff


	//   ....[62]....
        /*062c*/ 	.word	0xffffffff


	//   ....[63]....
        /*0630*/ 	.word	0xffffffff


	//----- nvinfo : EIATTR_COOP_GROUP_INSTR_OFFSETS
	.align		4
.L_238:
        /*0634*/ 	.byte	0x04, 0x28
        /*0636*/ 	.short	(.L_240 - .L_239)


	//   ....[0]....
.L_239:
        /*0638*/ 	.word	0x00000050


	//   ....[1]....
        /*063c*/ 	.word	0x000018f0


	//   ....[2]....
        /*0640*/ 	.word	0x00001900


	//   ....[3]....
        /*0644*/ 	.word	0x00001920


	//   ....[4]....
        /*0648*/ 	.word	0x00001930


	//   ....[5]....
        /*064c*/ 	.word	0x00001a60


	//   ....[6]....
        /*0650*/ 	.word	0x00001a80


	//   ....[7]....
        /*0654*/ 	.word	0x00001b20


	//   ....[8]....
        /*0658*/ 	.word	0x00001b40


	//   ....[9]....
        /*065c*/ 	.word	0x00003a00


	//   ....[10]....
        /*0660*/ 	.word	0x00003a10


	//   ....[11]....
        /*0664*/ 	.word	0x00004290


	//   ....[12]....
        /*0668*/ 	.word	0x000043f0


	//   ....[13]....
        /*066c*/ 	.word	0x00004400


	//   ....[14]....
        /*0670*/ 	.word	0x00004450


	//   ....[15]....
        /*0674*/ 	.word	0x00006970


	//   ....[16]....
        /*0678*/ 	.word	0x00007d00


	//   ....[17]....
        /*067c*/ 	.word	0x00007e30


	//   ....[18]....
        /*0680*/ 	.word	0x00008310


	//   ....[19]....
        /*0684*/ 	.word	0x000083f0


	//   ....[20]....
        /*0688*/ 	.word	0x000084c0


	//   ....[21]....
        /*068c*/ 	.word	0x0000c820


	//   ....[22]....
        /*0690*/ 	.word	0x0000c860


	//   ....[23]....
        /*0694*/ 	.word	0x0000c880


	//   ....[24]....
        /*0698*/ 	.word	0x0000c8a0


	//   ....[25]....
        /*069c*/ 	.word	0x0000ee90


	//   ....[26]....
        /*06a0*/ 	.word	0x0000eee0


	//   ....[27]....
        /*06a4*/ 	.word	0x0000ef00


	//   ....[28]....
        /*06a8*/ 	.word	0x0000ef20


	//   ....[29]....
        /*06ac*/ 	.word	0x0000ff40


	//   ....[30]....
        /*06b0*/ 	.word	0x000102b0


	//   ....[31]....
        /*06b4*/ 	.word	0x000102e0


	//   ....[32]....
        /*06b8*/ 	.word	0x00010300


	//   ....[33]....
        /*06bc*/ 	.word	0x00010330


	//   ....[34]....
        /*06c0*/ 	.word	0x00010500


	//   ....[35]....
        /*06c4*/ 	.word	0x00010520


	//   ....[36]....
        /*06c8*/ 	.word	0x000106e0


	//   ....[37]....
        /*06cc*/ 	.word	0x00010710


	//   ....[38]....
        /*06d0*/ 	.word	0x00010810


	//   ....[39]....
        /*06d4*/ 	.word	0x00010840


	//   ....[40]....
        /*06d8*/ 	.word	0x00010940


	//   ....[41]....
        /*06dc*/ 	.word	0x00010960


	//   ....[42]....
        /*06e0*/ 	.word	0x00010f10


	//   ....[43]....
        /*06e4*/ 	.word	0x00010f30


	//   ....[44]....
        /*06e8*/ 	.word	0x000110c0


	//   ....[45]....
        /*06ec*/ 	.word	0x000110d0


	//   ....[46]....
        /*06f0*/ 	.word	0x00011250


	//   ....[47]....
        /*06f4*/ 	.word	0x00011270


	//   ....[48]....
        /*06f8*/ 	.word	0x000113f0


	//   ....[49]....
        /*06fc*/ 	.word	0x00011400


	//   ....[50]....
        /*0700*/ 	.word	0x000115f0


	//   ....[51]....
        /*0704*/ 	.word	0x000116d0


	//   ....[52]....
        /*0708*/ 	.word	0x00011730


	//   ....[53]....
        /*070c*/ 	.word	0x00011780


	//   ....[54]....
        /*0710*/ 	.word	0x000117d0


	//   ....[55]....
        /*0714*/ 	.word	0x00011840


	//   ....[56]....
        /*0718*/ 	.word	0x000118b0


	//   ....[57]....
        /*071c*/ 	.word	0x00011910


	//   ....[58]....
        /*0720*/ 	.word	0x00011970


	//   ....[59]....
        /*0724*/ 	.word	0x000119d0


	//   ....[60]....
        /*0728*/ 	.word	0x00011a40


	//   ....[61]....
        /*072c*/ 	.word	0x00011aa0


	//   ....[62]....
        /*0730*/ 	.word	0x00011b00


	//   ....[63]....
        /*0734*/ 	.word	0x00011b70


	//----- nvinfo : EIATTR_EXIT_INSTR_OFFSETS
	.align		4
.L_240:
        /*0738*/ 	.byte	0x04, 0x1c
        /*073a*/ 	.short	(.L_242 - .L_241)


	//   ....[0]....
.L_241:
        /*073c*/ 	.word	0x000000a0


	//   ....[1]....
        /*0740*/ 	.word	0x00011690


	//----- nvinfo : EIATTR_MAX_THREADS
	.align		4
.L_242:
        /*0744*/ 	.byte	0x04, 0x05
        /*0746*/ 	.short	(.L_244 - .L_243)
.L_243:
        /*0748*/ 	.word	0x00000100
        /*074c*/ 	.word	0x00000001
        /*0750*/ 	.word	0x00000001


	//----- nvinfo : EIATTR_CRS_STACK_SIZE
	.align		4
.L_244:
        /*0754*/ 	.byte	0x04, 0x1e
        /*0756*/ 	.short	(.L_246 - .L_245)
.L_245:
        /*0758*/ 	.word	0x00000000
.L_246:


//--------------------- .nv.info._ZN7cutlass13device_kernelIN5flash19enable_sm80_to_sm89INS1_16FlashAttnFwdSm80INS1_25CollectiveMainloopFwdSm80ILi8ELi1ELb1EN4cute5tupleIJNS5_1CILi128EEENS7_ILi96EEENS7_ILi192EEEEEELi192ENS_6half_tEfNS_4arch4Sm80ELb1ELb0ELb1ELb1ELb0ELb0ELb1ELb0EEENS1_21CollectiveEpilogueFwdINS6_IJS8_SA_S9_EEENS6_IJNS7_ILi1EEESI_SI_EEESC_SE_Li256ELb1ELb1ELb0ELb0EEENS1_19SingleTileSchedulerILb1ELb0ELb1ELi128EEEEEEEEEvNT_6ParamsE --------------------------
	.section	.nv.info._ZN7cutlass13device_kernelIN5flash19enable_sm80_to_sm89INS1_16FlashAttnFwdSm80INS1_25CollectiveMainloopFwdSm80ILi8ELi1ELb1EN4cute5tupleIJNS5_1CILi128EEENS7_ILi96EEENS7_ILi192EEEEEELi192ENS_6half_tEfNS_4arch4Sm80ELb1ELb0ELb1ELb1ELb0ELb0ELb1ELb0EEENS1_21CollectiveEpilogueFwdINS6_IJS8_SA_S9_EEENS6_IJNS7_ILi1EEESI_SI_EEESC_SE_Li256ELb1ELb1ELb0ELb0EEENS1_19SingleTileSchedulerILb1ELb0ELb1ELi128EEEEEEEEEvNT_6ParamsE,"",@"SHT_CUDA_INFO"
	.sectionflags	@""
	.align	4


	//----- nvinfo : EIATTR_CUDA_API_VERSION
	.align		4
        /*0000*/ 	.byte	0x04, 0x37
        /*0002*/ 	.short	(.L_248 - .L_247)
.L_247:
        /*0004*/ 	.word	0x00000082


	//----- nvinfo : EIATTR_SW2861232_WAR
	.align		4
.L_248:
        /*0008*/ 	.byte	0x01, 0x35
	.zero		2


	//----- nvinfo : EIATTR_PARAM_CBANK
	.align		4
        /*000c*/ 	.byte	0x04, 0x0a
        /*000e*/ 	.short	(.L_250 - .L_249)
	.align		4
.L_249:
        /*0010*/ 	.word	index@(.nv.constant0._ZN7cutlass13device_kernelIN5flash19enable_sm80_to_sm89INS1_16FlashAttnFwdSm80INS1_25CollectiveMainloopFwdSm80ILi8ELi1ELb1EN4cute5tupleIJNS5_1CILi128EEENS7_ILi96EEENS7_ILi192EEEEEELi192ENS_6half_tEfNS_4arch4Sm80ELb1ELb0ELb1ELb1ELb0ELb0ELb1ELb0EEENS1_21CollectiveEpilogueFwdINS6_IJS8_SA_S9_EEENS6_IJNS7_ILi1EEESI_SI_EEESC_SE_Li256ELb1ELb1ELb0ELb0EEENS1_19SingleTileSchedulerILb1ELb0ELb1ELi128EEEEEEEEEvNT_6ParamsE)
        /*0014*/ 	.short	0x0160
        /*0016*/ 	.short	0x0418


	//----- nvinfo : EIATTR_CBANK_PARAM_SIZE
	.align		4
.L_250:
        /*0018*/ 	.byte	0x03, 0x19
        /*001a*/ 	.short	0x0418


	//----- nvinfo : EIATTR_KPARAM_INFO
	.align		4
        /*001c*/ 	.byte	0x04, 0x17
        /*001e*/ 	.short	(.L_252 - .L_251)
.L_251:
        /*0020*/ 	.word	0x00000000
        /*0024*/ 	.short	0x0000
        /*0026*/ 	.short	0x0000
        /*0028*/ 	.byte	0x00, 0xf0, 0x61, 0x10


	//----- nvinfo : EIATTR_MAXREG_COUNT
	.align		4
.L_252:
        /*002c*/ 	.byte	0x03, 0x1b
        /*002e*/ 	.short	0x00ff


	//----- nvinfo : EIATTR_NUM_BARRIERS
	.align		4
        /*0030*/ 	.byte	0x02, 0x4c
        /*0032*/ 	.byte	0x02
	.zero		1


	//----- nvinfo : EIATTR_ANNOTATIONS
	.align		4
        /*0034*/ 	.byte	0x04, 0x55
        /*0036*/ 	.short	(.L_254 - .L_253)


	//   ....[0]....
.L_253:
        /* <DEDUP_REMOVED lines=32> */


	//----- nvinfo : EIATTR_MERCURY_ISA_VERSION
	.align		4
.L_254:
        /*0228*/ 	.byte	0x03, 0x5f
        /*022a*/ 	.short	0x0000


	//----- nvinfo : EIATTR_COOP_GROUP_MASK_REGIDS
	.align		4
        /*022c*/ 	.byte	0x04, 0x29
        /*022e*/ 	.short	(.L_256 - .L_255)


	//   ....[0]....
.L_255:
        /*0230*/ 	.word	0xffffffff


	//   ....[1]....
        /*0234*/ 	.word	0xffffffff


	//   ....[2]....
        /*0238*/ 	.word	0xffffffff


	//   ....[3]....
        /*023c*/ 	.word	0xffffffff


	//   ....[4]....
        /*0240*/ 	.word	0xffffffff


	//   ....[5]....
        /*0244*/ 	.word	0xffffffff


	//   ....[6]....
        /*0248*/ 	.word	0xffffffff


	//   ....[7]....
        /*024c*/ 	.word	0xffffffff


	//   ....[8]....
        /*0250*/ 	.word	0xffffffff


	//   ....[9]....
        /*0254*/ 	.word	0xffffffff


	//   ....[10]....
        /*0258*/ 	.word	0xffffffff


	//   ....[11]....
        /*025c*/ 	.word	0xffffffff


	//   ....[12]....
        /*0260*/ 	.word	0xffffffff


	//   ....[13]....
        /*0264*/ 	.word	0xffffffff


	//   ....[14]....
        /*0268*/ 	.word	0xffffffff


	//   ....[15]....
        /*026c*/ 	.word	0xffffffff


	//   ....[16]....
        /*0270*/ 	.word	0xffffffff


	//   ....[17]....
        /*0274*/ 	.word	0xffffffff


	//   ....[18]....
        /*0278*/ 	.word	0xffffffff


	//   ....[19]....
        /*027c*/ 	.word	0xffffffff


	//   ....[20]....
        /*0280*/ 	.word	0xffffffff


	//   ....[21]....
        /*0284*/ 	.word	0xffffffff


	//   ....[22]....
        /*0288*/ 	.word	0xffffffff


	//   ....[23]....
        /*028c*/ 	.word	0xffffffff


	//   ....[24]....
        /*0290*/ 	.word	0xffffffff


	//   ....[25]....
        /*0294*/ 	.word	0xffffffff


	//   ....[26]....
        /*0298*/ 	.word	0xffffffff


	//   ....[27]....
        /*029c*/ 	.word	0xffffffff


	//   ....[28]....
        /*02a0*/ 	.word	0xffffffff


	//   ....[29]....
        /*02a4*/ 	.word	0xffffffff


	//   ....[30]....
        /*02a8*/ 	.word	0xffffffff


	//   ....[31]....
        /*02ac*/ 	.word	0xffffffff


	//   ....[32]....
        /*02b0*/ 	.word	0xffffffff


	//   ....[33]....
        /*02b4*/ 	.word	0xffffffff


	//   ....[34]....
        /*02b8*/ 	.word	0xffffffff


	//   ....[35]....
        /*02bc*/ 	.word	0xffffffff


	//   ....[36]....
        /*02c0*/ 	.word	0xffffffff


	//   ....[37]....
        /*02c4*/ 	.word	0xffffffff


	//   ....[38]....
        /*02c8*/ 	.word	0xffffffff


	//   ....[39]....
        /*02cc*/ 	.word	0xffffffff


	//   ....[40]....
        /*02d0*/ 	.word	0xffffffff


	//   ....[41]....
        /*02d4*/ 	.word	0xffffffff


	//   ....[42]....
        /*02d8*/ 	.word	0xffffffff


	//   ....[43]....
        /*02dc*/ 	.word	0xffffffff


	//   ....[44]....
        /*02e0*/ 	.word	0xffffffff


	//   ....[45]....
        /*02e4*/ 	.word	0xffffffff


	//   ....[46]....
        /*02e8*/ 	.word	0xffffffff


	//   ....[47]....
        /*02ec*/ 	.word	0xffffffff


	//   ....[48]....
        /*02f0*/ 	.word	0xffffffff


	//----- nvinfo : EIATTR_COOP_GROUP_INSTR_OFFSETS
	.align		4
.L_256:
        /*02f4*/ 	.byte	0x04, 0x28
        /*02f6*/ 	.short	(.L_258 - .L_257)


	//   ....[0]....
.L_257:
        /*02f8*/ 	.word	0x00000090


	//   ....[1]....
        /*02fc*/ 	.word	0x000011b0


	//   ....[2]....
        /*0300*/ 	.word	0x000011f0


	//   ....[3]....
        /*0304*/ 	.word	0x00001240


	//   ....[4]....
        /*0308*/ 	.word	0x000012e0


	//   ....[5]....
        /*030c*/ 	.word	0x00001480


	//   ....[6]....
        /*0310*/ 	.word	0x000014c0


	//   ....[7]....
        /*0314*/ 	.word	0x00001540


	//   ....[8]....
        /*0318*/ 	.word	0x00001550


	//   ....[9]....
        /*031c*/ 	.word	0x00003a80


	//   ....[10]....
        /*0320*/ 	.word	0x00003af0


	//   ....[11]....
        /*0324*/ 	.word	0x00004480


	//   ....[12]....
        /*0328*/ 	.word	0x00004550


	//   ....[13]....
        /*032c*/ 	.word	0x00004560


	//   ....[14]....
        /*0330*/ 	.word	0x00004590


	//   ....[15]....
        /*0334*/ 	.word	0x00008080


	//   ....[16]....
        /*0338*/ 	.word	0x000080b0


	//   ....[17]....
        /*033c*/ 	.word	0x00008c70


	//   ....[18]....
        /*0340*/ 	.word	0x00008e60


	//   ....[19]....
        /*0344*/ 	.word	0x00008ee0


	//   ....[20]....
        /*0348*/ 	.word	0x00008f70


	//   ....[21]....
        /*034c*/ 	.word	0x0000d130


	//   ....[22]....
        /*0350*/ 	.word	0x0000d170


	//   ....[23]....
        /*0354*/ 	.word	0x0000d190


	//   ....[24]....
        /*0358*/ 	.word	0x0000d1b0


	//   ....[25]....
        /*035c*/ 	.word	0x0000f700


	//   ....[26]....
        /*0360*/ 	.word	0x0000f710


	//   ....[27]....
        /*0364*/ 	.word	0x0000f740


	//   ....[28]....
        /*0368*/ 	.word	0x0000f750


	//   ....[29]....
        /*036c*/ 	.word	0x00010cc0


	//   ....[30]....
        /*0370*/ 	.word	0x00010d10


	//   ....[31]....
        /*0374*/ 	.word	0x00010d40


	//   ....[32]....
        /*0378*/ 	.word	0x00010d60


	//   ....[33]....
        /*037c*/ 	.word	0x00010f40


	//   ....[34]....
        /*0380*/ 	.word	0x00010f50


	//   ....[35]....
        /*0384*/ 	.word	0x000110d0


	//   ....[36]....
        /*0388*/ 	.word	0x00011100


	//   ....[37]....
        /*038c*/ 	.word	0x00011250


	//   ....[38]....
        /*0390*/ 	.word	0x00011280


	//   ....[39]....
        /*0394*/ 	.word	0x000113d0


	//   ....[40]....
        /*0398*/ 	.word	0x000113f0


	//   ....[41]....
        /*039c*/ 	.word	0x00011bf0


	//   ....[42]....
        /*03a0*/ 	.word	0x00011c10


	//   ....[43]....
        /*03a4*/ 	.word	0x00011d60


	//   ....[44]....
        /*03a8*/ 	.word	0x00011d90


	//   ....[45]....
        /*03ac*/ 	.word	0x00011ec0


	//   ....[46]....
        /*03b0*/ 	.word	0x00011ef0


	//   ....[47]....
        /*03b4*/ 	.word	0x00012020


	//   ....[48]....
        /*03b8*/ 	.word	0x00012040


	//----- nvinfo : EIATTR_EXIT_INSTR_OFFSETS
	.align		4
.L_258:
        /*03bc*/ 	.byte	0x04, 0x1c
        /*03be*/ 	.short	(.L_260 - .L_259)


	//   ....[0]....
.L_259:
        /*03c0*/ 	.word	0x00000350


	//   ....[1]....
        /*03c4*/ 	.word	0x00011400


	//   ....[2]....
        /*03c8*/ 	.word	0x000114d0


	//   ....[3]....
        /*03cc*/ 	.word	0x00011530


	//   ....[4]....
        /*03d0*/ 	.word	0x00012050


	//   ....[5]....
        /*03d4*/ 	.word	0x00012100


	//   ....[6]....
        /*03d8*/ 	.word	0x00012160


	//----- nvinfo : EIATTR_CTAIDZ_USED
	.align		4
.L_260:
        /*03dc*/ 	.byte	0x01, 0x04
	.zero		2


	//----- nvinfo : EIATTR_MAX_THREADS
	.align		4
        /*03e0*/ 	.byte	0x04, 0x05
        /*03e2*/ 	.short	(.L_262 - .L_261)
.L_261:
        /*03e4*/ 	.word	0x00000100
        /*03e8*/ 	.word	0x00000001
        /*03ec*/ 	.word	0x00000001


	//----- nvinfo : EIATTR_CRS_STACK_SIZE
	.align		4
.L_262:
        /*03f0*/ 	.byte	0x04, 0x1e
        /*03f2*/ 	.short	(.L_264 - .L_263)
.L_263:
        /*03f4*/ 	.word	0x00000000
.L_264:


//--------------------- .nv.info._ZN7cutlass13device_kernelIN5flash19enable_sm80_to_sm89INS1_16FlashAttnFwdSm80INS1_25CollectiveMainloopFwdSm80ILi8ELi1ELb0EN4cute5tupleIJNS5_1CILi128EEENS7_ILi64EEENS7_ILi192EEEEEELi192ENS_6half_tEfNS_4arch4Sm80ELb1ELb0ELb1ELb1ELb0ELb1ELb1ELb0EEENS1_21CollectiveEpilogueFwdINS6_IJS8_SA_S9_EEENS6_IJNS7_ILi1EEESI_SI_EEESC_SE_Li256ELb1ELb1ELb0ELb0EEENS1_19SingleTileSchedulerILb1ELb0ELb1ELi128EEEEEEEEEvNT_6ParamsE --------------------------
	.section	.nv.info._ZN7cutlass13device_kernelIN5flash19enable_sm80_to_sm89INS1_16FlashAttnFwdSm80INS1_25CollectiveMainloopFwdSm80ILi8ELi1ELb0EN4cute5tupleIJNS5_1CILi128EEENS7_ILi64EEENS7_ILi192EEEEEELi192ENS_6half_tEfNS_4arch4Sm80ELb1ELb0ELb1ELb1ELb0ELb1ELb1ELb0EEENS1_21CollectiveEpilogueFwdINS6_IJS8_SA_S9_EEENS6_IJNS7_ILi1EEESI_SI_EEESC_SE_Li256ELb1ELb1ELb0ELb0EEENS1_19SingleTileSchedulerILb1ELb0ELb1ELi128EEEEEEEEEvNT_6ParamsE,"",@"SHT_CUDA_INFO"
	.sectionflags	@""
	.align	4


	//----- nvinfo : EIATTR_CUDA_API_VERSION
	.align		4
        /*0000*/ 	.byte	0x04, 0x37
        /*0002*/ 	.short	(.L_266 - .L_265)
.L_265:
        /*0004*/ 	.word	0x00000082


	//----- nvinfo : EIATTR_SW2861232_WAR
	.align		4
.L_266:
        /*0008*/ 	.byte	0x01, 0x35
	.zero		2


	//----- nvinfo : EIATTR_PARAM_CBANK
	.align		4
        /*000c*/ 	.byte	0x04, 0x0a
        /*000e*/ 	.short	(.L_268 - .L_267)
	.align		4
.L_267:
        /*0010*/ 	.word	index@(.nv.constant0._ZN7cutlass13device_kernelIN5flash19enable_sm80_to_sm89INS1_16FlashAttnFwdSm80INS1_25CollectiveMainloopFwdSm80ILi8ELi1ELb0EN4cute5tupleIJNS5_1CILi128EEENS7_ILi64EEENS7_ILi192EEEEEELi192ENS_6half_tEfNS_4arch4Sm80ELb1ELb0ELb1ELb1ELb0ELb1ELb1ELb0EEENS1_21CollectiveEpilogueFwdINS6_IJS8_SA_S9_EEENS6_IJNS7_ILi1EEESI_SI_EEESC_SE_Li256ELb1ELb1ELb0ELb0EEENS1_19SingleTileSchedulerILb1ELb0ELb1ELi128EEEEEEEEEvNT_6ParamsE)
        /*0014*/ 	.short	0x0160
        /*0016*/ 	.short	0x0418


	//----- nvinfo : EIATTR_CBANK_PARAM_SIZE
	.align		4
.L_268:
        /*0018*/ 	.byte	0x03, 0x19
        /*001a*/ 	.short	0x0418


	//----- nvinfo : EIATTR_KPARAM_INFO
	.align		4
        /*001c*/ 	.byte	0x04, 0x17
        /*001e*/ 	.short	(.L_270 - .L_269)
.L_269:
        /*0020*/ 	.word	0x00000000
        /*0024*/ 	.short	0x0000
        /*0026*/ 	.short	0x0000
        /*0028*/ 	.byte	0x00, 0xf0, 0x61, 0x10


	//----- nvinfo : EIATTR_MAXREG_COUNT
	.align		4
.L_270:
        /*002c*/ 	.byte	0x03, 0x1b
        /*002e*/ 	.short	0x00ff


	//----- nvinfo : EIATTR_NUM_BARRIERS
	.align		4
        /*0030*/ 	.byte	0x02, 0x4c
        /*0032*/ 	.byte	0x02
	.zero		1


	//----- nvinfo : EIATTR_MERCURY_ISA_VERSION
	.align		4
        /*0034*/ 	.byte	0x03, 0x5f
        /*0036*/ 	.short	0x0000


	//----- nvinfo : EIATTR_COOP_GROUP_MASK_REGIDS
	.align		4
        /*0038*/ 	.byte	0x04, 0x29
        /*003a*/ 	.short	(.L_272 - .L_271)


	//   ....[0]....
.L_271:
        /*003c*/ 	.word	0xffffffff


	//   ....[1]....
        /*0040*/ 	.word	0xffffffff


	//   ....[2]....
        /*0044*/ 	.word	0xffffffff


	//   ....[3]....
        /*0048*/ 	.word	0xffffffff


	//   ....[4]....
        /*004c*/ 	.word	0xffffffff


	//   ....[5]....
        /*0050*/ 	.word	0xffffffff


	//   ....[6]....
        /*0054*/ 	.word	0xffffffff


	//   ....[7]....
        /*0058*/ 	.word	0xffffffff


	//   ....[8]....
        /*005c*/ 	.word	0xffffffff


	//   ....[9]....
        /*0060*/ 	.word	0xffffffff


	//   ....[10]....
        /*0064*/ 	.word	0xffffffff


	//   ....[11]....
        /*0068*/ 	.word	0xffffffff


	//   ....[12]....
        /*006c*/ 	.word	0xffffffff


	//   ....[13]....
        /*0070*/ 	.word	0xffffffff


	//   ....[14]....
        /*0074*/ 	.word	0xffffffff


	//   ....[15]....
        /*0078*/ 	.word	0xffffffff


	//   ....[16]....
        /*007c*/ 	.word	0xffffffff


	//   ....[17]....
        /*0080*/ 	.word	0xffffffff


	//   ....[18]....
        /*0084*/ 	.word	0xffffffff


	//   ....[19]....
        /*0088*/ 	.word	0xffffffff


	//   ....[20]....
        /*008c*/ 	.word	0xffffffff


	//   ....[21]....
        /*0090*/ 	.word	0xffffffff


	//   ....[22]....
        /*0094*/ 	.word	0xffffffff


	//   ....[23]....
        /*0098*/ 	.word	0xffffffff


	//   ....[24]....
        /*009c*/ 	.word	0xffffffff


	//   ....[25]....
        /*00a0*/ 	.word	0xffffffff


	//   ....[26]....
        /*00a4*/ 	.word	0xffffffff


	//   ....[27]....
        /*00a8*/ 	.word	0xffffffff


	//   ....[28]....
        /*00ac*/ 	.word	0xffffffff


	//   ....[29]....
        /*00b0*/ 	.word	0xffffffff


	//   ....[30]....
        /*00b4*/ 	.word	0xffffffff


	//   ....[31]....
        /*00b8*/ 	.word	0xffffffff


	//   ....[32]....
        /*00bc*/ 	.word	0xffffffff


	//   ....[33]....
        /*00c0*/ 	.word	0xffffffff


	//   ....[34]....
        /*00c4*/ 	.word	0xffffffff


	//   ....[35]....
        /*00c8*/ 	.word	0xffffffff


	//   ....[36]....
        /*00cc*/ 	.word	0xffffffff


	//   ....[37]....
        /*00d0*/ 	.word	0xffffffff


	//   ....[38]....
        /*00d4*/ 	.word	0xffffffff


	//   ....[39]....
        /*00d8*/ 	.word	0xffffffff


	//   ....[40]....
        /*00dc*/ 	.word	0xffffffff


	//   ....[41]....
        /*00e0*/ 	.word	0xffffffff


	//   ....[42]....
        /*00e4*/ 	.word	0xffffffff


	//   ....[43]....
        /*00e8*/ 	.word	0xffffffff


	//   ....[44]....
        /*00ec*/ 	.word	0xffffffff


	//   ....[45]....
        /*00f0*/ 	.word	0xffffffff


	//   ....[46]....
        /*00f4*/ 	.word	0xffffffff


	//   ....[47]....
        /*00f8*/ 	.word	0xffffffff


	//   ....[48]....
        /*00fc*/ 	.word	0xffffffff


	//   ....[49]....
        /*0100*/ 	.word	0xffffffff


	//   ....[50]....
        /*0104*/ 	.word	0xffffffff


	//   ....[51]....
        /*0108*/ 	.word	0xffffffff


	//   ....[52]....
        /*010c*/ 	.word	0xffffffff


	//   ....[53]....
        /*0110*/ 	.word	0xffffffff


	//   ....[54]....
        /*0114*/ 	.word	0xffffffff


	//   ....[55]....
        /*0118*/ 	.word	0xffffffff


	//   ....[56]....
        /*011c*/ 	.word	0xffffffff


	//   ....[57]....
        /*0120*/ 	.word	0xffffffff


	//   ....[58]....
        /*0124*/ 	.word	0xffffffff


	//   ....[59]....
        /*0128*/ 	.word	0xffffffff


	//   ....[60]....
        /*012c*/ 	.word	0xffffffff


	//   ....[61]....
        /*0130*/ 	.word	0xffffffff


	//   ....[62]....
        /*0134*/ 	.word	0xffffffff


	//   ....[63]....
        /*0138*/ 	.word	0xffffffff


	//   ....[64]....
        /*013c*/ 	.word	0xffffffff


	//----- nvinfo : EIATTR_COOP_GROUP_INSTR_OFFSETS
	.align		4
.L_272:
        /*0140*/ 	.byte	0x04, 0x28
        /*0142*/ 	.short	(.L_274 - .L_273)


	//   ....[0]....
.L_273:
        /*0144*/ 	.word	0x00000080


	//   ....[1]....
        /*0148*/ 	.word	0x000067a0


	//   ....[2]....
        /*014c*/ 	.word	0x000067d0


	//   ....[3]....
        /*0150*/ 	.word	0x00006910


	//   ....[4]....
        /*0154*/ 	.word	0x00006940


	//   ....[5]....
        /*0158*/ 	.word	0x00006a80


	//   ....[6]....
        /*015c*/ 	.word	0x00006ab0


	//   ....[7]....
        /*0160*/ 	.word	0x00006be0


	//   ....[8]....
        /*0164*/ 	.word	0x00006c20


	//   ....[9]....
        /*0168*/ 	.word	0x00007350


	//   ....[10]....
        /*016c*/ 	.word	0x00007370


	//   ....[11]....
        /*0170*/ 	.word	0x00007380


	//   ....[12]....
        /*0174*/ 	.word	0x00007390


	//   ....[13]....
        /*0178*/ 	.word	0x000077d0


	//   ....[14]....
        /*017c*/ 	.word	0x00007a90


	//   ....[15]....
        /*0180*/ 	.word	0x00007ad0


	//   ....[16]....
        /*0184*/ 	.word	0x00007b10


	//   ....[17]....
        /*0188*/ 	.word	0x0000a930


	//   ....[18]....
        /*018c*/ 	.word	0x0000a950


	//   ....[19]....
        /*0190*/ 	.word	0x0000a960


	//   ....[20]....
        /*0194*/ 	.word	0x0000a970


	//   ....[21]....
        /*0198*/ 	.word	0x0000ac50


	//   ....[22]....
        /*019c*/ 	.word	0x0000ad50


	//   ....[23]....
        /*01a0*/ 	.word	0x0000aea0


	//   ....[24]....
        /*01a4*/ 	.word	0x0000aee0


	//   ....[25]....
        /*01a8*/ 	.word	0x0000f110


	//   ....[26]....
        /*01ac*/ 	.word	0x0000f130


	//   ....[27]....
        /*01b0*/ 	.word	0x0000f8a0


	//   ....[28]....
        /*01b4*/ 	.word	0x0000f9d0


	//   ....[29]....
        /*01b8*/ 	.word	0x0000f9f0


	//   ....[30]....
        /*01bc*/ 	.word	0x0000fa70


	//   ....[31]....
        /*01c0*/ 	.word	0x00011250


	//   ....[32]....
        /*01c4*/ 	.word	0x00011c50


	//   ....[33]....
        /*01c8*/ 	.word	0x000123c0


	//   ....[34]....
        /*01cc*/ 	.word	0x00012520


	//   ....[35]....
        /*01d0*/ 	.word	0x00012620


	//   ....[36]....
        /*01d4*/ 	.word	0x00012790


	//   ....[37]....
        /*01d8*/ 	.word	0x00015390


	//   ....[38]....
        /*01dc*/ 	.word	0x000153d0


	//   ....[39]....
        /*01e0*/ 	.word	0x000153f0


	//   ....[40]....
        /*01e4*/ 	.word	0x00015410


	//   ....[41]....
        /*01e8*/ 	.word	0x00016d70


	//   ....[42]....
        /*01ec*/ 	.word	0x00016d90


	//   ....[43]....
        /*01f0*/ 	.word	0x00016dc0


	//   ....[44]....
        /*01f4*/ 	.word	0x00016dd0


	//   ....[45]....
        /*01f8*/ 	.word	0x00018360


	//   ....[46]....
        /*01fc*/ 	.word	0x00018380


	//   ....[47]....
        /*0200*/ 	.word	0x000183c0


	//   ....[48]....
        /*0204*/ 	.word	0x000183f0


	//   ....[49]....
        /*0208*/ 	.word	0x000185a0


	//   ....[50]....
        /*020c*/ 	.word	0x000185b0


	//   ....[51]....
        /*0210*/ 	.word	0x00018730


	//   ....[52]....
        /*0214*/ 	.word	0x00018760


	//   ....[53]....
        /*0218*/ 	.word	0x000188b0


	//   ....[54]....
        /*021c*/ 	.word	0x000188e0


	//   ....[55]....
        /*0220*/ 	.word	0x00018a30


	//   ....[56]....
        /*0224*/ 	.word	0x00018a50


	//   ....[57]....
        /*0228*/ 	.word	0x00019200


	//   ....[58]....
        /*022c*/ 	.word	0x00019220


	//   ....[59]....
        /*0230*/ 	.word	0x00019370


	//   ....[60]....
        /*0234*/ 	.word	0x000193a0


	//   ....[61]....
        /*0238*/ 	.word	0x000194d0


	//   ....[62]....
        /*023c*/ 	.word	0x00019500


	//   ....[63]....
        /*0240*/ 	.word	0x00019630


	//   ....[64]....
        /*0244*/ 	.word	0x00019650


	//----- nvinfo : EIATTR_EXIT_INSTR_OFFSETS
	.align		4
.L_274:
        /*0248*/ 	.byte	0x04, 0x1c
        /*024a*/ 	.short	(.L_276 - .L_275)


	//   ....[0]....
.L_275:
        /*024c*/ 	.word	0x00000330


	//   ....[1]....
        /*0250*/ 	.word	0x00018a60


	//   ....[2]....
        /*0254*/ 	.word	0x00018b30


	//   ....[3]....
        /*0258*/ 	.word	0x00018b90


	//   ....[4]....
        /*025c*/ 	.word	0x00019660


	//   ....[5]....
        /*0260*/ 	.word	0x00019710


	//   ....[6]....
        /*0264*/ 	.word	0x00019770


	//----- nvinfo : EIATTR_CTAIDZ_USED
	.align		4
.L_276:
        /*0268*/ 	.byte	0x01, 0x04
	.zero		2


	//----- nvinfo : EIATTR_MAX_THREADS
	.align		4
        /*026c*/ 	.byte	0x04, 0x05
        /*026e*/ 	.short	(.L_278 - .L_277)
.L_277:
        /*0270*/ 	.word	0x00000100
        /*0274*/ 	.word	0x00000001
        /*0278*/ 	.word	0x00000001


	//----- nvinfo : EIATTR_CRS_STACK_SIZE
	.align		4
.L_278:
        /*027c*/ 	.byte	0x04, 0x1e
        /*027e*/ 	.short	(.L_280 - .L_279)
.L_279:
        /*0280*/ 	.word	0x00000000
.L_280:


//--------------------- .nv.info._ZN7cutlass13device_kernelIN5flash19enable_sm80_to_sm89INS1_16FlashAttnFwdSm80INS1_25CollectiveMainloopFwdSm80ILi8ELi2ELb1EN4cute5tupleIJNS5_1CILi128EEENS7_ILi96EEENS7_ILi192EEEEEELi192ENS_6half_tEfNS_4arch4Sm80ELb0ELb0ELb1ELb0ELb0ELb0ELb1ELb0EEENS1_21CollectiveEpilogueFwdINS6_IJS8_SA_S9_EEENS6_IJNS7_ILi1EEESI_SI_EEESC_SE_Li256ELb0ELb1ELb0ELb0EEENS1_19SingleTileSchedulerILb0ELb0ELb1ELi128EEEEEEEEEvNT_6ParamsE --------------------------
	.section	.nv.info._ZN7cutlass13device_kernelIN5flash19enable_sm80_to_sm89INS1_16FlashAttnFwdSm80INS1_25CollectiveMainloopFwdSm80ILi8ELi2ELb1EN4cute5tupleIJNS5_1CILi128EEENS7_ILi96EEENS7_ILi192EEEEEELi192ENS_6half_tEfNS_4arch4Sm80ELb0ELb0ELb1ELb0ELb0ELb0ELb1ELb0EEENS1_21CollectiveEpilogueFwdINS6_IJS8_SA_S9_EEENS6_IJNS7_ILi1EEESI_SI_EEESC_SE_Li256ELb0ELb1ELb0ELb0EEENS1_19SingleTileSchedulerILb0ELb0ELb1ELi128EEEEEEEEEvNT_6ParamsE,"",@"SHT_CUDA_INFO"
	.sectionflags	@""
	.align	4


	//----- nvinfo : EIATTR_CUDA_API_VERSION
	.align		4
        /*0000*/ 	.byte	0x04, 0x37
        /*0002*/ 	.short	(.L_282 - .L_281)
.L_281:
        /*0004*/ 	.word	0x00000082


	//----- nvinfo : EIATTR_SW2861232_WAR
	.align		4
.L_282:
        /*0008*/ 	.byte	0x01, 0x35
	.zero		2


	//----- nvinfo : EIATTR_PARAM_CBANK
	.align		4
        /*000c*/ 	.byte	0x04, 0x0a
        /*000e*/ 	.short	(.L_284 - .L_283)
	.align		4
.L_283:
        /*0010*/ 	.word	index@(.nv.constant0._ZN7cutlass13device_kernelIN5flash19enable_sm80_to_sm89INS1_16FlashAttnFwdSm80INS1_25CollectiveMainloopFwdSm80ILi8ELi2ELb1EN4cute5tupleIJNS5_1CILi128EEENS7_ILi96EEENS7_ILi192EEEEEELi192ENS_6half_tEfNS_4arch4Sm80ELb0ELb0ELb1ELb0ELb0ELb0ELb1ELb0EEENS1_21CollectiveEpilogueFwdINS6_IJS8_SA_S9_EEENS6_IJNS7_ILi1EEESI_SI_EEESC_SE_Li256ELb0ELb1ELb0ELb0EEENS1_19SingleTileSchedulerILb0ELb0ELb1ELi128EEEEEEEEEvNT_6ParamsE)
        /*0014*/ 	.short	0x0160
        /*0016*/ 	.short	0x0418


	//----- nvinfo : EIATTR_CBANK_PARAM_SIZE
	.align		4
.L_284:
        /*0018*/ 	.byte	0x03, 0x19
        /*001a*/ 	.short	0x0418


	//----- nvinfo : EIATTR_KPARAM_INFO
	.align		4
        /*001c*/ 	.byte	0x04, 0x17
        /*001e*/ 	.short	(.L_286 - .L_285)
.L_285:
        /*0020*/ 	.word	0x00000000
        /*0024*/ 	.short	0x0000
        /*0026*/ 	.short	0x0000
        /*0028*/ 	.byte	0x00, 0xf0, 0x61, 0x10


	//----- nvinfo : EIATTR_MAXREG_COUNT
	.align		4
.L_286:
        /*002c*/ 	.byte	0x03, 0x1b
        /*002e*/ 	.short	0x00ff


	//----- nvinfo : EIATTR_NUM_BARRIERS
	.align		4
        /*0030*/ 	.byte	0x02, 0x4c
        /*0032*/ 	.byte	0x02
	.zero		1


	//----- nvinfo : EIATTR_ANNOTATIONS
	.align		4
        /*0034*/ 	.byte	0x04, 0x55
        /*0036*/ 	.short	(.L_288 - .L_287)


	//   ....[0]....
.L_287:
        /* <DEDUP_REMOVED lines=17> */


	//----- nvinfo : EIATTR_MERCURY_ISA_VERSION
	.align		4
.L_288:
        /*0130*/ 	.byte	0x03, 0x5f
        /*0132*/ 	.short	0x0000


	//----- nvinfo : EIATTR_COOP_GROUP_MASK_REGIDS
	.align		4
        /*0134*/ 	.byte	0x04, 0x29
        /*0136*/ 	.short	(.L_290 - .L_289)


	//   ....[0]....
.L_289:
        /*0138*/ 	.word	0xffffffff


	//   ....[1]....
        /*013c*/ 	.word	0xffffffff


	//   ....[2]....
        /*0140*/ 	.word	0xffffffff


	//   ....[3]....
        /*0144*/ 	.word	0xffffffff


	//   ....[4]....
        /*0148*/ 	.word	0xffffffff


	//   ....[5]....
        /*014c*/ 	.word	0xffffffff


	//   ....[6]....
        /*0150*/ 	.word	0xffffffff


	//   ....[7]....
        /*0154*/ 	.word	0xffffffff


	//   ....[8]....
        /*0158*/ 	.word	0xffffffff


	//   ....[9]....
        /*015c*/ 	.word	0xffffffff


	//   ....[10]....
        /*0160*/ 	.word	0xffffffff


	//   ....[11]....
        /*0164*/ 	.word	0xffffffff


	//   ....[12]....
        /*0168*/ 	.word	0xffffffff


	//   ....[13]....
        /*016c*/ 	.word	0xffffffff


	//   ....[14]....
        /*0170*/ 	.word	0xffffffff


	//   ....[15]....
        /*0174*/ 	.word	0xffffffff


	//   ....[16]....
        /*0178*/ 	.word	0xffffffff


	//   ....[17]....
        /*017c*/ 	.word	0xffffffff


	//   ....[18]....
        /*0180*/ 	.word	0xffffffff


	//   ....[19]....
        /*0184*/ 	.word	0xffffffff


	//   ....[20]....
        /*0188*/ 	.word	0xffffffff


	//   ....[21]....
        /*018c*/ 	.word	0xffffffff


	//   ....[22]....
        /*0190*/ 	.word	0xffffffff


	//   ....[23]....
        /*0194*/ 	.word	0xffffffff


	//   ....[24]....
        /*0198*/ 	.word	0xffffffff


	//   ....[25]....
        /*019c*/ 	.word	0xffffffff


	//   ....[26]....
        /*01a0*/ 	.word	0xffffffff


	//   ....[27]....
        /*01a4*/ 	.word	0xffffffff


	//   ....[28]....
        /*01a8*/ 	.word	0xffffffff


	//   ....[29]....
        /*01ac*/ 	.word	0xffffffff


	//   ....[30]....
        /*01b0*/ 	.word	0xffffffff


	//   ....[31]....
        /*01b4*/ 	.word	0xffffffff


	//----- nvinfo : EIATTR_COOP_GROUP_INSTR_OFFSETS
	.align		4
.L_290:
        /*01b8*/ 	.byte	0x04, 0x28
        /*01ba*/ 	.short	(.L_292 - .L_291)


	//   ....[0]....
.L_291:
        /*01bc*/ 	.word	0x00000610


	//   ....[1]....
        /*01c0*/ 	.word	0x00000700


	//   ....[2]....
        /*01c4*/ 	.word	0x00000880


	//   ....[3]....
        /*01c8*/ 	.word	0x00000960


	//   ....[4]....
        /*01cc*/ 	.word	0x00000990


	//   ....[5]....
        /*01d0*/ 	.word	0x000009b0


	//   ....[6]....
        /*01d4*/ 	.word	0x00000bc0


	//   ....[7]....
        /*01d8*/ 	.word	0x00000c10


	//   ....[8]....
        /*01dc*/ 	.word	0x000035d0


	//   ....[9]....
        /*01e0*/ 	.word	0x00003680


	//   ....[10]....
        /*01e4*/ 	.word	0x00003690


	//   ....[11]....
        /*01e8*/ 	.word	0x000036c0


	//   ....[12]....
        /*01ec*/ 	.word	0x00007490


	//   ....[13]....
        /*01f0*/ 	.word	0x00007510


	//   ....[14]....
        /*01f4*/ 	.word	0x000077d0


	//   ....[15]....
        /*01f8*/ 	.word	0x00007810


	//   ....[16]....
        /*01fc*/ 	.word	0x00009c60


	//   ....[17]....
        /*0200*/ 	.word	0x00009c70


	//   ....[18]....
        /*0204*/ 	.word	0x00009cc0


	//   ....[19]....
        /*0208*/ 	.word	0x00009cd0


	//   ....[20]....
        /*020c*/ 	.word	0x0000b0a0


	//   ....[21]....
        /*0210*/ 	.word	0x0000b0b0


	//   ....[22]....
        /*0214*/ 	.word	0x0000b0d0


	//   ....[23]....
        /*0218*/ 	.word	0x0000b0e0


	//   ....[24]....
        /*021c*/ 	.word	0x0000b1e0


	//   ....[25]....
        /*0220*/ 	.word	0x0000b200


	//   ....[26]....
        /*0224*/ 	.word	0x0000b360


	//   ....[27]....
        /*0228*/ 	.word	0x0000b390


	//   ....[28]....
        /*022c*/ 	.word	0x0000b4c0


	//   ....[29]....
        /*0230*/ 	.word	0x0000b4f0


	//   ....[30]....
        /*0234*/ 	.word	0x0000b620


	//   ....[31]....
        /*0238*/ 	.word	0x0000b640


	//----- nvinfo : EIATTR_EXIT_INSTR_OFFSETS
	.align		4
.L_292:
        /*023c*/ 	.byte	0x04, 0x1c
        /*023e*/ 	.short	(.L_294 - .L_293)


	//   ....[0]....
.L_293:
        /*0240*/ 	.word	0x00000040


	//   ....[1]....
        /*0244*/ 	.word	0x0000b650


	//   ....[2]....
        /*0248*/ 	.word	0x0000b700


	//   ....[3]....
        /*024c*/ 	.word	0x0000b760


	//----- nvinfo : EIATTR_CTAIDZ_USED
	.align		4
.L_294:
        /*0250*/ 	.byte	0x01, 0x04
	.zero		2


	//----- nvinfo : EIATTR_MAX_THREADS
	.align		4
        /*0254*/ 	.byte	0x04, 0x05
        /*0256*/ 	.short	(.L_296 - .L_295)
.L_295:
        /*0258*/ 	.word	0x00000100
        /*025c*/ 	.word	0x00000001
        /*0260*/ 	.word	0x00000001


	//----- nvinfo : EIATTR_CRS_STACK_SIZE
	.align		4
.L_296:
        /*0264*/ 	.byte	0x04, 0x1e
        /*0266*/ 	.short	(.L_298 - .L_297)
.L_297:
        /*0268*/ 	.word	0x00000000
.L_298:


//--------------------- .nv.info._ZN7cutlass13device_kernelIN5flash19enable_sm80_to_sm89INS1_16FlashAttnFwdSm80INS1_25CollectiveMainloopFwdSm80ILi8ELi2ELb1EN4cute5tupleIJNS5_1CILi128EEENS7_ILi96EEENS7_ILi192EEEEEELi192ENS_6half_tEfNS_4arch4Sm80ELb0ELb0ELb1ELb1ELb0ELb0ELb1ELb0EEENS1_21CollectiveEpilogueFwdINS6_IJS8_SA_S9_EEENS6_IJNS7_ILi1EEESI_SI_EEESC_SE_Li256ELb1ELb1ELb0ELb0EEENS1_19SingleTileSchedulerILb1ELb0ELb1ELi128EEEEEEEEEvNT_6ParamsE --------------------------
	.section	.nv.info._ZN7cutlass13device_kernelIN5flash19enable_sm80_to_sm89INS1_16FlashAttnFwdSm80INS1_25CollectiveMainloopFwdSm80ILi8ELi2ELb1EN4cute5tupleIJNS5_1CILi128EEENS7_ILi96EEENS7_ILi192EEEEEELi192ENS_6half_tEfNS_4arch4Sm80ELb0ELb0ELb1ELb1ELb0ELb0ELb1ELb0EEENS1_21CollectiveEpilogueFwdINS6_IJS8_SA_S9_EEENS6_IJNS7_ILi1EEESI_SI_EEESC_SE_Li256ELb1ELb1ELb0ELb0EEENS1_19SingleTileSchedulerILb1ELb0ELb1ELi128EEEEEEEEEvNT_6ParamsE,"",@"SHT_CUDA_INFO"
	.sectionflags	@""
	.align	4


	//----- nvinfo : EIATTR_CUDA_API_VERSION
	.align		4
        /*0000*/ 	.byte	0x04, 0x37
        /*0002*/ 	.short	(.L_300 - .L_299)
.L_299:
        /*0004*/ 	.word	0x00000082


	//----- nvinfo : EIATTR_SW2861232_WAR
	.align		4
.L_300:
        /*0008*/ 	.byte	0x01, 0x35
	.zero		2


	//----- nvinfo : EIATTR_PARAM_CBANK
	.align		4
        /*000c*/ 	.byte	0x04, 0x0a
        /*000e*/ 	.short	(.L_302 - .L_301)
	.align		4
.L_301:
        /*0010*/ 	.word	index@(.nv.constant0._ZN7cutlass13device_kernelIN5flash19enable_sm80_to_sm89INS1_16FlashAttnFwdSm80INS1_25CollectiveMainloopFwdSm80ILi8ELi2ELb1EN4cute5tupleIJNS5_1CILi128EEENS7_ILi96EEENS7_ILi192EEEEEELi192ENS_6half_tEfNS_4arch4Sm80ELb0ELb0ELb1ELb1ELb0ELb0ELb1ELb0EEENS1_21CollectiveEpilogueFwdINS6_IJS8_SA_S9_EEENS6_IJNS7_ILi1EEESI_SI_EEESC_SE_Li256ELb1ELb1ELb0ELb0EEENS1_19SingleTileSchedulerILb1ELb0ELb1ELi128EEEEEEEEEvNT_6ParamsE)
        /*0014*/ 	.short	0x0160
        /*0016*/ 	.short	0x0418


	//----- nvinfo : EIATTR_CBANK_PARAM_SIZE
	.align		4
.L_302:
        /*0018*/ 	.byte	0x03, 0x19
        /*001a*/ 	.short	0x0418


	//----- nvinfo : EIATTR_KPARAM_INFO
	.align		4
        /*001c*/ 	.byte	0x04, 0x17
        /*001e*/ 	.short	(.L_304 - .L_303)
.L_303:
        /*0020*/ 	.word	0x00000000
        /*0024*/ 	.short	0x0000
        /*0026*/ 	.short	0x0000
        /*0028*/ 	.byte	0x00, 0xf0, 0x61, 0x10


	//----- nvinfo : EIATTR_MAXREG_COUNT
	.align		4
.L_304:
        /*002c*/ 	.byte	0x03, 0x1b
        /*002e*/ 	.short	0x00ff


	//----- nvinfo : EIATTR_NUM_BARRIERS
	.align		4
        /*0030*/ 	.byte	0x02, 0x4c
        /*0032*/ 	.byte	0x02
	.zero		1


	//----- nvinfo : EIATTR_ANNOTATIONS
	.align		4
        /*0034*/ 	.byte	0x04, 0x55
        /*0036*/ 	.short	(.L_306 - .L_305)


	//   ....[0]....
.L_305:
        /* <DEDUP_REMOVED lines=15> */


	//----- nvinfo : EIATTR_MERCURY_ISA_VERSION
	.align		4
.L_306:
        /*0110*/ 	.byte	0x03, 0x5f
        /*0112*/ 	.short	0x0000


	//----- nvinfo : EIATTR_COOP_GROUP_MASK_REGIDS
	.align		4
        /*0114*/ 	.byte	0x04, 0x29
        /*0116*/ 	.short	(.L_308 - .L_307)


	//   ....[0]....
.L_307:
        /*0118*/ 	.word	0xffffffff


	//   ....[1]....
        /*011c*/ 	.word	0xffffffff


	//   ....[2]....
        /*0120*/ 	.word	0xffffffff


	//   ....[3]....
        /*0124*/ 	.word	0xffffffff


	//   ....[4]....
        /*0128*/ 	.word	0xffffffff


	//   ....[5]....
        /*012c*/ 	.word	0xffffffff


	//   ....[6]....
        /*0130*/ 	.word	0xffffffff


	//   ....[7]....
        /*0134*/ 	.word	0xffffffff


	//   ....[8]....
        /*0138*/ 	.word	0xffffffff


	//   ....[9]....
        /*013c*/ 	.word	0xffffffff


	//   ....[10]....
        /*0140*/ 	.word	0xffffffff


	//   ....[11]....
        /*0144*/ 	.word	0xffffffff


	//   ....[12]....
        /*0148*/ 	.word	0xffffffff


	//   ....[13]....
        /*014c*/ 	.word	0xffffffff


	//   ....[14]....
        /*0150*/ 	.word	0xffffffff


	//   ....[15]....
        /*0154*/ 	.word	0xffffffff


	//   ....[16]....
        /*0158*/ 	.word	0xffffffff


	//   ....[17]....
        /*015c*/ 	.word	0xffffffff


	//   ....[18]....
        /*0160*/ 	.word	0xffffffff


	//   ....[19]....
        /*0164*/ 	.word	0xffffffff


	//   ....[20]....
        /*0168*/ 	.word	0xffffffff


	//   ....[21]....
        /*016c*/ 	.word	0xffffffff


	//   ....[22]....
        /*0170*/ 	.word	0xffffffff


	//   ....[23]....
        /*0174*/ 	.word	0xffffffff


	//   ....[24]....
        /*0178*/ 	.word	0xffffffff


	//   ....[25]....
        /*017c*/ 	.word	0xffffffff


	//   ....[26]....
        /*0180*/ 	.word	0xffffffff


	//   ....[27]....
        /*0184*/ 	.word	0xffffffff


	//   ....[28]....
        /*0188*/ 	.word	0xffffffff


	//   ....[29]....
        /*018c*/ 	.word	0xffffffff


	//   ....[30]....
        /*0190*/ 	.word	0xffffffff


	//   ....[31]....
        /*0194*/ 	.word	0xffffffff


	//   ....[32]....
        /*0198*/ 	.word	0xffffffff


	//   ....[33]....
        /*019c*/ 	.word	0xffffffff


	//   ....[34]....
        /*01a0*/ 	.word	0xffffffff


	//   ....[35]....
        /*01a4*/ 	.word	0xffffffff


	//   ....[36]....
        /*01a8*/ 	.word	0xffffffff


	//   ....[37]....
        /*01ac*/ 	.word	0xffffffff


	//   ....[38]....
        /*01b0*/ 	.word	0xffffffff


	//   ....[39]....
        /*01b4*/ 	.word	0xffffffff


	//   ....[40]....
        /*01b8*/ 	.word	0xffffffff


	//----- nvinfo : EIATTR_COOP_GROUP_INSTR_OFFSETS
	.align		4
.L_308:
        /*01bc*/ 	.byte	0x04, 0x28
        /*01be*/ 	.short	(.L_310 - .L_309)


	//   ....[0]....
.L_309:
        /*01c0*/ 	.word	0x00000090


	//   ....[1]....
        /*01c4*/ 	.word	0x00001140


	//   ....[2]....
        /*01c8*/ 	.word	0x000011a0


	//   ....[3]....
        /*01cc*/ 	.word	0x000012b0


	//   ....[4]....
        /*01d0*/ 	.word	0x000012e0


	//   ....[5]....
        /*01d4*/ 	.word	0x00001440


	//   ....[6]....
        /*01d8*/ 	.word	0x00001460


	//   ....[7]....
        /*01dc*/ 	.word	0x000014d0


	//   ....[8]....
        /*01e0*/ 	.word	0x00001500


	//   ....[9]....
        /*01e4*/ 	.word	0x00003f50


	//   ....[10]....
        /*01e8*/ 	.word	0x00004030


	//   ....[11]....
        /*01ec*/ 	.word	0x00004040


	//   ....[12]....
        /*01f0*/ 	.word	0x00004070


	//   ....[13]....
        /*01f4*/ 	.word	0x00007f80


	//   ....[14]....
        /*01f8*/ 	.word	0x00008000


	//   ....[15]....
        /*01fc*/ 	.word	0x00008290


	//   ....[16]....
        /*0200*/ 	.word	0x000082d0


	//   ....[17]....
        /*0204*/ 	.word	0x0000a6b0


	//   ....[18]....
        /*0208*/ 	.word	0x0000a6c0


	//   ....[19]....
        /*020c*/ 	.word	0x0000a6f0


	//   ....[20]....
        /*0210*/ 	.word	0x0000a700


	//   ....[21]....
        /*0214*/ 	.word	0x0000bc70


	//   ....[22]....
        /*0218*/ 	.word	0x0000bcc0


	//   ....[23]....
        /*021c*/ 	.word	0x0000bcf0


	//   ....[24]....
        /*0220*/ 	.word	0x0000bd10


	//   ....[25]....
        /*0224*/ 	.word	0x0000bef0


	//   ....[26]....
        /*0228*/ 	.word	0x0000bf00


	//   ....[27]....
        /*022c*/ 	.word	0x0000c080


	//   ....[28]....
        /*0230*/ 	.word	0x0000c0b0


	//   ....[29]....
        /*0234*/ 	.word	0x0000c200


	//   ....[30]....
        /*0238*/ 	.word	0x0000c230


	//   ....[31]....
        /*023c*/ 	.word	0x0000c380


	//   ....[32]....
        /*0240*/ 	.word	0x0000c3a0


	//   ....[33]....
        /*0244*/ 	.word	0x0000cba0


	//   ....[34]....
        /*0248*/ 	.word	0x0000cbc0


	//   ....[35]....
        /*024c*/ 	.word	0x0000cd10


	//   ....[36]....
        /*0250*/ 	.word	0x0000cd40


	//   ....[37]....
        /*0254*/ 	.word	0x0000ce70


	//   ....[38]....
        /*0258*/ 	.word	0x0000cea0


	//   ....[39]....
        /*025c*/ 	.word	0x0000cfd0


	//   ....[40]....
        /*0260*/ 	.word	0x0000cff0


	//----- nvinfo : EIATTR_EXIT_INSTR_OFFSETS
	.align		4
.L_310:
        /*0264*/ 	.byte	0x04, 0x1c
        /*0266*/ 	.short	(.L_312 - .L_311)


	//   ....[0]....
.L_311:
        /*0268*/ 	.word	0x00000350


	//   ....[1]....
        /*026c*/ 	.word	0x0000c3b0


	//   ....[2]....
        /*0270*/ 	.word	0x0000c480


	//   ....[3]....
        /*0274*/ 	.word	0x0000c4e0


	//   ....[4]....
        /*0278*/ 	.word	0x0000d000


	//   ....[5]....
        /*027c*/ 	.word	0x0000d0b0


	//   ....[6]....
        /*0280*/ 	.word	0x0000d110


	//----- nvinfo : EIATTR_CTAIDZ_USED
	.align		4
.L_312:
        /*0284*/ 	.byte	0x01, 0x04
	.zero		2


	//----- nvinfo : EIATTR_MAX_THREADS
	.align		4
        /*0288*/ 	.byte	0x04, 0x05
        /*028a*/ 	.short	(.L_314 - .L_313)
.L_313:
        /*028c*/ 	.word	0x00000100
        /*0290*/ 	.word	0x00000001
        /*0294*/ 	.word	0x00000001


	//----- nvinfo : EIATTR_CRS_STACK_SIZE
	.align		4
.L_314:
        /*0298*/ 	.byte	0x04, 0x1e
        /*029a*/ 	.short	(.L_316 - .L_315)
.L_315:
        /*029c*/ 	.word	0x00000000
.L_316:


//--------------------- .nv.info._ZN7cutlass13device_kernelIN5flash19enable_sm80_to_sm89INS1_16FlashAttnFwdSm80INS1_25CollectiveMainloopFwdSm80ILi8ELi2ELb0EN4cute5tupleIJNS5_1CILi128EEENS7_ILi64EEENS7_ILi192EEEEEELi192ENS_6half_tEfNS_4arch4Sm80ELb0ELb0ELb1ELb1ELb0ELb1ELb1ELb0EEENS1_21CollectiveEpilogueFwdINS6_IJS8_SA_S9_EEENS6_IJNS7_ILi1EEESI_SI_EEESC_SE_Li256ELb1ELb1ELb0ELb0EEENS1_19SingleTileSchedulerILb1ELb0ELb1ELi128EEEEEEEEEvNT_6ParamsE --------------------------
	.section	.nv.info._ZN7cutlass13device_kernelIN5flash19enable_sm80_to_sm89INS1_16FlashAttnFwdSm80INS1_25CollectiveMainloopFwdSm80ILi8ELi2ELb0EN4cute5tupleIJNS5_1CILi128EEENS7_ILi64EEENS7_ILi192EEEEEELi192ENS_6half_tEfNS_4arch4Sm80ELb0ELb0ELb1ELb1ELb0ELb1ELb1ELb0EEENS1_21CollectiveEpilogueFwdINS6_IJS8_SA_S9_EEENS6_IJNS7_ILi1EEESI_SI_EEESC_SE_Li256ELb1ELb1ELb0ELb0EEENS1_19SingleTileSchedulerILb1ELb0ELb1ELi128EEEEEEEEEvNT_6ParamsE,"",@"SHT_CUDA_INFO"
	.sectionflags	@""
	.align	4


	//----- nvinfo : EIATTR_CUDA_API_VERSION
	.align		4
        /*0000*/ 	.byte	0x04, 0x37
        /*0002*/ 	.short	(.L_318 - .L_317)
.L_317:
        /*0004*/ 	.word	0x00000082


	//----- nvinfo : EIATTR_SW2861232_WAR
	.align		4
.L_318:
        /*0008*/ 	.byte	0x01, 0x35
	.zero		2


	//----- nvinfo : EIATTR_PARAM_CBANK
	.align		4
        /*000c*/ 	.byte	0x04, 0x0a
        /*000e*/ 	.short	(.L_320 - .L_319)
	.align		4
.L_319:
        /*0010*/ 	.word	index@(.nv.constant0._ZN7cutlass13device_kernelIN5flash19enable_sm80_to_sm89INS1_16FlashAttnFwdSm80INS1_25CollectiveMainloopFwdSm80ILi8ELi2ELb0EN4cute5tupleIJNS5_1CILi128EEENS7_ILi64EEENS7_ILi192EEEEEELi192ENS_6half_tEfNS_4arch4Sm80ELb0ELb0ELb1ELb1ELb0ELb1ELb1ELb0EEENS1_21CollectiveEpilogueFwdINS6_IJS8_SA_S9_EEENS6_IJNS7_ILi1EEESI_SI_EEESC_SE_Li256ELb1ELb1ELb0ELb0EEENS1_19SingleTileSchedulerILb1ELb0ELb1ELi128EEEEEEEEEvNT_6ParamsE)
        /*0014*/ 	.short	0x0160
        /*0016*/ 	.short	0x0418


	//----- nvinfo : EIATTR_CBANK_PARAM_SIZE
	.align		4
.L_320:
        /*0018*/ 	.byte	0x03, 0x19
        /*001a*/ 	.short	0x0418


	//----- nvinfo : EIATTR_KPARAM_INFO
	.align		4
        /*001c*/ 	.byte	0x04, 0x17
        /*001e*/ 	.short	(.L_322 - .L_321)
.L_321:
        /*0020*/ 	.word	0x00000000
        /*0024*/ 	.short	0x0000
        /*0026*/ 	.short	0x0000
        /*0028*/ 	.byte	0x00, 0xf0, 0x61, 0x10


	//----- nvinfo : EIATTR_MAXREG_COUNT
	.align		4
.L_322:
        /*002c*/ 	.byte	0x03, 0x1b
        /*002e*/ 	.short	0x00ff


	//----- nvinfo : EIATTR_NUM_BARRIERS
	.align		4
        /*0030*/ 	.byte	0x02, 0x4c
        /*0032*/ 	.byte	0x02
	.zero		1


	//----- nvinfo : EIATTR_MERCURY_ISA_VERSION
	.align		4
        /*0034*/ 	.byte	0x03, 0x5f
        /*0036*/ 	.short	0x0000


	//----- nvinfo : EIATTR_COOP_GROUP_MASK_REGIDS
	.align		4
        /*0038*/ 	.byte	0x04, 0x29
        /*003a*/ 	.short	(.L_324 - .L_323)


	//   ....[0]....
.L_323:
        /*003c*/ 	.word	0xffffffff


	//   ....[1]....
        /*0040*/ 	.word	0xffffffff


	//   ....[2]....
        /*0044*/ 	.word	0xffffffff


	//   ....[3]....
        /*0048*/ 	.word	0xffffffff


	//   ....[4]....
        /*004c*/ 	.word	0xffffffff


	//   ....[5]....
        /*0050*/ 	.word	0xffffffff


	//   ....[6]....
        /*0054*/ 	.word	0xffffffff


	//   ....[7]....
        /*0058*/ 	.word	0xffffffff


	//   ....[8]....
        /*005c*/ 	.word	0xffffffff


	//   ....[9]....
        /*0060*/ 	.word	0xffffffff


	//   ....[10]....
        /*0064*/ 	.word	0xffffffff


	//   ....[11]....
        /*0068*/ 	.word	0xffffffff


	//   ....[12]....
        /*006c*/ 	.word	0xffffffff


	//   ....[13]....
        /*0070*/ 	.word	0xffffffff


	//   ....[14]....
        /*0074*/ 	.word	0xffffffff


	//   ....[15]....
        /*0078*/ 	.word	0xffffffff


	//   ....[16]....
        /*007c*/ 	.word	0xffffffff


	//   ....[17]....
        /*0080*/ 	.word	0xffffffff


	//   ....[18]....
        /*0084*/ 	.word	0xffffffff


	//   ....[19]....
        /*0088*/ 	.word	0xffffffff


	//   ....[20]....
        /*008c*/ 	.word	0xffffffff


	//   ....[21]....
        /*0090*/ 	.word	0xffffffff


	//   ....[22]....
        /*0094*/ 	.word	0xffffffff


	//   ....[23]....
        /*0098*/ 	.word	0xffffffff


	//   ....[24]....
        /*009c*/ 	.word	0xffffffff


	//   ....[25]....
        /*00a0*/ 	.word	0xffffffff


	//   ....[26]....
        /*00a4*/ 	.word	0xffffffff


	//   ....[27]....
        /*00a8*/ 	.word	0xffffffff


	//   ....[28]....
        /*00ac*/ 	.word	0xffffffff


	//   ....[29]....
        /*00b0*/ 	.word	0xffffffff


	//   ....[30]....
        /*00b4*/ 	.word	0xffffffff


	//   ....[31]....
        /*00b8*/ 	.word	0xffffffff


	//   ....[32]....
        /*00bc*/ 	.word	0xffffffff


	//   ....[33]....
        /*00c0*/ 	.word	0xffffffff


	//   ....[34]....
        /*00c4*/ 	.word	0xffffffff


	//   ....[35]....
        /*00c8*/ 	.word	0xffffffff


	//   ....[36]....
        /*00cc*/ 	.word	0xffffffff


	//   ....[37]....
        /*00d0*/ 	.word	0xffffffff


	//   ....[38]....
        /*00d4*/ 	.word	0xffffffff


	//   ....[39]....
        /*00d8*/ 	.word	0xffffffff


	//   ....[40]....
        /*00dc*/ 	.word	0xffffffff


	//----- nvinfo : EIATTR_COOP_GROUP_INSTR_OFFSETS
	.align		4
.L_324:
        /*00e0*/ 	.byte	0x04, 0x28
        /*00e2*/ 	.short	(.L_326 - .L_325)


	//   ....[0]....
.L_325:
        /*00e4*/ 	.word	0x00000080


	//   ....[1]....
        /*00e8*/ 	.word	0x00006a10


	//   ....[2]....
        /*00ec*/ 	.word	0x00006a40


	//   ....[3]....
        /*00f0*/ 	.word	0x00006ba0


	//   ....[4]....
        /*00f4*/ 	.word	0x00006bd0


	//   ....[5]....
        /*00f8*/ 	.word	0x00006d20


	//   ....[6]....
        /*00fc*/ 	.word	0x00006d50


	//   ....[7]....
        /*0100*/ 	.word	0x00006ea0


	//   ....[8]....
        /*0104*/ 	.word	0x00006ee0


	//   ....[9]....
        /*0108*/ 	.word	0x0000e8c0


	//   ....[10]....
        /*010c*/ 	.word	0x0000e940


	//   ....[11]....
        /*0110*/ 	.word	0x0000e960


	//   ....[12]....
        /*0114*/ 	.word	0x0000e980


	//   ....[13]....
        /*0118*/ 	.word	0x00010f50


	//   ....[14]....
        /*011c*/ 	.word	0x00010f80


	//   ....[15]....
        /*0120*/ 	.word	0x00010fa0


	//   ....[16]....
        /*0124*/ 	.word	0x00010fc0


	//   ....[17]....
        /*0128*/ 	.word	0x000129d0


	//   ....[18]....
        /*012c*/ 	.word	0x00012a00


	//   ....[19]....
        /*0130*/ 	.word	0x00012a50


	//   ....[20]....
        /*0134*/ 	.word	0x00012a60


	//   ....[21]....
        /*0138*/ 	.word	0x00013fb0


	//   ....[22]....
        /*013c*/ 	.word	0x00013ff0


	//   ....[23]....
        /*0140*/ 	.word	0x00014030


	//   ....[24]....
        /*0144*/ 	.word	0x00014070


	//   ....[25]....
        /*0148*/ 	.word	0x00014220


	//   ....[26]....
        /*014c*/ 	.word	0x00014230


	//   ....[27]....
        /*0150*/ 	.word	0x000143b0


	//   ....[28]....
        /*0154*/ 	.word	0x000143e0


	//   ....[29]....
        /*0158*/ 	.word	0x00014530


	//   ....[30]....
        /*015c*/ 	.word	0x00014560


	//   ....[31]....
        /*0160*/ 	.word	0x000146b0


	//   ....[32]....
        /*0164*/ 	.word	0x000146d0


	//   ....[33]....
        /*0168*/ 	.word	0x00014eb0


	//   ....[34]....
        /*016c*/ 	.word	0x00014ed0


	//   ....[35]....
        /*0170*/ 	.word	0x00015000


	//   ....[36]....
        /*0174*/ 	.word	0x00015030


	//   ....[37]....
        /*0178*/ 	.word	0x00015160


	//   ....[38]....
        /*017c*/ 	.word	0x00015190


	//   ....[39]....
        /*0180*/ 	.word	0x000152c0


	//   ....[40]....
        /*0184*/ 	.word	0x000152e0


	//----- nvinfo : EIATTR_EXIT_INSTR_OFFSETS
	.align		4
.L_326:
        /*0188*/ 	.byte	0x04, 0x1c
        /*018a*/ 	.short	(.L_328 - .L_327)


	//   ....[0]....
.L_327:
        /*018c*/ 	.word	0x00000310


	//   ....[1]....
        /*0190*/ 	.word	0x000146e0


	//   ....[2]....
        /*0194*/ 	.word	0x000147b0


	//   ....[3]....
        /*0198*/ 	.word	0x00014810


	//   ....[4]....
        /*019c*/ 	.word	0x000152f0


	//   ....[5]....
        /*01a0*/ 	.word	0x000153a0


	//   ....[6]....
        /*01a4*/ 	.word	0x00015400


	//----- nvinfo : EIATTR_CTAIDZ_USED
	.align		4
.L_328:
        /*01a8*/ 	.byte	0x01, 0x04
	.zero		2


	//----- nvinfo : EIATTR_MAX_THREADS
	.align		4
        /*01ac*/ 	.byte	0x04, 0x05
        /*01ae*/ 	.short	(.L_330 - .L_329)
.L_329:
        /*01b0*/ 	.word	0x00000100
        /*01b4*/ 	.word	0x00000001
        /*01b8*/ 	.word	0x00000001


	//----- nvinfo : EIATTR_CRS_STACK_SIZE
	.align		4
.L_330:
        /*01bc*/ 	.byte	0x04, 0x1e
        /*01be*/ 	.short	(.L_332 - .L_331)
.L_331:
        /*01c0*/ 	.word	0x00000000
.L_332:


//--------------------- .nv.info._ZN7cutlass13device_kernelIN5flash19enable_sm80_to_sm89INS1_16FlashAttnFwdSm80INS1_25CollectiveMainloopFwdSm80ILi8ELi2ELb0EN4cute5tupleIJNS5_1CILi128EEENS7_ILi64EEENS7_ILi192EEEEEELi192ENS_6half_tEfNS_4arch4Sm80ELb0ELb1ELb1ELb0ELb0ELb0ELb1ELb0EEENS1_21CollectiveEpilogueFwdINS6_IJS8_SA_S9_EEENS6_IJNS7_ILi1EEESI_SI_EEESC_SE_Li256ELb0ELb1ELb0ELb0EEENS1_19SingleTileSchedulerILb0ELb0ELb1ELi128EEEEEEEEEvNT_6ParamsE --------------------------
	.section	.nv.info._ZN7cutlass13device_kernelIN5flash19enable_sm80_to_sm89INS1_16FlashAttnFwdSm80INS1_25CollectiveMainloopFwdSm80ILi8ELi2ELb0EN4cute5tupleIJNS5_1CILi128EEENS7_ILi64EEENS7_ILi192EEEEEELi192ENS_6half_tEfNS_4arch4Sm80ELb0ELb1ELb1ELb0ELb0ELb0ELb1ELb0EEENS1_21CollectiveEpilogueFwdINS6_IJS8_SA_S9_EEENS6_IJNS7_ILi1EEESI_SI_EEESC_SE_Li256ELb0ELb1ELb0ELb0EEENS1_19SingleTileSchedulerILb0ELb0ELb1ELi128EEEEEEEEEvNT_6ParamsE,"",@"SHT_CUDA_INFO"
	.sectionflags	@""
	.align	4


	//----- nvinfo : EIATTR_CUDA_API_VERSION
	.align		4
        /*0000*/ 	.byte	0x04, 0x37
        /*0002*/ 	.short	(.L_334 - .L_333)
.L_333:
        /*0004*/ 	.word	0x00000082


	//----- nvinfo : EIATTR_SW2861232_WAR
	.align		4
.L_334:
        /*0008*/ 	.byte	0x01, 0x35
	.zero		2


	//----- nvinfo : EIATTR_PARAM_CBANK
	.align		4
        /*000c*/ 	.byte	0x04, 0x0a
        /*000e*/ 	.short	(.L_336 - .L_335)
	.align		4
.L_335:
        /*0010*/ 	.word	index@(.nv.constant0._ZN7cutlass13device_kernelIN5flash19enable_sm80_to_sm89INS1_16FlashAttnFwdSm80INS1_25CollectiveMainloopFwdSm80ILi8ELi2ELb0EN4cute5tupleIJNS5_1CILi128EEENS7_ILi64EEENS7_ILi192EEEEEELi192ENS_6half_tEfNS_4arch4Sm80ELb0ELb1ELb1ELb0ELb0ELb0ELb1ELb0EEENS1_21CollectiveEpilogueFwdINS6_IJS8_SA_S9_EEENS6_IJNS7_ILi1EEESI_SI_EEESC_SE_Li256ELb0ELb1ELb0ELb0EEENS1_19SingleTileSchedulerILb0ELb0ELb1ELi128EEEEEEEEEvNT_6ParamsE)
        /*0014*/ 	.short	0x0160
        /*0016*/ 	.short	0x0418


	//----- nvinfo : EIATTR_CBANK_PARAM_SIZE
	.align		4
.L_336:
        /*0018*/ 	.byte	0x03, 0x19
        /*001a*/ 	.short	0x0418


	//----- nvinfo : EIATTR_KPARAM_INFO
	.align		4
        /*001c*/ 	.byte	0x04, 0x17
        /*001e*/ 	.short	(.L_338 - .L_337)
.L_337:
        /*0020*/ 	.word	0x00000000
        /*0024*/ 	.short	0x0000
        /*0026*/ 	.short	0x0000
        /*0028*/ 	.byte	0x00, 0xf0, 0x61, 0x10


	//----- nvinfo : EIATTR_MAXREG_COUNT
	.align		4
.L_338:
        /*002c*/ 	.byte	0x03, 0x1b
        /*002e*/ 	.short	0x00ff


	//----- nvinfo : EIATTR_NUM_BARRIERS
	.align		4
        /*0030*/ 	.byte	0x02, 0x4c
        /*0032*/ 	.byte	0x02
	.zero		1


	//----- nvinfo : EIATTR_MERCURY_ISA_VERSION
	.align		4
        /*0034*/ 	.byte	0x03, 0x5f
        /*0036*/ 	.short	0x0000


	//----- nvinfo : EIATTR_COOP_GROUP_MASK_REGIDS
	.align		4
        /*0038*/ 	.byte	0x04, 0x29
        /*003a*/ 	.short	(.L_340 - .L_339)


	//   ....[0]....
.L_339:
        /*003c*/ 	.word	0xffffffff


	//   ....[1]....
        /*0040*/ 	.word	0xffffffff


	//   ....[2]....
        /*0044*/ 	.word	0xffffffff


	//   ....[3]....
        /*0048*/ 	.word	0xffffffff


	//   ....[4]....
        /*004c*/ 	.word	0xffffffff


	//   ....[5]....
        /*0050*/ 	.word	0xffffffff


	//   ....[6]....
        /*0054*/ 	.word	0xffffffff


	//   ....[7]....
        /*0058*/ 	.word	0xffffffff


	//   ....[8]....
        /*005c*/ 	.word	0xffffffff


	//   ....[9]....
        /*0060*/ 	.word	0xffffffff


	//   ....[10]....
        /*0064*/ 	.word	0xffffffff


	//   ....[11]....
        /*0068*/ 	.word	0xffffffff


	//   ....[12]....
        /*006c*/ 	.word	0xffffffff


	//   ....[13]....
        /*0070*/ 	.word	0xffffffff


	//   ....[14]....
        /*0074*/ 	.word	0xffffffff


	//   ....[15]....
        /*0078*/ 	.word	0xffffffff


	//   ....[16]....
        /*007c*/ 	.word	0xffffffff


	//   ....[17]....
        /*0080*/ 	.word	0xffffffff


	//   ....[18]....
        /*0084*/ 	.word	0xffffffff


	//   ....[19]....
        /*0088*/ 	.word	0xffffffff


	//   ....[20]....
        /*008c*/ 	.word	0xffffffff


	//   ....[21]....
        /*0090*/ 	.word	0xffffffff


	//   ....[22]....
        /*0094*/ 	.word	0xffffffff


	//   ....[23]....
        /*0098*/ 	.word	0xffffffff


	//   ....[24]....
        /*009c*/ 	.word	0xffffffff


	//   ....[25]....
        /*00a0*/ 	.word	0xffffffff


	//   ....[26]....
        /*00a4*/ 	.word	0xffffffff


	//   ....[27]....
        /*00a8*/ 	.word	0xffffffff


	//   ....[28]....
        /*00ac*/ 	.word	0xffffffff


	//   ....[29]....
        /*00b0*/ 	.word	0xffffffff


	//   ....[30]....
        /*00b4*/ 	.word	0xffffffff


	//   ....[31]....
        /*00b8*/ 	.word	0xffffffff


	//   ....[32]....
        /*00bc*/ 	.word	0xffffffff


	//   ....[33]....
        /*00c0*/ 	.word	0xffffffff


	//   ....[34]....
        /*00c4*/ 	.word	0xffffffff


	//   ....[35]....
        /*00c8*/ 	.word	0xffffffff


	//   ....[36]....
        /*00cc*/ 	.word	0xffffffff


	//   ....[37]....
        /*00d0*/ 	.word	0xffffffff


	//   ....[38]....
        /*00d4*/ 	.word	0xffffffff


	//   ....[39]....
        /*00d8*/ 	.word	0xffffffff


	//   ....[40]....
        /*00dc*/ 	.word	0xffffffff


	//   ....[41]....
        /*00e0*/ 	.word	0xffffffff


	//   ....[42]....
        /*00e4*/ 	.word	0xffffffff


	//   ....[43]....
        /*00e8*/ 	.word	0xffffffff


	//   ....[44]....
        /*00ec*/ 	.word	0xffffffff


	//   ....[45]....
        /*00f0*/ 	.word	0xffffffff


	//   ....[46]....
        /*00f4*/ 	.word	0xffffffff


	//   ....[47]....
        /*00f8*/ 	.word	0xffffffff


	//   ....[48]....
        /*00fc*/ 	.word	0xffffffff


	//   ....[49]....
        /*0100*/ 	.word	0xffffffff


	//   ....[50]....
        /*0104*/ 	.word	0xffffffff


	//   ....[51]....
        /*0108*/ 	.word	0xffffffff


	//   ....[52]....
        /*010c*/ 	.word	0xffffffff


	//   ....[53]....
        /*0110*/ 	.word	0xffffffff


	//----- nvinfo : EIATTR_COOP_GROUP_INSTR_OFFSETS
	.align		4
.L_340:
        /*0114*/ 	.byte	0x04, 0x28
        /*0116*/ 	.short	(.L_342 - .L_341)


	//   ....[0]....
.L_341:
        /*0118*/ 	.word	0x00000d60


	//   ....[1]....
        /*011c*/ 	.word	0x00000db0


	//   ....[2]....
        /*0120*/ 	.word	0x00000e10


	//   ....[3]....
        /*0124*/ 	.word	0x00000ec0


	//   ....[4]....
        /*0128*/ 	.word	0x00001110


	//   ....[5]....
        /*012c*/ 	.word	0x00001150


	//   ....[6]....
        /*0130*/ 	.word	0x00001190


	//   ....[7]....
        /*0134*/ 	.word	0x000011d0


	//   ....[8]....
        /*0138*/ 	.word	0x00002cc0


	//   ....[9]....
        /*013c*/ 	.word	0x00002fc0


	//   ....[10]....
        /*0140*/ 	.word	0x00003c00


	//   ....[11]....
        /*0144*/ 	.word	0x00003d40


	//   ....[12]....
        /*0148*/ 	.word	0x00003d60


	//   ....[13]....
        /*014c*/ 	.word	0x00003dc0


	//   ....[14]....
        /*0150*/ 	.word	0x00005b10


	//   ....[15]....
        /*0154*/ 	.word	0x000066f0


	//   ....[16]....
        /*0158*/ 	.word	0x00007110


	//   ....[17]....
        /*015c*/ 	.word	0x00007210


	//   ....[18]....
        /*0160*/ 	.word	0x00007220


	//   ....[19]....
        /*0164*/ 	.word	0x00007240


	//   ....[20]....
        /*0168*/ 	.word	0x0000a450


	//   ....[21]....
        /*016c*/ 	.word	0x0000a4a0


	//   ....[22]....
        /*0170*/ 	.word	0x0000a4b0


	//   ....[23]....
        /*0174*/ 	.word	0x0000a4d0


	//   ....[24]....
        /*0178*/ 	.word	0x0000cfa0


	//   ....[25]....
        /*017c*/ 	.word	0x0000d400


	//   ....[26]....
        /*0180*/ 	.word	0x0000dd90


	//   ....[27]....
        /*0184*/ 	.word	0x0000df00


	//   ....[28]....
        /*0188*/ 	.word	0x0000df20


	//   ....[29]....
        /*018c*/ 	.word	0x0000df90


	//   ....[30]....
        /*0190*/ 	.word	0x0000f960


	//   ....[31]....
        /*0194*/ 	.word	0x0000f990


	//   ....[32]....
        /*0198*/ 	.word	0x0000f9d0


	//   ....[33]....
        /*019c*/ 	.word	0x0000f9e0


	//   ....[34]....
        /*01a0*/ 	.word	0x00010f60


	//   ....[35]....
        /*01a4*/ 	.word	0x00010f70


	//   ....[36]....
        /*01a8*/ 	.word	0x00010f80


	//   ....[37]....
        /*01ac*/ 	.word	0x00010f90


	//   ....[38]....
        /*01b0*/ 	.word	0x00010fa0


	//   ....[39]....
        /*01b4*/ 	.word	0x00010fb0


	//   ....[40]....
        /*01b8*/ 	.word	0x000111e0


	//   ....[41]....
        /*01bc*/ 	.word	0x00011210


	//   ....[42]....
        /*01c0*/ 	.word	0x00011360


	//   ....[43]....
        /*01c4*/ 	.word	0x00011390


	//   ....[44]....
        /*01c8*/ 	.word	0x000114e0


	//   ....[45]....
        /*01cc*/ 	.word	0x00011500


	//   ....[46]....
        /*01d0*/ 	.word	0x00011b90


	//   ....[47]....
        /*01d4*/ 	.word	0x00011bb0


	//   ....[48]....
        /*01d8*/ 	.word	0x00011ce0


	//   ....[49]....
        /*01dc*/ 	.word	0x00011d10


	//   ....[50]....
        /*01e0*/ 	.word	0x00011e40


	//   ....[51]....
        /*01e4*/ 	.word	0x00011e70


	//   ....[52]....
        /*01e8*/ 	.word	0x00011fa0


	//   ....[53]....
        /*01ec*/ 	.word	0x00011fc0


	//----- nvinfo : EIATTR_EXIT_INSTR_OFFSETS
	.align		4
.L_342:
        /*01f0*/ 	.byte	0x04, 0x1c
        /*01f2*/ 	.short	(.L_344 - .L_343)


	//   ....[0]....
.L_343:
        /*01f4*/ 	.word	0x00000030


	//   ....[1]....
        /*01f8*/ 	.word	0x00011510


	//   ....[2]....
        /*01fc*/ 	.word	0x000115e0


	//   ....[3]....
        /*0200*/ 	.word	0x00011640


	//   ....[4]....
        /*0204*/ 	.word	0x00011fd0


	//   ....[5]....
        /*0208*/ 	.word	0x00012080


	//   ....[6]....
        /*020c*/ 	.word	0x000120e0


	//----- nvinfo : EIATTR_CTAIDZ_USED
	.align		4
.L_344:
        /*0210*/ 	.byte	0x01, 0x04
	.zero		2


	//----- nvinfo : EIATTR_MAX_THREADS
	.align		4
        /*0214*/ 	.byte	0x04, 0x05
        /*0216*/ 	.short	(.L_346 - .L_345)
.L_345:
        /*0218*/ 	.word	0x00000100
        /*021c*/ 	.word	0x00000001
        /*0220*/ 	.word	0x00000001


	//----- nvinfo : EIATTR_CRS_STACK_SIZE
	.align		4
.L_346:
        /*0224*/ 	.byte	0x04, 0x1e
        /*0226*/ 	.short	(.L_348 - .L_347)
.L_347:
        /*0228*/ 	.word	0x00000000
.L_348:


//--------------------- .nv.info._ZN7cutlass13device_kernelIN5flash19enable_sm80_to_sm89INS1_16FlashAttnFwdSm80INS1_25CollectiveMainloopFwdSm80ILi8ELi2ELb0EN4cute5tupleIJNS5_1CILi128EEENS7_ILi64EEENS7_ILi192EEEEEELi192ENS_6half_tEfNS_4arch4Sm80ELb0ELb1ELb1ELb1ELb0ELb0ELb1ELb0EEENS1_21CollectiveEpilogueFwdINS6_IJS8_SA_S9_EEENS6_IJNS7_ILi1EEESI_SI_EEESC_SE_Li256ELb1ELb1ELb0ELb0EEENS1_19SingleTileSchedulerILb1ELb0ELb1ELi128EEEEEEEEEvNT_6ParamsE --------------------------
	.section	.nv.info._ZN7cutlass13device_kernelIN5flash19enable_sm80_to_sm89INS1_16FlashAttnFwdSm80INS1_25CollectiveMainloopFwdSm80ILi8ELi2ELb0EN4cute5tupleIJNS5_1CILi128EEENS7_ILi64EEENS7_ILi192EEEEEELi192ENS_6half_tEfNS_4arch4Sm80ELb0ELb1ELb1ELb1ELb0ELb0ELb1ELb0EEENS1_21CollectiveEpilogueFwdINS6_IJS8_SA_S9_EEENS6_IJNS7_ILi1EEESI_SI_EEESC_SE_Li256ELb1ELb1ELb0ELb0EEENS1_19SingleTileSchedulerILb1ELb0ELb1ELi128EEEEEEEEEvNT_6ParamsE,"",@"SHT_CUDA_INFO"
	.sectionflags	@""
	.align	4


	//----- nvinfo : EIATTR_CUDA_API_VERSION
	.align		4
        /*0000*/ 	.byte	0x04, 0x37
        /*0002*/ 	.short	(.L_350 - .L_349)
.L_349:
        /*0004*/ 	.word	0x00000082


	//----- nvinfo : EIATTR_SW2861232_WAR
	.align		4
.L_350:
        /*0008*/ 	.byte	0x01, 0x35
	.zero		2


	//----- nvinfo : EIATTR_PARAM_CBANK
	.align		4
        /*000c*/ 	.byte	0x04, 0x0a
        /*000e*/ 	.short	(.L_352 - .L_351)
	.align		4
.L_351:
        /*0010*/ 	.word	index@(.nv.constant0._ZN7cutlass13device_kernelIN5flash19enable_sm80_to_sm89INS1_16FlashAttnFwdSm80INS1_25CollectiveMainloopFwdSm80ILi8ELi2ELb0EN4cute5tupleIJNS5_1CILi128EEENS7_ILi64EEENS7_ILi192EEEEEELi192ENS_6half_tEfNS_4arch4Sm80ELb0ELb1ELb1ELb1ELb0ELb0ELb1ELb0EEENS1_21CollectiveEpilogueFwdINS6_IJS8_SA_S9_EEENS6_IJNS7_ILi1EEESI_SI_EEESC_SE_Li256ELb1ELb1ELb0ELb0EEENS1_19SingleTileSchedulerILb1ELb0ELb1ELi128EEEEEEEEEvNT_6ParamsE)
        /*0014*/ 	.short	0x0160
        /*0016*/ 	.short	0x0418


	//----- nvinfo : EIATTR_CBANK_PARAM_SIZE
	.align		4
.L_352:
        /*0018*/ 	.byte	0x03, 0x19
        /*001a*/ 	.short	0x0418


	//----- nvinfo : EIATTR_KPARAM_INFO
	.align		4
        /*001c*/ 	.byte	0x04, 0x17
        /*001e*/ 	.short	(.L_354 - .L_353)
.L_353:
        /*0020*/ 	.word	0x00000000
        /*0024*/ 	.short	0x0000
        /*0026*/ 	.short	0x0000
        /*0028*/ 	.byte	0x00, 0xf0, 0x61, 0x10


	//----- nvinfo : EIATTR_MAXREG_COUNT
	.align		4
.L_354:
        /*002c*/ 	.byte	0x03, 0x1b
        /*002e*/ 	.short	0x00ff


	//----- nvinfo : EIATTR_NUM_BARRIERS
	.align		4
        /*0030*/ 	.byte	0x02, 0x4c
        /*0032*/ 	.byte	0x02
	.zero		1


	//----- nvinfo : EIATTR_MERCURY_ISA_VERSION
	.align		4
        /*0034*/ 	.byte	0x03, 0x5f
        /*0036*/ 	.short	0x0000


	//----- nvinfo : EIATTR_COOP_GROUP_MASK_REGIDS
	.align		4
        /*0038*/ 	.byte	0x04, 0x29
        /*003a*/ 	.short	(.L_356 - .L_355)


	//   ....[0]....
.L_355:
        /*003c*/ 	.word	0xffffffff


	//   ....[1]....
        /*0040*/ 	.word	0xffffffff


	//   ....[2]....
        /*0044*/ 	.word	0xffffffff


	//   ....[3]....
        /*0048*/ 	.word	0xffffffff


	//   ....[4]....
        /*004c*/ 	.word	0xffffffff


	//   ....[5]....
        /*0050*/ 	.word	0xffffffff


	//   ....[6]....
        /*0054*/ 	.word	0xffffffff


	//   ....[7]....
        /*0058*/ 	.word	0xffffffff


	//   ....[8]....
        /*005c*/ 	.word	0xffffffff


	//   ....[9]....
        /*0060*/ 	.word	0xffffffff


	//   ....[10]....
        /*0064*/ 	.word	0xffffffff


	//   ....[11]....
        /*0068*/ 	.word	0xffffffff


	//   ....[12]....
        /*006c*/ 	.word	0xffffffff


	//   ....[13]....
        /*0070*/ 	.word	0xffffffff


	//   ....[14]....
        /*0074*/ 	.word	0xffffffff


	//   ....[15]....
        /*0078*/ 	.word	0xffffffff


	//   ....[16]....
        /*007c*/ 	.word	0xffffffff


	//   ....[17]....
        /*0080*/ 	.word	0xffffffff


	//   ....[18]....
        /*0084*/ 	.word	0xffffffff


	//   ....[19]....
        /*0088*/ 	.word	0xffffffff


	//   ....[20]....
        /*008c*/ 	.word	0xffffffff


	//   ....[21]....
        /*0090*/ 	.word	0xffffffff


	//   ....[22]....
        /*0094*/ 	.word	0xffffffff


	//   ....[23]....
        /*0098*/ 	.word	0xffffffff


	//   ....[24]....
        /*009c*/ 	.word	0xffffffff


	//   ....[25]....
        /*00a0*/ 	.word	0xffffffff


	//   ....[26]....
        /*00a4*/ 	.word	0xffffffff


	//   ....[27]....
        /*00a8*/ 	.word	0xffffffff


	//   ....[28]....
        /*00ac*/ 	.word	0xffffffff


	//   ....[29]....
        /*00b0*/ 	.word	0xffffffff


	//   ....[30]....
        /*00b4*/ 	.word	0xffffffff


	//   ....[31]....
        /*00b8*/ 	.word	0xffffffff


	//   ....[32]....
        /*00bc*/ 	.word	0xffffffff


	//   ....[33]....
        /*00c0*/ 	.word	0xffffffff


	//   ....[34]....
        /*00c4*/ 	.word	0xffffffff


	//   ....[35]....
        /*00c8*/ 	.word	0xffffffff


	//   ....[36]....
        /*00cc*/ 	.word	0xffffffff


	//   ....[37]....
        /*00d0*/ 	.word	0xffffffff


	//   ....[38]....
        /*00d4*/ 	.word	0xffffffff


	//   ....[39]....
        /*00d8*/ 	.word	0xffffffff


	//   ....[40]....
        /*00dc*/ 	.word	0xffffffff


	//   ....[41]....
        /*00e0*/ 	.word	0xffffffff


	//   ....[42]....
        /*00e4*/ 	.word	0xffffffff


	//   ....[43]....
        /*00e8*/ 	.word	0xffffffff


	//   ....[44]....
        /*00ec*/ 	.word	0xffffffff


	//   ....[45]....
        /*00f0*/ 	.word	0xffffffff


	//   ....[46]....
        /*00f4*/ 	.word	0xffffffff


	//   ....[47]....
        /*00f8*/ 	.word	0xffffffff


	//   ....[48]....
        /*00fc*/ 	.word	0xffffffff


	//   ....[49]....
        /*0100*/ 	.word	0xffffffff


	//   ....[50]....
        /*0104*/ 	.word	0xffffffff


	//   ....[51]....
        /*0108*/ 	.word	0xffffffff


	//   ....[52]....
        /*010c*/ 	.word	0xffffffff


	//   ....[53]....
        /*0110*/ 	.word	0xffffffff


	//   ....[54]....
        /*0114*/ 	.word	0xffffffff


	//----- nvinfo : EIATTR_COOP_GROUP_INSTR_OFFSETS
	.align		4
.L_356:
        /*0118*/ 	.byte	0x04, 0x28
        /*011a*/ 	.short	(.L_358 - .L_357)


	//   ....[0]....
.L_357:
        /*011c*/ 	.word	0x00000080


	//   ....[1]....
        /*0120*/ 	.word	0x000013d0


	//   ....[2]....
        /*0124*/ 	.word	0x000014d0


	//   ....[3]....
        /*0128*/ 	.word	0x00001720


	//   ....[4]....
        /*012c*/ 	.word	0x00001750


	//   ....[5]....
        /*0130*/ 	.word	0x000018a0


	//   ....[6]....
        /*0134*/ 	.word	0x000018d0


	//   ....[7]....
        /*0138*/ 	.word	0x00001a10


	//   ....[8]....
        /*013c*/ 	.word	0x00001a50


	//   ....[9]....
        /*0140*/ 	.word	0x00003000


	//   ....[10]....
        /*0144*/ 	.word	0x00003330


	//   ....[11]....
        /*0148*/ 	.word	0x00003e20


	//   ....[12]....
        /*014c*/ 	.word	0x00003ed0


	//   ....[13]....
        /*0150*/ 	.word	0x00004270


	//   ....[14]....
        /*0154*/ 	.word	0x00004300


	//   ....[15]....
        /*0158*/ 	.word	0x00006340


	//   ....[16]....
        /*015c*/ 	.word	0x000067c0


	//   ....[17]....
        /*0160*/ 	.word	0x000070e0


	//   ....[18]....
        /*0164*/ 	.word	0x00007210


	//   ....[19]....
        /*0168*/ 	.word	0x00007230


	//   ....[20]....
        /*016c*/ 	.word	0x000072d0


	//   ....[21]....
        /*0170*/ 	.word	0x0000a300


	//   ....[22]....
        /*0174*/ 	.word	0x0000a350


	//   ....[23]....
        /*0178*/ 	.word	0x0000a360


	//   ....[24]....
        /*017c*/ 	.word	0x0000a380


	//   ....[25]....
        /*0180*/ 	.word	0x0000ceb0


	//   ....[26]....
        /*0184*/ 	.word	0x0000d4b0


	//   ....[27]....
        /*0188*/ 	.word	0x0000da80


	//   ....[28]....
        /*018c*/ 	.word	0x0000dce0


	//   ....[29]....
        /*0190*/ 	.word	0x0000dd00


	//   ....[30]....
        /*0194*/ 	.word	0x0000dd70


	//   ....[31]....
        /*0198*/ 	.word	0x0000f780


	//   ....[32]....
        /*019c*/ 	.word	0x0000f7b0


	//   ....[33]....
        /*01a0*/ 	.word	0x0000f7f0


	//   ....[34]....
        /*01a4*/ 	.word	0x0000f800


	//   ....[35]....
        /*01a8*/ 	.word	0x00010ce0


	//   ....[36]....
        /*01ac*/ 	.word	0x00010d30


	//   ....[37]....
        /*01b0*/ 	.word	0x00010d60


	//   ....[38]....
        /*01b4*/ 	.word	0x00010da0


	//   ....[39]....
        /*01b8*/ 	.word	0x00010fd0


	//   ....[40]....
        /*01bc*/ 	.word	0x00010fe0


	//   ....[41]....
        /*01c0*/ 	.word	0x00011160


	//   ....[42]....
        /*01c4*/ 	.word	0x00011190


	//   ....[43]....
        /*01c8*/ 	.word	0x000112e0


	//   ....[44]....
        /*01cc*/ 	.word	0x00011310


	//   ....[45]....
        /*01d0*/ 	.word	0x00011460


	//   ....[46]....
        /*01d4*/ 	.word	0x00011480


	//   ....[47]....
        /*01d8*/ 	.word	0x00011c90


	//   ....[48]....
        /*01dc*/ 	.word	0x00011cb0


	//   ....[49]....
        /*01e0*/ 	.word	0x00011de0


	//   ....[50]....
        /*01e4*/ 	.word	0x00011e10


	//   ....[51]....
        /*01e8*/ 	.word	0x00011f40


	//   ....[52]....
        /*01ec*/ 	.word	0x00011f70


	//   ....[53]....
        /*01f0*/ 	.word	0x000120a0


	//   ....[54]....
        /*01f4*/ 	.word	0x000120c0


	//----- nvinfo : EIATTR_EXIT_INSTR_OFFSETS
	.align		4
.L_358:
        /*01f8*/ 	.byte	0x04, 0x1c
        /*01fa*/ 	.short	(.L_360 - .L_359)


	//   ....[0]....
.L_359:
        /*01fc*/ 	.word	0x00000310


	//   ....[1]....
        /*0200*/ 	.word	0x00011490


	//   ....[2]....
        /*0204*/ 	.word	0x00011560


	//   ....[3]....
        /*0208*/ 	.word	0x000115c0


	//   ....[4]....
        /*020c*/ 	.word	0x000120d0


	//   ....[5]....
        /*0210*/ 	.word	0x00012180


	//   ....[6]....
        /*0214*/ 	.word	0x000121e0


	//----- nvinfo : EIATTR_CTAIDZ_USED
	.align		4
.L_360:
        /*0218*/ 	.byte	0x01, 0x04
	.zero		2


	//----- nvinfo : EIATTR_MAX_THREADS
	.align		4
        /*021c*/ 	.byte	0x04, 0x05
        /*021e*/ 	.short	(.L_362 - .L_361)
.L_361:
        /*0220*/ 	.word	0x00000100
        /*0224*/ 	.word	0x00000001
        /*0228*/ 	.word	0x00000001


	//----- nvinfo : EIATTR_CRS_STACK_SIZE
	.align		4
.L_362:
        /*022c*/ 	.byte	0x04, 0x1e
        /*022e*/ 	.short	(.L_364 - .L_363)
.L_363:
        /*0230*/ 	.word	0x00000000
.L_364:


//--------------------- .nv.info._ZN7cutlass13device_kernelIN5flash19enable_sm80_to_sm89INS1_16FlashAttnFwdSm80INS1_25CollectiveMainloopFwdSm80ILi8ELi2ELb0EN4cute5tupleIJNS5_1CILi128EEENS7_ILi64EEENS7_ILi192EEEEEELi192ENS_6half_tEfNS_4arch4Sm80ELb0ELb1ELb1ELb1ELb0ELb1ELb1ELb0EEENS1_21CollectiveEpilogueFwdINS6_IJS8_SA_S9_EEENS6_IJNS7_ILi1EEESI_SI_EEESC_SE_Li256ELb1ELb1ELb0ELb0EEENS1_19SingleTileSchedulerILb1ELb0ELb1ELi128EEEEEEEEEvNT_6ParamsE --------------------------
	.section	.nv.info._ZN7cutlass13device_kernelIN5flash19enable_sm80_to_sm89INS1_16FlashAttnFwdSm80INS1_25CollectiveMainloopFwdSm80ILi8ELi2ELb0EN4cute5tupleIJNS5_1CILi128EEENS7_ILi64EEENS7_ILi192EEEEEELi192ENS_6half_tEfNS_4arch4Sm80ELb0ELb1ELb1ELb1ELb0ELb1ELb1ELb0EEENS1_21CollectiveEpilogueFwdINS6_IJS8_SA_S9_EEENS6_IJNS7_ILi1EEESI_SI_EEESC_SE_Li256ELb1ELb1ELb0ELb0EEENS1_19SingleTileSchedulerILb1ELb0ELb1ELi128EEEEEEEEEvNT_6ParamsE,"",@"SHT_CUDA_INFO"
	.sectionflags	@""
	.align	4


	//----- nvinfo : EIATTR_CUDA_API_VERSION
	.align		4
        /*0000*/ 	.byte	0x04, 0x37
        /*0002*/ 	.short	(.L_366 - .L_365)
.L_365:
        /*0004*/ 	.word	0x00000082


	//----- nvinfo : EIATTR_SW2861232_WAR
	.align		4
.L_366:
        /*0008*/ 	.byte	0x01, 0x35
	.zero		2


	//----- nvinfo : EIATTR_PARAM_CBANK
	.align		4
        /*000c*/ 	.byte	0x04, 0x0a
        /*000e*/ 	.short	(.L_368 - .L_367)
	.align		4
.L_367:
        /*0010*/ 	.word	index@(.nv.constant0._ZN7cutlass13device_kernelIN5flash19enable_sm80_to_sm89INS1_16FlashAttnFwdSm80INS1_25CollectiveMainloopFwdSm80ILi8ELi2ELb0EN4cute5tupleIJNS5_1CILi128EEENS7_ILi64EEENS7_ILi192EEEEEELi192ENS_6half_tEfNS_4arch4Sm80ELb0ELb1ELb1ELb1ELb0ELb1ELb1ELb0EEENS1_21CollectiveEpilogueFwdINS6_IJS8_SA_S9_EEENS6_IJNS7_ILi1EEESI_SI_EEESC_SE_Li256ELb1ELb1ELb0ELb0EEENS1_19SingleTileSchedulerILb1ELb0ELb1ELi128EEEEEEEEEvNT_6ParamsE)
        /*0014*/ 	.short	0x0160
        /*0016*/ 	.short	0x0418


	//----- nvinfo : EIATTR_CBANK_PARAM_SIZE
	.align		4
.L_368:
        /*0018*/ 	.byte	0x03, 0x19
        /*001a*/ 	.short	0x0418


	//----- nvinfo : EIATTR_KPARAM_INFO
	.align		4
        /*001c*/ 	.byte	0x04, 0x17
        /*001e*/ 	.short	(.L_370 - .L_369)
.L_369:
        /*0020*/ 	.word	0x00000000
        /*0024*/ 	.short	0x0000
        /*0026*/ 	.short	0x0000
        /*0028*/ 	.byte	0x00, 0xf0, 0x61, 0x10


	//----- nvinfo : EIATTR_MAXREG_COUNT
	.align		4
.L_370:
        /*002c*/ 	.byte	0x03, 0x1b
        /*002e*/ 	.short	0x00ff


	//----- nvinfo : EIATTR_NUM_BARRIERS
	.align		4
        /*0030*/ 	.byte	0x02, 0x4c
        /*0032*/ 	.byte	0x02
	.zero		1


	//----- nvinfo : EIATTR_MERCURY_ISA_VERSION
	.align		4
        /*0034*/ 	.byte	0x03, 0x5f
        /*0036*/ 	.short	0x0000


	//----- nvinfo : EIATTR_COOP_GROUP_MASK_REGIDS
	.align		4
        /*0038*/ 	.byte	0x04, 0x29
        /*003a*/ 	.short	(.L_372 - .L_371)


	//   ....[0]....
.L_371:
        /*003c*/ 	.word	0xffffffff


	//   ....[1]....
        /*0040*/ 	.word	0xffffffff


	//   ....[2]....
        /*0044*/ 	.word	0xffffffff


	//   ....[3]....
        /*0048*/ 	.word	0xffffffff


	//   ....[4]....
        /*004c*/ 	.word	0xffffffff


	//   ....[5]....
        /*0050*/ 	.word	0xffffffff


	//   ....[6]....
        /*0054*/ 	.word	0xffffffff


	//   ....[7]....
        /*0058*/ 	.word	0xffffffff


	//   ....[8]....
        /*005c*/ 	.word	0xffffffff


	//   ....[9]....
        /*0060*/ 	.word	0xffffffff


	//   ....[10]....
        /*0064*/ 	.word	0xffffffff


	//   ....[11]....
        /*0068*/ 	.word	0xffffffff


	//   ....[12]....
        /*006c*/ 	.word	0xffffffff


	//   ....[13]....
        /*0070*/ 	.word	0xffffffff


	//   ....[14]....
        /*0074*/ 	.word	0xffffffff


	//   ....[15]....
        /*0078*/ 	.word	0xffffffff


	//   ....[16]....
        /*007c*/ 	.word	0xffffffff


	//   ....[17]....
        /*0080*/ 	.word	0xffffffff


	//   ....[18]....
        /*0084*/ 	.word	0xffffffff


	//   ....[19]....
        /*0088*/ 	.word	0xffffffff


	//   ....[20]....
        /*008c*/ 	.word	0xffffffff


	//   ....[21]....
        /*0090*/ 	.word	0xffffffff


	//   ....[22]....
        /*0094*/ 	.word	0xffffffff


	//   ....[23]....
        /*0098*/ 	.word	0xffffffff


	//   ....[24]....
        /*009c*/ 	.word	0xffffffff


	//   ....[25]....
        /*00a0*/ 	.word	0xffffffff


	//   ....[26]....
        /*00a4*/ 	.word	0xffffffff


	//   ....[27]....
        /*00a8*/ 	.word	0xffffffff


	//   ....[28]....
        /*00ac*/ 	.word	0xffffffff


	//   ....[29]....
        /*00b0*/ 	.word	0xffffffff


	//   ....[30]....
        /*00b4*/ 	.word	0xffffffff


	//   ....[31]....
        /*00b8*/ 	.word	0xffffffff


	//   ....[32]....
        /*00bc*/ 	.word	0xffffffff


	//   ....[33]....
        /*00c0*/ 	.word	0xffffffff


	//   ....[34]....
        /*00c4*/ 	.word	0xffffffff


	//   ....[35]....
        /*00c8*/ 	.word	0xffffffff


	//   ....[36]....
        /*00cc*/ 	.word	0xffffffff


	//   ....[37]....
        /*00d0*/ 	.word	0xffffffff


	//   ....[38]....
        /*00d4*/ 	.word	0xffffffff


	//   ....[39]....
        /*00d8*/ 	.word	0xffffffff


	//   ....[40]....
        /*00dc*/ 	.word	0xffffffff


	//   ....[41]....
        /*00e0*/ 	.word	0xffffffff


	//   ....[42]....
        /*00e4*/ 	.word	0xffffffff


	//   ....[43]....
        /*00e8*/ 	.word	0xffffffff


	//   ....[44]....
        /*00ec*/ 	.word	0xffffffff


	//   ....[45]....
        /*00f0*/ 	.word	0xffffffff


	//   ....[46]....
        /*00f4*/ 	.word	0xffffffff


	//   ....[47]....
        /*00f8*/ 	.word	0xffffffff


	//   ....[48]....
        /*00fc*/ 	.word	0xffffffff


	//   ....[49]....
        /*0100*/ 	.word	0xffffffff


	//   ....[50]....
        /*0104*/ 	.word	0xffffffff


	//   ....[51]....
        /*0108*/ 	.word	0xffffffff


	//   ....[52]....
        /*010c*/ 	.word	0xffffffff


	//   ....[53]....
        /*0110*/ 	.word	0xffffffff


	//   ....[54]....
        /*0114*/ 	.word	0xffffffff


	//   ....[55]....
        /*0118*/ 	.word	0xffffffff


	//   ....[56]....
        /*011c*/ 	.word	0xffffffff


	//   ....[57]....
        /*0120*/ 	.word	0xffffffff


	//   ....[58]....
        /*0124*/ 	.word	0xffffffff


	//   ....[59]....
        /*0128*/ 	.word	0xffffffff


	//   ....[60]....
        /*012c*/ 	.word	0xffffffff


	//   ....[61]....
        /*0130*/ 	.word	0xffffffff


	//   ....[62]....
        /*0134*/ 	.word	0xffffffff


	//   ....[63]....
        /*0138*/ 	.word	0xffffffff


	//   ....[64]....
        /*013c*/ 	.word	0xffffffff


	//   ....[65]....
        /*0140*/ 	.word	0xffffffff


	//   ....[66]....
        /*0144*/ 	.word	0xffffffff


	//   ....[67]....
        /*0148*/ 	.word	0xffffffff


	//   ....[68]....
        /*014c*/ 	.word	0xffffffff


	//   ....[69]....
        /*0150*/ 	.word	0xffffffff


	//   ....[70]....
        /*0154*/ 	.word	0xffffffff


	//----- nvinfo : EIATTR_COOP_GROUP_INSTR_OFFSETS
	.align		4
.L_372:
        /*0158*/ 	.byte	0x04, 0x28
        /*015a*/ 	.short	(.L_374 - .L_373)


	//   ....[0]....
.L_373:
        /*015c*/ 	.word	0x00000060


	//   ....[1]....
        /*0160*/ 	.word	0x00007080


	//   ....[2]....
        /*0164*/ 	.word	0x000070c0


	//   ....[3]....
        /*0168*/ 	.word	0x000072c0


	//   ....[4]....
        /*016c*/ 	.word	0x000072f0


	//   ....[5]....
        /*0170*/ 	.word	0x00007440


	//   ....[6]....
        /*0174*/ 	.word	0x00007470


	//   ....[7]....
        /*0178*/ 	.word	0x000075c0


	//   ....[8]....
        /*017c*/ 	.word	0x00007600


	//   ....[9]....
        /*0180*/ 	.word	0x00007fb0


	//   ....[10]....
        /*0184*/ 	.word	0x00008060


	//   ....[11]....
        /*0188*/ 	.word	0x00008090


	//   ....[12]....
        /*018c*/ 	.word	0x000080a0


	//   ....[13]....
        /*0190*/ 	.word	0x000084e0


	//   ....[14]....
        /*0194*/ 	.word	0x000085c0


	//   ....[15]....
        /*0198*/ 	.word	0x00008770


	//   ....[16]....
        /*019c*/ 	.word	0x000087b0


	//   ....[17]....
        /*01a0*/ 	.word	0x0000b500


	//   ....[18]....
        /*01a4*/ 	.word	0x0000b520


	//   ....[19]....
        /*01a8*/ 	.word	0x0000b550


	//   ....[20]....
        /*01ac*/ 	.word	0x0000b560


	//   ....[21]....
        /*01b0*/ 	.word	0x0000b7f0


	//   ....[22]....
        /*01b4*/ 	.word	0x0000b8d0


	//   ....[23]....
        /*01b8*/ 	.word	0x0000ba80


	//   ....[24]....
        /*01bc*/ 	.word	0x0000bac0


	//   ....[25]....
        /*01c0*/ 	.word	0x0000f9b0


	//   ....[26]....
        /*01c4*/ 	.word	0x0000fcd0


	//   ....[27]....
        /*01c8*/ 	.word	0x00010920


	//   ....[28]....
        /*01cc*/ 	.word	0x000109f0


	//   ....[29]....
        /*01d0*/ 	.word	0x00010ac0


	//   ....[30]....
        /*01d4*/ 	.word	0x00010bd0


	//   ....[31]....
        /*01d8*/ 	.word	0x00012cf0


	//   ....[32]....
        /*01dc*/ 	.word	0x000131c0


	//   ....[33]....
        /*01e0*/ 	.word	0x00013ae0


	//   ....[34]....
        /*01e4*/ 	.word	0x00013c10


	//   ....[35]....
        /*01e8*/ 	.word	0x00013c20


	//   ....[36]....
        /*01ec*/ 	.word	0x00013c60


	//   ....[37]....
        /*01f0*/ 	.word	0x00016d90


	//   ....[38]....
        /*01f4*/ 	.word	0x00016de0


	//   ....[39]....
        /*01f8*/ 	.word	0x00016df0


	//   ....[40]....
        /*01fc*/ 	.word	0x00016e10


	//   ....[41]....
        /*0200*/ 	.word	0x000199b0


	//   ....[42]....
        /*0204*/ 	.word	0x00019fe0


	//   ....[43]....
        /*0208*/ 	.word	0x0001a5b0


	//   ....[44]....
        /*020c*/ 	.word	0x0001a810


	//   ....[45]....
        /*0210*/ 	.word	0x0001a830


	//   ....[46]....
        /*0214*/ 	.word	0x0001a8a0


	//   ....[47]....
        /*0218*/ 	.word	0x0001c2b0


	//   ....[48]....
        /*021c*/ 	.word	0x0001c2e0


	//   ....[49]....
        /*0220*/ 	.word	0x0001c320


	//   ....[50]....
        /*0224*/ 	.word	0x0001c330


	//   ....[51]....
        /*0228*/ 	.word	0x0001d810


	//   ....[52]....
        /*022c*/ 	.word	0x0001d850


	//   ....[53]....
        /*0230*/ 	.word	0x0001d890


	//   ....[54]....
        /*0234*/ 	.word	0x0001d8d0


	//   ....[55]....
        /*0238*/ 	.word	0x0001daf0


	//   ....[56]....
        /*023c*/ 	.word	0x0001db00


	//   ....[57]....
        /*0240*/ 	.word	0x0001dc80


	//   ....[58]....
        /*0244*/ 	.word	0x0001dcb0


	//   ....[59]....
        /*0248*/ 	.word	0x0001de00


	//   ....[60]....
        /*024c*/ 	.word	0x0001de30


	//   ....[61]....
        /*0250*/ 	.word	0x0001df80


	//   ....[62]....
        /*0254*/ 	.word	0x0001dfa0


	//   ....[63]....
        /*0258*/ 	.word	0x0001e770


	//   ....[64]....
        /*025c*/ 	.word	0x0001e790


	//   ....[65]....
        /*0260*/ 	.word	0x0001e8c0


	//   ....[66]....
        /*0264*/ 	.word	0x0001e8f0


	//   ....[67]....
        /*0268*/ 	.word	0x0001ea20


	//   ....[68]....
        /*026c*/ 	.word	0x0001ea50


	//   ....[69]....
        /*0270*/ 	.word	0x0001eb80


	//   ....[70]....
        /*0274*/ 	.word	0x0001eba0


	//----- nvinfo : EIATTR_EXIT_INSTR_OFFSETS
	.align		4
.L_374:
        /*0278*/ 	.byte	0x04, 0x1c
        /*027a*/ 	.short	(.L_376 - .L_375)


	//   ....[0]....
.L_375:
        /*027c*/ 	.word	0x00000310


	//   ....[1]....
        /*0280*/ 	.word	0x0001dfb0


	//   ....[2]....
        /*0284*/ 	.word	0x0001e080


	//   ....[3]....
        /*0288*/ 	.word	0x0001e0e0


	//   ....[4]....
        /*028c*/ 	.word	0x0001ebb0


	//   ....[5]....
        /*0290*/ 	.word	0x0001ec60


	//   ....[6]....
        /*0294*/ 	.word	0x0001ecc0


	//----- nvinfo : EIATTR_CTAIDZ_USED
	.align		4
.L_376:
        /*0298*/ 	.byte	0x01, 0x04
	.zero		2


	//----- nvinfo : EIATTR_MAX_THREADS
	.align		4
        /*029c*/ 	.byte	0x04, 0x05
        /*029e*/ 	.short	(.L_378 - .L_377)
.L_377:
        /*02a0*/ 	.word	0x00000100
        /*02a4*/ 	.word	0x00000001
        /*02a8*/ 	.word	0x00000001


	//----- nvinfo : EIATTR_CRS_STACK_SIZE
	.align		4
.L_378:
        /*02ac*/ 	.byte	0x04, 0x1e
        /*02ae*/ 	.short	(.L_380 - .L_379)
.L_379:
        /*02b0*/ 	.word	0x00000000
.L_380:


//--------------------- .nv.info._ZN7cutlass13device_kernelIN5flash19enable_sm80_to_sm89INS1_16FlashAttnFwdSm80INS1_25CollectiveMainloopFwdSm80ILi8ELi2ELb1EN4cute5tupleIJNS5_1CILi128EEENS7_ILi96EEENS7_ILi192EEEEEELi192ENS_6half_tEfNS_4arch4Sm80ELb1ELb0ELb1ELb0ELb0ELb0ELb1ELb0EEENS1_21CollectiveEpilogueFwdINS6_IJS8_SA_S9_EEENS6_IJNS7_ILi1EEESI_SI_EEESC_SE_Li256ELb0ELb1ELb0ELb0EEENS1_30DynamicPersistentTileSchedulerILi256ELi256ELb0ELb1ELb0EEEEEEEEEvNT_6ParamsE --------------------------
	.section	.nv.info._ZN7cutlass13device_kernelIN5flash19enable_sm80_to_sm89INS1_16FlashAttnFwdSm80INS1_25CollectiveMainloopFwdSm80ILi8ELi2ELb1EN4cute5tupleIJNS5_1CILi128EEENS7_ILi96EEENS7_ILi192EEEEEELi192ENS_6half_tEfNS_4arch4Sm80ELb1ELb0ELb1ELb0ELb0ELb0ELb1ELb0EEENS1_21CollectiveEpilogueFwdINS6_IJS8_SA_S9_EEENS6_IJNS7_ILi1EEESI_SI_EEESC_SE_Li256ELb0ELb1ELb0ELb0EEENS1_30DynamicPersistentTileSchedulerILi256ELi256ELb0ELb1ELb0EEEEEEEEEvNT_6ParamsE,"",@"SHT_CUDA_INFO"
	.sectionflags	@""
	.align	4


	//----- nvinfo : EIATTR_CUDA_API_VERSION
	.align		4
        /*0000*/ 	.byte	0x04, 0x37
        /*0002*/ 	.short	(.L_382 - .L_381)
.L_381:
        /*0004*/ 	.word	0x00000082


	//----- nvinfo : EIATTR_SW2861232_WAR
	.align		4
.L_382:
        /*0008*/ 	.byte	0x01, 0x35
	.zero		2


	//----- nvinfo : EIATTR_PARAM_CBANK
	.align		4
        /*000c*/ 	.byte	0x04, 0x0a
        /*000e*/ 	.short	(.L_384 - .L_383)
	.align		4
.L_383:
        /*0010*/ 	.word	index@(.nv.constant0._ZN7cutlass13device_kernelIN5flash19enable_sm80_to_sm89INS1_16FlashAttnFwdSm80INS1_25CollectiveMainloopFwdSm80ILi8ELi2ELb1EN4cute5tupleIJNS5_1CILi128EEENS7_ILi96EEENS7_ILi192EEEEEELi192ENS_6half_tEfNS_4arch4Sm80ELb1ELb0ELb1ELb0ELb0ELb0ELb1ELb0EEENS1_21CollectiveEpilogueFwdINS6_IJS8_SA_S9_EEENS6_IJNS7_ILi1EEESI_SI_EEESC_SE_Li256ELb0ELb1ELb0ELb0EEENS1_30DynamicPersistentTileSchedulerILi256ELi256ELb0ELb1ELb0EEEEEEEEEvNT_6ParamsE)
        /*0014*/ 	.short	0x0160
        /*0016*/ 	.short	0x0428


	//----- nvinfo : EIATTR_CBANK_PARAM_SIZE
	.align		4
.L_384:
        /*0018*/ 	.byte	0x03, 0x19
        /*001a*/ 	.short	0x0428


	//----- nvinfo : EIATTR_KPARAM_INFO
	.align		4
        /*001c*/ 	.byte	0x04, 0x17
        /*001e*/ 	.short	(.L_386 - .L_385)
.L_385:
        /*0020*/ 	.word	0x00000000
        /*0024*/ 	.short	0x0000
        /*0026*/ 	.short	0x0000
        /*0028*/ 	.byte	0x00, 0xf0, 0xa1, 0x10


	//----- nvinfo : EIATTR_MAXREG_COUNT
	.align		4
.L_386:
        /*002c*/ 	.byte	0x03, 0x1b
        /*002e*/ 	.short	0x00ff


	//----- nvinfo : EIATTR_NUM_BARRIERS
	.align		4
        /*0030*/ 	.byte	0x02, 0x4c
        /*0032*/ 	.byte	0x06
	.zero		1


	//----- nvinfo : EIATTR_ANNOTATIONS
	.align		4
        /*0034*/ 	.byte	0x04, 0x55
        /*0036*/ 	.short	(.L_388 - .L_387)


	//   ....[0]....
.L_387:
        /* <DEDUP_REMOVED lines=71> */


	//----- nvinfo : EIATTR_MERCURY_ISA_VERSION
	.align		4
.L_388:
        /*0498*/ 	.byte	0x03, 0x5f
        /*049a*/ 	.short	0x0000


	//----- nvinfo : EIATTR_INT_WARP_WIDE_INSTR_OFFSETS
	.align		4
        /*049c*/ 	.byte	0x04, 0x31
        /*049e*/ 	.short	(.L_390 - .L_389)


	//   ....[0]....
.L_389:
        /*04a0*/ 	.word	0x0000f0b0


	//   ....[1]....
        /*04a4*/ 	.word	0x0000f130


	//----- nvinfo : EIATTR_COOP_GROUP_MASK_REGIDS
	.align		4
.L_390:
        /*04a8*/ 	.byte	0x04, 0x29
        /*04aa*/ 	.short	(.L_392 - .L_391)


	//   ....[0]....
.L_391:
        /*04ac*/ 	.word	0xffffffff


	//   ....[1]....
        /*04b0*/ 	.word	0xffffffff


	//   ....[2]....
        /*04b4*/ 	.word	0xffffffff


	//   ....[3]....
        /*04b8*/ 	.word	0xffffffff


	//   ....[4]....
        /*04bc*/ 	.word	0xffffffff


	//   ....[5]....
        /*04c0*/ 	.word	0xffffffff


	//   ....[6]....
        /*04c4*/ 	.word	0xffffffff


	//   ....[7]....
        /*04c8*/ 	.word	0xffffffff


	//   ....[8]....
        /*04cc*/ 	.word	0xffffffff


	//   ....[9]....
        /*04d0*/ 	.word	0xffffffff


	//   ....[10]....
        /*04d4*/ 	.word	0xffffffff


	//   ....[11]....
        /*04d8*/ 	.word	0xffffffff


	//   ....[12]....
        /*04dc*/ 	.word	0xffffffff


	//   ....[13]....
        /*04e0*/ 	.word	0xffffffff


	//   ....[14]....
        /*04e4*/ 	.word	0xffffffff


	//   ....[15]....
        /*04e8*/ 	.word	0xffffffff


	//   ....[16]....
        /*04ec*/ 	.word	0xffffffff


	//   ....[17]....
        /*04f0*/ 	.word	0xffffffff


	//   ....[18]....
        /*04f4*/ 	.word	0xffffffff


	//   ....[19]....
        /*04f8*/ 	.word	0xffffffff


	//   ....[20]....
        /*04fc*/ 	.word	0xffffffff


	//   ....[21]....
        /*0500*/ 	.word	0xffffffff


	//   ....[22]....
        /*0504*/ 	.word	0xffffffff


	//   ....[23]....
        /*0508*/ 	.word	0xffffffff


	//   ....[24]....
        /*050c*/ 	.word	0xffffffff


	//   ....[25]....
        /*0510*/ 	.word	0xffffffff


	//   ....[26]....
        /*0514*/ 	.word	0xffffffff


	//   ....[27]....
        /*0518*/ 	.word	0xffffffff


	//   ....[28]....
        /*051c*/ 	.word	0xffffffff


	//   ....[29]....
        /*0520*/ 	.word	0xffffffff


	//   ....[30]....
        /*0524*/ 	.word	0xffffffff


	//   ....[31]....
        /*0528*/ 	.word	0xffffffff


	//   ....[32]....
        /*052c*/ 	.word	0xffffffff


	//   ....[33]....
        /*0530*/ 	.word	0xffffffff


	//   ....[34]....
        /*0534*/ 	.word	0xffffffff


	//   ....[35]....
        /*0538*/ 	.word	0xffffffff


	//   ....[36]....
        /*053c*/ 	.word	0xffffffff


	//   ....[37]....
        /*0540*/ 	.word	0xffffffff


	//   ....[38]....
        /*0544*/ 	.word	0xffffffff


	//   ....[39]....
        /*0548*/ 	.word	0xffffffff


	//   ....[40]....
        /*054c*/ 	.word	0xffffffff


	//   ....[41]....
        /*0550*/ 	.word	0xffffffff


	//   ....[42]....
        /*0554*/ 	.word	0xffffffff


	//   ....[43]....
        /*0558*/ 	.word	0xffffffff


	//   ....[44]....
        /*055c*/ 	.word	0xffffffff


	//   ....[45]....
        /*0560*/ 	.word	0xffffffff


	//   ....[46]....
        /*0564*/ 	.word	0xffffffff


	//   ....[47]....
        /*0568*/ 	.word	0xffffffff


	//   ....[48]....
        /*056c*/ 	.word	0xffffffff


	//   ....[49]....
        /*0570*/ 	.word	0xffffffff


	//   ....[50]....
        /*0574*/ 	.word	0xffffffff


	//   ....[51]....
        /*0578*/ 	.word	0xffffffff


	//   ....[52]....
        /*057c*/ 	.word	0xffffffff


	//   ....[53]....
        /*0580*/ 	.word	0xffffffff


	//   ....[54]....
        /*0584*/ 	.word	0xffffffff


	//   ....[55]....
        /*0588*/ 	.word	0xffffffff


	//   ....[56]....
        /*058c*/ 	.word	0xffffffff


	//   ....[57]....
        /*0590*/ 	.word	0xffffffff


	//   ....[58]....
        /*0594*/ 	.word	0xffffffff


	//   ....[59]....
        /*0598*/ 	.word	0xffffffff


	//   ....[60]....
        /*059c*/ 	.word	0xffffffff


	//   ....[61]....
        /*05a0*/ 	.word	0xffffffff


	//   ....[62]....
        /*05a4*/ 	.word	0xffffffff


	//   ....[63]....
        /*05a8*/ 	.word	0xffffffff


	//----- nvinfo : EIATTR_COOP_GROUP_INSTR_OFFSETS
	.align		4
.L_392:
        /*05ac*/ 	.byte	0x04, 0x28
        /*05ae*/ 	.short	(.L_394 - .L_393)


	//   ....[0]....
.L_393:
        /*05b0*/ 	.word	0x00000050


	//   ....[1]....
        /*05b4*/ 	.word	0x00001650


	//   ....[2]....
        /*05b8*/ 	.word	0x00001670


	//   ....[3]....
        /*05bc*/ 	.word	0x000016a0


	//   ....[4]....
        /*05c0*/ 	.word	0x000016c0


	//   ....[5]....
        /*05c4*/ 	.word	0x00001720


	//   ....[6]....
        /*05c8*/ 	.word	0x00001830


	//   ....[7]....
        /*05cc*/ 	.word	0x00001840


	//   ....[8]....
        /*05d0*/ 	.word	0x00001880


	//   ....[9]....
        /*05d4*/ 	.word	0x00003670


	//   ....[10]....
        /*05d8*/ 	.word	0x000036a0


	//   ....[11]....
        /*05dc*/ 	.word	0x000042d0


	//   ....[12]....
        /*05e0*/ 	.word	0x00004410


	//   ....[13]....
        /*05e4*/ 	.word	0x00004450


	//   ....[14]....
        /*05e8*/ 	.word	0x000044c0


	//   ....[15]....
        /*05ec*/ 	.word	0x00007700


	//   ....[16]....
        /*05f0*/ 	.word	0x00007730


	//   ....[17]....
        /*05f4*/ 	.word	0x00008440


	//   ....[18]....
        /*05f8*/ 	.word	0x00008460


	//   ....[19]....
        /*05fc*/ 	.word	0x00008480


	//   ....[20]....
        /*0600*/ 	.word	0x000084a0


	//   ....[21]....
        /*0604*/ 	.word	0x0000c2b0


	//   ....[22]....
        /*0608*/ 	.word	0x0000c330


	//   ....[23]....
        /*060c*/ 	.word	0x0000c470


	//   ....[24]....
        /*0610*/ 	.word	0x0000c4a0


	//   ....[25]....
        /*0614*/ 	.word	0x0000e860


	//   ....[26]....
        /*0618*/ 	.word	0x0000e8b0


	//   ....[27]....
        /*061c*/ 	.word	0x0000e8d0


	//   ....[28]....
        /*0620*/ 	.word	0x0000e8f0


	//   ....[29]....
        /*0624*/ 	.word	0x0000f910


	//   ....[30]....
        /*0628*/ 	.word	0x0000fd10


	//   ....[31]....
        /*062c*/ 	.word	0x0000fd30


	//   ....[32]....
        /*0630*/ 	.word	0x0000fd60


	//   ....[33]....
        /*0634*/ 	.word	0x0000fd90


	//   ....[34]....
        /*0638*/ 	.word	0x0000ff10


	//   ....[35]....
        /*063c*/ 	.word	0x0000ff30


	//   ....[36]....
        /*0640*/ 	.word	0x000100f0


	//   ....[37]....
        /*0644*/ 	.word	0x00010120


	//   ....[38]....
        /*0648*/ 	.word	0x00010220


	//   ....[39]....
        /*064c*/ 	.word	0x00010250


	//   ....[40]....
        /*0650*/ 	.word	0x00010350


	//   ....[41]....
        /*0654*/ 	.word	0x00010370


	//   ....[42]....
        /*0658*/ 	.word	0x00010980


	//   ....[43]....
        /*065c*/ 	.word	0x000109a0


	//   ....[44]....
        /*0660*/ 	.word	0x00010b30


	//   ....[45]....
        /*0664*/ 	.word	0x00010b40


	//   ....[46]....
        /*0668*/ 	.word	0x00010cc0


	//   ....[47]....
        /*066c*/ 	.word	0x00010ce0


	//   ....[48]....
        /*0670*/ 	.word	0x00010e60


	//   ....[49]....
        /*0674*/ 	.word	0x00010e70


	//   ....[50]....
        /*0678*/ 	.word	0x00011060


	//   ....[51]....
        /*067c*/ 	.word	0x00011140


	//   ....[52]....
        /*0680*/ 	.word	0x000111a0


	//   ....[53]....
        /*0684*/ 	.word	0x000111f0


	//   ....[54]....
        /*0688*/ 	.word	0x00011240


	//   ....[55]....
        /*068c*/ 	.word	0x000112b0


	//   ....[56]....
        /*0690*/ 	.word	0x00011320


	//   ....[57]....
        /*0694*/ 	.word	0x00011380


	//   ....[58]....
        /*0698*/ 	.word	0x000113e0


	//   ....[59]....
        /*069c*/ 	.word	0x00011440


	//   ....[60]....
        /*06a0*/ 	.word	0x000114b0


	//   ....[61]....
        /*06a4*/ 	.word	0x00011510


	//   ....[62]....
        /*06a8*/ 	.word	0x00011570


	//   ....[63]....
        /*06ac*/ 	.word	0x000115d0


	//----- nvinfo : EIATTR_EXIT_INSTR_OFFSETS
	.align		4
.L_394:
        /*06b0*/ 	.byte	0x04, 0x1c
        /*06b2*/ 	.short	(.L_396 - .L_395)


	//   ....[0]....
.L_395:
        /*06b4*/ 	.word	0x000000a0


	//   ....[1]....
        /*06b8*/ 	.word	0x00011100


	//----- nvinfo : EIATTR_MAX_THREADS
	.align		4
.L_396:
        /*06bc*/ 	.byte	0x04, 0x05
        /*06be*/ 	.short	(.L_398 - .L_397)
.L_397:
        /*06c0*/ 	.word	0x00000100
        /*06c4*/ 	.word	0x00000001
        /*06c8*/ 	.word	0x00000001


	//----- nvinfo : EIATTR_CRS_STACK_SIZE
	.align		4
.L_398:
        /*06cc*/ 	.byte	0x04, 0x1e
        /*06ce*/ 	.short	(.L_400 - .L_399)
.L_399:
        /*06d0*/ 	.word	0x00000000
.L_400:


//--------------------- .nv.info._ZN7cutlass13device_kernelIN5flash19enable_sm80_to_sm89INS1_16FlashAttnFwdSm80INS1_25CollectiveMainloopFwdSm80ILi8ELi2ELb1EN4cute5tupleIJNS5_1CILi128EEENS7_ILi96EEENS7_ILi192EEEEEELi192ENS_6half_tEfNS_4arch4Sm80ELb1ELb0ELb1ELb1ELb0ELb0ELb1ELb0EEENS1_21CollectiveEpilogueFwdINS6_IJS8_SA_S9_EEENS6_IJNS7_ILi1EEESI_SI_EEESC_SE_Li256ELb1ELb1ELb0ELb0EEENS1_19SingleTileSchedulerILb1ELb0ELb1ELi128EEEEEEEEEvNT_6ParamsE --------------------------
	.section	.nv.info._ZN7cutlass13device_kernelIN5flash19enable_sm80_to_sm89INS1_16FlashAttnFwdSm80INS1_25CollectiveMainloopFwdSm80ILi8ELi2ELb1EN4cute5tupleIJNS5_1CILi128EEENS7_ILi96EEENS7_ILi192EEEEEELi192ENS_6half_tEfNS_4arch4Sm80ELb1ELb0ELb1ELb1ELb0ELb0ELb1ELb0EEENS1_21CollectiveEpilogueFwdINS6_IJS8_SA_S9_EEENS6_IJNS7_ILi1EEESI_SI_EEESC_SE_Li256ELb1ELb1ELb0ELb0EEENS1_19SingleTileSchedulerILb1ELb0ELb1ELi128EEEEEEEEEvNT_6ParamsE,"",@"SHT_CUDA_INFO"
	.sectionflags	@""
	.align	4


	//----- nvinfo : EIATTR_CUDA_API_VERSION
	.align		4
        /*0000*/ 	.byte	0x04, 0x37
        /*0002*/ 	.short	(.L_402 - .L_401)
.L_401:
        /*0004*/ 	.word	0x00000082


	//----- nvinfo : EIATTR_SW2861232_WAR
	.align		4
.L_402:
        /*0008*/ 	.byte	0x01, 0x35
	.zero		2


	//----- nvinfo : EIATTR_PARAM_CBANK
	.align		4
        /*000c*/ 	.byte	0x04, 0x0a
        /*000e*/ 	.short	(.L_404 - .L_403)
	.align		4
.L_403:
        /*0010*/ 	.word	index@(.nv.constant0._ZN7cutlass13device_kernelIN5flash19enable_sm80_to_sm89INS1_16FlashAttnFwdSm80INS1_25CollectiveMainloopFwdSm80ILi8ELi2ELb1EN4cute5tupleIJNS5_1CILi128EEENS7_ILi96EEENS7_ILi192EEEEEELi192ENS_6half_tEfNS_4arch4Sm80ELb1ELb0ELb1ELb1ELb0ELb0ELb1ELb0EEENS1_21CollectiveEpilogueFwdINS6_IJS8_SA_S9_EEENS6_IJNS7_ILi1EEESI_SI_EEESC_SE_Li256ELb1ELb1ELb0ELb0EEENS1_19SingleTileSchedulerILb1ELb0ELb1ELi128EEEEEEEEEvNT_6ParamsE)
        /*0014*/ 	.short	0x0160
        /*0016*/ 	.short	0x0418


	//----- nvinfo : EIATTR_CBANK_PARAM_SIZE
	.align		4
.L_404:
        /*0018*/ 	.byte	0x03, 0x19
        /*001a*/ 	.short	0x0418


	//----- nvinfo : EIATTR_KPARAM_INFO
	.align		4
        /*001c*/ 	.byte	0x04, 0x17
        /*001e*/ 	.short	(.L_406 - .L_405)
.L_405:
        /*0020*/ 	.word	0x00000000
        /*0024*/ 	.short	0x0000
        /*0026*/ 	.short	0x0000
        /*0028*/ 	.byte	0x00, 0xf0, 0x61, 0x10


	//----- nvinfo : EIATTR_MAXREG_COUNT
	.align		4
.L_406:
        /*002c*/ 	.byte	0x03, 0x1b
        /*002e*/ 	.short	0x00ff


	//----- nvinfo : EIATTR_NUM_BARRIERS
	.align		4
        /*0030*/ 	.byte	0x02, 0x4c
        /*0032*/ 	.byte	0x02
	.zero		1


	//----- nvinfo : EIATTR_ANNOTATIONS
	.align		4
        /*0034*/ 	.byte	0x04, 0x55
        /*0036*/ 	.short	(.L_408 - .L_407)


	//   ....[0]....
.L_407:
        /* <DEDUP_REMOVED lines=24> */


	//----- nvinfo : EIATTR_MERCURY_ISA_VERSION
	.align		4
.L_408:
        /*01a8*/ 	.byte	0x03, 0x5f
        /*01aa*/ 	.short	0x0000


	//----- nvinfo : EIATTR_COOP_GROUP_MASK_REGIDS
	.align		4
        /*01ac*/ 	.byte	0x04, 0x29
        /*01ae*/ 	.short	(.L_410 - .L_409)


	//   ....[0]....
.L_409:
        /*01b0*/ 	.word	0xffffffff


	//   ....[1]....
        /*01b4*/ 	.word	0xffffffff


	//   ....[2]....
        /*01b8*/ 	.word	0xffffffff


	//   ....[3]....
        /*01bc*/ 	.word	0xffffffff


	//   ....[4]....
        /*01c0*/ 	.word	0xffffffff


	//   ....[5]....
        /*01c4*/ 	.word	0xffffffff


	//   ....[6]....
        /*01c8*/ 	.word	0xffffffff


	//   ....[7]....
        /*01cc*/ 	.word	0xffffffff


	//   ....[8]....
        /*01d0*/ 	.word	0xffffffff


	//   ....[9]....
        /*01d4*/ 	.word	0xffffffff


	//   ....[10]....
        /*01d8*/ 	.word	0xffffffff


	//   ....[11]....
        /*01dc*/ 	.word	0xffffffff


	//   ....[12]....
        /*01e0*/ 	.word	0xffffffff


	//   ....[13]....
        /*01e4*/ 	.word	0xffffffff


	//   ....[14]....
        /*01e8*/ 	.word	0xffffffff


	//   ....[15]....
        /*01ec*/ 	.word	0xffffffff


	//   ....[16]....
        /*01f0*/ 	.word	0xffffffff


	//   ....[17]....
        /*01f4*/ 	.word	0xffffffff


	//   ....[18]....
        /*01f8*/ 	.word	0xffffffff


	//   ....[19]....
        /*01fc*/ 	.word	0xffffffff


	//   ....[20]....
        /*0200*/ 	.word	0xffffffff


	//   ....[21]....
        /*0204*/ 	.word	0xffffffff


	//   ....[22]....
        /*0208*/ 	.word	0xffffffff


	//   ....[23]....
        /*020c*/ 	.word	0xffffffff


	//   ....[24]....
        /*0210*/ 	.word	0xffffffff


	//   ....[25]....
        /*0214*/ 	.word	0xffffffff


	//   ....[26]....
        /*0218*/ 	.word	0xffffffff


	//   ....[27]....
        /*021c*/ 	.word	0xffffffff


	//   ....[28]....
        /*0220*/ 	.word	0xffffffff


	//   ....[29]....
        /*0224*/ 	.word	0xffffffff


	//   ....[30]....
        /*0228*/ 	.word	0xffffffff


	//   ....[31]....
        /*022c*/ 	.word	0xffffffff


	//   ....[32]....
        /*0230*/ 	.word	0xffffffff


	//   ....[33]....
        /*0234*/ 	.word	0xffffffff


	//   ....[34]....
        /*0238*/ 	.word	0xffffffff


	//   ....[35]....
        /*023c*/ 	.word	0xffffffff


	//   ....[36]....
        /*0240*/ 	.word	0xffffffff


	//   ....[37]....
        /*0244*/ 	.word	0xffffffff


	//   ....[38]....
        /*0248*/ 	.word	0xffffffff


	//   ....[39]....
        /*024c*/ 	.word	0xffffffff


	//   ....[40]....
        /*0250*/ 	.word	0xffffffff


	//   ....[41]....
        /*0254*/ 	.word	0xffffffff


	//   ....[42]....
        /*0258*/ 	.word	0xffffffff


	//   ....[43]....
        /*025c*/ 	.word	0xffffffff


	//   ....[44]....
        /*0260*/ 	.word	0xffffffff


	//   ....[45]....
        /*0264*/ 	.word	0xffffffff


	//   ....[46]....
        /*0268*/ 	.word	0xffffffff


	//   ....[47]....
        /*026c*/ 	.word	0xffffffff


	//   ....[48]....
        /*0270*/ 	.word	0xffffffff


	//----- nvinfo : EIATTR_COOP_GROUP_INSTR_OFFSETS
	.align		4
.L_410:
        /*0274*/ 	.byte	0x04, 0x28
        /*0276*/ 	.short	(.L_412 - .L_411)


	//   ....[0]....
.L_411:
        /*0278*/ 	.word	0x00000090


	//   ....[1]....
        /*027c*/ 	.word	0x000011c0


	//   ....[2]....
        /*0280*/ 	.word	0x00001200


	//   ....[3]....
        /*0284*/ 	.word	0x00001340


	//   ....[4]....
        /*0288*/ 	.word	0x00001380


	//   ....[5]....
        /*028c*/ 	.word	0x00001490


	//   ....[6]....
        /*0290*/ 	.word	0x00001510


	//   ....[7]....
        /*0294*/ 	.word	0x00001540


	//   ....[8]....
        /*0298*/ 	.word	0x00001560


	//   ....[9]....
        /*029c*/ 	.word	0x00003900


	//   ....[10]....
        /*02a0*/ 	.word	0x00003910


	//   ....[11]....
        /*02a4*/ 	.word	0x000043a0


	//   ....[12]....
        /*02a8*/ 	.word	0x000044f0


	//   ....[13]....
        /*02ac*/ 	.word	0x00004500


	//   ....[14]....
        /*02b0*/ 	.word	0x00004550


	//   ....[15]....
        /*02b4*/ 	.word	0x00007dd0


	//   ....[16]....
        /*02b8*/ 	.word	0x00007f50


	//   ....[17]....
        /*02bc*/ 	.word	0x00008bb0


	//   ....[18]....
        /*02c0*/ 	.word	0x00008cb0


	//   ....[19]....
        /*02c4*/ 	.word	0x00008da0


	//   ....[20]....
        /*02c8*/ 	.word	0x00008e30


	//   ....[21]....
        /*02cc*/ 	.word	0x0000cd80


	//   ....[22]....
        /*02d0*/ 	.word	0x0000ce00


	//   ....[23]....
        /*02d4*/ 	.word	0x0000d070


	//   ....[24]....
        /*02d8*/ 	.word	0x0000d0b0


	//   ....[25]....
        /*02dc*/ 	.word	0x0000f510


	//   ....[26]....
        /*02e0*/ 	.word	0x0000f520


	//   ....[27]....
        /*02e4*/ 	.word	0x0000f550


	//   ....[28]....
        /*02e8*/ 	.word	0x0000f560


	//   ....[29]....
        /*02ec*/ 	.word	0x00010ad0


	//   ....[30]....
        /*02f0*/ 	.word	0x00010b20


	//   ....[31]....
        /*02f4*/ 	.word	0x00010b50


	//   ....[32]....
        /*02f8*/ 	.word	0x00010b70


	//   ....[33]....
        /*02fc*/ 	.word	0x00010d50


	//   ....[34]....
        /*0300*/ 	.word	0x00010d60


	//   ....[35]....
        /*0304*/ 	.word	0x00010ee0


	//   ....[36]....
        /*0308*/ 	.word	0x00010f10


	//   ....[37]....
        /*030c*/ 	.word	0x00011060


	//   ....[38]....
        /*0310*/ 	.word	0x00011090


	//   ....[39]....
        /*0314*/ 	.word	0x000111e0


	//   ....[40]....
        /*0318*/ 	.word	0x00011200


	//   ....[41]....
        /*031c*/ 	.word	0x00011a00


	//   ....[42]....
        /*0320*/ 	.word	0x00011a20


	//   ....[43]....
        /*0324*/ 	.word	0x00011b70


	//   ....[44]....
        /*0328*/ 	.word	0x00011ba0


	//   ....[45]....
        /*032c*/ 	.word	0x00011cd0


	//   ....[46]....
        /*0330*/ 	.word	0x00011d00


	//   ....[47]....
        /*0334*/ 	.word	0x00011e30


	//   ....[48]....
        /*0338*/ 	.word	0x00011e50


	//----- nvinfo : EIATTR_EXIT_INSTR_OFFSETS
	.align		4
.L_412:
        /*033c*/ 	.byte	0x04, 0x1c
        /*033e*/ 	.short	(.L_414 - .L_413)


	//   ....[0]....
.L_413:
        /*0340*/ 	.word	0x00000350


	//   ....[1]....
        /*0344*/ 	.word	0x00011210


	//   ....[2]....
        /*0348*/ 	.word	0x000112e0


	//   ....[3]....
        /*034c*/ 	.word	0x00011340


	//   ....[4]....
        /*0350*/ 	.word	0x00011e60


	//   ....[5]....
        /*0354*/ 	.word	0x00011f10


	//   ....[6]....
        /*0358*/ 	.word	0x00011f70


	//----- nvinfo : EIATTR_CTAIDZ_USED
	.align		4
.L_414:
        /*035c*/ 	.byte	0x01, 0x04
	.zero		2


	//----- nvinfo : EIATTR_MAX_THREADS
	.align		4
        /*0360*/ 	.byte	0x04, 0x05
        /*0362*/ 	.short	(.L_416 - .L_415)
.L_415:
        /*0364*/ 	.word	0x00000100
        /*0368*/ 	.word	0x00000001
        /*036c*/ 	.word	0x00000001


	//----- nvinfo : EIATTR_CRS_STACK_SIZE
	.align		4
.L_416:
        /*0370*/ 	.byte	0x04, 0x1e
        /*0372*/ 	.short	(.L_418 - .L_417)
.L_417:
        /*0374*/ 	.word	0x00000000
.L_418:


//--------------------- .nv.info._ZN7cutlass13device_kernelIN5flash19enable_sm80_to_sm89INS1_16FlashAttnFwdSm80INS1_25CollectiveMainloopFwdSm80ILi8ELi2ELb0EN4cute5tupleIJNS5_1CILi128EEENS7_ILi64EEENS7_ILi192EEEEEELi192ENS_6half_tEfNS_4arch4Sm80ELb1ELb0ELb1ELb1ELb0ELb1ELb1ELb0EEENS1_21CollectiveEpilogueFwdINS6_IJS8_SA_S9_EEENS6_IJNS7_ILi1EEESI_SI_EEESC_SE_Li256ELb1ELb1ELb0ELb0EEENS1_19SingleTileSchedulerILb1ELb0ELb1ELi128EEEEEEEEEvNT_6ParamsE --------------------------
	.section	.nv.info._ZN7cutlass13device_kernelIN5flash19enable_sm80_to_sm89INS1_16FlashAttnFwdSm80INS1_25CollectiveMainloopFwdSm80ILi8ELi2ELb0EN4cute5tupleIJNS5_1CILi128EEENS7_ILi64EEENS7_ILi192EEEEEELi192ENS_6half_tEfNS_4arch4Sm80ELb1ELb0ELb1ELb1ELb0ELb1ELb1ELb0EEENS1_21CollectiveEpilogueFwdINS6_IJS8_SA_S9_EEENS6_IJNS7_ILi1EEESI_SI_EEESC_SE_Li256ELb1ELb1ELb0ELb0EEENS1_19SingleTileSchedulerILb1ELb0ELb1ELi128EEEEEEEEEvNT_6ParamsE,"",@"SHT_CUDA_INFO"
	.sectionflags	@""
	.align	4


	//----- nvinfo : EIATTR_CUDA_API_VERSION
	.align		4
        /*0000*/ 	.byte	0x04, 0x37
        /*0002*/ 	.short	(.L_420 - .L_419)
.L_419:
        /*0004*/ 	.word	0x00000082


	//----- nvinfo : EIATTR_SW2861232_WAR
	.align		4
.L_420:
        /*0008*/ 	.byte	0x01, 0x35
	.zero		2


	//----- nvinfo : EIATTR_PARAM_CBANK
	.align		4
        /*000c*/ 	.byte	0x04, 0x0a
        /*000e*/ 	.short	(.L_422 - .L_421)
	.align		4
.L_421:
        /*0010*/ 	.word	index@(.nv.constant0._ZN7cutlass13device_kernelIN5flash19enable_sm80_to_sm89INS1_16FlashAttnFwdSm80INS1_25CollectiveMainloopFwdSm80ILi8ELi2ELb0EN4cute5tupleIJNS5_1CILi128EEENS7_ILi64EEENS7_ILi192EEEEEELi192ENS_6half_tEfNS_4arch4Sm80ELb1ELb0ELb1ELb1ELb0ELb1ELb1ELb0EEENS1_21CollectiveEpilogueFwdINS6_IJS8_SA_S9_EEENS6_IJNS7_ILi1EEESI_SI_EEESC_SE_Li256ELb1ELb1ELb0ELb0EEENS1_19SingleTileSchedulerILb1ELb0ELb1ELi128EEEEEEEEEvNT_6ParamsE)
        /*0014*/ 	.short	0x0160
        /*0016*/ 	.short	0x0418


	//----- nvinfo : EIATTR_CBANK_PARAM_SIZE
	.align		4
.L_422:
        /*0018*/ 	.byte	0x03, 0x19
        /*001a*/ 	.short	0x0418


	//----- nvinfo : EIATTR_KPARAM_INFO
	.align		4
        /*001c*/ 	.byte	0x04, 0x17
        /*001e*/ 	.short	(.L_424 - .L_423)
.L_423:
        /*0020*/ 	.word	0x00000000
        /*0024*/ 	.short	0x0000
        /*0026*/ 	.short	0x0000
        /*0028*/ 	.byte	0x00, 0xf0, 0x61, 0x10


	//----- nvinfo : EIATTR_MAXREG_COUNT
	.align		4
.L_424:
        /*002c*/ 	.byte	0x03, 0x1b
        /*002e*/ 	.short	0x00ff


	//----- nvinfo : EIATTR_NUM_BARRIERS
	.align		4
        /*0030*/ 	.byte	0x02, 0x4c
        /*0032*/ 	.byte	0x02
	.zero		1


	//----- nvinfo : EIATTR_MERCURY_ISA_VERSION
	.align		4
        /*0034*/ 	.byte	0x03, 0x5f
        /*0036*/ 	.short	0x0000


	//----- nvinfo : EIATTR_COOP_GROUP_MASK_REGIDS
	.align		4
        /*0038*/ 	.byte	0x04, 0x29
        /*003a*/ 	.short	(.L_426 - .L_425)


	//   ....[0]....
.L_425:
        /*003c*/ 	.word	0xffffffff


	//   ....[1]....
        /*0040*/ 	.word	0xffffffff


	//   ....[2]....
        /*0044*/ 	.word	0xffffffff


	//   ....[3]....
        /*0048*/ 	.word	0xffffffff


	//   ....[4]....
        /*004c*/ 	.word	0xffffffff


	//   ....[5]....
        /*0050*/ 	.word	0xffffffff


	//   ....[6]....
        /*0054*/ 	.word	0xffffffff


	//   ....[7]....
        /*0058*/ 	.word	0xffffffff


	//   ....[8]....
        /*005c*/ 	.word	0xffffffff


	//   ....[9]....
        /*0060*/ 	.word	0xffffffff


	//   ....[10]....
        /*0064*/ 	.word	0xffffffff


	//   ....[11]....
        /*0068*/ 	.word	0xffffffff


	//   ....[12]....
        /*006c*/ 	.word	0xffffffff


	//   ....[13]....
        /*0070*/ 	.word	0xffffffff


	//   ....[14]....
        /*0074*/ 	.word	0xffffffff


	//   ....[15]....
        /*0078*/ 	.word	0xffffffff


	//   ....[16]....
        /*007c*/ 	.word	0xffffffff


	//   ....[17]....
        /*0080*/ 	.word	0xffffffff


	//   ....[18]....
        /*0084*/ 	.word	0xffffffff


	//   ....[19]....
        /*0088*/ 	.word	0xffffffff


	//   ....[20]....
        /*008c*/ 	.word	0xffffffff


	//   ....[21]....
        /*0090*/ 	.word	0xffffffff


	//   ....[22]....
        /*0094*/ 	.word	0xffffffff


	//   ....[23]....
        /*0098*/ 	.word	0xffffffff


	//   ....[24]....
        /*009c*/ 	.word	0xffffffff


	//   ....[25]....
        /*00a0*/ 	.word	0xffffffff


	//   ....[26]....
        /*00a4*/ 	.word	0xffffffff


	//   ....[27]....
        /*00a8*/ 	.word	0xffffffff


	//   ....[28]....
        /*00ac*/ 	.word	0xffffffff


	//   ....[29]....
        /*00b0*/ 	.word	0xffffffff


	//   ....[30]....
        /*00b4*/ 	.word	0xffffffff


	//   ....[31]....
        /*00b8*/ 	.word	0xffffffff


	//   ....[32]....
        /*00bc*/ 	.word	0xffffffff


	//   ....[33]....
        /*00c0*/ 	.word	0xffffffff


	//   ....[34]....
        /*00c4*/ 	.word	0xffffffff


	//   ....[35]....
        /*00c8*/ 	.word	0xffffffff


	//   ....[36]....
        /*00cc*/ 	.word	0xffffffff


	//   ....[37]....
        /*00d0*/ 	.word	0xffffffff


	//   ....[38]....
        /*00d4*/ 	.word	0xffffffff


	//   ....[39]....
        /*00d8*/ 	.word	0xffffffff


	//   ....[40]....
        /*00dc*/ 	.word	0xffffffff


	//   ....[41]....
        /*00e0*/ 	.word	0xffffffff


	//   ....[42]....
        /*00e4*/ 	.word	0xffffffff


	//   ....[43]....
        /*00e8*/ 	.word	0xffffffff


	//   ....[44]....
        /*00ec*/ 	.word	0xffffffff


	//   ....[45]....
        /*00f0*/ 	.word	0xffffffff


	//   ....[46]....
        /*00f4*/ 	.word	0xffffffff


	//   ....[47]....
        /*00f8*/ 	.word	0xffffffff


	//   ....[48]....
        /*00fc*/ 	.word	0xffffffff


	//   ....[49]....
        /*0100*/ 	.word	0xffffffff


	//   ....[50]....
        /*0104*/ 	.word	0xffffffff


	//   ....[51]....
        /*0108*/ 	.word	0xffffffff


	//   ....[52]....
        /*010c*/ 	.word	0xffffffff


	//   ....[53]....
        /*0110*/ 	.word	0xffffffff


	//   ....[54]....
        /*0114*/ 	.word	0xffffffff


	//   ....[55]....
        /*0118*/ 	.word	0xffffffff


	//   ....[56]....
        /*011c*/ 	.word	0xffffffff


	//   ....[57]....
        /*0120*/ 	.word	0xffffffff


	//   ....[58]....
        /*0124*/ 	.word	0xffffffff


	//   ....[59]....
        /*0128*/ 	.word	0xffffffff


	//   ....[60]....
        /*012c*/ 	.word	0xffffffff


	//   ....[61]....
        /*0130*/ 	.word	0xffffffff


	//   ....[62]....
        /*0134*/ 	.word	0xffffffff


	//   ....[63]....
        /*0138*/ 	.word	0xffffffff


	//   ....[64]....
        /*013c*/ 	.word	0xffffffff


	//----- nvinfo : EIATTR_COOP_GROUP_INSTR_OFFSETS
	.align		4
.L_426:
        /*0140*/ 	.byte	0x04, 0x28
        /*0142*/ 	.short	(.L_428 - .L_427)


	//   ....[0]....
.L_427:
        /*0144*/ 	.word	0x00000080


	//   ....[1]....
        /*0148*/ 	.word	0x00006b10


	//   ....[2]....
        /*014c*/ 	.word	0x00006b70


	//   ....[3]....
        /*0150*/ 	.word	0x00006d40


	//   ....[4]....
        /*0154*/ 	.word	0x00006d70


	//   ....[5]....
        /*0158*/ 	.word	0x00006eb0


	//   ....[6]....
        /*015c*/ 	.word	0x00006ee0


	//   ....[7]....
        /*0160*/ 	.word	0x00007010


	//   ....[8]....
        /*0164*/ 	.word	0x00007050


	//   ....[9]....
        /*0168*/ 	.word	0x000079f0


	//   ....[10]....
        /*016c*/ 	.word	0x00007aa0


	//   ....[11]....
        /*0170*/ 	.word	0x00007ad0


	//   ....[12]....
        /*0174*/ 	.word	0x00007ae0


	//   ....[13]....
        /*0178*/ 	.word	0x00007f20


	//   ....[14]....
        /*017c*/ 	.word	0x00008000


	//   ....[15]....
        /*0180*/ 	.word	0x000081b0


	//   ....[16]....
        /*0184*/ 	.word	0x000081f0


	//   ....[17]....
        /*0188*/ 	.word	0x0000af40


	//   ....[18]....
        /*018c*/ 	.word	0x0000af60


	//   ....[19]....
        /*0190*/ 	.word	0x0000af90


	//   ....[20]....
        /*0194*/ 	.word	0x0000afa0


	//   ....[21]....
        /*0198*/ 	.word	0x0000b230


	//   ....[22]....
        /*019c*/ 	.word	0x0000b310


	//   ....[23]....
        /*01a0*/ 	.word	0x0000b4c0


	//   ....[24]....
        /*01a4*/ 	.word	0x0000b500


	//   ....[25]....
        /*01a8*/ 	.word	0x0000f400


	//   ....[26]....
        /*01ac*/ 	.word	0x0000f430


	//   ....[27]....
        /*01b0*/ 	.word	0x0000feb0


	//   ....[28]....
        /*01b4*/ 	.word	0x0000fed0


	//   ....[29]....
        /*01b8*/ 	.word	0x0000fef0


	//   ....[30]....
        /*01bc*/ 	.word	0x0000ff10


	//   ....[31]....
        /*01c0*/ 	.word	0x00012060


	//   ....[32]....
        /*01c4*/ 	.word	0x00012180


	//   ....[33]....
        /*01c8*/ 	.word	0x00012970


	//   ....[34]....
        /*01cc*/ 	.word	0x00012a60


	//   ....[35]....
        /*01d0*/ 	.word	0x00012aa0


	//   ....[36]....
        /*01d4*/ 	.word	0x00012b70


	//   ....[37]....
        /*01d8*/ 	.word	0x00015a40


	//   ....[38]....
        /*01dc*/ 	.word	0x00015a90


	//   ....[39]....
        /*01e0*/ 	.word	0x00015aa0


	//   ....[40]....
        /*01e4*/ 	.word	0x00015ac0


	//   ....[41]....
        /*01e8*/ 	.word	0x000174f0


	//   ....[42]....
        /*01ec*/ 	.word	0x00017520


	//   ....[43]....
        /*01f0*/ 	.word	0x00017560


	//   ....[44]....
        /*01f4*/ 	.word	0x00017570


	//   ....[45]....
        /*01f8*/ 	.word	0x00018a80


	//   ....[46]....
        /*01fc*/ 	.word	0x00018ac0


	//   ....[47]....
        /*0200*/ 	.word	0x00018b00


	//   ....[48]....
        /*0204*/ 	.word	0x00018b40


	//   ....[49]....
        /*0208*/ 	.word	0x00018d30


	//   ....[50]....
        /*020c*/ 	.word	0x00018d40


	//   ....[51]....
        /*0210*/ 	.word	0x00018ec0


	//   ....[52]....
        /*0214*/ 	.word	0x00018ef0


	//   ....[53]....
        /*0218*/ 	.word	0x00019040


	//   ....[54]....
        /*021c*/ 	.word	0x00019070


	//   ....[55]....
        /*0220*/ 	.word	0x000191c0


	//   ....[56]....
        /*0224*/ 	.word	0x000191e0


	//   ....[57]....
        /*0228*/ 	.word	0x000199c0


	//   ....[58]....
        /*022c*/ 	.word	0x000199e0


	//   ....[59]....
        /*0230*/ 	.word	0x00019b10


	//   ....[60]....
        /*0234*/ 	.word	0x00019b40


	//   ....[61]....
        /*0238*/ 	.word	0x00019c70


	//   ....[62]....
        /*023c*/ 	.word	0x00019ca0


	//   ....[63]....
        /*0240*/ 	.word	0x00019dd0


	//   ....[64]....
        /*0244*/ 	.word	0x00019df0


	//----- nvinfo : EIATTR_EXIT_INSTR_OFFSETS
	.align		4
.L_428:
        /*0248*/ 	.byte	0x04, 0x1c
        /*024a*/ 	.short	(.L_430 - .L_429)


	//   ....[0]....
.L_429:
        /*024c*/ 	.word	0x00000330


	//   ....[1]....
        /*0250*/ 	.word	0x000191f0


	//   ....[2]....
        /*0254*/ 	.word	0x000192c0


	//   ....[3]....
        /*0258*/ 	.word	0x00019320


	//   ....[4]....
        /*025c*/ 	.word	0x00019e00


	//   ....[5]....
        /*0260*/ 	.word	0x00019eb0


	//   ....[6]....
        /*0264*/ 	.word	0x00019f10


	//----- nvinfo : EIATTR_CTAIDZ_USED
	.align		4
.L_430:
        /*0268*/ 	.byte	0x01, 0x04
	.zero		2


	//----- nvinfo : EIATTR_MAX_THREADS
	.align		4
        /*026c*/ 	.byte	0x04, 0x05
        /*026e*/ 	.short	(.L_432 - .L_431)
.L_431:
        /*0270*/ 	.word	0x00000100
        /*0274*/ 	.word	0x00000001
        /*0278*/ 	.word	0x00000001


	//----- nvinfo : EIATTR_CRS_STACK_SIZE
	.align		4
.L_432:
        /*027c*/ 	.byte	0x04, 0x1e
        /*027e*/ 	.short	(.L_434 - .L_433)
.L_433:
        /*0280*/ 	.word	0x00000000
.L_434:


//--------------------- .nv.callgraph             --------------------------
	.section	.nv.callgraph,"",@"SHT_CUDA_CALLGRAPH"
	.align	4
	.sectionentsize	8
	.align		4
        /*0000*/ 	.word	0x00000000
	.align		4
        /*0004*/ 	.word	0xffffffff
	.align		4
        /*0008*/ 	.word	0x00000000
	.align		4
        /*000c*/ 	.word	0xfffffffe
	.align		4
        /*0010*/ 	.word	0x00000000
	.align		4
        /*0014*/ 	.word	0xfffffffd
	.align		4
        /*0018*/ 	.word	0x00000000
	.align		4
        /*001c*/ 	.word	0xfffffffc


//--------------------- .nv.rel.action            --------------------------
	.section	.nv.rel.action,"",@"SHT_CUDA_RELOCINFO"
	.align	8
	.sectionentsize	8
        /*0000*/ 	.byte	0x73, 0x00, 0x00, 0x00, 0x00, 0x00, 0x00, 0x00, 0x00, 0x00, 0x00, 0x11, 0x25, 0x00, 0x05, 0x36


//--------------------- .nv.constant4             --------------------------
	.section	.nv.constant4,"a",@progbits
	.align	8
	.align		8
.nv.constant4:
        /*0000*/ 	.dword	_ZN74_INTERNAL_3207daf9_38_flash_fwd_hdim192_fp16_softcap_sm80_cu_4022bc09_35034cuda3std3__45__cpo5beginE
	.align		8
        /*0008*/ 	.dword	_ZN74_INTERNAL_3207daf9_38_flash_fwd_hdim192_fp16_softcap_sm80_cu_4022bc09_35034cuda3std3__45__cpo3endE
	.align		8
        /*0010*/ 	.dword	_ZN74_INTERNAL_3207daf9_38_flash_fwd_hdim192_fp16_softcap_sm80_cu_4022bc09_35034cuda3std3__45__cpo6cbeginE
	.align		8
        /*0018*/ 	.dword	_ZN74_INTERNAL_3207daf9_38_flash_fwd_hdim192_fp16_softcap_sm80_cu_4022bc09_35034cuda3std3__45__cpo4cendE
	.align		8
        /*0020*/ 	.dword	_ZN74_INTERNAL_3207daf9_38_flash_fwd_hdim192_fp16_softcap_sm80_cu_4022bc09_35034cuda3std3__476_GLOBAL__N__3207daf9_38_flash_fwd_hdim192_fp16_softcap_sm80_cu_4022bc09_35036ignoreE
	.align		8
        /*0028*/ 	.dword	_ZN74_INTERNAL_3207daf9_38_flash_fwd_hdim192_fp16_softcap_sm80_cu_4022bc09_35034cuda3std3__419piecewise_constructE
	.align		8
        /*0030*/ 	.dword	_ZN74_INTERNAL_3207daf9_38_flash_fwd_hdim192_fp16_softcap_sm80_cu_4022bc09_35034cuda3std3__48in_placeE
	.align		8
        /*0038*/ 	.dword	_ZN74_INTERNAL_3207daf9_38_flash_fwd_hdim192_fp16_softcap_sm80_cu_4022bc09_35034cuda3std6ranges3__45__cpo4swapE
	.align		8
        /*0040*/ 	.dword	_ZN74_INTERNAL_3207daf9_38_flash_fwd_hdim192_fp16_softcap_sm80_cu_4022bc09_35034cuda3std6ranges3__45__cpo9iter_moveE
	.align		8
        /*0048*/ 	.dword	_ZN74_INTERNAL_3207daf9_38_flash_fwd_hdim192_fp16_softcap_sm80_cu_4022bc09_35034cute7productE
	.align		8
        /*0050*/ 	.dword	_ZN74_INTERNAL_3207daf9_38_flash_fwd_hdim192_fp16_softcap_sm80_cu_4022bc09_35034cute1_E


//--------------------- .nv.constant0._ZN7cutlass13device_kernelIN5flash19enable_sm80_to_sm89INS1_16FlashAttnFwdSm80INS1_25CollectiveMainloopFwdSm80ILi8ELi1ELb1EN4cute5tupleIJNS5_1CILi128EEENS7_ILi96EEENS7_ILi192EEEEEELi192ENS_6half_tEfNS_4arch4Sm80ELb0ELb0ELb1ELb0ELb0ELb0ELb1ELb0EEENS1_21CollectiveEpilogueFwdINS6_IJS8_SA_S9_EEENS6_IJNS7_ILi1EEESI_SI_EEESC_SE_Li256ELb0ELb1ELb0ELb0EEENS1_19SingleTileSchedulerILb0ELb0ELb1ELi128EEEEEEEEEvNT_6ParamsE --------------------------
	.section	.nv.constant0._ZN7cutlass13device_kernelIN5flash19enable_sm80_to_sm89INS1_16FlashAttnFwdSm80INS1_25CollectiveMainloopFwdSm80ILi8ELi1ELb1EN4cute5tupleIJNS5_1CILi128EEENS7_ILi96EEENS7_ILi192EEEEEELi192ENS_6half_tEfNS_4arch4Sm80ELb0ELb0ELb1ELb0ELb0ELb0ELb1ELb0EEENS1_21CollectiveEpilogueFwdINS6_IJS8_SA_S9_EEENS6_IJNS7_ILi1EEESI_SI_EEESC_SE_Li256ELb0ELb1ELb0ELb0EEENS1_19SingleTileSchedulerILb0ELb0ELb1ELi128EEEEEEEEEvNT_6ParamsE,"a",@progbits
	.sectionflags	@""
	.align	4
.nv.constant0._ZN7cutlass13device_kernelIN5flash19enable_sm80_to_sm89INS1_16FlashAttnFwdSm80INS1_25CollectiveMainloopFwdSm80ILi8ELi1ELb1EN4cute5tupleIJNS5_1CILi128EEENS7_ILi96EEENS7_ILi192EEEEEELi192ENS_6half_tEfNS_4arch4Sm80ELb0ELb0ELb1ELb0ELb0ELb0ELb1ELb0EEENS1_21CollectiveEpilogueFwdINS6_IJS8_SA_S9_EEENS6_IJNS7_ILi1EEESI_SI_EEESC_SE_Li256ELb0ELb1ELb0ELb0EEENS1_19SingleTileSchedulerILb0ELb0ELb1ELi128EEEEEEEEEvNT_6ParamsE:
	.zero		1400


//--------------------- .nv.constant0._ZN7cutlass13device_kernelIN5flash19enable_sm80_to_sm89INS1_16FlashAttnFwdSm80INS1_25CollectiveMainloopFwdSm80ILi8ELi1ELb1EN4cute5tupleIJNS5_1CILi128EEENS7_ILi96EEENS7_ILi192EEEEEELi192ENS_6half_tEfNS_4arch4Sm80ELb0ELb0ELb1ELb1ELb0ELb0ELb1ELb0EEENS1_21CollectiveEpilogueFwdINS6_IJS8_SA_S9_EEENS6_IJNS7_ILi1EEESI_SI_EEESC_SE_Li256ELb1ELb1ELb0ELb0EEENS1_19SingleTileSchedulerILb1ELb0ELb1ELi128EEEEEEEEEvNT_6ParamsE --------------------------
	.section	.nv.constant0._ZN7cutlass13device_kernelIN5flash19enable_sm80_to_sm89INS1_16FlashAttnFwdSm80INS1_25CollectiveMainloopFwdSm80ILi8ELi1ELb1EN4cute5tupleIJNS5_1CILi128EEENS7_ILi96EEENS7_ILi192EEEEEELi192ENS_6half_tEfNS_4arch4Sm80ELb0ELb0ELb1ELb1ELb0ELb0ELb1ELb0EEENS1_21CollectiveEpilogueFwdINS6_IJS8_SA_S9_EEENS6_IJNS7_ILi1EEESI_SI_EEESC_SE_Li256ELb1ELb1ELb0ELb0EEENS1_19SingleTileSchedulerILb1ELb0ELb1ELi128EEEEEEEEEvNT_6ParamsE,"a",@progbits
	.sectionflags	@""
	.align	4
.nv.constant0._ZN7cutlass13device_kernelIN5flash19enable_sm80_to_sm89INS1_16FlashAttnFwdSm80INS1_25CollectiveMainloopFwdSm80ILi8ELi1ELb1EN4cute5tupleIJNS5_1CILi128EEENS7_ILi96EEENS7_ILi192EEEEEELi192ENS_6half_tEfNS_4arch4Sm80ELb0ELb0ELb1ELb1ELb0ELb0ELb1ELb0EEENS1_21CollectiveEpilogueFwdINS6_IJS8_SA_S9_EEENS6_IJNS7_ILi1EEESI_SI_EEESC_SE_Li256ELb1ELb1ELb0ELb0EEENS1_19SingleTileSchedulerILb1ELb0ELb1ELi128EEEEEEEEEvNT_6ParamsE:
	.zero		1400


//--------------------- .nv.constant0._ZN7cutlass13device_kernelIN5flash19enable_sm80_to_sm89INS1_16FlashAttnFwdSm80INS1_25CollectiveMainloopFwdSm80ILi8ELi1ELb0EN4cute5tupleIJNS5_1CILi128EEENS7_ILi64EEENS7_ILi192EEEEEELi192ENS_6half_tEfNS_4arch4Sm80ELb0ELb0ELb1ELb1ELb0ELb1ELb1ELb0EEENS1_21CollectiveEpilogueFwdINS6_IJS8_SA_S9_EEENS6_IJNS7_ILi1EEESI_SI_EEESC_SE_Li256ELb1ELb1ELb0ELb0EEENS1_19SingleTileSchedulerILb1ELb0ELb1ELi128EEEEEEEEEvNT_6ParamsE --------------------------
	.section	.nv.constant0._ZN7cutlass13device_kernelIN5flash19enable_sm80_to_sm89INS1_16FlashAttnFwdSm80INS1_25CollectiveMainloopFwdSm80ILi8ELi1ELb0EN4cute5tupleIJNS5_1CILi128EEENS7_ILi64EEENS7_ILi192EEEEEELi192ENS_6half_tEfNS_4arch4Sm80ELb0ELb0ELb1ELb1ELb0ELb1ELb1ELb0EEENS1_21CollectiveEpilogueFwdINS6_IJS8_SA_S9_EEENS6_IJNS7_ILi1EEESI_SI_EEESC_SE_Li256ELb1ELb1ELb0ELb0EEENS1_19SingleTileSchedulerILb1ELb0ELb1ELi128EEEEEEEEEvNT_6ParamsE,"a",@progbits
	.sectionflags	@""
	.align	4
.nv.constant0._ZN7cutlass13device_kernelIN5flash19enable_sm80_to_sm89INS1_16FlashAttnFwdSm80INS1_25CollectiveMainloopFwdSm80ILi8ELi1ELb0EN4cute5tupleIJNS5_1CILi128EEENS7_ILi64EEENS7_ILi192EEEEEELi192ENS_6half_tEfNS_4arch4Sm80ELb0ELb0ELb1ELb1ELb0ELb1ELb1ELb0EEENS1_21CollectiveEpilogueFwdINS6_IJS8_SA_S9_EEENS6_IJNS7_ILi1EEESI_SI_EEESC_SE_Li256ELb1ELb1ELb0ELb0EEENS1_19SingleTileSchedulerILb1ELb0ELb1ELi128EEEEEEEEEvNT_6ParamsE:
	.zero		1400


//--------------------- .nv.constant0._ZN7cutlass13device_kernelIN5flash19enable_sm80_to_sm89INS1_16FlashAttnFwdSm80INS1_25CollectiveMainloopFwdSm80ILi8ELi1ELb0EN4cute5tupleIJNS5_1CILi128EEENS7_ILi64EEENS7_ILi192EEEEEELi192ENS_6half_tEfNS_4arch4Sm80ELb0ELb1ELb1ELb0ELb0ELb0ELb1ELb0EEENS1_21CollectiveEpilogueFwdINS6_IJS8_SA_S9_EEENS6_IJNS7_ILi1EEESI_SI_EEESC_SE_Li256ELb0ELb1ELb0ELb0EEENS1_19SingleTileSchedulerILb0ELb0ELb1ELi128EEEEEEEEEvNT_6ParamsE --------------------------
	.section	.nv.constant0._ZN7cutlass13device_kernelIN5flash19enable_sm80_to_sm89INS1_16FlashAttnFwdSm80INS1_25CollectiveMainloopFwdSm80ILi8ELi1ELb0EN4cute5tupleIJNS5_1CILi128EEENS7_ILi64EEENS7_ILi192EEEEEELi192ENS_6half_tEfNS_4arch4Sm80ELb0ELb1ELb1ELb0ELb0ELb0ELb1ELb0EEENS1_21CollectiveEpilogueFwdINS6_IJS8_SA_S9_EEENS6_IJNS7_ILi1EEESI_SI_EEESC_SE_Li256ELb0ELb1ELb0ELb0EEENS1_19SingleTileSchedulerILb0ELb0ELb1ELi128EEEEEEEEEvNT_6ParamsE,"a",@progbits
	.sectionflags	@""
	.align	4
.nv.constant0._ZN7cutlass13device_kernelIN5flash19enable_sm80_to_sm89INS1_16FlashAttnFwdSm80INS1_25CollectiveMainloopFwdSm80ILi8ELi1ELb0EN4cute5tupleIJNS5_1CILi128EEENS7_ILi64EEENS7_ILi192EEEEEELi192ENS_6half_tEfNS_4arch4Sm80ELb0ELb1ELb1ELb0ELb0ELb0ELb1ELb0EEENS1_21CollectiveEpilogueFwdINS6_IJS8_SA_S9_EEENS6_IJNS7_ILi1EEESI_SI_EEESC_SE_Li256ELb0ELb1ELb0ELb0EEENS1_19SingleTileSchedulerILb0ELb0ELb1ELi128EEEEEEEEEvNT_6ParamsE:
	.zero		1400


//--------------------- .nv.constant0._ZN7cutlass13device_kernelIN5flash19enable_sm80_to_sm89INS1_16FlashAttnFwdSm80INS1_25CollectiveMainloopFwdSm80ILi8ELi1ELb0EN4cute5tupleIJNS5_1CILi128EEENS7_ILi64EEENS7_ILi192EEEEEELi192ENS_6half_tEfNS_4arch4Sm80ELb0ELb1ELb1ELb1ELb0ELb0ELb1ELb0EEENS1_21CollectiveEpilogueFwdINS6_IJS8_SA_S9_EEENS6_IJNS7_ILi1EEESI_SI_EEESC_SE_Li256ELb1ELb1ELb0ELb0EEENS1_19SingleTileSchedulerILb1ELb0ELb1ELi128EEEEEEEEEvNT_6ParamsE --------------------------
	.section	.nv.constant0._ZN7cutlass13device_kernelIN5flash19enable_sm80_to_sm89INS1_16FlashAttnFwdSm80INS1_25CollectiveMainloopFwdSm80ILi8ELi1ELb0EN4cute5tupleIJNS5_1CILi128EEENS7_ILi64EEENS7_ILi192EEEEEELi192ENS_6half_tEfNS_4arch4Sm80ELb0ELb1ELb1ELb1ELb0ELb0ELb1ELb0EEENS1_21CollectiveEpilogueFwdINS6_IJS8_SA_S9_EEENS6_IJNS7_ILi1EEESI_SI_EEESC_SE_Li256ELb1ELb1ELb0ELb0EEENS1_19SingleTileSchedulerILb1ELb0ELb1ELi128EEEEEEEEEvNT_6ParamsE,"a",@progbits
	.sectionflags	@""
	.align	4
.nv.constant0._ZN7cutlass13device_kernelIN5flash19enable_sm80_to_sm89INS1_16FlashAttnFwdSm80INS1_25CollectiveMainloopFwdSm80ILi8ELi1ELb0EN4cute5tupleIJNS5_1CILi128EEENS7_ILi64EEENS7_ILi192EEEEEELi192ENS_6half_tEfNS_4arch4Sm80ELb0ELb1ELb1ELb1ELb0ELb0ELb1ELb0EEENS1_21CollectiveEpilogueFwdINS6_IJS8_SA_S9_EEENS6_IJNS7_ILi1EEESI_SI_EEESC_SE_Li256ELb1ELb1ELb0ELb0EEENS1_19SingleTileSchedulerILb1ELb0ELb1ELi128EEEEEEEEEvNT_6ParamsE:
	.zero		1400


//--------------------- .nv.constant0._ZN7cutlass13device_kernelIN5flash19enable_sm80_to_sm89INS1_16FlashAttnFwdSm80INS1_25CollectiveMainloopFwdSm80ILi8ELi1ELb0EN4cute5tupleIJNS5_1CILi128EEENS7_ILi64EEENS7_ILi192EEEEEELi192ENS_6half_tEfNS_4arch4Sm80ELb0ELb1ELb1ELb1ELb0ELb1ELb1ELb0EEENS1_21CollectiveEpilogueFwdINS6_IJS8_SA_S9_EEENS6_IJNS7_ILi1EEESI_SI_EEESC_SE_Li256ELb1ELb1ELb0ELb0EEENS1_19SingleTileSchedulerILb1ELb0ELb1ELi128EEEEEEEEEvNT_6ParamsE --------------------------
	.section	.nv.constant0._ZN7cutlass13device_kernelIN5flash19enable_sm80_to_sm89INS1_16FlashAttnFwdSm80INS1_25CollectiveMainloopFwdSm80ILi8ELi1ELb0EN4cute5tupleIJNS5_1CILi128EEENS7_ILi64EEENS7_ILi192EEEEEELi192ENS_6half_tEfNS_4arch4Sm80ELb0ELb1ELb1ELb1ELb0ELb1ELb1ELb0EEENS1_21CollectiveEpilogueFwdINS6_IJS8_SA_S9_EEENS6_IJNS7_ILi1EEESI_SI_EEESC_SE_Li256ELb1ELb1ELb0ELb0EEENS1_19SingleTileSchedulerILb1ELb0ELb1ELi128EEEEEEEEEvNT_6ParamsE,"a",@progbits
	.sectionflags	@""
	.align	4
.nv.constant0._ZN7cutlass13device_kernelIN5flash19enable_sm80_to_sm89INS1_16FlashAttnFwdSm80INS1_25CollectiveMainloopFwdSm80ILi8ELi1ELb0EN4cute5tupleIJNS5_1CILi128EEENS7_ILi64EEENS7_ILi192EEEEEELi192ENS_6half_tEfNS_4arch4Sm80ELb0ELb1ELb1ELb1ELb0ELb1ELb1ELb0EEENS1_21CollectiveEpilogueFwdINS6_IJS8_SA_S9_EEENS6_IJNS7_ILi1EEESI_SI_EEESC_SE_Li256ELb1ELb1ELb0ELb0EEENS1_19SingleTileSchedulerILb1ELb0ELb1ELi128EEEEEEEEEvNT_6ParamsE:
	.zero		1400


//--------------------- .nv.constant0._ZN7cutlass13device_kernelIN5flash19enable_sm80_to_sm89INS1_16FlashAttnFwdSm80INS1_25CollectiveMainloopFwdSm80ILi8ELi1ELb1EN4cute5tupleIJNS5_1CILi128EEENS7_ILi96EEENS7_ILi192EEEEEELi192ENS_6half_tEfNS_4arch4Sm80ELb1ELb0ELb1ELb0ELb0ELb0ELb1ELb0EEENS1_21CollectiveEpilogueFwdINS6_IJS8_SA_S9_EEENS6_IJNS7_ILi1EEESI_SI_EEESC_SE_Li256ELb0ELb1ELb0ELb0EEENS1_30DynamicPersistentTileSchedulerILi256ELi256ELb0ELb1ELb0EEEEEEEEEvNT_6ParamsE --------------------------
	.section	.nv.constant0._ZN7cutlass13device_kernelIN5flash19enable_sm80_to_sm89INS1_16FlashAttnFwdSm80INS1_25CollectiveMainloopFwdSm80ILi8ELi1ELb1EN4cute5tupleIJNS5_1CILi128EEENS7_ILi96EEENS7_ILi192EEEEEELi192ENS_6half_tEfNS_4arch4Sm80ELb1ELb0ELb1ELb0ELb0ELb0ELb1ELb0EEENS1_21CollectiveEpilogueFwdINS6_IJS8_SA_S9_EEENS6_IJNS7_ILi1EEESI_SI_EEESC_SE_Li256ELb0ELb1ELb0ELb0EEENS1_30DynamicPersistentTileSchedulerILi256ELi256ELb0ELb1ELb0EEEEEEEEEvNT_6ParamsE,"a",@progbits
	.sectionflags	@""
	.align	4
.nv.constant0._ZN7cutlass13device_kernelIN5flash19enable_sm80_to_sm89INS1_16FlashAttnFwdSm80INS1_25CollectiveMainloopFwdSm80ILi8ELi1ELb1EN4cute5tupleIJNS5_1CILi128EEENS7_ILi96EEENS7_ILi192EEEEEELi192ENS_6half_tEfNS_4arch4Sm80ELb1ELb0ELb1ELb0ELb0ELb0ELb1ELb0EEENS1_21CollectiveEpilogueFwdINS6_IJS8_SA_S9_EEENS6_IJNS7_ILi1EEESI_SI_EEESC_SE_Li256ELb0ELb1ELb0ELb0EEENS1_30DynamicPersistentTileSchedulerILi256ELi256ELb0ELb1ELb0EEEEEEEEEvNT_6ParamsE:
	.zero		1416


//--------------------- .nv.constant0._ZN7cutlass13device_kernelIN5flash19enable_sm80_to_sm89INS1_16FlashAttnFwdSm80INS1_25CollectiveMainloopFwdSm80ILi8ELi1ELb1EN4cute5tupleIJNS5_1CILi128EEENS7_ILi96EEENS7_ILi192EEEEEELi192ENS_6half_tEfNS_4arch4Sm80ELb1ELb0ELb1ELb1ELb0ELb0ELb1ELb0EEENS1_21CollectiveEpilogueFwdINS6_IJS8_SA_S9_EEENS6_IJNS7_ILi1EEESI_SI_EEESC_SE_Li256ELb1ELb1ELb0ELb0EEENS1_19SingleTileSchedulerILb1ELb0ELb1ELi128EEEEEEEEEvNT_6ParamsE --------------------------
	.section	.nv.constant0._ZN7cutlass13device_kernelIN5flash19enable_sm80_to_sm89INS1_16FlashAttnFwdSm80INS1_25CollectiveMainloopFwdSm80ILi8ELi1ELb1EN4cute5tupleIJNS5_1CILi128EEENS7_ILi96EEENS7_ILi192EEEEEELi192ENS_6half_tEfNS_4arch4Sm80ELb1ELb0ELb1ELb1ELb0ELb0ELb1ELb0EEENS1_21CollectiveEpilogueFwdINS6_IJS8_SA_S9_EEENS6_IJNS7_ILi1EEESI_SI_EEESC_SE_Li256ELb1ELb1ELb0ELb0EEENS1_19SingleTileSchedulerILb1ELb0ELb1ELi128EEEEEEEEEvNT_6ParamsE,"a",@progbits
	.sectionflags	@""
	.align	4
.nv.constant0._ZN7cutlass13device_kernelIN5flash19enable_sm80_to_sm89INS1_16FlashAttnFwdSm80INS1_25CollectiveMainloopFwdSm80ILi8ELi1ELb1EN4cute5tupleIJNS5_1CILi128EEENS7_ILi96EEENS7_ILi192EEEEEELi192ENS_6half_tEfNS_4arch4Sm80ELb1ELb0ELb1ELb1ELb0ELb0ELb1ELb0EEENS1_21CollectiveEpilogueFwdINS6_IJS8_SA_S9_EEENS6_IJNS7_ILi1EEESI_SI_EEESC_SE_Li256ELb1ELb1ELb0ELb0EEENS1_19SingleTileSchedulerILb1ELb0ELb1ELi128EEEEEEEEEvNT_6ParamsE:
	.zero		1400


//--------------------- .nv.constant0._ZN7cutlass13device_kernelIN5flash19enable_sm80_to_sm89INS1_16FlashAttnFwdSm80INS1_25CollectiveMainloopFwdSm80ILi8ELi1ELb0EN4cute5tupleIJNS5_1CILi128EEENS7_ILi64EEENS7_ILi192EEEEEELi192ENS_6half_tEfNS_4arch4Sm80ELb1ELb0ELb1ELb1ELb0ELb1ELb1ELb0EEENS1_21CollectiveEpilogueFwdINS6_IJS8_SA_S9_EEENS6_IJNS7_ILi1EEESI_SI_EEESC_SE_Li256ELb1ELb1ELb0ELb0EEENS1_19SingleTileSchedulerILb1ELb0ELb1ELi128EEEEEEEEEvNT_6ParamsE --------------------------
	.section	.nv.constant0._ZN7cutlass13device_kernelIN5flash19enable_sm80_to_sm89INS1_16FlashAttnFwdSm80INS1_25CollectiveMainloopFwdSm80ILi8ELi1ELb0EN4cute5tupleIJNS5_1CILi128EEENS7_ILi64EEENS7_ILi192EEEEEELi192ENS_6half_tEfNS_4arch4Sm80ELb1ELb0ELb1ELb1ELb0ELb1ELb1ELb0EEENS1_21CollectiveEpilogueFwdINS6_IJS8_SA_S9_EEENS6_IJNS7_ILi1EEESI_SI_EEESC_SE_Li256ELb1ELb1ELb0ELb0EEENS1_19SingleTileSchedulerILb1ELb0ELb1ELi128EEEEEEEEEvNT_6ParamsE,"a",@progbits
	.sectionflags	@""
	.align	4
.nv.constant0._ZN7cutlass13device_kernelIN5flash19enable_sm80_to_sm89INS1_16FlashAttnFwdSm80INS1_25CollectiveMainloopFwdSm80ILi8ELi1ELb0EN4cute5tupleIJNS5_1CILi128EEENS7_ILi64EEENS7_ILi192EEEEEELi192ENS_6half_tEfNS_4arch4Sm80ELb1ELb0ELb1ELb1ELb0ELb1ELb1ELb0EEENS1_21CollectiveEpilogueFwdINS6_IJS8_SA_S9_EEENS6_IJNS7_ILi1EEESI_SI_EEESC_SE_Li256ELb1ELb1ELb0ELb0EEENS1_19SingleTileSchedulerILb1ELb0ELb1ELi128EEEEEEEEEvNT_6ParamsE:
	.zero		1400


//--------------------- .nv.constant0._ZN7cutlass13device_kernelIN5flash19enable_sm80_to_sm89INS1_16FlashAttnFwdSm80INS1_25CollectiveMainloopFwdSm80ILi8ELi2ELb1EN4cute5tupleIJNS5_1CILi128EEENS7_ILi96EEENS7_ILi192EEEEEELi192ENS_6half_tEfNS_4arch4Sm80ELb0ELb0ELb1ELb0ELb0ELb0ELb1ELb0EEENS1_21CollectiveEpilogueFwdINS6_IJS8_SA_S9_EEENS6_IJNS7_ILi1EEESI_SI_EEESC_SE_Li256ELb0ELb1ELb0ELb0EEENS1_19SingleTileSchedulerILb0ELb0ELb1ELi128EEEEEEEEEvNT_6ParamsE --------------------------
	.section	.nv.constant0._ZN7cutlass13device_kernelIN5flash19enable_sm80_to_sm89INS1_16FlashAttnFwdSm80INS1_25CollectiveMainloopFwdSm80ILi8ELi2ELb1EN4cute5tupleIJNS5_1CILi128EEENS7_ILi96EEENS7_ILi192EEEEEELi192ENS_6half_tEfNS_4arch4Sm80ELb0ELb0ELb1ELb0ELb0ELb0ELb1ELb0EEENS1_21CollectiveEpilogueFwdINS6_IJS8_SA_S9_EEENS6_IJNS7_ILi1EEESI_SI_EEESC_SE_Li256ELb0ELb1ELb0ELb0EEENS1_19SingleTileSchedulerILb0ELb0ELb1ELi128EEEEEEEEEvNT_6ParamsE,"a",@progbits
	.sectionflags	@""
	.align	4
.nv.constant0._ZN7cutlass13device_kernelIN5flash19enable_sm80_to_sm89INS1_16FlashAttnFwdSm80INS1_25CollectiveMainloopFwdSm80ILi8ELi2ELb1EN4cute5tupleIJNS5_1CILi128EEENS7_ILi96EEENS7_ILi192EEEEEELi192ENS_6half_tEfNS_4arch4Sm80ELb0ELb0ELb1ELb0ELb0ELb0ELb1ELb0EEENS1_21CollectiveEpilogueFwdINS6_IJS8_SA_S9_EEENS6_IJNS7_ILi1EEESI_SI_EEESC_SE_Li256ELb0ELb1ELb0ELb0EEENS1_19SingleTileSchedulerILb0ELb0ELb1ELi128EEEEEEEEEvNT_6ParamsE:
	.zero		1400


//--------------------- .nv.constant0._ZN7cutlass13device_kernelIN5flash19enable_sm80_to_sm89INS1_16FlashAttnFwdSm80INS1_25CollectiveMainloopFwdSm80ILi8ELi2ELb1EN4cute5tupleIJNS5_1CILi128EEENS7_ILi96EEENS7_ILi192EEEEEELi192ENS_6half_tEfNS_4arch4Sm80ELb0ELb0ELb1ELb1ELb0ELb0ELb1ELb0EEENS1_21CollectiveEpilogueFwdINS6_IJS8_SA_S9_EEENS6_IJNS7_ILi1EEESI_SI_EEESC_SE_Li256ELb1ELb1ELb0ELb0EEENS1_19SingleTileSchedulerILb1ELb0ELb1ELi128EEEEEEEEEvNT_6ParamsE --------------------------
	.section	.nv.constant0._ZN7cutlass13device_kernelIN5flash19enable_sm80_to_sm89INS1_16FlashAttnFwdSm80INS1_25CollectiveMainloopFwdSm80ILi8ELi2ELb1EN4cute5tupleIJNS5_1CILi128EEENS7_ILi96EEENS7_ILi192EEEEEELi192ENS_6half_tEfNS_4arch4Sm80ELb0ELb0ELb1ELb1ELb0ELb0ELb1ELb0EEENS1_21CollectiveEpilogueFwdINS6_IJS8_SA_S9_EEENS6_IJNS7_ILi1EEESI_SI_EEESC_SE_Li256ELb1ELb1ELb0ELb0EEENS1_19SingleTileSchedulerILb1ELb0ELb1ELi128EEEEEEEEEvNT_6ParamsE,"a",@progbits
	.sectionflags	@""
	.align	4
.nv.constant0._ZN7cutlass13device_kernelIN5flash19enable_sm80_to_sm89INS1_16FlashAttnFwdSm80INS1_25CollectiveMainloopFwdSm80ILi8ELi2ELb1EN4cute5tupleIJNS5_1CILi128EEENS7_ILi96EEENS7_ILi192EEEEEELi192ENS_6half_tEfNS_4arch4Sm80ELb0ELb0ELb1ELb1ELb0ELb0ELb1ELb0EEENS1_21CollectiveEpilogueFwdINS6_IJS8_SA_S9_EEENS6_IJNS7_ILi1EEESI_SI_EEESC_SE_Li256ELb1ELb1ELb0ELb0EEENS1_19SingleTileSchedulerILb1ELb0ELb1ELi128EEEEEEEEEvNT_6ParamsE:
	.zero		1400


//--------------------- .nv.constant0._ZN7cutlass13device_kernelIN5flash19enable_sm80_to_sm89INS1_16FlashAttnFwdSm80INS1_25CollectiveMainloopFwdSm80ILi8ELi2ELb0EN4cute5tupleIJNS5_1CILi128EEENS7_ILi64EEENS7_ILi192EEEEEELi192ENS_6half_tEfNS_4arch4Sm80ELb0ELb0ELb1ELb1ELb0ELb1ELb1ELb0EEENS1_21CollectiveEpilogueFwdINS6_IJS8_SA_S9_EEENS6_IJNS7_ILi1EEESI_SI_EEESC_SE_Li256ELb1ELb1ELb0ELb0EEENS1_19SingleTileSchedulerILb1ELb0ELb1ELi128EEEEEEEEEvNT_6ParamsE --------------------------
	.section	.nv.constant0._ZN7cutlass13device_kernelIN5flash19enable_sm80_to_sm89INS1_16FlashAttnFwdSm80INS1_25CollectiveMainloopFwdSm80ILi8ELi2ELb0EN4cute5tupleIJNS5_1CILi128EEENS7_ILi64EEENS7_ILi192EEEEEELi192ENS_6half_tEfNS_4arch4Sm80ELb0ELb0ELb1ELb1ELb0ELb1ELb1ELb0EEENS1_21CollectiveEpilogueFwdINS6_IJS8_SA_S9_EEENS6_IJNS7_ILi1EEESI_SI_EEESC_SE_Li256ELb1ELb1ELb0ELb0EEENS1_19SingleTileSchedulerILb1ELb0ELb1ELi128EEEEEEEEEvNT_6ParamsE,"a",@progbits
	.sectionflags	@""
	.align	4
.nv.constant0._ZN7cutlass13device_kernelIN5flash19enable_sm80_to_sm89INS1_16FlashAttnFwdSm80INS1_25CollectiveMainloopFwdSm80ILi8ELi2ELb0EN4cute5tupleIJNS5_1CILi128EEENS7_ILi64EEENS7_ILi192EEEEEELi192ENS_6half_tEfNS_4arch4Sm80ELb0ELb0ELb1ELb1ELb0ELb1ELb1ELb0EEENS1_21CollectiveEpilogueFwdINS6_IJS8_SA_S9_EEENS6_IJNS7_ILi1EEESI_SI_EEESC_SE_Li256ELb1ELb1ELb0ELb0EEENS1_19SingleTileSchedulerILb1ELb0ELb1ELi128EEEEEEEEEvNT_6ParamsE:
	.zero		1400


//--------------------- .nv.constant0._ZN7cutlass13device_kernelIN5flash19enable_sm80_to_sm89INS1_16FlashAttnFwdSm80INS1_25CollectiveMainloopFwdSm80ILi8ELi2ELb0EN4cute5tupleIJNS5_1CILi128EEENS7_ILi64EEENS7_ILi192EEEEEELi192ENS_6half_tEfNS_4arch4Sm80ELb0ELb1ELb1ELb0ELb0ELb0ELb1ELb0EEENS1_21CollectiveEpilogueFwdINS6_IJS8_SA_S9_EEENS6_IJNS7_ILi1EEESI_SI_EEESC_SE_Li256ELb0ELb1ELb0ELb0EEENS1_19SingleTileSchedulerILb0ELb0ELb1ELi128EEEEEEEEEvNT_6ParamsE --------------------------
	.section	.nv.constant0._ZN7cutlass13device_kernelIN5flash19enable_sm80_to_sm89INS1_16FlashAttnFwdSm80INS1_25CollectiveMainloopFwdSm80ILi8ELi2ELb0EN4cute5tupleIJNS5_1CILi128EEENS7_ILi64EEENS7_ILi192EEEEEELi192ENS_6half_tEfNS_4arch4Sm80ELb0ELb1ELb1ELb0ELb0ELb0ELb1ELb0EEENS1_21CollectiveEpilogueFwdINS6_IJS8_SA_S9_EEENS6_IJNS7_ILi1EEESI_SI_EEESC_SE_Li256ELb0ELb1ELb0ELb0EEENS1_19SingleTileSchedulerILb0ELb0ELb1ELi128EEEEEEEEEvNT_6ParamsE,"a",@progbits
	.sectionflags	@""
	.align	4
.nv.constant0._ZN7cutlass13device_kernelIN5flash19enable_sm80_to_sm89INS1_16FlashAttnFwdSm80INS1_25CollectiveMainloopFwdSm80ILi8ELi2ELb0EN4cute5tupleIJNS5_1CILi128EEENS7_ILi64EEENS7_ILi192EEEEEELi192ENS_6half_tEfNS_4arch4Sm80ELb0ELb1ELb1ELb0ELb0ELb0ELb1ELb0EEENS1_21CollectiveEpilogueFwdINS6_IJS8_SA_S9_EEENS6_IJNS7_ILi1EEESI_SI_EEESC_SE_Li256ELb0ELb1ELb0ELb0EEENS1_19SingleTileSchedulerILb0ELb0ELb1ELi128EEEEEEEEEvNT_6ParamsE:
	.zero		1400


//--------------------- .nv.constant0._ZN7cutlass13device_kernelIN5flash19enable_sm80_to_sm89INS1_16FlashAttnFwdSm80INS1_25CollectiveMainloopFwdSm80ILi8ELi2ELb0EN4cute5tupleIJNS5_1CILi128EEENS7_ILi64EEENS7_ILi192EEEEEELi192ENS_6half_tEfNS_4arch4Sm80ELb0ELb1ELb1ELb1ELb0ELb0ELb1ELb0EEENS1_21CollectiveEpilogueFwdINS6_IJS8_SA_S9_EEENS6_IJNS7_ILi1EEESI_SI_EEESC_SE_Li256ELb1ELb1ELb0ELb0EEENS1_19SingleTileSchedulerILb1ELb0ELb1ELi128EEEEEEEEEvNT_6ParamsE --------------------------
	.section	.nv.constant0._ZN7cutlass13device_kernelIN5flash19enable_sm80_to_sm89INS1_16FlashAttnFwdSm80INS1_25CollectiveMainloopFwdSm80ILi8ELi2ELb0EN4cute5tupleIJNS5_1CILi128EEENS7_ILi64EEENS7_ILi192EEEEEELi192ENS_6half_tEfNS_4arch4Sm80ELb0ELb1ELb1ELb1ELb0ELb0ELb1ELb0EEENS1_21CollectiveEpilogueFwdINS6_IJS8_SA_S9_EEENS6_IJNS7_ILi1EEESI_SI_EEESC_SE_Li256ELb1ELb1ELb0ELb0EEENS1_19SingleTileSchedulerILb1ELb0ELb1ELi128EEEEEEEEEvNT_6ParamsE,"a",@progbits
	.sectionflags	@""
	.align	4
.nv.constant0._ZN7cutlass13device_kernelIN5flash19enable_sm80_to_sm89INS1_16FlashAttnFwdSm80INS1_25CollectiveMainloopFwdSm80ILi8ELi2ELb0EN4cute5tupleIJNS5_1CILi128EEENS7_ILi64EEENS7_ILi192EEEEEELi192ENS_6half_tEfNS_4arch4Sm80ELb0ELb1ELb1ELb1ELb0ELb0ELb1ELb0EEENS1_21CollectiveEpilogueFwdINS6_IJS8_SA_S9_EEENS6_IJNS7_ILi1EEESI_SI_EEESC_SE_Li256ELb1ELb1ELb0ELb0EEENS1_19SingleTileSchedulerILb1ELb0ELb1ELi128EEEEEEEEEvNT_6ParamsE:
	.zero		1400


//--------------------- .nv.constant0._ZN7cutlass13device_kernelIN5flash19enable_sm80_to_sm89INS1_16FlashAttnFwdSm80INS1_25CollectiveMainloopFwdSm80ILi8ELi2ELb0EN4cute5tupleIJNS5_1CILi128EEENS7_ILi64EEENS7_ILi192EEEEEELi192ENS_6half_tEfNS_4arch4Sm80ELb0ELb1ELb1ELb1ELb0ELb1ELb1ELb0EEENS1_21CollectiveEpilogueFwdINS6_IJS8_SA_S9_EEENS6_IJNS7_ILi1EEESI_SI_EEESC_SE_Li256ELb1ELb1ELb0ELb0EEENS1_19SingleTileSchedulerILb1ELb0ELb1ELi128EEEEEEEEEvNT_6ParamsE --------------------------
	.section	.nv.constant0._ZN7cutlass13device_kernelIN5flash19enable_sm80_to_sm89INS1_16FlashAttnFwdSm80INS1_25CollectiveMainloopFwdSm80ILi8ELi2ELb0EN4cute5tupleIJNS5_1CILi128EEENS7_ILi64EEENS7_ILi192EEEEEELi192ENS_6half_tEfNS_4arch4Sm80ELb0ELb1ELb1ELb1ELb0ELb1ELb1ELb0EEENS1_21CollectiveEpilogueFwdINS6_IJS8_SA_S9_EEENS6_IJNS7_ILi1EEESI_SI_EEESC_SE_Li256ELb1ELb1ELb0ELb0EEENS1_19SingleTileSchedulerILb1ELb0ELb1ELi128EEEEEEEEEvNT_6ParamsE,"a",@progbits
	.sectionflags	@""
	.align	4
.nv.constant0._ZN7cutlass13device_kernelIN5flash19enable_sm80_to_sm89INS1_16FlashAttnFwdSm80INS1_25CollectiveMainloopFwdSm80ILi8ELi2ELb0EN4cute5tupleIJNS5_1CILi128EEENS7_ILi64EEENS7_ILi192EEEEEELi192ENS_6half_tEfNS_4arch4Sm80ELb0ELb1ELb1ELb1ELb0ELb1ELb1ELb0EEENS1_21CollectiveEpilogueFwdINS6_IJS8_SA_S9_EEENS6_IJNS7_ILi1EEESI_SI_EEESC_SE_Li256ELb1ELb1ELb0ELb0EEENS1_19SingleTileSchedulerILb1ELb0ELb1ELi128EEEEEEEEEvNT_6ParamsE:
	.zero		1400


//--------------------- .nv.constant0._ZN7cutlass13device_kernelIN5flash19enable_sm80_to_sm89INS1_16FlashAttnFwdSm80INS1_25CollectiveMainloopFwdSm80ILi8ELi2ELb1EN4cute5tupleIJNS5_1CILi128EEENS7_ILi96EEENS7_ILi192EEEEEELi192ENS_6half_tEfNS_4arch4Sm80ELb1ELb0ELb1ELb0ELb0ELb0ELb1ELb0EEENS1_21CollectiveEpilogueFwdINS6_IJS8_SA_S9_EEENS6_IJNS7_ILi1EEESI_SI_EEESC_SE_Li256ELb0ELb1ELb0ELb0EEENS1_30DynamicPersistentTileSchedulerILi256ELi256ELb0ELb1ELb0EEEEEEEEEvNT_6ParamsE --------------------------
	.section	.nv.constant0._ZN7cutlass13device_kernelIN5flash19enable_sm80_to_sm89INS1_16FlashAttnFwdSm80INS1_25CollectiveMainloopFwdSm80ILi8ELi2ELb1EN4cute5tupleIJNS5_1CILi128EEENS7_ILi96EEENS7_ILi192EEEEEELi192ENS_6half_tEfNS_4arch4Sm80ELb1ELb0ELb1ELb0ELb0ELb0ELb1ELb0EEENS1_21CollectiveEpilogueFwdINS6_IJS8_SA_S9_EEENS6_IJNS7_ILi1EEESI_SI_EEESC_SE_Li256ELb0ELb1ELb0ELb0EEENS1_30DynamicPersistentTileSchedulerILi256ELi256ELb0ELb1ELb0EEEEEEEEEvNT_6ParamsE,"a",@progbits
	.sectionflags	@""
	.align	4
.nv.constant0._ZN7cutlass13device_kernelIN5flash19enable_sm80_to_sm89INS1_16FlashAttnFwdSm80INS1_25CollectiveMainloopFwdSm80ILi8ELi2ELb1EN4cute5tupleIJNS5_1CILi128EEENS7_ILi96EEENS7_ILi192EEEEEELi192ENS_6half_tEfNS_4arch4Sm80ELb1ELb0ELb1ELb0ELb0ELb0ELb1ELb0EEENS1_21CollectiveEpilogueFwdINS6_IJS8_SA_S9_EEENS6_IJNS7_ILi1EEESI_SI_EEESC_SE_Li256ELb0ELb1ELb0ELb0EEENS1_30DynamicPersistentTileSchedulerILi256ELi256ELb0ELb1ELb0EEEEEEEEEvNT_6ParamsE:
	.zero		1416


//--------------------- .nv.constant0._ZN7cutlass13device_kernelIN5flash19enable_sm80_to_sm89INS1_16FlashAttnFwdSm80INS1_25CollectiveMainloopFwdSm80ILi8ELi2ELb1EN4cute5tupleIJNS5_1CILi128EEENS7_ILi96EEENS7_ILi192EEEEEELi192ENS_6half_tEfNS_4arch4Sm80ELb1ELb0ELb1ELb1ELb0ELb0ELb1ELb0EEENS1_21CollectiveEpilogueFwdINS6_IJS8_SA_S9_EEENS6_IJNS7_ILi1EEESI_SI_EEESC_SE_Li256ELb1ELb1ELb0ELb0EEENS1_19SingleTileSchedulerILb1ELb0ELb1ELi128EEEEEEEEEvNT_6ParamsE --------------------------
	.section	.nv.constant0._ZN7cutlass13device_kernelIN5flash19enable_sm80_to_sm89INS1_16FlashAttnFwdSm80INS1_25CollectiveMainloopFwdSm80ILi8ELi2ELb1EN4cute5tupleIJNS5_1CILi128EEENS7_ILi96EEENS7_ILi192EEEEEELi192ENS_6half_tEfNS_4arch4Sm80ELb1ELb0ELb1ELb1ELb0ELb0ELb1ELb0EEENS1_21CollectiveEpilogueFwdINS6_IJS8_SA_S9_EEENS6_IJNS7_ILi1EEESI_SI_EEESC_SE_Li256ELb1ELb1ELb0ELb0EEENS1_19SingleTileSchedulerILb1ELb0ELb1ELi128EEEEEEEEEvNT_6ParamsE,"a",@progbits
	.sectionflags	@""
	.align	4
.nv.constant0._ZN7cutlass13device_kernelIN5flash19enable_sm80_to_sm89INS1_16FlashAttnFwdSm80INS1_25CollectiveMainloopFwdSm80ILi8ELi2ELb1EN4cute5tupleIJNS5_1CILi128EEENS7_ILi96EEENS7_ILi192EEEEEELi192ENS_6half_tEfNS_4arch4Sm80ELb1ELb0ELb1ELb1ELb0ELb0ELb1ELb0EEENS1_21CollectiveEpilogueFwdINS6_IJS8_SA_S9_EEENS6_IJNS7_ILi1EEESI_SI_EEESC_SE_Li256ELb1ELb1ELb0ELb0EEENS1_19SingleTileSchedulerILb1ELb0ELb1ELi128EEEEEEEEEvNT_6ParamsE:
	.zero		1400


//--------------------- .nv.constant0._ZN7cutlass13device_kernelIN5flash19enable_sm80_to_sm89INS1_16FlashAttnFwdSm80INS1_25CollectiveMainloopFwdSm80ILi8ELi2ELb0EN4cute5tupleIJNS5_1CILi128EEENS7_ILi64EEENS7_ILi192EEEEEELi192ENS_6half_tEfNS_4arch4Sm80ELb1ELb0ELb1ELb1ELb0ELb1ELb1ELb0EEENS1_21CollectiveEpilogueFwdINS6_IJS8_SA_S9_EEENS6_IJNS7_ILi1EEESI_SI_EEESC_SE_Li256ELb1ELb1ELb0ELb0EEENS1_19SingleTileSchedulerILb1ELb0ELb1ELi128EEEEEEEEEvNT_6ParamsE --------------------------
	.section	.nv.constant0._ZN7cutlass13device_kernelIN5flash19enable_sm80_to_sm89INS1_16FlashAttnFwdSm80INS1_25CollectiveMainloopFwdSm80ILi8ELi2ELb0EN4cute5tupleIJNS5_1CILi128EEENS7_ILi64EEENS7_ILi192EEEEEELi192ENS_6half_tEfNS_4arch4Sm80ELb1ELb0ELb1ELb1ELb0ELb1ELb1ELb0EEENS1_21CollectiveEpilogueFwdINS6_IJS8_SA_S9_EEENS6_IJNS7_ILi1EEESI_SI_EEESC_SE_Li256ELb1ELb1ELb0ELb0EEENS1_19SingleTileSchedulerILb1ELb0ELb1ELi128EEEEEEEEEvNT_6ParamsE,"a",@progbits
	.sectionflags	@""
	.align	4
.nv.constant0._ZN7cutlass13device_kernelIN5flash19enable_sm80_to_sm89INS1_16FlashAttnFwdSm80INS1_25CollectiveMainloopFwdSm80ILi8ELi2ELb0EN4cute5tupleIJNS5_1CILi128EEENS7_ILi64EEENS7_ILi192EEEEEELi192ENS_6half_tEfNS_4arch4Sm80ELb1ELb0ELb1ELb1ELb0ELb1ELb1ELb0EEENS1_21CollectiveEpilogueFwdINS6_IJS8_SA_S9_EEENS6_IJNS7_ILi1EEESI_SI_EEESC_SE_Li256ELb1ELb1ELb0ELb0EEENS1_19SingleTileSchedulerILb1ELb0ELb1ELi128EEEEEEEEEvNT_6ParamsE:
	.zero		1400


//--------------------- .text._ZN7cutlass13device_kernelIN5flash19enable_sm80_to_sm89INS1_16FlashAttnFwdSm80INS1_25CollectiveMainloopFwdSm80ILi8ELi1ELb1EN4cute5tupleIJNS5_1CILi128EEENS7_ILi96EEENS7_ILi192EEEEEELi192ENS_6half_tEfNS_4arch4Sm80ELb0ELb0ELb1ELb0ELb0ELb0ELb1ELb0EEENS1_21CollectiveEpilogueFwdINS6_IJS8_SA_S9_EEENS6_IJNS7_ILi1EEESI_SI_EEESC_SE_Li256ELb0ELb1ELb0ELb0EEENS1_19SingleTileSchedulerILb0ELb0ELb1ELi128EEEEEEEEEvNT_6ParamsE --------------------------
	.section	.text._ZN7cutlass13device_kernelIN5flash19enable_sm80_to_sm89INS1_16FlashAttnFwdSm80INS1_25CollectiveMainloopFwdSm80ILi8ELi1ELb1EN4cute5tupleIJNS5_1CILi128EEENS7_ILi96EEENS7_ILi192EEEEEELi192ENS_6half_tEfNS_4arch4Sm80ELb0ELb0ELb1ELb0ELb0ELb0ELb1ELb0EEENS1_21CollectiveEpilogueFwdINS6_IJS8_SA_S9_EEENS6_IJNS7_ILi1EEESI_SI_EEESC_SE_Li256ELb0ELb1ELb0ELb0EEENS1_19SingleTileSchedulerILb0ELb0ELb1ELi128EEEEEEEEEvNT_6ParamsE,"ax",@progbits
	.sectioninfo	@"SHI_REGISTERS=255"
	.align	128
.text._ZN7cutlass13device_kernelIN5flash19enable_sm80_to_sm89INS1_16FlashAttnFwdSm80INS1_25CollectiveMainloopFwdSm80ILi8ELi1ELb1EN4cute5tupleIJNS5_1CILi128EEENS7_ILi96EEENS7_ILi192EEEEEELi192ENS_6half_tEfNS_4arch4Sm80ELb0ELb0ELb1ELb0ELb0ELb0ELb1ELb0EEENS1_21CollectiveEpilogueFwdINS6_IJS8_SA_S9_EEENS6_IJNS7_ILi1EEESI_SI_EEESC_SE_Li256ELb0ELb1ELb0ELb0EEENS1_19SingleTileSchedulerILb0ELb0ELb1ELi128EEEEEEEEEvNT_6ParamsE:
        .type           _ZN7cutlass13device_kernelIN5flash19enable_sm80_to_sm89INS1_16FlashAttnFwdSm80INS1_25CollectiveMainloopFwdSm80ILi8ELi1ELb1EN4cute5tupleIJNS5_1CILi128EEENS7_ILi96EEENS7_ILi192EEEEEELi192ENS_6half_tEfNS_4arch4Sm80ELb0ELb0ELb1ELb0ELb0ELb0ELb1ELb0EEENS1_21CollectiveEpilogueFwdINS6_IJS8_SA_S9_EEENS6_IJNS7_ILi1EEESI_SI_EEESC_SE_Li256ELb0ELb1ELb0ELb0EEENS1_19SingleTileSchedulerILb0ELb0ELb1ELi128EEEEEEEEEvNT_6ParamsE,@function
        .size           _ZN7cutlass13device_kernelIN5flash19enable_sm80_to_sm89INS1_16FlashAttnFwdSm80INS1_25CollectiveMainloopFwdSm80ILi8ELi1ELb1EN4cute5tupleIJNS5_1CILi128EEENS7_ILi96EEENS7_ILi192EEEEEELi192ENS_6half_tEfNS_4arch4Sm80ELb0ELb0ELb1ELb0ELb0ELb0ELb1ELb0EEENS1_21CollectiveEpilogueFwdINS6_IJS8_SA_S9_EEENS6_IJNS7_ILi1EEESI_SI_EEESC_SE_Li256ELb0ELb1ELb0ELb0EEENS1_19SingleTileSchedulerILb0ELb0ELb1ELi128EEEEEEEEEvNT_6ParamsE,(.L_x_1283 - _ZN7cutlass13device_kernelIN5flash19enable_sm80_to_sm89INS1_16FlashAttnFwdSm80INS1_25CollectiveMainloopFwdSm80ILi8ELi1ELb1EN4cute5tupleIJNS5_1CILi128EEENS7_ILi96EEENS7_ILi192EEEEEELi192ENS_6half_tEfNS_4arch4Sm80ELb0ELb0ELb1ELb0ELb0ELb0ELb1ELb0EEENS1_21CollectiveEpilogueFwdINS6_IJS8_SA_S9_EEENS6_IJNS7_ILi1EEESI_SI_EEESC_SE_Li256ELb0ELb1ELb0ELb0EEENS1_19SingleTileSchedulerILb0ELb0ELb1ELi128EEEEEEEEEvNT_6ParamsE)
        .other          _ZN7cutlass13device_kernelIN5flash19enable_sm80_to_sm89INS1_16FlashAttnFwdSm80INS1_25CollectiveMainloopFwdSm80ILi8ELi1ELb1EN4cute5tupleIJNS5_1CILi128EEENS7_ILi96EEENS7_ILi192EEEEEELi192ENS_6half_tEfNS_4arch4Sm80ELb0ELb0ELb1ELb0ELb0ELb0ELb1ELb0EEENS1_21CollectiveEpilogueFwdINS6_IJS8_SA_S9_EEENS6_IJNS7_ILi1EEESI_SI_EEESC_SE_Li256ELb0ELb1ELb0ELb0EEENS1_19SingleTileSchedulerILb0ELb0ELb1ELi128EEEEEEEEEvNT_6ParamsE,@"STO_CUDA_ENTRY STV_DEFAULT"
_ZN7cutlass13device_kernelIN5flash19enable_sm80_to_sm89INS1_16FlashAttnFwdSm80INS1_25CollectiveMainloopFwdSm80ILi8ELi1ELb1EN4cute5tupleIJNS5_1CILi128EEENS7_ILi96EEENS7_ILi192EEEEEELi192ENS_6half_tEfNS_4arch4Sm80ELb0ELb0ELb1ELb0ELb0ELb0ELb1ELb0EEENS1_21CollectiveEpilogueFwdINS6_IJS8_SA_S9_EEENS6_IJNS7_ILi1EEESI_SI_EEESC_SE_Li256ELb0ELb1ELb0ELb0EEENS1_19SingleTileSchedulerILb0ELb0ELb1ELi128EEEEEEEEEvNT_6ParamsE:
[----:B------:R-:W-:-:S03]  /*0000*/  MOV R1, c[0x0][0x28] ;  /* 0x00000a0000017a02 */ /* 0x000fc60000000f00 */
[----:B------:R-:W1:Y:S01]  /*0010*/  S2R R17, SR_CTAID.Z ;  /* 0x0000000000117919 */ /* 0x000e620000002700 */
[----:B------:R-:W-:Y:S02]  /*0020*/  IADD3 R1, R1, -0x88, RZ ;  /* 0xffffff7801017810 */ /* 0x000fe40007ffe0ff */
[----:B-1----:R-:W-:-:S13]  /*0030*/  ISETP.GE.AND P0, PT, R17, RZ, PT ;  /* 0x000000ff1100720c */ /* 0x002fda0003f06270 */
[----:B------:R-:W-:Y:S05]  /*0040*/  @!P0 EXIT ;  /* 0x000000000000894d */ /* 0x000fea0003800000 */
[----:B------:R-:W-:Y:S01]  /*0050*/  ISETP.NE.U32.AND P4, PT, RZ, c[0x0][0x340], PT ;  /* 0x0000d000ff007a0c */ /* 0x000fe20003f85070 */
[----:B------:R-:W-:-:S03]  /*0060*/  ULDC.64 UR8, c[0x0][0x118] ;  /* 0x0000460000087ab9 */ /* 0x000fc60000000a00 */
[----:B------:R-:W-:-:S13]  /*0070*/  ISETP.NE.AND.EX P4, PT, RZ, c[0x0][0x344], PT, P4 ;  /* 0x0000d100ff007a0c */ /* 0x000fda0003f85340 */
[----:B------:R-:W-:-:S04]  /*0080*/  @P4 IMAD.MOV.U32 R2, RZ, RZ, 0x4 ;  /* 0x00000004ff024424 */ /* 0x000fc800078e00ff */
[----:B------:R-:W-:-:S05]  /*0090*/  @P4 IMAD.WIDE R2, R17, R2, c[0x0][0x340] ;  /* 0x0000d00011024625 */ /* 0x000fca00078e0202 */
[----:B------:R1:W2:Y:S01]  /*00a0*/  @P4 LDG.E R20, [R2.64] ;  /* 0x0000000802144981 */ /* 0x0002a2000c1e1900 */
[----:B------:R-:W-:Y:S01]  /*00b0*/  IMAD.MOV.U32 R13, RZ, RZ, c[0x0][0x2c4] ;  /* 0x0000b100ff0d7624 */ /* 0x000fe200078e00ff */
[----:B------:R-:W-:Y:S01]  /*00c0*/  SHF.R.S32.HI R22, RZ, 0x1f, R17 ;  /* 0x0000001fff167819 */ /* 0x000fe20000011411 */
[----:B------:R-:W-:Y:S01]  /*00d0*/  IMAD.MOV.U32 R139, RZ, RZ, c[0x0][0x1d0] ;  /* 0x00007400ff8b7624 */ /* 0x000fe200078e00ff */
[----:B------:R-:W3:Y:S01]  /*00e0*/  S2R R36, SR_TID.X ;  /* 0x0000000000247919 */ /* 0x000ee20000002100 */
[----:B------:R-:W-:Y:S01]  /*00f0*/  IMAD.MOV.U32 R135, RZ, RZ, c[0x0][0x1e0] ;  /* 0x00007800ff877624 */ /* 0x000fe200078e00ff */
[----:B------:R-:W-:Y:S01]  /*0100*/  ISETP.NE.AND P0, PT, R13, 0x1, PT ;  /* 0x000000010d00780c */ /* 0x000fe20003f05270 */
[----:B------:R-:W-:Y:S01]  /*0110*/  IMAD R6, R22, c[0x0][0x1c0], RZ ;  /* 0x0000700016067a24 */ /* 0x000fe200078e02ff */
[----:B------:R-:W4:Y:S01]  /*0120*/  S2R R37, SR_CTAID.Y ;  /* 0x0000000000257919 */ /* 0x000f220000002600 */
[----:B------:R-:W-:Y:S01]  /*0130*/  IADD3 R9, R139, 0x5f, RZ ;  /* 0x0000005f8b097810 */ /* 0x000fe20007ffe0ff */
[----:B------:R-:W-:-:S02]  /*0140*/  IMAD R13, R13, c[0x0][0x168], RZ ;  /* 0x00005a000d0d7a24 */ /* 0x000fc400078e02ff */
[----:B------:R-:W5:Y:S01]  /*0150*/  S2R R7, SR_CTAID.X ;  /* 0x0000000000077919 */ /* 0x000f620000002500 */
[----:B------:R-:W-:Y:S02]  /*0160*/  IMAD.MOV.U32 R138, RZ, RZ, c[0x0][0x1e4] ;  /* 0x00007900ff8a7624 */ /* 0x000fe400078e00ff */
[----:B------:R-:W-:Y:S01]  /*0170*/  IMAD.HI R9, R9, 0x2aaaaaab, RZ ;  /* 0x2aaaaaab09097827 */ /* 0x000fe200078e02ff */
[----:B---3--:R-:W-:-:S04]  /*0180*/  SHF.R.S32.HI R34, RZ, 0x1f, R36 ;  /* 0x0000001fff227819 */ /* 0x008fc80000011424 */
[-C--:B-1----:R-:W-:Y:S01]  /*0190*/  LEA.HI R2, R34, R36.reuse, RZ, 0x3 ;  /* 0x0000002422027211 */ /* 0x082fe200078f18ff */
[C---:B----4-:R-:W-:Y:S01]  /*01a0*/  IMAD.WIDE.U32 R4, R37.reuse, c[0x0][0x1b8], RZ ;  /* 0x00006e0025047a25 */ /* 0x050fe200078e00ff */
[----:B------:R-:W-:Y:S02]  /*01b0*/  SHF.R.S32.HI R38, RZ, 0x1f, R37 ;  /* 0x0000001fff267819 */ /* 0x000fe40000011425 */
[----:B------:R-:W-:Y:S02]  /*01c0*/  LOP3.LUT R0, R2, 0xfffffff8, RZ, 0xc0, !PT ;  /* 0xfffffff802007812 */ /* 0x000fe400078ec0ff */
[----:B------:R-:W-:Y:S01]  /*01d0*/  SHF.R.S32.HI R24, RZ, 0x3, R2 ;  /* 0x00000003ff187819 */ /* 0x000fe20000011402 */
[----:B------:R-:W-:Y:S01]  /*01e0*/  IMAD R3, R38, c[0x0][0x1b8], RZ ;  /* 0x00006e0026037a24 */ /* 0x000fe200078e02ff */
[----:B------:R-:W-:Y:S01]  /*01f0*/  LEA.HI R32, R34, R36, RZ, 0x4 ;  /* 0x0000002422207211 */ /* 0x000fe200078f20ff */
[----:B------:R-:W-:Y:S01]  /*0200*/  IMAD.IADD R30, R36, 0x1, -R0 ;  /* 0x00000001241e7824 */ /* 0x000fe200078e0a00 */
[----:B------:R-:W-:Y:S01]  /*0210*/  SHF.R.S32.HI R33, RZ, 0x1f, R24 ;  /* 0x0000001fff217819 */ /* 0x000fe20000011418 */
[----:B------:R-:W-:Y:S01]  /*0220*/  IMAD R2, R37, c[0x0][0x1bc], R3 ;  /* 0x00006f0025027a24 */ /* 0x000fe200078e0203 */
[----:B------:R-:W-:Y:S01]  /*0230*/  SHF.R.S32.HI R12, RZ, 0x4, R32 ;  /* 0x00000004ff0c7819 */ /* 0x000fe20000011420 */
[----:B------:R-:W-:-:S02]  /*0240*/  IMAD R0, R30, 0x20, R24 ;  /* 0x000000201e007824 */ /* 0x000fc400078e0218 */
[----:B------:R-:W-:Y:S02]  /*0250*/  IMAD.IADD R3, R5, 0x1, R2 ;  /* 0x0000000105037824 */ /* 0x000fe400078e0202 */
[----:B-----5:R-:W-:Y:S02]  /*0260*/  IMAD R8, R7, 0x80, R0 ;  /* 0x0000008007087824 */ /* 0x020fe400078e0200 */
[----:B------:R-:W-:Y:S02]  /*0270*/  IMAD.MOV.U32 R2, RZ, RZ, R4 ;  /* 0x000000ffff027224 */ /* 0x000fe400078e0004 */
[----:B------:R-:W-:Y:S01]  /*0280*/  @P0 IMAD.HI.U32 R5, R8, c[0x0][0x2c8], RZ ;  /* 0x0000b20008050a27 */ /* 0x000fe200078e00ff */
[----:B------:R1:W-:Y:S03]  /*0290*/  STL [R1+0x34], R8 ;  /* 0x0000340801007387 */ /* 0x0003e60000100800 */
[----:B------:R-:W-:Y:S01]  /*02a0*/  IMAD.MOV.U32 R0, RZ, RZ, R8 ;  /* 0x000000ffff007224 */ /* 0x000fe200078e0008 */
[----:B------:R-:W-:Y:S01]  /*02b0*/  @P0 SHF.R.U32.HI R0, RZ, c[0x0][0x2cc], R5 ;  /* 0x0000b300ff000a19 */ /* 0x000fe20000011605 */
[C---:B------:R-:W-:Y:S01]  /*02c0*/  IMAD R4, R17.reuse, c[0x0][0x1c4], R6 ;  /* 0x0000710011047a24 */ /* 0x040fe200078e0206 */
[----:B------:R-:W-:Y:S01]  /*02d0*/  SHF.R.U32.HI R6, RZ, 0x1f, R9 ;  /* 0x0000001fff067819 */ /* 0x000fe20000011609 */
[----:B------:R-:W-:-:S03]  /*02e0*/  IMAD.WIDE.U32 R2, R17, c[0x0][0x1c0], R2 ;  /* 0x0000700011027a25 */ /* 0x000fc600078e0002 */
[----:B------:R-:W-:Y:S01]  /*02f0*/  LEA.HI.SX32 R141, R9, R6, 0x1c ;  /* 0x00000006098d7211 */ /* 0x000fe200078fe2ff */
[----:B------:R-:W-:Y:S01]  /*0300*/  IMAD.IADD R3, R3, 0x1, R4 ;  /* 0x0000000103037824 */ /* 0x000fe200078e0204 */
[--C-:B------:R-:W-:Y:S01]  /*0310*/  SHF.R.S32.HI R4, RZ, 0x1f, R0.reuse ;  /* 0x0000001fff047819 */ /* 0x100fe20000011400 */
[----:B------:R-:W-:Y:S01]  /*0320*/  IMAD.MOV R5, RZ, RZ, -R0 ;  /* 0x000000ffff057224 */ /* 0x000fe200078e0a00 */
[----:B------:R-:W-:Y:S01]  /*0330*/  LEA.HI R9, R32, R12, RZ, 0x1 ;  /* 0x0000000c20097211 */ /* 0x000fe200078f08ff */
[----:B------:R-:W-:-:S03]  /*0340*/  IMAD.WIDE.U32 R2, R0, c[0x0][0x1b0], R2 ;  /* 0x00006c0000027a25 */ /* 0x000fc600078e0002 */
[----:B------:R-:W-:Y:S01]  /*0350*/  LOP3.LUT R9, R9, 0xfffffffe, RZ, 0xc0, !PT ;  /* 0xfffffffe09097812 */ /* 0x000fe200078ec0ff */
[----:B------:R-:W-:Y:S02]  /*0360*/  IMAD R4, R4, c[0x0][0x1b0], RZ ;  /* 0x00006c0004047a24 */ /* 0x000fe400078e02ff */
[----:B------:R-:W-:Y:S02]  /*0370*/  IMAD R10, R7, 0x80, R24 ;  /* 0x00000080070a7824 */ /* 0x000fe400078e0218 */
[----:B------:R-:W-:Y:S02]  /*0380*/  IMAD R4, R0, c[0x0][0x1b4], R4 ;  /* 0x00006d0000047a24 */ /* 0x000fe400078e0204 */
[----:B------:R-:W-:Y:S01]  /*0390*/  IMAD R0, R5, c[0x0][0x2c4], R8 ;  /* 0x0000b10005007a24 */ /* 0x000fe200078e0208 */
[C---:B-1----:R-:W-:Y:S01]  /*03a0*/  IADD3 R8, R10.reuse, 0x20, RZ ;  /* 0x000000200a087810 */ /* 0x042fe20007ffe0ff */
[----:B------:R-:W-:Y:S01]  /*03b0*/  IMAD.IADD R3, R3, 0x1, R4 ;  /* 0x0000000103037824 */ /* 0x000fe200078e0204 */
[----:B------:R-:W-:Y:S01]  /*03c0*/  IADD3 R7, R10, 0x40, RZ ;  /* 0x000000400a077810 */ /* 0x000fe20007ffe0ff */
[----:B------:R-:W-:Y:S01]  /*03d0*/  IMAD.SHL.U32 R48, R30, 0x8, RZ ;  /* 0x000000081e307824 */ /* 0x000fe200078e00ff */
[----:B------:R-:W-:Y:S01]  /*03e0*/  SHF.R.S32.HI R5, RZ, 0x1f, R0 ;  /* 0x0000001fff057819 */ /* 0x000fe20000011400 */
[----:B------:R-:W-:Y:S01]  /*03f0*/  IMAD.WIDE.U32 R2, R0, c[0x0][0x1a8], R2 ;  /* 0x00006a0000027a25 */ /* 0x000fe200078e0002 */
[-C--:B------:R-:W-:Y:S01]  /*0400*/  ISETP.GE.AND P3, PT, R8, R13.reuse, PT ;  /* 0x0000000d0800720c */ /* 0x080fe20003f66270 */
[----:B------:R1:W-:Y:S01]  /*0410*/  STL [R1+0x48], R10 ;  /* 0x0000480a01007387 */ /* 0x0003e20000100800 */
[-C--:B------:R-:W-:Y:S01]  /*0420*/  ISETP.GE.AND P2, PT, R7, R13.reuse, PT ;  /* 0x0000000d0700720c */ /* 0x080fe20003f46270 */
[----:B------:R-:W-:Y:S01]  /*0430*/  IMAD R4, R5, c[0x0][0x1a8], RZ ;  /* 0x00006a0005047a24 */ /* 0x000fe200078e02ff */
[CC--:B------:R-:W-:Y:S01]  /*0440*/  ISETP.GE.AND P1, PT, R10.reuse, R13.reuse, PT ;  /* 0x0000000d0a00720c */ /* 0x0c0fe20003f26270 */
[----:B------:R-:W-:Y:S01]  /*0450*/  IMAD R6, R33, c[0x0][0x1e0], RZ ;  /* 0x0000780021067a24 */ /* 0x000fe200078e02ff */
[----:B------:R-:W-:Y:S01]  /*0460*/  IADD3 R8, R10, 0x60, RZ ;  /* 0x000000600a087810 */ /* 0x000fe20007ffe0ff */
[----:B------:R-:W-:Y:S01]  /*0470*/  IMAD R11, R0, c[0x0][0x1ac], R4 ;  /* 0x00006b00000b7a24 */ /* 0x000fe200078e0204 */
[----:B------:R-:W-:Y:S01]  /*0480*/  SHF.R.S32.HI R49, RZ, 0x1f, R48 ;  /* 0x0000001fff317819 */ /* 0x000fe20000011430 */
[----:B------:R-:W-:Y:S01]  /*0490*/  IMAD.SHL.U32 R0, R24, 0x40, RZ ;  /* 0x0000004018007824 */ /* 0x000fe200078e00ff */
[----:B------:R-:W-:Y:S01]  /*04a0*/  LEA R16, P0, R2, c[0x0][0x160], 0x1 ;  /* 0x0000580002107a11 */ /* 0x000fe200078008ff */
[----:B------:R-:W-:Y:S01]  /*04b0*/  IMAD R6, R24, c[0x0][0x1e4], R6 ;  /* 0x0000790018067a24 */ /* 0x000fe200078e0206 */
[----:B------:R-:W-:Y:S01]  /*04c0*/  IADD3 R35, R48, 0x80, RZ ;  /* 0x0000008030237810 */ /* 0x000fe20007ffe0ff */
[----:B------:R-:W-:Y:S01]  /*04d0*/  IMAD.WIDE.U32 R4, R24, c[0x0][0x1e0], R48 ;  /* 0x0000780018047a25 */ /* 0x000fe200078e0030 */
[----:B------:R-:W-:Y:S01]  /*04e0*/  LOP3.LUT R0, R0, 0x1c0, RZ, 0xc0, !PT ;  /* 0x000001c000007812 */ /* 0x000fe200078ec0ff */
[----:B------:R-:W-:Y:S01]  /*04f0*/  STL [R1+0xc], R141 ;  /* 0x00000c8d01007387 */ /* 0x000fe20000100800 */
[----:B------:R-:W-:Y:S01]  /*0500*/  IADD3 R39, R48, 0x40, RZ ;  /* 0x0000004030277810 */ /* 0x000fe20007ffe0ff */
[----:B------:R-:W-:Y:S01]  /*0510*/  IMAD.IADD R5, R5, 0x1, R6 ;  /* 0x0000000105057824 */ /* 0x000fe200078e0206 */
[----:B------:R-:W-:Y:S01]  /*0520*/  SHF.R.U32.HI R7, RZ, 0x3, R0 ;  /* 0x00000003ff077819 */ /* 0x000fe20000011600 */
[----:B------:R-:W-:Y:S01]  /*0530*/  IMAD.SHL.U32 R6, R24, 0x8, RZ ;  /* 0x0000000818067824 */ /* 0x000fe200078e00ff */
[----:B------:R-:W-:Y:S01]  /*0540*/  BAR.SYNC.DEFER_BLOCKING 0x0 ;  /* 0x0000000000007b1d */ /* 0x000fe20000010000 */
[----:B------:R-:W-:Y:S01]  /*0550*/  IMAD.IADD R25, R12, 0x1, -R9 ;  /* 0x000000010c197824 */ /* 0x000fe200078e0a09 */
[----:B------:R-:W-:Y:S01]  /*0560*/  ISETP.GE.AND P5, PT, R8, R13, PT ;  /* 0x0000000d0800720c */ /* 0x000fe20003fa6270 */
[----:B------:R-:W-:Y:S01]  /*0570*/  IMAD.WIDE.U32 R4, R37, c[0x0][0x1e8], R4 ;  /* 0x00007a0025047a25 */ /* 0x000fe200078e0004 */
[----:B------:R-:W-:-:S02]  /*0580*/  @!P1 SHF.R.S32.HI R8, RZ, 0x1f, R39 ;  /* 0x0000001fff089819 */ /* 0x000fc40000011427 */
[----:B-1----:R-:W-:Y:S01]  /*0590*/  LOP3.LUT R10, R0, 0x38, R48, 0xf8, !PT ;  /* 0x00000038000a7812 */ /* 0x002fe200078ef830 */
[----:B------:R-:W-:Y:S01]  /*05a0*/  IMAD.IADD R0, R3, 0x1, R11 ;  /* 0x0000000103007824 */ /* 0x000fe200078e020b */
[----:B------:R-:W-:Y:S01]  /*05b0*/  LEA.HI R9, R34, R36, RZ, 0x6 ;  /* 0x0000002422097211 */ /* 0x000fe200078f30ff */
[----:B------:R-:W-:Y:S01]  /*05c0*/  IMAD.MOV.U32 R18, RZ, RZ, R4 ;  /* 0x000000ffff127224 */ /* 0x000fe200078e0004 */
[----:B------:R-:W-:Y:S01]  /*05d0*/  LOP3.LUT R12, R10, R7, RZ, 0x3c, !PT ;  /* 0x000000070a0c7212 */ /* 0x000fe200078e3cff */
[----:B------:R-:W-:Y:S01]  /*05e0*/  IMAD R10, R38, c[0x0][0x1e8], RZ ;  /* 0x00007a00260a7a24 */ /* 0x000fe200078e02ff */
[----:B------:R-:W-:Y:S01]  /*05f0*/  LEA.HI.X R11, R2, c[0x0][0x164], R0, 0x1, P0 ;  /* 0x00005900020b7a11 */ /* 0x000fe200000f0c00 */
[----:B------:R-:W-:Y:S01]  /*0600*/  IMAD.SHL.U32 R0, R30, 0x40, RZ ;  /* 0x000000401e007824 */ /* 0x000fe200078e00ff */
[----:B------:R-:W-:Y:S01]  /*0610*/  SHFL.IDX PT, R2, R16, RZ, 0x181f ;  /* 0x00181fff10027589 */ /* 0x000fe200000e0000 */
[--C-:B------:R-:W-:Y:S01]  /*0620*/  @!P1 SHF.R.S32.HI R7, RZ, 0x1f, R35.reuse ;  /* 0x0000001fff079819 */ /* 0x100fe20000011423 */
[----:B------:R-:W-:Y:S01]  /*0630*/  IMAD.SHL.U32 R9, R9, 0x8, RZ ;  /* 0x0000000809097824 */ /* 0x000fe200078e00ff */
[----:B------:R-:W-:Y:S01]  /*0640*/  @!P1 LEA.HI R8, R8, R39, RZ, 0x3 ;  /* 0x0000002708089211 */ /* 0x000fe200078f18ff */
[----:B------:R-:W1:Y:S01]  /*0650*/  SHFL.IDX PT, R3, R11, RZ, 0x181f ;  /* 0x00181fff0b037589 */ /* 0x000e6200000e0000 */
[----:B------:R-:W-:Y:S01]  /*0660*/  LOP3.LUT R0, R0, 0x1c0, RZ, 0xc0, !PT ;  /* 0x000001c000007812 */ /* 0x000fe200078ec0ff */
[----:B------:R-:W-:Y:S01]  /*0670*/  IMAD R10, R37, c[0x0][0x1ec], R10 ;  /* 0x00007b00250a7a24 */ /* 0x000fe200078e020a */
[----:B------:R-:W-:Y:S01]  /*0680*/  @!P3 SHF.R.S32.HI R4, RZ, 0x1f, R35 ;  /* 0x0000001fff04b819 */ /* 0x000fe20000011423 */
[----:B------:R-:W-:Y:S01]  /*0690*/  STL.64 [R1+0x10], R48 ;  /* 0x0000103001007387 */ /* 0x000fe20000100a00 */
[----:B------:R-:W-:Y:S01]  /*06a0*/  LOP3.LUT R6, R0, 0x8, R6, 0xf8, !PT ;  /* 0x0000000800067812 */ /* 0x000fe200078ef806 */
[----:B------:R-:W-:Y:S01]  /*06b0*/  IMAD.IADD R19, R5, 0x1, R10 ;  /* 0x0000000105137824 */ /* 0x000fe200078e020a */
[----:B------:R-:W-:Y:S01]  /*06c0*/  SHF.R.U32.HI R0, RZ, 0x3, R0 ;  /* 0x00000003ff007819 */ /* 0x000fe20000011600 */
[----:B------:R-:W-:Y:S01]  /*06d0*/  SHFL.IDX PT, R5, R11, 0x2, 0x181f ;  /* 0x00581f000b057f89 */ /* 0x000fe200000e0000 */
[----:B------:R-:W-:-:S02]  /*06e0*/  @!P1 LOP3.LUT R8, R8, 0xfffffff8, RZ, 0xc0, !PT ;  /* 0xfffffff808089812 */ /* 0x000fc400078ec0ff */
[----:B------:R-:W-:Y:S01]  /*06f0*/  LOP3.LUT R31, R6, R0, RZ, 0x3c, !PT ;  /* 0x00000000061f7212 */ /* 0x000fe200078e3cff */
[----:B------:R-:W-:Y:S01]  /*0700*/  STL [R1+0x24], R39 ;  /* 0x0000242701007387 */ /* 0x000fe20000100800 */
[-C--:B------:R-:W-:Y:S02]  /*0710*/  @!P1 LEA.HI R0, R7, R35.reuse, RZ, 0x3 ;  /* 0x0000002307009211 */ /* 0x080fe400078f18ff */
[----:B------:R-:W-:Y:S01]  /*0720*/  @!P3 LEA.HI R4, R4, R35, RZ, 0x3 ;  /* 0x000000230404b211 */ /* 0x000fe200078f18ff */
[----:B------:R-:W-:Y:S01]  /*0730*/  SHFL.IDX PT, R6, R16, 0x1, 0x181f ;  /* 0x00381f0010067f89 */ /* 0x000fe200000e0000 */
[----:B------:R-:W-:Y:S02]  /*0740*/  @!P1 LOP3.LUT R0, R0, 0xfffffff8, RZ, 0xc0, !PT ;  /* 0xfffffff800009812 */ /* 0x000fe400078ec0ff */
[----:B------:R-:W-:Y:S01]  /*0750*/  LOP3.LUT R140, R12, 0xfffffe00, R9, 0xf8, !PT ;  /* 0xfffffe000c8c7812 */ /* 0x000fe200078ef809 */
[----:B------:R-:W3:Y:S01]  /*0760*/  SHFL.IDX PT, R7, R11, 0x1, 0x181f ;  /* 0x00381f000b077f89 */ /* 0x000ee200000e0000 */
[----:B------:R-:W-:Y:S01]  /*0770*/  ISETP.GE.AND P0, PT, R39, c[0x0][0x198], PT ;  /* 0x0000660027007a0c */ /* 0x000fe20003f06270 */
[--C-:B-1----:R-:W-:Y:S01]  /*0780*/  @!P1 IMAD.WIDE R12, R8, 0x2, R2.reuse ;  /* 0x00000002080c9825 */ /* 0x102fe200078e0202 */
[----:B------:R-:W-:Y:S01]  /*0790*/  @!P1 LEA R8, P6, R48, R2, 0x1 ;  /* 0x0000000230089211 */ /* 0x000fe200078c08ff */
[----:B------:R-:W-:Y:S02]  /*07a0*/  STL [R1+0x20], R35 ;  /* 0x0000202301007387 */ /* 0x000fe40000100800 */
[----:B------:R-:W-:Y:S01]  /*07b0*/  @!P1 IMAD.WIDE R14, R0, 0x2, R2 ;  /* 0x00000002000e9825 */ /* 0x000fe200078e0202 */
[----:B------:R-:W-:Y:S01]  /*07c0*/  @!P3 SHF.R.S32.HI R0, RZ, 0x1f, R39 ;  /* 0x0000001fff00b819 */ /* 0x000fe20000011427 */
[----:B------:R-:W-:Y:S01]  /*07d0*/  STL [R1+0x30], R140 ;  /* 0x0000308c01007387 */ /* 0x000fe20000100800 */
[----:B------:R-:W-:-:S02]  /*07e0*/  @!P3 LOP3.LUT R2, R4, 0xfffffff8, RZ, 0xc0, !PT ;  /* 0xfffffff80402b812 */ /* 0x000fc400078ec0ff */
[----:B------:R-:W-:Y:S01]  /*07f0*/  @!P1 LEA.HI.X R9, R48, R3, R49, 0x1, P6 ;  /* 0x0000000330099211 */ /* 0x000fe200030f0c31 */
[----:B------:R-:W-:Y:S01]  /*0800*/  SHFL.IDX PT, R4, R16, 0x2, 0x181f ;  /* 0x00581f0010047f89 */ /* 0x000fe200000e0000 */
[----:B------:R-:W-:Y:S02]  /*0810*/  ISETP.GE.AND P6, PT, R35, c[0x0][0x198], PT ;  /* 0x0000660023007a0c */ /* 0x000fe40003fc6270 */
[----:B------:R-:W-:Y:S01]  /*0820*/  @!P3 LEA.HI R0, R0, R39, RZ, 0x3 ;  /* 0x000000270000b211 */ /* 0x000fe200078f18ff */
[----:B------:R1:W-:Y:S03]  /*0830*/  SHFL.IDX PT, R3, R11, 0x3, 0x181f ;  /* 0x00781f000b037f89 */ /* 0x0003e600000e0000 */
[----:B------:R-:W-:Y:S01]  /*0840*/  @!P3 LOP3.LUT R10, R0, 0xfffffff8, RZ, 0xc0, !PT ;  /* 0xfffffff8000ab812 */ /* 0x000fe200078ec0ff */
[----:B------:R-:W-:Y:S02]  /*0850*/  @!P1 IMAD.SHL.U32 R0, R140, 0x2, RZ ;  /* 0x000000028c009824 */ /* 0x000fe400078e00ff */
[----:B---3--:R-:W-:-:S02]  /*0860*/  @!P3 IMAD.WIDE R26, R2, 0x2, R6 ;  /* 0x00000002021ab825 */ /* 0x008fc400078e0206 */
[----:B------:R-:W3:Y:S02]  /*0870*/  SHFL.IDX PT, R2, R16, 0x3, 0x181f ;  /* 0x00781f0010027f89 */ /* 0x000ee400000e0000 */
[----:B------:R-:W-:-:S04]  /*0880*/  @!P3 IMAD.WIDE R28, R10, 0x2, R6 ;  /* 0x000000020a1cb825 */ /* 0x000fc800078e0206 */
[----:B------:R-:W-:Y:S01]  /*0890*/  @!P3 IMAD.SHL.U32 R10, R140, 0x2, RZ ;  /* 0x000000028c0ab824 */ /* 0x000fe200078e00ff */
[----:B-1----:R-:W-:-:S04]  /*08a0*/  @!P5 SHF.R.S32.HI R11, RZ, 0x1f, R39 ;  /* 0x0000001fff0bd819 */ /* 0x002fc80000011427 */
[----:B------:R-:W-:-:S04]  /*08b0*/  @!P5 LEA.HI R11, R11, R39, RZ, 0x3 ;  /* 0x000000270b0bd211 */ /* 0x000fc800078f18ff */
[----:B------:R-:W-:Y:S02]  /*08c0*/  @!P5 LOP3.LUT R11, R11, 0xfffffff8, RZ, 0xc0, !PT ;  /* 0xfffffff80b0bd812 */ /* 0x000fe400078ec0ff */
[----:B--2---:R-:W-:Y:S01]  /*08d0*/  @P4 SHF.R.S32.HI R21, RZ, 0x1f, R20 ;  /* 0x0000001fff154819 */ /* 0x004fe20000011414 */
[----:B------:R-:W-:Y:S02]  /*08e0*/  @!P4 IMAD.MOV.U32 R20, RZ, RZ, R17 ;  /* 0x000000ffff14c224 */ /* 0x000fe400078e0011 */
[----:B------:R-:W-:Y:S01]  /*08f0*/  @!P4 IMAD.MOV.U32 R21, RZ, RZ, R22 ;  /* 0x000000ffff15c224 */ /* 0x000fe200078e0016 */
[----:B------:R-:W-:Y:S01]  /*0900*/  ISETP.GE.AND P4, PT, R48, c[0x0][0x198], PT ;  /* 0x0000660030007a0c */ /* 0x000fe20003f86270 */
[----:B---3--:R-:W-:-:S04]  /*0910*/  @!P5 IMAD.WIDE R16, R11, 0x2, R2 ;  /* 0x000000020b10d825 */ /* 0x008fc800078e0202 */
[----:B------:R-:W-:-:S04]  /*0920*/  IMAD.WIDE.U32 R40, R20, c[0x0][0x1f0], R18 ;  /* 0x00007c0014287a25 */ /* 0x000fc800078e0012 */
[----:B------:R-:W-:Y:S01]  /*0930*/  IMAD.MOV.U32 R142, RZ, RZ, R40 ;  /* 0x000000ffff8e7224 */ /* 0x000fe200078e0028 */
[----:B------:R1:W-:Y:S04]  /*0940*/  STL.64 [R1+0x28], R40 ;  /* 0x0000282801007387 */ /* 0x0003e80000100a00 */
[----:B------:R2:W-:Y:S04]  /*0950*/  @!P1 LDGSTS.E.BYPASS.LTC128B.128 [R0+0x100], [R8.64], !P4 ;  /* 0x0010000008009fae */ /* 0x0005e8000e101d48 */
[----:B------:R3:W-:Y:S04]  /*0960*/  @!P1 LDGSTS.E.BYPASS.LTC128B.128 [R0+0x4100], [R12.64], !P0 ;  /* 0x041000000c009fae */ /* 0x0007e8000c101d48 */
[----:B------:R3:W-:Y:S01]  /*0970*/  @!P1 LDGSTS.E.BYPASS.LTC128B.128 [R0+0x8100], [R14.64], !P6 ;  /* 0x081000000e009fae */ /* 0x0007e2000f101d48 */
[----:B------:R-:W-:-:S04]  /*0980*/  @!P3 LEA R6, P1, R48, R6, 0x1 ;  /* 0x000000063006b211 */ /* 0x000fc800078208ff */
[----:B------:R-:W-:-:S05]  /*0990*/  @!P3 LEA.HI.X R7, R48, R7, R49, 0x1, P1 ;  /* 0x000000073007b211 */ /* 0x000fca00008f0c31 */
[----:B------:R4:W-:Y:S04]  /*09a0*/  @!P3 LDGSTS.E.BYPASS.LTC128B.128 [R10+0x1100], [R6.64], !P4 ;  /* 0x01100000060abfae */ /* 0x0009e8000e101d48 */
[----:B------:R5:W-:Y:S04]  /*09b0*/  @!P3 LDGSTS.E.BYPASS.LTC128B.128 [R10+0x5100], [R28.64], !P0 ;  /* 0x051000001c0abfae */ /* 0x000be8000c101d48 */
[----:B------:R1:W-:Y:S01]  /*09c0*/  @!P3 LDGSTS.E.BYPASS.LTC128B.128 [R10+0x9100], [R26.64], !P6 ;  /* 0x091000001a0abfae */ /* 0x0003e2000f101d48 */
[----:B--2---:R-:W-:Y:S02]  /*09d0*/  @!P2 SHF.R.S32.HI R9, RZ, 0x1f, R39 ;  /* 0x0000001fff09a819 */ /* 0x004fe40000011427 */
[----:B------:R-:W-:-:S02]  /*09e0*/  @!P2 SHF.R.S32.HI R8, RZ, 0x1f, R35 ;  /* 0x0000001fff08a819 */ /* 0x000fc40000011423 */
[----:B------:R-:W-:Y:S02]  /*09f0*/  @!P2 LEA.HI R9, R9, R39, RZ, 0x3 ;  /* 0x000000270909a211 */ /* 0x000fe400078f18ff */
[-C--:B------:R-:W-:Y:S02]  /*0a00*/  @!P2 LEA.HI R8, R8, R35.reuse, RZ, 0x3 ;  /* 0x000000230808a211 */ /* 0x080fe400078f18ff */
[----:B---3--:R-:W-:Y:S02]  /*0a10*/  @!P5 SHF.R.S32.HI R0, RZ, 0x1f, R35 ;  /* 0x0000001fff00d819 */ /* 0x008fe40000011423 */
[----:B------:R-:W-:Y:S02]  /*0a20*/  @!P2 LOP3.LUT R9, R9, 0xfffffff8, RZ, 0xc0, !PT ;  /* 0xfffffff80909a812 */ /* 0x000fe400078ec0ff */
[----:B------:R-:W-:Y:S02]  /*0a30*/  @!P5 LEA.HI R0, R0, R35, RZ, 0x3 ;  /* 0x000000230000d211 */ /* 0x000fe400078f18ff */
[----:B------:R-:W-:Y:S01]  /*0a40*/  @!P2 LOP3.LUT R14, R8, 0xfffffff8, RZ, 0xc0, !PT ;  /* 0xfffffff8080ea812 */ /* 0x000fe200078ec0ff */
[----:B------:R-:W-:Y:S01]  /*0a50*/  @!P2 IMAD.WIDE R12, R9, 0x2, R4 ;  /* 0x00000002090ca825 */ /* 0x000fe200078e0204 */
[----:B------:R-:W-:-:S02]  /*0a60*/  @!P2 LEA R8, P1, R48, R4, 0x1 ;  /* 0x000000043008a211 */ /* 0x000fc400078208ff */
[----:B------:R-:W-:Y:S01]  /*0a70*/  @!P5 LOP3.LUT R0, R0, 0xfffffff8, RZ, 0xc0, !PT ;  /* 0xfffffff80000d812 */ /* 0x000fe200078ec0ff */
[----:B------:R-:W-:Y:S01]  /*0a80*/  @!P2 IMAD.WIDE R14, R14, 0x2, R4 ;  /* 0x000000020e0ea825 */ /* 0x000fe200078e0204 */
[C---:B------:R-:W-:Y:S02]  /*0a90*/  @!P2 LEA.HI.X R9, R48.reuse, R5, R49, 0x1, P1 ;  /* 0x000000053009a211 */ /* 0x040fe400008f0c31 */
[----:B------:R-:W-:Y:S01]  /*0aa0*/  @!P5 LEA R4, P1, R48, R2, 0x1 ;  /* 0x000000023004d211 */ /* 0x000fe200078208ff */
[----:B------:R-:W-:Y:S01]  /*0ab0*/  @!P5 IMAD.WIDE R22, R0, 0x2, R2 ;  /* 0x000000020016d825 */ /* 0x000fe200078e0202 */
[----:B------:R-:W-:Y:S02]  /*0ac0*/  LOP3.LUT R2, R32, 0xfffffff0, RZ, 0xc0, !PT ;  /* 0xfffffff020027812 */ /* 0x000fe400078ec0ff */
[----:B------:R-:W-:Y:S01]  /*0ad0*/  @!P5 LEA.HI.X R5, R48, R3, R49, 0x1, P1 ;  /* 0x000000033005d211 */ /* 0x000fe200008f0c31 */
[----:B------:R-:W-:Y:S02]  /*0ae0*/  @!P2 IMAD.SHL.U32 R0, R140, 0x2, RZ ;  /* 0x000000028c00a824 */ /* 0x000fe400078e00ff */
[----:B------:R-:W-:-:S02]  /*0af0*/  IMAD.MOV.U32 R3, RZ, RZ, 0x60 ;  /* 0x00000060ff037424 */ /* 0x000fc400078e00ff */
[----:B-----5:R-:W-:Y:S01]  /*0b00*/  IMAD.MOV.U32 R28, RZ, RZ, 0x40 ;  /* 0x00000040ff1c7424 */ /* 0x020fe200078e00ff */
[----:B------:R2:W-:Y:S01]  /*0b10*/  @!P2 LDGSTS.E.BYPASS.LTC128B.128 [R0+0x2100], [R8.64], !P4 ;  /* 0x021000000800afae */ /* 0x0005e2000e101d48 */
[----:B------:R-:W-:-:S03]  /*0b20*/  IMAD.WIDE.U32 R136, R3, c[0x0][0x1e0], RZ ;  /* 0x0000780003887a25 */ /* 0x000fc600078e00ff */
[----:B------:R3:W-:Y:S01]  /*0b30*/  @!P2 LDGSTS.E.BYPASS.LTC128B.128 [R0+0x6100], [R12.64], !P0 ;  /* 0x061000000c00afae */ /* 0x0007e2000c101d48 */
[----:B------:R-:W-:-:S03]  /*0b40*/  IMAD R133, R141, -0x60, R3 ;  /* 0xffffffa08d857824 */ /* 0x000fc600078e0203 */
[----:B------:R5:W-:Y:S01]  /*0b50*/  @!P2 LDGSTS.E.BYPASS.LTC128B.128 [R0+0xa100], [R14.64], !P6 ;  /* 0x0a1000000e00afae */ /* 0x000be2000f101d48 */
[----:B--2---:R-:W-:Y:S01]  /*0b60*/  @!P5 IMAD.SHL.U32 R8, R140, 0x2, RZ ;  /* 0x000000028c08d824 */ /* 0x004fe200078e00ff */
[----:B---3--:R-:W-:-:S04]  /*0b70*/  IADD3 R12, R133, c[0x0][0x1d0], -R24 ;  /* 0x00007400850c7a10 */ /* 0x008fc80007ffe818 */
[----:B------:R2:W-:Y:S01]  /*0b80*/  @!P5 LDGSTS.E.BYPASS.LTC128B.128 [R8+0x3100], [R4.64], !P4 ;  /* 0x031000000408dfae */ /* 0x0005e2000e101d48 */
[----:B-----5:R-:W-:Y:S01]  /*0b90*/  IMAD R0, R3, c[0x0][0x1e4], RZ ;  /* 0x0000790003007a24 */ /* 0x020fe200078e02ff */
[----:B------:R-:W-:Y:S02]  /*0ba0*/  IADD3 R15, R141, -0x1, RZ ;  /* 0xffffffff8d0f7810 */ /* 0x000fe40007ffe0ff */
[----:B------:R3:W-:Y:S01]  /*0bb0*/  @!P5 LDGSTS.E.BYPASS.LTC128B.128 [R8+0x7100], [R16.64], !P0 ;  /* 0x071000001008dfae */ /* 0x0007e2000c101d48 */
[C---:B------:R-:W-:Y:S01]  /*0bc0*/  ISETP.GE.AND P3, PT, R12.reuse, 0x1, PT ;  /* 0x000000010c00780c */ /* 0x040fe20003f66270 */
[----:B------:R-:W-:Y:S01]  /*0bd0*/  IMAD.IADD R134, R137, 0x1, R0 ;  /* 0x0000000189867824 */ /* 0x000fe200078e0200 */
[----:B-1----:R-:W-:Y:S01]  /*0be0*/  SHF.R.S32.HI R26, RZ, 0x1f, R15 ;  /* 0x0000001fff1a7819 */ /* 0x002fe2000001140f */
[----:B------:R-:W-:Y:S01]  /*0bf0*/  IMAD R0, R21, c[0x0][0x1f0], RZ ;  /* 0x00007c0015007a24 */ /* 0x000fe200078e02ff */
[----:B------:R-:W-:Y:S01]  /*0c00*/  ISETP.GE.AND P1, PT, R12, 0x41, PT ;  /* 0x000000410c00780c */ /* 0x000fe20003f26270 */
[----:B------:R-:W-:Y:S01]  /*0c10*/  IMAD.SHL.U32 R14, R138, 0x40, RZ ;  /* 0x000000408a0e7824 */ /* 0x000fe200078e00ff */
[----:B------:R-:W-:Y:S01]  /*0c20*/  ISETP.GE.AND P2, PT, R12, 0x21, PT ;  /* 0x000000210c00780c */ /* 0x000fe20003f46270 */
[----:B------:R1:W-:Y:S01]  /*0c30*/  @!P5 LDGSTS.E.BYPASS.LTC128B.128 [R8+0xb100], [R22.64], !P6 ;  /* 0x0b1000001608dfae */ /* 0x0003e2000f101d48 */
[----:B------:R-:W-:-:S02]  /*0c40*/  ISETP.GE.AND P6, PT, R48, c[0x0][0x1d4], PT ;  /* 0x0000750030007a0c */ /* 0x000fc40003fc6270 */
[----:B------:R-:W-:Y:S01]  /*0c50*/  ISETP.GE.AND P5, PT, R39, c[0x0][0x1d4], PT ;  /* 0x0000750027007a0c */ /* 0x000fe20003fa6270 */
[----:B------:R-:W0:Y:S01]  /*0c60*/  LDGDEPBAR ;  /* 0x00000000000079af */ /* 0x000e220000000000 */
[----:B--2---:R-:W-:Y:S02]  /*0c70*/  IMAD.IADD R4, R36, 0x1, -R2 ;  /* 0x0000000124047824 */ /* 0x004fe400078e0a02 */
[----:B------:R-:W-:Y:S02]  /*0c80*/  IMAD R2, R20, c[0x0][0x1f4], R0 ;  /* 0x00007d0014027a24 */ /* 0x000fe400078e0200 */
[----:B------:R-:W-:Y:S01]  /*0c90*/  IMAD R0, R134, R15, RZ ;  /* 0x0000000f86007224 */ /* 0x000fe200078e02ff */
[----:B------:R-:W-:Y:S01]  /*0ca0*/  SHF.R.S32.HI R3, RZ, 0x1f, R4 ;  /* 0x0000001fff037819 */ /* 0x000fe20000011404 */
[----:B------:R-:W-:Y:S02]  /*0cb0*/  IMAD.IADD R143, R41, 0x1, R2 ;  /* 0x00000001298f7824 */ /* 0x000fe400078e0202 */
[----:B------:R-:W-:Y:S01]  /*0cc0*/  IMAD R0, R26, R136, R0 ;  /* 0x000000881a007224 */ /* 0x000fe200078e0200 */
[----:B------:R-:W-:Y:S01]  /*0cd0*/  LEA.HI R13, R3, R4, RZ, 0x3 ;  /* 0x00000004030d7211 */ /* 0x000fe200078f18ff */
[----:B------:R-:W-:Y:S01]  /*0ce0*/  IMAD.WIDE.U32 R2, R15, R136, R142 ;  /* 0x000000880f027225 */ /* 0x000fe200078e008e */
[----:B------:R2:W-:Y:S02]  /*0cf0*/  STL.64 [R1+0x18], R142 ;  /* 0x0000188e01007387 */ /* 0x0005e40000100a00 */
[----:B------:R-:W-:Y:S01]  /*0d00*/  LOP3.LUT R5, R13, 0xfffffff8, RZ, 0xc0, !PT ;  /* 0xfffffff80d057812 */ /* 0x000fe200078ec0ff */
[----:B------:R-:W-:Y:S01]  /*0d10*/  IMAD.IADD R0, R3, 0x1, R0 ;  /* 0x0000000103007824 */ /* 0x000fe200078e0200 */
[----:B----4-:R-:W-:Y:S01]  /*0d20*/  @P3 LEA R6, P0, R2, c[0x0][0x1c8], 0x1 ;  /* 0x0000720002063a11 */ /* 0x010fe200078008ff */
[----:B---3--:R-:W-:-:S03]  /*0d30*/  IMAD.WIDE.U32 R16, R135, 0x40, RZ ;  /* 0x0000004087107825 */ /* 0x008fc600078e00ff */
[----:B------:R-:W-:Y:S01]  /*0d40*/  @P3 LEA.HI.X R7, R2, c[0x0][0x1cc], R0, 0x1, P0 ;  /* 0x0000730002073a11 */ /* 0x000fe200000f0c00 */
[----:B------:R-:W-:Y:S01]  /*0d50*/  IMAD.IADD R11, R4, 0x1, -R5 ;  /* 0x00000001040b7824 */ /* 0x000fe200078e0a05 */
[----:B------:R-:W-:Y:S01]  /*0d60*/  @P1 IADD3 R9, P4, R2, R16, RZ ;  /* 0x0000001002091210 */ /* 0x000fe20007f9e0ff */
[----:B------:R-:W-:Y:S01]  /*0d70*/  IMAD.SHL.U32 R5, R25, 0x8, RZ ;  /* 0x0000000819057824 */ /* 0x000fe200078e00ff */
[----:B------:R-:W-:Y:S01]  /*0d80*/  @P2 LEA R3, P0, R135, R2, 0x5 ;  /* 0x0000000287032211 */ /* 0x000fe200078028ff */
[----:B------:R-:W-:Y:S01]  /*0d90*/  IMAD.SHL.U32 R2, R11, 0x40, RZ ;  /* 0x000000400b027824 */ /* 0x000fe200078e00ff */
[----:B------:R-:W-:Y:S02]  /*0da0*/  @P1 IADD3.X R14, R0, R17, R14, P4, !PT ;  /* 0x00000011000e1210 */ /* 0x000fe400027fe40e */
[----:B------:R-:W-:Y:S02]  /*0db0*/  @P2 LEA.HI.X R0, R135, R0, R138, 0x5, P0 ;  /* 0x0000000087002211 */ /* 0x000fe400000f2c8a */
[----:B------:R-:W-:-:S02]  /*0dc0*/  LOP3.LUT R2, R2, 0x1c0, RZ, 0xc0, !PT ;  /* 0x000001c002027812 */ /* 0x000fc400078ec0ff */
[----:B------:R-:W-:Y:S02]  /*0dd0*/  ISETP.GE.AND P4, PT, R35, c[0x0][0x1d4], PT ;  /* 0x0000750023007a0c */ /* 0x000fe40003f86270 */
[C---:B------:R-:W-:Y:S02]  /*0de0*/  @P2 LEA R4, P0, R3.reuse, c[0x0][0x1c8], 0x1 ;  /* 0x0000720003042a11 */ /* 0x040fe400078008ff */
[----:B------:R-:W-:Y:S02]  /*0df0*/  LOP3.LUT R10, R2, 0x8, R5, 0xf8, !PT ;  /* 0x00000008020a7812 */ /* 0x000fe400078ef805 */
[----:B-1----:R-:W-:Y:S02]  /*0e00*/  SHF.R.U32.HI R8, RZ, 0x3, R2 ;  /* 0x00000003ff087819 */ /* 0x002fe40000011602 */
[----:B------:R-:W-:Y:S01]  /*0e10*/  @P2 LEA.HI.X R5, R3, c[0x0][0x1cc], R0, 0x1, P0 ;  /* 0x0000730003052a11 */ /* 0x000fe200000f0c00 */
[----:B------:R-:W-:Y:S01]  /*0e20*/  IMAD R0, R25, 0x200, R31 ;  /* 0x0000020019007824 */ /* 0x000fe200078e021f */
[----:B------:R-:W-:Y:S01]  /*0e30*/  LOP3.LUT R10, R10, R8, RZ, 0x3c, !PT ;  /* 0x000000080a0a7212 */ /* 0x000fe200078e3cff */
[----:B------:R-:W-:Y:S01]  /*0e40*/  @P3 IMAD.SHL.U32 R8, R140, 0x2, RZ ;  /* 0x000000028c083824 */ /* 0x000fe200078e00ff */
[----:B------:R-:W-:Y:S01]  /*0e50*/  @P1 LEA R2, P0, R9, c[0x0][0x1c8], 0x1 ;  /* 0x0000720009021a11 */ /* 0x000fe200078008ff */
[----:B------:R-:W-:-:S02]  /*0e60*/  IMAD.SHL.U32 R224, R0, 0x2, RZ ;  /* 0x0000000200e07824 */ /* 0x000fc400078e00ff */
[----:B------:R-:W-:Y:S01]  /*0e70*/  IMAD.MOV.U32 R0, RZ, RZ, 0x20 ;  /* 0x00000020ff007424 */ /* 0x000fe200078e00ff */
[----:B------:R-:W-:Y:S01]  /*0e80*/  @P1 LEA.HI.X R3, R9, c[0x0][0x1cc], R14, 0x1, P0 ;  /* 0x0000730009031a11 */ /* 0x000fe200000f0c0e */
[----:B------:R-:W-:Y:S01]  /*0e90*/  @P2 IMAD.SHL.U32 R9, R140, 0x2, RZ ;  /* 0x000000028c092824 */ /* 0x000fe200078e00ff */
[----:B------:R1:W-:Y:S01]  /*0ea0*/  @P3 LDGSTS.E.BYPASS.LTC128B.128 [R8+0xc100], [R6.64], !P6 ;  /* 0x0c10000006083fae */ /* 0x0003e2000f101d48 */
[----:B------:R-:W-:Y:S02]  /*0eb0*/  LOP3.LUT P0, RZ, R30, 0x2, RZ, 0xc0, !PT ;  /* 0x000000021eff7812 */ /* 0x000fe4000780c0ff */
[----:B------:R-:W-:Y:S01]  /*0ec0*/  IADD3 R231, R224, 0xc120, RZ ;  /* 0x0000c120e0e77810 */ /* 0x000fe20007ffe0ff */
[----:B------:R1:W-:Y:S04]  /*0ed0*/  @P3 LDGSTS.E.BYPASS.LTC128B.128 [R8+0xf100], [R6.64+0x80], !P5 ;  /* 0x0f10008006083fae */ /* 0x0003e8000e901d48 */
[----:B------:R1:W-:Y:S04]  /*0ee0*/  @P3 LDGSTS.E.BYPASS.LTC128B.128 [R8+0x12100], [R6.64+0x100], !P4 ;  /* 0x1210010006083fae */ /* 0x0003e8000e101d48 */
[----:B------:R3:W-:Y:S04]  /*0ef0*/  @P2 LDGSTS.E.BYPASS.LTC128B.128 [R9+0xd100], [R4.64], !P6 ;  /* 0x0d10000004092fae */ /* 0x0007e8000f101d48 */
[----:B------:R3:W-:Y:S04]  /*0f00*/  @P2 LDGSTS.E.BYPASS.LTC128B.128 [R9+0x10100], [R4.64+0x80], !P5 ;  /* 0x1010008004092fae */ /* 0x0007e8000e901d48 */
[----:B------:R3:W-:Y:S01]  /*0f10*/  @P2 LDGSTS.E.BYPASS.LTC128B.128 [R9+0x13100], [R4.64+0x100], !P4 ;  /* 0x1310010004092fae */ /* 0x0007e2000e101d48 */
[----:B------:R-:W-:-:S04]  /*0f20*/  LOP3.LUT P2, RZ, R11, 0x4, RZ, 0xc0, !PT ;  /* 0x000000040bff7812 */ /* 0x000fc8000784c0ff */
[----:B------:R-:W-:Y:S01]  /*0f30*/  SEL R0, R0, 0xffffffe0, !P2 ;  /* 0xffffffe000007807 */ /* 0x000fe20005000000 */
[----:B-1----:R-:W-:Y:S01]  /*0f40*/  @P1 IMAD.SHL.U32 R6, R140, 0x2, RZ ;  /* 0x000000028c061824 */ /* 0x002fe200078e00ff */
[----:B------:R-:W-:-:S04]  /*0f50*/  LEA.HI R7, R34, R36, RZ, 0x5 ;  /* 0x0000002422077211 */ /* 0x000fc800078f28ff */
[----:B------:R1:W-:Y:S01]  /*0f60*/  @P1 LDGSTS.E.BYPASS.LTC128B.128 [R6+0xe100], [R2.64], !P6 ;  /* 0x0e10000002061fae */ /* 0x0003e2000f101d48 */
[----:B------:R-:W-:Y:S02]  /*0f70*/  SHF.R.S32.HI R208, RZ, 0x5, R7 ;  /* 0x00000005ffd07819 */ /* 0x000fe40000011407 */
[----:B------:R-:W-:Y:S01]  /*0f80*/  LOP3.LUT R7, R7, 0xffffffe0, RZ, 0xc0, !PT ;  /* 0xffffffe007077812 */ /* 0x000fe200078ec0ff */
[----:B------:R1:W-:Y:S01]  /*0f90*/  @P1 LDGSTS.E.BYPASS.LTC128B.128 [R6+0x11100], [R2.64+0x80], !P5 ;  /* 0x1110008002061fae */ /* 0x0003e2000e901d48 */
[----:B---3--:R-:W-:-:S03]  /*0fa0*/  IMAD.SHL.U32 R5, R13, 0x40, RZ ;  /* 0x000000400d057824 */ /* 0x008fc600078e00ff */
[----:B------:R1:W-:Y:S01]  /*0fb0*/  @P1 LDGSTS.E.BYPASS.LTC128B.128 [R6+0x14100], [R2.64+0x100], !P4 ;  /* 0x1410010002061fae */ /* 0x0003e2000e101d48 */
[----:B------:R-:W-:Y:S01]  /*0fc0*/  IMAD.MOV.U32 R4, RZ, RZ, 0x10 ;  /* 0x00000010ff047424 */ /* 0x000fe200078e00ff */
[----:B------:R-:W-:Y:S01]  /*0fd0*/  LOP3.LUT P1, RZ, R11, 0x2, RZ, 0xc0, !PT ;  /* 0x000000020bff7812 */ /* 0x000fe2000782c0ff */
[----:B------:R-:W-:Y:S01]  /*0fe0*/  IMAD.IADD R132, R36, 0x1, -R7 ;  /* 0x0000000124847824 */ /* 0x000fe200078e0a07 */
[----:B------:R-:W0:Y:S01]  /*0ff0*/  LDGDEPBAR ;  /* 0x00000000000079af */ /* 0x000e220000000000 */
[----:B------:R-:W-:Y:S02]  /*1000*/  LOP3.LUT R5, R10, 0xfffffe00, R5, 0xf8, !PT ;  /* 0xfffffe000a057812 */ /* 0x000fe400078ef805 */
[----:B------:R-:W-:-:S03]  /*1010*/  SEL R4, R4, 0xfffffff0, !P1 ;  /* 0xfffffff004047807 */ /* 0x000fc60004800000 */
[----:B------:R-:W-:-:S04]  /*1020*/  IMAD R208, R208, 0x400, R5 ;  /* 0x00000400d0d07824 */ /* 0x000fc800078e0205 */
[----:B------:R-:W-:-:S04]  /*1030*/  IMAD.SHL.U32 R208, R208, 0x2, RZ ;  /* 0x00000002d0d07824 */ /* 0x000fc800078e00ff */
[--C-:B------:R-:W-:Y:S02]  /*1040*/  IMAD R212, R4, 0x2, R208.reuse ;  /* 0x0000000204d47824 */ /* 0x100fe400078e02d0 */
[C---:B------:R-:W-:Y:S02]  /*1050*/  IMAD R216, R0.reuse, 0x2, R208 ;  /* 0x0000000200d87824 */ /* 0x040fe400078e02d0 */
[----:B------:R-:W-:Y:S01]  /*1060*/  IMAD R220, R0, 0x2, R212 ;  /* 0x0000000200dc7824 */ /* 0x000fe200078e02d4 */
[----:B-1----:R-:W-:Y:S01]  /*1070*/  IADD3 R3, R224, 0xc100, RZ ;  /* 0x0000c100e0037810 */ /* 0x002fe20007ffe0ff */
[----:B------:R-:W-:-:S04]  /*1080*/  DEPBAR.LE SB0, 0x1 ;  /* 0x000080400000791a */ /* 0x000fc80000000000 */
[----:B------:R-:W-:Y:S01]  /*1090*/  BAR.SYNC.DEFER_BLOCKING 0x0 ;  /* 0x0000000000007b1d */ /* 0x000fe20000010000 */
[----:B------:R-:W-:Y:S01]  /*10a0*/  IMAD R2, R33, c[0x0][0x208], RZ ;  /* 0x0000820021027a24 */ /* 0x000fe200078e02ff */
[----:B------:R-:W-:Y:S02]  /*10b0*/  @P0 IADD3 R231, R3, -0x20, RZ ;  /* 0xffffffe003e70810 */ /* 0x000fe40007ffe0ff */
[----:B------:R-:W-:Y:S01]  /*10c0*/  ISETP.GE.AND P0, PT, R139, 0x1, PT ;  /* 0x000000018b00780c */ /* 0x000fe20003f06270 */
[C---:B------:R-:W-:Y:S01]  /*10d0*/  IMAD R6, R24.reuse, c[0x0][0x20c], R2 ;  /* 0x0000830018067a24 */ /* 0x040fe200078e0202 */
[C---:B------:R-:W-:Y:S01]  /*10e0*/  IADD3 R248, R231.reuse, 0x800, RZ ;  /* 0x00000800e7f87810 */ /* 0x040fe20007ffe0ff */
[----:B------:R-:W-:Y:S01]  /*10f0*/  IMAD.WIDE.U32 R2, R24, c[0x0][0x208], R48 ;  /* 0x0000820018027a25 */ /* 0x000fe200078e0030 */
[C---:B------:R-:W-:Y:S02]  /*1100*/  IADD3 R247, R231.reuse, 0x1000, RZ ;  /* 0x00001000e7f77810 */ /* 0x040fe40007ffe0ff */
[----:B------:R-:W-:Y:S01]  /*1110*/  IADD3 R246, R231, 0x1800, RZ ;  /* 0x00001800e7f67810 */ /* 0x000fe20007ffe0ff */
[----:B------:R-:W-:Y:S01]  /*1120*/  IMAD.IADD R3, R3, 0x1, R6 ;  /* 0x0000000103037824 */ /* 0x000fe200078e0206 */
[C---:B------:R-:W-:Y:S01]  /*1130*/  IADD3 R245, R231.reuse, 0x2000, RZ ;  /* 0x00002000e7f57810 */ /* 0x040fe20007ffe0ff */
[----:B------:R-:W-:Y:S01]  /*1140*/  IMAD R6, R38, c[0x0][0x210], RZ ;  /* 0x0000840026067a24 */ /* 0x000fe200078e02ff */
[----:B------:R-:W-:Y:S01]  /*1150*/  IADD3 R244, R231, 0x2800, RZ ;  /* 0x00002800e7f47810 */ /* 0x000fe20007ffe0ff */
[----:B------:R-:W-:-:S04]  /*1160*/  IMAD.WIDE.U32 R2, R37, c[0x0][0x210], R2 ;  /* 0x0000840025027a25 */ /* 0x000fc800078e0002 */
[----:B------:R-:W-:-:S04]  /*1170*/  IMAD R6, R37, c[0x0][0x214], R6 ;  /* 0x0000850025067a24 */ /* 0x000fc800078e0206 */
[----:B------:R-:W-:Y:S01]  /*1180*/  IMAD.IADD R3, R3, 0x1, R6 ;  /* 0x0000000103037824 */ /* 0x000fe200078e0206 */
[----:B------:R2:W1:Y:S01]  /*1190*/  LDSM.16.M88.4 R156, [R208+0x100] ;  /* 0x00010000d09c783b */ /* 0x0004620000000200 */
[----:B------:R-:W-:Y:S02]  /*11a0*/  IMAD R6, R21, c[0x0][0x218], RZ ;  /* 0x0000860015067a24 */ /* 0x000fe400078e02ff */
[C---:B------:R-:W-:Y:S01]  /*11b0*/  IMAD.WIDE.U32 R10, R20.reuse, c[0x0][0x218], R2 ;  /* 0x00008600140a7a25 */ /* 0x040fe200078e0002 */
[----:B------:R2:W3:Y:S03]  /*11c0*/  LDSM.16.M88.4 R192, [R208+0x4100] ;  /* 0x00410000d0c0783b */ /* 0x0004e60000000200 */
[----:B------:R-:W-:Y:S01]  /*11d0*/  IMAD R6, R20, c[0x0][0x21c], R6 ;  /* 0x0000870014067a24 */ /* 0x000fe200078e0206 */
[----:B------:R2:W4:Y:S03]  /*11e0*/  LDSM.16.M88.4 R160, [R212+0x100] ;  /* 0x00010000d4a0783b */ /* 0x0005260000000200 */
[----:B------:R-:W-:Y:S01]  /*11f0*/  IMAD.IADD R9, R11, 0x1, R6 ;  /* 0x000000010b097824 */ /* 0x000fe200078e0206 */
[----:B------:R2:W1:Y:S04]  /*1200*/  LDSM.16.M88.4 R196, [R212+0x4100] ;  /* 0x00410000d4c4783b */ /* 0x0004680000000200 */
[----:B------:R2:W1:Y:S04]  /*1210*/  LDSM.16.M88.4 R184, [R216+0x100] ;  /* 0x00010000d8b8783b */ /* 0x0004680000000200 */
[----:B------:R2:W1:Y:S04]  /*1220*/  LDSM.16.M88.4 R200, [R216+0x4100] ;  /* 0x00410000d8c8783b */ /* 0x0004680000000200 */
[----:B------:R2:W1:Y:S04]  /*1230*/  LDSM.16.M88.4 R188, [R220+0x100] ;  /* 0x00010000dcbc783b */ /* 0x0004680000000200 */
[----:B------:R2:W1:Y:S04]  /*1240*/  LDSM.16.M88.4 R204, [R220+0x4100] ;  /* 0x00410000dccc783b */ /* 0x0004680000000200 */
[----:B------:R-:W1:Y:S04]  /*1250*/  LDSM.16.M88.4 R208, [R208+0x8100] ;  /* 0x00810000d0d0783b */ /* 0x000e680000000200 */
[----:B------:R-:W1:Y:S04]  /*1260*/  LDSM.16.M88.4 R212, [R212+0x8100] ;  /* 0x00810000d4d4783b */ /* 0x000e680000000200 */
[----:B------:R-:W1:Y:S04]  /*1270*/  LDSM.16.M88.4 R216, [R216+0x8100] ;  /* 0x00810000d8d8783b */ /* 0x000e680000000200 */
[----:B------:R-:W1:Y:S04]  /*1280*/  LDSM.16.M88.4 R220, [R220+0x8100] ;  /* 0x00810000dcdc783b */ /* 0x000e680000000200 */
[----:B------:R-:W-:Y:S06]  /*1290*/  BAR.SYNC.DEFER_BLOCKING 0x0 ;  /* 0x0000000000007b1d */ /* 0x000fec0000010000 */
[----:B------:R2:W-:Y:S04]  /*12a0*/  STL.64 [R1+0x40], R10 ;  /* 0x0000400a01007387 */ /* 0x0005e80000100a00 */
[----:B------:R2:W-:Y:S01]  /*12b0*/  STL [R1+0x3c], R9 ;  /* 0x00003c0901007387 */ /* 0x0005e20000100800 */
[----:B------:R-:W-:-:S04]  /*12c0*/  DEPBAR.LE SB0, 0x0 ;  /* 0x000080000000791a */ /* 0x000fc80000000000 */
[----:B------:R-:W-:Y:S06]  /*12d0*/  BAR.SYNC.DEFER_BLOCKING 0x0 ;  /* 0x0000000000007b1d */ /* 0x000fec0000010000 */
[----:B------:R2:W1:Y:S04]  /*12e0*/  LDSM.16.M88.4 R32, [R224+0xc100] ;  /* 0x00c10000e020783b */ /* 0x0004680000000200 */
[----:B------:R2:W1:Y:S04]  /*12f0*/  LDSM.16.M88.4 R16, [R224+0xc900] ;  /* 0x00c90000e010783b */ /* 0x0004680000000200 */
[----:B------:R2:W1:Y:S04]  /*1300*/  LDSM.16.M88.4 R40, [R224+0xd100] ;  /* 0x00d10000e028783b */ /* 0x0004680000000200 */
[----:B------:R2:W1:Y:S04]  /*1310*/  LDSM.16.M88.4 R52, [R224+0xd900] ;  /* 0x00d90000e034783b */ /* 0x0004680000000200 */
[----:B------:R2:W1:Y:S04]  /*1320*/  LDSM.16.M88.4 R76, [R224+0xe100] ;  /* 0x00e10000e04c783b */ /* 0x0004680000000200 */
[----:B------:R2:W1:Y:S04]  /*1330*/  LDSM.16.M88.4 R84, [R224+0xe900] ;  /* 0x00e90000e054783b */ /* 0x0004680000000200 */
[----:B------:R2:W1:Y:S04]  /*1340*/  LDSM.16.M88.4 R44, [R231] ;  /* 0x00000000e72c783b */ /* 0x0004680000000200 */
[----:B------:R2:W1:Y:S04]  /*1350*/  LDSM.16.M88.4 R56, [R231+0x800] ;  /* 0x00080000e738783b */ /* 0x0004680000000200 */
[----:B------:R2:W1:Y:S04]  /*1360*/  LDSM.16.M88.4 R72, [R231+0x1000] ;  /* 0x00100000e748783b */ /* 0x0004680000000200 */
[----:B------:R2:W1:Y:S04]  /*1370*/  LDSM.16.M88.4 R80, [R231+0x1800] ;  /* 0x00180000e750783b */ /* 0x0004680000000200 */
[----:B------:R2:W1:Y:S04]  /*1380*/  LDSM.16.M88.4 R88, [R231+0x2000] ;  /* 0x00200000e758783b */ /* 0x0004680000000200 */
[----:B------:R2:W1:Y:S01]  /*1390*/  LDSM.16.M88.4 R100, [R231+0x2800] ;  /* 0x00280000e764783b */ /* 0x0004620000000200 */
[----:B------:R-:W-:Y:S05]  /*13a0*/  @!P0 BRA `(.L_x_0) ;  /* 0x0000032000008947 */ /* 0x000fea0003800000 */
[----:B---34-:R-:W-:Y:S01]  /*13b0*/  IMAD R2, R26, c[0x0][0x208], RZ ;  /* 0x000082001a027a24 */ /* 0x018fe200078e02ff */
[----:B------:R-:W-:Y:S01]  /*13c0*/  ISETP.LT.OR P3, PT, R12, 0x1, P6 ;  /* 0x000000010c00780c */ /* 0x000fe20003761670 */
[----:B------:R-:W-:-:S04]  /*13d0*/  IMAD.WIDE.U32 R6, R15, c[0x0][0x208], RZ ;  /* 0x000082000f067a25 */ /* 0x000fc800078e00ff */
[----:B------:R-:W-:Y:S02]  /*13e0*/  IMAD R2, R15, c[0x0][0x20c], R2 ;  /* 0x000083000f027a24 */ /* 0x000fe400078e0202 */
[----:B------:R-:W-:Y:S01]  /*13f0*/  IMAD.MOV.U32 R8, RZ, RZ, R10 ;  /* 0x000000ffff087224 */ /* 0x000fe200078e000a */
[----:B--2---:R-:W-:Y:S01]  /*1400*/  SEL R10, RZ, 0x2, P5 ;  /* 0x00000002ff0a7807 */ /* 0x004fe20002800000 */
[----:B------:R-:W-:Y:S02]  /*1410*/  IMAD.IADD R2, R7, 0x1, R2 ;  /* 0x0000000107027824 */ /* 0x000fe400078e0202 */
[----:B------:R-:W-:Y:S01]  /*1420*/  IMAD.WIDE.U32 R6, R6, 0x60, R8 ;  /* 0x0000006006067825 */ /* 0x000fe200078e0008 */
[----:B------:R2:W-:Y:S03]  /*1430*/  STL.64 [R1+0x38], R8 ;  /* 0x0000380801007387 */ /* 0x0005e60000100a00 */
[----:B------:R-:W-:Y:S01]  /*1440*/  IMAD R3, R2, 0x60, RZ ;  /* 0x0000006002037824 */ /* 0x000fe200078e02ff */
[----:B------:R-:W-:Y:S01]  /*1450*/  LEA R2, P0, R6, c[0x0][0x1f8], 0x1 ;  /* 0x00007e0006027a11 */ /* 0x000fe200078008ff */
[----:B------:R-:W-:-:S02]  /*1460*/  IMAD R11, R28, c[0x0][0x20c], RZ ;  /* 0x000083001c0b7a24 */ /* 0x000fc400078e02ff */
[----:B------:R-:W-:Y:S01]  /*1470*/  IMAD.IADD R3, R7, 0x1, R3 ;  /* 0x0000000107037824 */ /* 0x000fe200078e0203 */
[----:B------:R-:W-:Y:S01]  /*1480*/  SEL R7, RZ, 0x4, P4 ;  /* 0x00000004ff077807 */ /* 0x000fe20002000000 */
[----:B------:R-:W-:-:S03]  /*1490*/  IMAD.WIDE.U32 R14, R28, c[0x0][0x208], RZ ;  /* 0x000082001c0e7a25 */ /* 0x000fc600078e00ff */
[----:B------:R-:W-:Y:S01]  /*14a0*/  LEA.HI.X R3, R6, c[0x0][0x1fc], R3, 0x1, P0 ;  /* 0x00007f0006037a11 */ /* 0x000fe200000f0c03 */
[----:B------:R-:W-:Y:S01]  /*14b0*/  IMAD.IADD R11, R15, 0x1, R11 ;  /* 0x000000010f0b7824 */ /* 0x000fe200078e020b */
[----:B------:R-:W-:Y:S01]  /*14c0*/  SEL R6, RZ, 0x1, P6 ;  /* 0x00000001ff067807 */ /* 0x000fe20003000000 */
[----:B------:R-:W-:-:S03]  /*14d0*/  IMAD.SHL.U32 R13, R140, 0x2, RZ ;  /* 0x000000028c0d7824 */ /* 0x000fc600078e00ff */
[----:B------:R-:W-:Y:S02]  /*14e0*/  IADD3 R10, R7, R10, R6 ;  /* 0x0000000a070a7210 */ /* 0x000fe40007ffe006 */
[----:B------:R-:W-:Y:S01]  /*14f0*/  @!PT LDS RZ, [RZ] ;  /* 0x00000000fffff984 */ /* 0x000fe20000000800 */
[----:B------:R-:W-:Y:S01]  /*1500*/  @!PT LDS RZ, [RZ] ;  /* 0x00000000fffff984 */ /* 0x000fe20000000800 */
[----:B------:R-:W-:Y:S01]  /*1510*/  @!PT LDS RZ, [RZ] ;  /* 0x00000000fffff984 */ /* 0x000fe20000000800 */
[----:B------:R3:W-:Y:S02]  /*1520*/  LDGSTS.E.BYPASS.LTC128B.128 [R13+0x100], [R2.64], !P3 ;  /* 0x00100000020d7fae */ /* 0x0007e4000d901d48 */
[----:B------:R-:W-:Y:S02]  /*1530*/  LOP3.LUT P2, RZ, R10, 0x2, RZ, 0xc0, !PT ;  /* 0x000000020aff7812 */ /* 0x000fe4000784c0ff */
[----:B--2---:R-:W-:-:S04]  /*1540*/  IADD3 R8, P1, P0, R14, 0x80, R2 ;  /* 0x000000800e087810 */ /* 0x004fc8000783e002 */
[----:B------:R-:W-:Y:S02]  /*1550*/  IADD3.X R9, R11, RZ, R3, P1, P0 ;  /* 0x000000ff0b097210 */ /* 0x000fe40000fe0403 */
[----:B------:R-:W-:-:S04]  /*1560*/  IADD3 R6, P1, P0, R14, 0x100, R2 ;  /* 0x000001000e067810 */ /* 0x000fc8000783e002 */
[----:B------:R-:W-:Y:S02]  /*1570*/  IADD3.X R7, R11, RZ, R3, P1, P0 ;  /* 0x000000ff0b077210 */ /* 0x000fe40000fe0403 */
[----:B------:R-:W-:Y:S02]  /*1580*/  LOP3.LUT P1, RZ, R10, 0x4, RZ, 0xc0, !PT ;  /* 0x000000040aff7812 */ /* 0x000fe4000782c0ff */
[C---:B------:R-:W-:Y:S02]  /*1590*/  ISETP.LT.OR P0, PT, R12.reuse, 0x1, !P2 ;  /* 0x000000010c00780c */ /* 0x040fe40005701670 */
[----:B------:R-:W-:-:S11]  /*15a0*/  ISETP.LT.OR P3, PT, R12, 0x1, !P1 ;  /* 0x000000010c00780c */ /* 0x000fd60004f61670 */
[----:B------:R3:W-:Y:S01]  /*15b0*/  LDGSTS.E.BYPASS.LTC128B.128 [R13+0x3100], [R2.64+0x80], !P0 ;  /* 0x03100080020d7fae */ /* 0x0007e2000c101d48 */
[----:B------:R-:W-:-:S03]  /*15c0*/  ISETP.LT.OR P0, PT, R12, 0x21, P6 ;  /* 0x000000210c00780c */ /* 0x000fc60003701670 */
[----:B------:R3:W-:Y:S02]  /*15d0*/  LDGSTS.E.BYPASS.LTC128B.128 [R13+0x6100], [R2.64+0x100], !P3 ;  /* 0x06100100020d7fae */ /* 0x0007e4000d901d48 */
[----:B---3--:R-:W-:-:S05]  /*15e0*/  IADD3 R2, P3, R2, R14, RZ ;  /* 0x0000000e02027210 */ /* 0x008fca0007f7e0ff */
[----:B------:R-:W-:Y:S01]  /*15f0*/  IMAD.X R3, R11, 0x1, R3, P3 ;  /* 0x000000010b037824 */ /* 0x000fe200018e0603 */
[C---:B------:R-:W-:Y:S02]  /*1600*/  ISETP.LT.OR P3, PT, R12.reuse, 0x21, !P2 ;  /* 0x000000210c00780c */ /* 0x040fe40005761670 */
[C---:B------:R-:W-:Y:S02]  /*1610*/  ISETP.LT.OR P2, PT, R12.reuse, 0x41, !P2 ;  /* 0x000000410c00780c */ /* 0x040fe40005741670 */
[----:B------:R2:W-:Y:S01]  /*1620*/  LDGSTS.E.BYPASS.LTC128B.128 [R13+0x1100], [R2.64], !P0 ;  /* 0x01100000020d7fae */ /* 0x0005e2000c101d48 */
[C---:B------:R-:W-:Y:S02]  /*1630*/  ISETP.LT.OR P0, PT, R12.reuse, 0x21, !P1 ;  /* 0x000000210c00780c */ /* 0x040fe40004f01670 */
[----:B------:R-:W-:-:S06]  /*1640*/  ISETP.LT.OR P1, PT, R12, 0x41, !P1 ;  /* 0x000000410c00780c */ /* 0x000fcc0004f21670 */
[----:B------:R3:W-:Y:S01]  /*1650*/  LDGSTS.E.BYPASS.LTC128B.128 [R13+0x4100], [R8.64], !P3 ;  /* 0x04100000080d7fae */ /* 0x0007e2000d901d48 */
[----:B------:R-:W-:-:S04]  /*1660*/  ISETP.LT.OR P3, PT, R12, 0x41, P6 ;  /* 0x000000410c00780c */ /* 0x000fc80003761670 */
[----:B------:R3:W-:Y:S01]  /*1670*/  LDGSTS.E.BYPASS.LTC128B.128 [R13+0x7100], [R6.64], !P0 ;  /* 0x07100000060d7fae */ /* 0x0007e2000c101d48 */
[----:B--2---:R-:W-:-:S05]  /*1680*/  IADD3 R2, P0, R2, R14, RZ ;  /* 0x0000000e02027210 */ /* 0x004fca0007f1e0ff */
[----:B------:R-:W-:-:S05]  /*1690*/  IMAD.X R3, R3, 0x1, R11, P0 ;  /* 0x0000000103037824 */ /* 0x000fca00000e060b */
[----:B------:R3:W-:Y:S04]  /*16a0*/  LDGSTS.E.BYPASS.LTC128B.128 [R13+0x2100], [R2.64], !P3 ;  /* 0x02100000020d7fae */ /* 0x0007e8000d901d48 */
[----:B------:R3:W-:Y:S04]  /*16b0*/  LDGSTS.E.BYPASS.LTC128B.128 [R13+0x5100], [R2.64+0x80], !P2 ;  /* 0x05100080020d7fae */ /* 0x0007e8000d101d48 */
[----:B------:R3:W-:Y:S02]  /*16c0*/  LDGSTS.E.BYPASS.LTC128B.128 [R13+0x8100], [R2.64+0x100], !P1 ;  /* 0x08100100020d7fae */ /* 0x0007e4000c901d48 */
.L_x_0:
[----:B-1-34-:R-:W-:Y:S01]  /*16d0*/  HMMA.16816.F32 R24, R156, R16, RZ ;  /* 0x000000109c18723c */ /* 0x01afe200000018ff */
[----:B------:R-:W-:Y:S01]  /*16e0*/  LOP3.LUT P0, RZ, R30, 0x4, RZ, 0xc0, !PT ;  /* 0x000000041eff7812 */ /* 0x000fe2000780c0ff */
[----:B------:R-:W-:Y:S01]  /*16f0*/  LDSM.16.M88.4 R116, [R231+0x3800] ;  /* 0x00380000e774783b */ /* 0x000fe20000000200 */
[----:B------:R-:W-:-:S02]  /*1700*/  ISETP.GE.AND P3, PT, R139, 0x61, PT ;  /* 0x000000618b00780c */ /* 0x000fc40003f66270 */
[----:B------:R-:W-:Y:S01]  /*1710*/  SEL R2, R28, 0xffffffc0, !P0 ;  /* 0xffffffc01c027807 */ /* 0x000fe20004000000 */
[----:B------:R-:W-:Y:S01]  /*1720*/  LDSM.16.M88.4 R120, [R224+0x12100] ;  /* 0x01210000e078783b */ /* 0x000fe20000000200 */
[C---:B------:R-:W-:Y:S01]  /*1730*/  IADD3 R243, R231.reuse, 0x3000, RZ ;  /* 0x00003000e7f37810 */ /* 0x040fe20007ffe0ff */
[C---:B------:R-:W-:Y:S01]  /*1740*/  HMMA.16816.F32 R20, R156.reuse, R18, RZ ;  /* 0x000000129c14723c */ /* 0x040fe200000018ff */
[-C--:B------:R-:W-:Y:S01]  /*1750*/  IADD3 R230, R224, R2.reuse, RZ ;  /* 0x00000002e0e67210 */ /* 0x080fe20007ffe0ff */
[----:B------:R-:W0:Y:S01]  /*1760*/  LDGDEPBAR ;  /* 0x00000000000079af */ /* 0x000e220000000000 */
[C---:B------:R-:W-:Y:S02]  /*1770*/  IADD3 R227, R231.reuse, R2, RZ ;  /* 0x00000002e7e37210 */ /* 0x040fe40007ffe0ff */
[C---:B------:R-:W-:Y:S01]  /*1780*/  IADD3 R242, R231.reuse, 0x3800, RZ ;  /* 0x00003800e7f27810 */ /* 0x040fe20007ffe0ff */
[----:B------:R-:W-:Y:S01]  /*1790*/  LDSM.16.M88.4 R92, [R230+0xe100] ;  /* 0x00e10000e65c783b */ /* 0x000fe20000000200 */
[C---:B------:R-:W-:Y:S01]  /*17a0*/  IADD3 R241, R231.reuse, 0x4000, RZ ;  /* 0x00004000e7f17810 */ /* 0x040fe20007ffe0ff */
[----:B------:R-:W-:Y:S01]  /*17b0*/  HMMA.16816.F32 R16, R156, R40, RZ ;  /* 0x000000289c10723c */ /* 0x000fe200000018ff */
[C---:B------:R-:W-:Y:S01]  /*17c0*/  IADD3 R240, R231.reuse, 0x4800, RZ ;  /* 0x00004800e7f07810 */ /* 0x040fe20007ffe0ff */
[----:B------:R-:W-:Y:S01]  /*17d0*/  LDSM.16.M88.4 R96, [R227] ;  /* 0x00000000e360783b */ /* 0x000fe20000000200 */
[----:B------:R-:W-:-:S02]  /*17e0*/  IADD3 R239, R231, 0x5000, RZ ;  /* 0x00005000e7ef7810 */ /* 0x000fc40007ffe0ff */
[C---:B------:R-:W-:Y:S01]  /*17f0*/  IADD3 R238, R231.reuse, 0x5800, RZ ;  /* 0x00005800e7ee7810 */ /* 0x040fe20007ffe0ff */
[----:B------:R-:W-:Y:S01]  /*1800*/  LDSM.16.M88.4 R124, [R227+0x3000] ;  /* 0x00300000e37c783b */ /* 0x000fe20000000200 */
[C---:B------:R-:W-:Y:S01]  /*1810*/  IADD3 R237, R231.reuse, 0x6000, RZ ;  /* 0x00006000e7ed7810 */ /* 0x040fe20007ffe0ff */
[C---:B------:R-:W-:Y:S01]  /*1820*/  HMMA.16816.F32 R36, R156.reuse, R32, RZ ;  /* 0x000000209c24723c */ /* 0x040fe200000018ff */
[C---:B------:R-:W-:Y:S01]  /*1830*/  IADD3 R236, R231.reuse, 0x6800, RZ ;  /* 0x00006800e7ec7810 */ /* 0x040fe20007ffe0ff */
[----:B------:R-:W-:Y:S01]  /*1840*/  LDSM.16.M88.4 R108, [R230+0xf900] ;  /* 0x00f90000e66c783b */ /* 0x000fe20000000200 */
[C---:B------:R-:W-:Y:S02]  /*1850*/  IADD3 R235, R231.reuse, 0x7000, RZ ;  /* 0x00007000e7eb7810 */ /* 0x040fe40007ffe0ff */
[C---:B------:R-:W-:Y:S01]  /*1860*/  IADD3 R234, R231.reuse, 0x7800, RZ ;  /* 0x00007800e7ea7810 */ /* 0x040fe20007ffe0ff */
[----:B------:R-:W-:Y:S01]  /*1870*/  LDSM.16.M88.4 R112, [R227+0x3800] ;  /* 0x00380000e370783b */ /* 0x000fe20000000200 */
[C---:B------:R-:W-:Y:S01]  /*1880*/  IADD3 R233, R231.reuse, 0x8000, RZ ;  /* 0x00008000e7e97810 */ /* 0x040fe20007ffe0ff */
[C---:B------:R-:W-:Y:S01]  /*1890*/  HMMA.16816.F32 R32, R156.reuse, R34, RZ ;  /* 0x000000229c20723c */ /* 0x040fe200000018ff */
[----:B------:R-:W-:Y:S01]  /*18a0*/  IADD3 R232, R231, 0x8800, RZ ;  /* 0x00008800e7e87810 */ /* 0x000fe20007ffe0ff */
[----:B------:R-:W-:Y:S06]  /*18b0*/  LDSM.16.M88.4 R128, [R230+0x12100] ;  /* 0x01210000e680783b */ /* 0x000fec0000000200 */
[C---:B--2---:R-:W-:Y:S08]  /*18c0*/  HMMA.16816.F32 R8, R156.reuse, R52, RZ ;  /* 0x000000349c08723c */ /* 0x044ff000000018ff */
[----:B------:R-:W-:Y:S08]  /*18d0*/  HMMA.16816.F32 R12, R156, R42, RZ ;  /* 0x0000002a9c0c723c */ /* 0x000ff000000018ff */
[C---:B------:R-:W-:Y:S01]  /*18e0*/  HMMA.16816.F32 R48, R160.reuse, R72, R16 ;  /* 0x00000048a030723c */ /* 0x040fe20000001810 */
[----:B------:R-:W1:Y:S07]  /*18f0*/  LDSM.16.M88.4 R16, [R230+0xc100] ;  /* 0x00c10000e610783b */ /* 0x000e6e0000000200 */
[----:B------:R-:W-:Y:S08]  /*1900*/  HMMA.16816.F32 R64, R160, R46, R32 ;  /* 0x0000002ea040723c */ /* 0x000ff00000001820 */
[----:B------:R-:W-:Y:S01]  /*1910*/  HMMA.16816.F32 R32, R156, R54, RZ ;  /* 0x000000369c20723c */ /* 0x000fe200000018ff */
[----:B------:R-:W2:Y:S07]  /*1920*/  LDSM.16.M88.4 R52, [R230+0xd900] ;  /* 0x00d90000e634783b */ /* 0x000eae0000000200 */
[----:B------:R-:W-:Y:S08]  /*1930*/  HMMA.16816.F32 R40, R160, R80, R8 ;  /* 0x00000050a028723c */ /* 0x000ff00000001808 */
[C---:B------:R-:W-:Y:S08]  /*1940*/  HMMA.16816.F32 R8, R156.reuse, R76, RZ ;  /* 0x0000004c9c08723c */ /* 0x040ff000000018ff */
[----:B------:R-:W-:Y:S08]  /*1950*/  HMMA.16816.F32 R28, R156, R78, RZ ;  /* 0x0000004e9c1c723c */ /* 0x000ff000000018ff */
[C---:B------:R-:W-:Y:S01]  /*1960*/  HMMA.16816.F32 R68, R160.reuse, R44, R36 ;  /* 0x0000002ca044723c */ /* 0x040fe20000001824 */
[----:B------:R-:W-:Y:S07]  /*1970*/  LDSM.16.M88.4 R36, [R230+0xd100] ;  /* 0x00d10000e624783b */ /* 0x000fee0000000200 */
[C---:B------:R-:W-:Y:S01]  /*1980*/  HMMA.16816.F32 R44, R160.reuse, R74, R12 ;  /* 0x0000004aa02c723c */ /* 0x040fe2000000180c */
[----:B------:R-:W3:Y:S07]  /*1990*/  LDSM.16.M88.4 R12, [R230+0xc900] ;  /* 0x00c90000e60c783b */ /* 0x000eee0000000200 */
[C---:B------:R-:W-:Y:S08]  /*19a0*/  HMMA.16816.F32 R60, R160.reuse, R56, R24 ;  /* 0x00000038a03c723c */ /* 0x040ff00000001818 */
[----:B------:R-:W-:Y:S08]  /*19b0*/  HMMA.16816.F32 R56, R160, R58, R20 ;  /* 0x0000003aa038723c */ /* 0x000ff00000001814 */
[C---:B------:R-:W-:Y:S08]  /*19c0*/  HMMA.16816.F32 R24, R156.reuse, R84, RZ ;  /* 0x000000549c18723c */ /* 0x040ff000000018ff */
[----:B------:R-:W-:Y:S08]  /*19d0*/  HMMA.16816.F32 R20, R156, R86, RZ ;  /* 0x000000569c14723c */ /* 0x000ff000000018ff */
[C---:B------:R-:W-:Y:S08]  /*19e0*/  HMMA.16816.F32 R32, R160.reuse, R82, R32 ;  /* 0x00000052a020723c */ /* 0x040ff00000001820 */
[C---:B------:R-:W-:Y:S08]  /*19f0*/  HMMA.16816.F32 R72, R160.reuse, R88, R8 ;  /* 0x00000058a048723c */ /* 0x040ff00000001808 */
[----:B------:R-:W-:Y:S01]  /*1a00*/  HMMA.16816.F32 R84, R160, R90, R28 ;  /* 0x0000005aa054723c */ /* 0x000fe2000000181c */
[----:B------:R-:W4:Y:S04]  /*1a10*/  LDSM.16.M88.4 R88, [R230+0xe900] ;  /* 0x00e90000e658783b */ /* 0x000f280000000200 */
[----:B------:R-:W-:Y:S03]  /*1a20*/  LDSM.16.M88.4 R28, [R227+0x1800] ;  /* 0x00180000e31c783b */ /* 0x000fe60000000200 */
[C---:B-1----:R-:W-:Y:S08]  /*1a30*/  HMMA.16816.F32 R8, R184.reuse, R16, R68 ;  /* 0x00000010b808723c */ /* 0x042ff00000001844 */
[----:B------:R-:W-:Y:S08]  /*1a40*/  HMMA.16816.F32 R64, R184, R18, R64 ;  /* 0x00000012b840723c */ /* 0x000ff00000001840 */
[C---:B------:R-:W-:Y:S08]  /*1a50*/  HMMA.16816.F32 R80, R160.reuse, R100, R24 ;  /* 0x00000064a050723c */ /* 0x040ff00000001818 */
[----:B------:R-:W-:Y:S08]  /*1a60*/  HMMA.16816.F32 R76, R160, R102, R20 ;  /* 0x00000066a04c723c */ /* 0x000ff00000001814 */
[C---:B--2---:R-:W-:Y:S01]  /*1a70*/  HMMA.16816.F32 R16, R184.reuse, R52, R40 ;  /* 0x00000034b810723c */ /* 0x044fe20000001828 */
[----:B------:R-:W1:Y:S07]  /*1a80*/  LDSM.16.M88.4 R40, [R224+0xf100] ;  /* 0x00f10000e028783b */ /* 0x000e6e0000000200 */
[C---:B---3--:R-:W-:Y:S08]  /*1a90*/  HMMA.16816.F32 R60, R184.reuse, R12, R60 ;  /* 0x0000000cb83c723c */ /* 0x048ff0000000183c */
[C---:B------:R-:W-:Y:S08]  /*1aa0*/  HMMA.16816.F32 R56, R184.reuse, R14, R56 ;  /* 0x0000000eb838723c */ /* 0x040ff00000001838 */
[C---:B------:R-:W-:Y:S08]  /*1ab0*/  HMMA.16816.F32 R24, R184.reuse, R36, R48 ;  /* 0x00000024b818723c */ /* 0x040ff00000001830 */
[C---:B------:R-:W-:Y:S01]  /*1ac0*/  HMMA.16816.F32 R20, R184.reuse, R38, R44 ;  /* 0x00000026b814723c */ /* 0x040fe2000000182c */
[----:B------:R-:W2:Y:S07]  /*1ad0*/  LDSM.16.M88.4 R36, [R227+0x800] ;  /* 0x00080000e324783b */ /* 0x000eae0000000200 */
[----:B------:R-:W-:Y:S01]  /*1ae0*/  HMMA.16816.F32 R12, R184, R54, R32 ;  /* 0x00000036b80c723c */ /* 0x000fe20000001820 */
[----:B------:R-:W3:Y:S04]  /*1af0*/  LDSM.16.M88.4 R32, [R227+0x1000] ;  /* 0x00100000e320783b */ /* 0x000ee80000000200 */
[----:B------:R-:W-:Y:S03]  /*1b00*/  LDSM.16.M88.4 R52, [R227+0x2000] ;  /* 0x00200000e334783b */ /* 0x000fe60000000200 */
[----:B------:R-:W-:Y:S08]  /*1b10*/  HMMA.16816.F32 R8, R188, R96, R8 ;  /* 0x00000060bc08723c */ /* 0x000ff00000001808 */
[C---:B------:R-:W-:Y:S08]  /*1b20*/  HMMA.16816.F32 R48, R184.reuse, R92, R72 ;  /* 0x0000005cb830723c */ /* 0x040ff00000001848 */
[C---:B----4-:R-:W-:Y:S08]  /*1b30*/  HMMA.16816.F32 R100, R184.reuse, R88, R80 ;  /* 0x00000058b864723c */ /* 0x050ff00000001850 */
[----:B------:R-:W-:Y:S01]  /*1b40*/  HMMA.16816.F32 R72, R184, R90, R76 ;  /* 0x0000005ab848723c */ /* 0x000fe2000000184c */
[----:B------:R-:W4:Y:S07]  /*1b50*/  LDSM.16.M88.4 R88, [R231+0x3000] ;  /* 0x00300000e758783b */ /* 0x000f2e0000000200 */
[----:B-1----:R-:W-:Y:S08]  /*1b60*/  HMMA.16816.F32 R8, R192, R40, R8 ;  /* 0x00000028c008723c */ /* 0x002ff00000001808 */
[C---:B------:R-:W-:Y:S01]  /*1b70*/  HMMA.16816.F32 R44, R188.reuse, R98, R64 ;  /* 0x00000062bc2c723c */ /* 0x040fe20000001840 */
[----:B------:R-:W-:Y:S07]  /*1b80*/  LDSM.16.M88.4 R64, [R230+0xf100] ;  /* 0x00f10000e640783b */ /* 0x000fee0000000200 */
[C---:B--2---:R-:W-:Y:S08]  /*1b90*/  HMMA.16816.F32 R68, R188.reuse, R36, R60 ;  /* 0x00000024bc44723c */ /* 0x044ff0000000183c */
[C---:B---3--:R-:W-:Y:S01]  /*1ba0*/  HMMA.16816.F32 R60, R188.reuse, R34, R20 ;  /* 0x00000022bc3c723c */ /* 0x048fe20000001814 */
[----:B------:R-:W1:Y:S07]  /*1bb0*/  LDSM.16.M88.4 R20, [R224+0xf900] ;  /* 0x00f90000e014783b */ /* 0x000e6e0000000200 */
[----:B------:R-:W-:Y:S01]  /*1bc0*/  HMMA.16816.F32 R76, R188, R32, R24 ;  /* 0x00000020bc4c723c */ /* 0x000fe20000001818 */
[----:B------:R-:W2:Y:S07]  /*1bd0*/  LDSM.16.M88.4 R24, [R227+0x2800] ;  /* 0x00280000e318783b */ /* 0x000eae0000000200 */
[----:B------:R-:W-:Y:S08]  /*1be0*/  HMMA.16816.F32 R104, R184, R94, R84 ;  /* 0x0000005eb868723c */ /* 0x000ff00000001854 */
[----:B------:R-:W-:Y:S08]  /*1bf0*/  HMMA.16816.F32 R92, R188, R30, R12 ;  /* 0x0000001ebc5c723c */ /* 0x000ff0000000180c */
[----:B----4-:R-:W-:Y:S08]  /*1c00*/  HMMA.16816.F32 R8, R196, R88, R8 ;  /* 0x00000058c408723c */ /* 0x010ff00000001808 */
[----:B------:R-:W-:Y:S08]  /*1c10*/  HMMA.16816.F32 R12, R192, R42, R44 ;  /* 0x0000002ac00c723c */ /* 0x000ff0000000182c */
[C---:B------:R-:W-:Y:S01]  /*1c20*/  HMMA.16816.F32 R96, R188.reuse, R28, R16 ;  /* 0x0000001cbc60723c */ /* 0x040fe20000001810 */
[----:B------:R-:W3:Y:S07]  /*1c30*/  LDSM.16.M88.4 R16, [R224+0x10100] ;  /* 0x01010000e010783b */ /* 0x000eee0000000200 */
[----:B------:R-:W-:Y:S01]  /*1c40*/  HMMA.16816.F32 R84, R188, R38, R56 ;  /* 0x00000026bc54723c */ /* 0x000fe20000001838 */
[----:B------:R-:W4:Y:S04]  /*1c50*/  LDSM.16.M88.4 R56, [R224+0x11900] ;  /* 0x01190000e038783b */ /* 0x000f280000000200 */
[----:B------:R-:W5:Y:S03]  /*1c60*/  LDSM.16.M88.4 R36, [R224+0x10900] ;  /* 0x01090000e024783b */ /* 0x000f660000000200 */
[----:B-1----:R-:W-:Y:S01]  /*1c70*/  HMMA.16816.F32 R32, R192, R20, R68 ;  /* 0x00000014c020723c */ /* 0x002fe20000001844 */
[----:B------:R-:W-:Y:S07]  /*1c80*/  LDSM.16.M88.4 R68, [R231+0x4800] ;  /* 0x00480000e744783b */ /* 0x000fee0000000200 */
[C---:B------:R-:W-:Y:S01]  /*1c90*/  HMMA.16816.F32 R80, R188.reuse, R52, R48 ;  /* 0x00000034bc50723c */ /* 0x040fe20000001830 */
[----:B------:R-:W1:Y:S07]  /*1ca0*/  LDSM.16.M88.4 R48, [R224+0x11100] ;  /* 0x01110000e030783b */ /* 0x000e6e0000000200 */
[----:B--2---:R-:W-:Y:S08]  /*1cb0*/  HMMA.16816.F32 R40, R188, R26, R72 ;  /* 0x0000001abc28723c */ /* 0x004ff00000001848 */
[----:B------:R-:W-:Y:S08]  /*1cc0*/  HMMA.16816.F32 R8, R200, R64, R8 ;  /* 0x00000040c808723c */ /* 0x000ff00000001808 */
[----:B------:R-:W-:Y:S08]  /*1cd0*/  HMMA.16816.F32 R12, R196, R90, R12 ;  /* 0x0000005ac40c723c */ /* 0x000ff0000000180c */
[----:B------:R-:W-:Y:S01]  /*1ce0*/  HMMA.16816.F32 R44, R188, R24, R100 ;  /* 0x00000018bc2c723c */ /* 0x000fe20000001864 */
[----:B------:R-:W-:Y:S07]  /*1cf0*/  LDSM.16.M88.4 R100, [R230+0x11900] ;  /* 0x01190000e664783b */ /* 0x000fee0000000200 */
[----:B------:R-:W-:Y:S08]  /*1d00*/  HMMA.16816.F32 R84, R192, R22, R84 ;  /* 0x00000016c054723c */ /* 0x000ff00000001854 */
[----:B------:R-:W-:Y:S01]  /*1d10*/  HMMA.16816.F32 R52, R188, R54, R104 ;  /* 0x00000036bc34723c */ /* 0x000fe20000001868 */
[----:B------:R-:W-:Y:S07]  /*1d20*/  LDSM.16.M88.4 R104, [R231+0x5000] ;  /* 0x00500000e768783b */ /* 0x000fee0000000200 */
[C---:B---3--:R-:W-:Y:S08]  /*1d30*/  HMMA.16816.F32 R76, R192.reuse, R16, R76 ;  /* 0x00000010c04c723c */ /* 0x048ff0000000184c */
[----:B------:R-:W-:Y:S01]  /*1d40*/  HMMA.16816.F32 R72, R192, R18, R60 ;  /* 0x00000012c048723c */ /* 0x000fe2000000183c */
[----:B------:R-:W2:Y:S07]  /*1d50*/  LDSM.16.M88.4 R60, [R231+0x4000] ;  /* 0x00400000e73c783b */ /* 0x000eae0000000200 */
[----:B------:R-:W-:Y:S01]  /*1d60*/  HMMA.16816.F32 R16, R196, R116, R32 ;  /* 0x00000074c410723c */ /* 0x000fe20000001820 */
[----:B------:R-:W-:Y:S07]  /*1d70*/  LDSM.16.M88.4 R32, [R230+0x11100] ;  /* 0x01110000e620783b */ /* 0x000fee0000000200 */
[----:B----4-:R-:W-:Y:S01]  /*1d80*/  HMMA.16816.F32 R88, R192, R58, R40 ;  /* 0x0000003ac058723c */ /* 0x010fe20000001828 */
[----:B------:R-:W3:Y:S07]  /*1d90*/  LDSM.16.M88.4 R40, [R231+0x5800] ;  /* 0x00580000e728783b */ /* 0x000eee0000000200 */
[----:B------:R-:W-:Y:S08]  /*1da0*/  HMMA.16816.F32 R8, R204, R124, R8 ;  /* 0x0000007ccc08723c */ /* 0x000ff00000001808 */
[----:B------:R-:W-:Y:S08]  /*1db0*/  HMMA.16816.F32 R12, R200, R66, R12 ;  /* 0x00000042c80c723c */ /* 0x000ff0000000180c */
[C---:B-----5:R-:W-:Y:S08]  /*1dc0*/  HMMA.16816.F32 R24, R192.reuse, R38, R92 ;  /* 0x00000026c018723c */ /* 0x060ff0000000185c */
[----:B------:R-:W-:Y:S08]  /*1dd0*/  HMMA.16816.F32 R92, R192, R56, R44 ;  /* 0x00000038c05c723c */ /* 0x000ff0000000182c */
[----:B------:R-:W-:Y:S01]  /*1de0*/  HMMA.16816.F32 R44, R196, R118, R84 ;  /* 0x00000076c42c723c */ /* 0x000fe20000001854 */
[----:B------:R-:W4:Y:S07]  /*1df0*/  LDSM.16.M88.4 R116, [R231+0x6000] ;  /* 0x00600000e774783b */ /* 0x000f2e0000000200 */
[C---:B-1----:R-:W-:Y:S01]  /*1e00*/  HMMA.16816.F32 R20, R192.reuse, R48, R80 ;  /* 0x00000030c014723c */ /* 0x042fe20000001850 */
[----:B------:R-:W1:Y:S07]  /*1e10*/  LDSM.16.M88.4 R80, [R230+0x10100] ;  /* 0x01010000e650783b */ /* 0x000e6e0000000200 */
[C---:B------:R-:W-:Y:S01]  /*1e20*/  HMMA.16816.F32 R28, R192.reuse, R36, R96 ;  /* 0x00000024c01c723c */ /* 0x040fe20000001860 */
[----:B------:R-:W-:Y:S07]  /*1e30*/  LDSM.16.M88.4 R36, [R230+0x10900] ;  /* 0x01090000e624783b */ /* 0x000fee0000000200 */
[----:B------:R-:W-:Y:S08]  /*1e40*/  HMMA.16816.F32 R96, R192, R50, R52 ;  /* 0x00000032c060723c */ /* 0x000ff00000001834 */
[----:B------:R-:W-:Y:S08]  /*1e50*/  HMMA.16816.F32 R16, R200, R108, R16 ;  /* 0x0000006cc810723c */ /* 0x000ff00000001810 */
[----:B------:R-:W-:Y:S08]  /*1e60*/  HMMA.16816.F32 R8, R208, R120, R8 ;  /* 0x00000078d008723c */ /* 0x000ff00000001808 */
[----:B------:R-:W-:Y:S01]  /*1e70*/  HMMA.16816.F32 R12, R204, R126, R12 ;  /* 0x0000007ecc0c723c */ /* 0x000fe2000000180c */
[----:B------:R-:W5:Y:S07]  /*1e80*/  LDSM.16.M88.4 R124, [R224+0x12900] ;  /* 0x01290000e07c783b */ /* 0x000f6e0000000200 */
[C---:B--2---:R-:W-:Y:S01]  /*1e90*/  HMMA.16816.F32 R52, R196.reuse, R60, R76 ;  /* 0x0000003cc434723c */ /* 0x044fe2000000184c */
[----:B------:R-:W-:Y:S07]  /*1ea0*/  LDSM.16.M88.4 R76, [R227+0x4800] ;  /* 0x00480000e34c783b */ /* 0x000fee0000000200 */
[C---:B------:R-:W-:Y:S08]  /*1eb0*/  HMMA.16816.F32 R56, R196.reuse, R70, R24 ;  /* 0x00000046c438723c */ /* 0x040ff00000001818 */
[C---:B------:R-:W-:Y:S08]  /*1ec0*/  HMMA.16816.F32 R48, R196.reuse, R104, R20 ;  /* 0x00000068c430723c */ /* 0x040ff00000001814 */
[----:B---3--:R-:W-:Y:S08]  /*1ed0*/  HMMA.16816.F32 R24, R196, R40, R92 ;  /* 0x00000028c418723c */ /* 0x008ff0000000185c */
[----:B------:R-:W-:Y:S01]  /*1ee0*/  HMMA.16816.F32 R20, R200, R110, R44 ;  /* 0x0000006ec814723c */ /* 0x000fe2000000182c */
[----:B------:R-:W-:Y:S07]  /*1ef0*/  LDSM.16.M88.4 R108, [R227+0x6000] ;  /* 0x00600000e36c783b */ /* 0x000fee0000000200 */
[C---:B------:R-:W-:Y:S01]  /*1f00*/  HMMA.16816.F32 R64, R196.reuse, R62, R72 ;  /* 0x0000003ec440723c */ /* 0x040fe20000001848 */
[----:B------:R-:W-:Y:S07]  /*1f10*/  LDSM.16.M88.4 R72, [R224+0x13900] ;  /* 0x01390000e048783b */ /* 0x000fee0000000200 */
[C---:B------:R-:W-:Y:S01]  /*1f20*/  HMMA.16816.F32 R60, R196.reuse, R68, R28 ;  /* 0x00000044c43c723c */ /* 0x040fe2000000181c */
[----:B------:R-:W2:Y:S07]  /*1f30*/  LDSM.16.M88.4 R68, [R227+0x4000] ;  /* 0x00400000e344783b */ /* 0x000eae0000000200 */
[----:B------:R-:W-:Y:S01]  /*1f40*/  HMMA.16816.F32 R28, R196, R106, R96 ;  /* 0x0000006ac41c723c */ /* 0x000fe20000001860 */
[----:B------:R-:W-:Y:S04]  /*1f50*/  LDSM.16.M88.4 R104, [R231+0x6800] ;  /* 0x00680000e768783b */ /* 0x000fe80000000200 */
[----:B------:R-:W-:Y:S03]  /*1f60*/  LDSM.16.M88.4 R96, [R227+0x5800] ;  /* 0x00580000e360783b */ /* 0x000fe60000000200 */
[----:B------:R-:W-:Y:S08]  /*1f70*/  HMMA.16816.F32 R16, R204, R112, R16 ;  /* 0x00000070cc10723c */ /* 0x000ff00000001810 */
[----:B----4-:R-:W-:Y:S08]  /*1f80*/  HMMA.16816.F32 R8, R212, R116, R8 ;  /* 0x00000074d408723c */ /* 0x010ff00000001808 */
[----:B------:R-:W-:Y:S08]  /*1f90*/  HMMA.16816.F32 R12, R208, R122, R12 ;  /* 0x0000007ad00c723c */ /* 0x000ff0000000180c */
[----:B------:R-:W-:Y:S01]  /*1fa0*/  HMMA.16816.F32 R92, R196, R42, R88 ;  /* 0x0000002ac45c723c */ /* 0x000fe20000001858 */
[----:B------:R-:W3:Y:S07]  /*1fb0*/  LDSM.16.M88.4 R88, [R227+0x5000] ;  /* 0x00500000e358783b */ /* 0x000eee0000000200 */
[C---:B-1----:R-:W-:Y:S08]  /*1fc0*/  HMMA.16816.F32 R84, R200.reuse, R80, R52 ;  /* 0x00000050c854723c */ /* 0x042ff00000001834 */
[----:B------:R-:W-:Y:S08]  /*1fd0*/  HMMA.16816.F32 R40, R200, R100, R24 ;  /* 0x00000064c828723c */ /* 0x000ff00000001818 */
[----:B------:R-:W-:Y:S08]  /*1fe0*/  HMMA.16816.F32 R24, R204, R114, R20 ;  /* 0x00000072cc18723c */ /* 0x000ff00000001814 */
[C---:B------:R-:W-:Y:S01]  /*1ff0*/  HMMA.16816.F32 R64, R200.reuse, R82, R64 ;  /* 0x00000052c840723c */ /* 0x040fe20000001840 */
[----:B------:R-:W-:Y:S07]  /*2000*/  LDSM.16.M88.4 R80, [R230+0x12900] ;  /* 0x01290000e650783b */ /* 0x000fee0000000200 */
[C---:B------:R-:W-:Y:S08]  /*2010*/  HMMA.16816.F32 R52, R200.reuse, R32, R48 ;  /* 0x00000020c834723c */ /* 0x040ff00000001830 */
[----:B------:R-:W-:Y:S01]  /*2020*/  HMMA.16816.F32 R44, R200, R34, R28 ;  /* 0x00000022c82c723c */ /* 0x000fe2000000181c */
[----:B------:R-:W1:Y:S07]  /*2030*/  LDSM.16.M88.4 R32, [R224+0x13100] ;  /* 0x01310000e020783b */ /* 0x000e6e0000000200 */
[----:B-----5:R-:W-:Y:S08]  /*2040*/  HMMA.16816.F32 R20, R208, R124, R16 ;  /* 0x0000007cd014723c */ /* 0x020ff00000001810 */
[C---:B------:R-:W-:Y:S08]  /*2050*/  HMMA.16816.F32 R60, R200.reuse, R36, R60 ;  /* 0x00000024c83c723c */ /* 0x040ff0000000183c */
[----:B------:R-:W-:Y:S08]  /*2060*/  HMMA.16816.F32 R56, R200, R38, R56 ;  /* 0x00000026c838723c */ /* 0x000ff00000001838 */
[----:B------:R-:W-:Y:S08]  /*2070*/  HMMA.16816.F32 R8, R216, R128, R8 ;  /* 0x00000080d808723c */ /* 0x000ff00000001808 */
[----:B------:R-:W-:Y:S08]  /*2080*/  HMMA.16816.F32 R12, R212, R118, R12 ;  /* 0x00000076d40c723c */ /* 0x000ff0000000180c */
[----:B--2---:R-:W-:Y:S08]  /*2090*/  HMMA.16816.F32 R16, R204, R68, R84 ;  /* 0x00000044cc10723c */ /* 0x004ff00000001854 */
[----:B------:R-:W-:Y:S08]  /*20a0*/  HMMA.16816.F32 R24, R208, R126, R24 ;  /* 0x0000007ed018723c */ /* 0x000ff00000001818 */
[C---:B------:R-:W-:Y:S08]  /*20b0*/  HMMA.16816.F32 R36, R204.reuse, R70, R64 ;  /* 0x00000046cc24723c */ /* 0x040ff00000001840 */
[C---:B---3--:R-:W-:Y:S01]  /*20c0*/  HMMA.16816.F32 R68, R204.reuse, R88, R52 ;  /* 0x00000058cc44723c */ /* 0x048fe20000001834 */
[----:B------:R-:W-:Y:S07]  /*20d0*/  LDSM.16.M88.4 R52, [R224+0x14100] ;  /* 0x01410000e034783b */ /* 0x000fee0000000200 */
[----:B------:R-:W-:Y:S01]  /*20e0*/  HMMA.16816.F32 R88, R204, R90, R44 ;  /* 0x0000005acc58723c */ /* 0x000fe2000000182c */
[----:B------:R-:W2:Y:S07]  /*20f0*/  LDSM.16.M88.4 R44, [R231+0x7000] ;  /* 0x00700000e72c783b */ /* 0x000eae0000000200 */
[----:B------:R-:W-:Y:S08]  /*2100*/  HMMA.16816.F32 R20, R212, R104, R20 ;  /* 0x00000068d414723c */ /* 0x000ff00000001814 */
[C---:B------:R-:W-:Y:S08]  /*2110*/  HMMA.16816.F32 R48, R204.reuse, R76, R60 ;  /* 0x0000004ccc30723c */ /* 0x040ff0000000183c */
[C---:B------:R-:W-:Y:S01]  /*2120*/  HMMA.16816.F32 R64, R204.reuse, R78, R56 ;  /* 0x0000004ecc40723c */ /* 0x040fe20000001838 */
[----:B------:R-:W3:Y:S07]  /*2130*/  LDSM.16.M88.4 R56, [R227+0x6800] ;  /* 0x00680000e338783b */ /* 0x000eee0000000200 */
[----:B------:R-:W-:Y:S08]  /*2140*/  HMMA.16816.F32 R76, R204, R96, R40 ;  /* 0x00000060cc4c723c */ /* 0x000ff00000001828 */
[----:B------:R-:W-:Y:S08]  /*2150*/  HMMA.16816.F32 R40, R220, R108, R8 ;  /* 0x0000006cdc28723c */ /* 0x000ff00000001808 */
[----:B------:R-:W-:Y:S08]  /*2160*/  HMMA.16816.F32 R8, R216, R130, R12 ;  /* 0x00000082d808723c */ /* 0x000ff0000000180c */
[----:B-1----:R-:W-:Y:S08]  /*2170*/  HMMA.16816.F32 R12, R208, R32, R16 ;  /* 0x00000020d00c723c */ /* 0x002ff00000001810 */
[----:B------:R-:W-:Y:S01]  /*2180*/  HMMA.16816.F32 R24, R212, R106, R24 ;  /* 0x0000006ad418723c */ /* 0x000fe20000001818 */
[----:B------:R-:W-:-:S04]  /*2190*/  FMUL.FTZ R2, R40, c[0x0][0x320] ;  /* 0x0000c80028027a20 */ /* 0x000fc80000410000 */
[----:B------:R1:W4:Y:S03]  /*21a0*/  MUFU.TANH R101, R2 ;  /* 0x0000000200657308 */ /* 0x0003260000002400 */
[----:B------:R-:W-:Y:S08]  /*21b0*/  HMMA.16816.F32 R28, R200, R102, R92 ;  /* 0x00000066c81c723c */ /* 0x000ff0000000185c */
[----:B------:R-:W-:Y:S01]  /*21c0*/  HMMA.16816.F32 R36, R208, R34, R36 ;  /* 0x00000022d024723c */ /* 0x000fe20000001824 */
[----:B------:R-:W5:Y:S01]  /*21d0*/  LDSM.16.M88.4 R32, [R230+0x13100] ;  /* 0x01310000e620783b */ /* 0x000f620000000200 */
[----:B-1----:R-:W-:-:S06]  /*21e0*/  FMUL.FTZ R2, R41, c[0x0][0x320] ;  /* 0x0000c80029027a20 */ /* 0x002fcc0000410000 */
[----:B------:R-:W-:Y:S01]  /*21f0*/  HMMA.16816.F32 R20, R216, R80, R20 ;  /* 0x00000050d814723c */ /* 0x000fe20000001814 */
[----:B------:R1:W1:Y:S07]  /*2200*/  MUFU.TANH R100, R2 ;  /* 0x0000000200647308 */ /* 0x00026e0000002400 */
[----:B------:R-:W-:Y:S08]  /*2210*/  HMMA.16816.F32 R16, R220, R110, R8 ;  /* 0x0000006edc10723c */ /* 0x000ff00000001808 */
[----:B--2---:R-:W-:Y:S01]  /*2220*/  HMMA.16816.F32 R12, R212, R44, R12 ;  /* 0x0000002cd40c723c */ /* 0x004fe2000000180c */
[----:B-1----:R-:W-:-:S04]  /*2230*/  FMUL.FTZ R2, R42, c[0x0][0x320] ;  /* 0x0000c8002a027a20 */ /* 0x002fc80000410000 */
[----:B------:R1:W2:Y:S03]  /*2240*/  MUFU.TANH R95, R2 ;  /* 0x00000002005f7308 */ /* 0x0002a60000002400 */
[----:B------:R-:W-:Y:S08]  /*2250*/  HMMA.16816.F32 R8, R216, R82, R24 ;  /* 0x00000052d808723c */ /* 0x000ff00000001818 */
[----:B------:R-:W-:Y:S01]  /*2260*/  HMMA.16816.F32 R96, R204, R98, R28 ;  /* 0x00000062cc60723c */ /* 0x000fe2000000181c */
[----:B-1----:R-:W-:-:S02]  /*2270*/  FMUL.FTZ R2, R43, c[0x0][0x320] ;  /* 0x0000c8002b027a20 */ /* 0x002fc40000410000 */
[----:B------:R-:W1:Y:S05]  /*2280*/  LDSM.16.M88.4 R40, [R231+0x7800] ;  /* 0x00780000e728783b */ /* 0x000e6a0000000200 */
[----:B------:R-:W-:Y:S01]  /*2290*/  HMMA.16816.F32 R60, R208, R72, R48 ;  /* 0x00000048d03c723c */ /* 0x000fe20000001830 */
[----:B------:R2:W1:Y:S01]  /*22a0*/  MUFU.TANH R94, R2 ;  /* 0x00000002005e7308 */ /* 0x0004620000002400 */
[----:B------:R-:W-:Y:S06]  /*22b0*/  LDSM.16.M88.4 R48, [R227+0x7000] ;  /* 0x00700000e330783b */ /* 0x000fec0000000200 */
[----:B---3--:R-:W-:Y:S08]  /*22c0*/  HMMA.16816.F32 R28, R220, R56, R20 ;  /* 0x00000038dc1c723c */ /* 0x008ff00000001814 */
[----:B------:R-:W-:Y:S01]  /*22d0*/  HMMA.16816.F32 R24, R212, R46, R36 ;  /* 0x0000002ed418723c */ /* 0x000fe20000001824 */
[----:B--2---:R-:W-:Y:S01]  /*22e0*/  FMUL.FTZ R2, R16, c[0x0][0x320] ;  /* 0x0000c80010027a20 */ /* 0x004fe20000410000 */
[----:B------:R-:W-:Y:S03]  /*22f0*/  LDSM.16.M88.4 R44, [R230+0x13900] ;  /* 0x01390000e62c783b */ /* 0x000fe60000000200 */
[----:B------:R2:W3:Y:S03]  /*2300*/  MUFU.TANH R93, R2 ;  /* 0x00000002005d7308 */ /* 0x0004e60000002400 */
[----:B-----5:R-:W-:Y:S08]  /*2310*/  HMMA.16816.F32 R20, R216, R32, R12 ;  /* 0x00000020d814723c */ /* 0x020ff0000000180c */
[----:B------:R-:W-:Y:S01]  /*2320*/  HMMA.16816.F32 R8, R220, R58, R8 ;  /* 0x0000003adc08723c */ /* 0x000fe20000001808 */
[----:B--2---:R-:W-:-:S07]  /*2330*/  FMUL.FTZ R2, R17, c[0x0][0x320] ;  /* 0x0000c80011027a20 */ /* 0x004fce0000410000 */
[----:B------:R-:W-:Y:S01]  /*2340*/  HMMA.16816.F32 R12, R216, R34, R24 ;  /* 0x00000022d80c723c */ /* 0x000fe20000001818 */
[----:B------:R2:W1:Y:S01]  /*2350*/  MUFU.TANH R92, R2 ;  /* 0x00000002005c7308 */ /* 0x0004620000002400 */
[----:B------:R-:W-:Y:S06]  /*2360*/  LDSM.16.M88.4 R32, [R231+0x8000] ;  /* 0x00800000e720783b */ /* 0x000fec0000000200 */
[C---:B------:R-:W-:Y:S08]  /*2370*/  HMMA.16816.F32 R68, R208.reuse, R52, R68 ;  /* 0x00000034d044723c */ /* 0x040ff00000001844 */
[----:B------:R-:W-:Y:S01]  /*2380*/  HMMA.16816.F32 R64, R208, R74, R64 ;  /* 0x0000004ad040723c */ /* 0x000fe20000001840 */
[----:B--2---:R-:W-:-:S04]  /*2390*/  FMUL.FTZ R2, R18, c[0x0][0x320] ;  /* 0x0000c80012027a20 */ /* 0x004fc80000410000 */
[----:B------:R2:W1:Y:S03]  /*23a0*/  MUFU.TANH R87, R2 ;  /* 0x0000000200577308 */ /* 0x0004660000002400 */
[----:B------:R-:W-:Y:S01]  /*23b0*/  HMMA.16816.F32 R36, R208, R54, R88 ;  /* 0x00000036d024723c */ /* 0x000fe20000001858 */
[----:B------:R-:W-:Y:S01]  /*23c0*/  LDSM.16.M88.4 R52, [R231+0x8800] ;  /* 0x00880000e734783b */ /* 0x000fe20000000200 */
[----:B--2---:R-:W-:-:S06]  /*23d0*/  FMUL.FTZ R2, R19, c[0x0][0x320] ;  /* 0x0000c80013027a20 */ /* 0x004fcc0000410000 */
[C---:B-1----:R-:W-:Y:S01]  /*23e0*/  HMMA.16816.F32 R16, R212.reuse, R40, R60 ;  /* 0x00000028d410723c */ /* 0x042fe2000000183c */
[----:B------:R-:W1:Y:S01]  /*23f0*/  LDSM.16.M88.4 R60, [R224+0x14900] ;  /* 0x01490000e03c783b */ /* 0x000e620000000200 */
[----:B------:R2:W1:Y:S06]  /*2400*/  MUFU.TANH R86, R2 ;  /* 0x0000000200567308 */ /* 0x00046c0000002400 */
[----:B------:R-:W-:Y:S01]  /*2410*/  HMMA.16816.F32 R24, R212, R42, R64 ;  /* 0x0000002ad418723c */ /* 0x000fe20000001840 */
[----:B------:R-:W5:Y:S01]  /*2420*/  LDSM.16.M88.4 R40, [R227+0x7800] ;  /* 0x00780000e328783b */ /* 0x000f620000000200 */
[----:B--2---:R-:W-:-:S04]  /*2430*/  FMUL.FTZ R2, R28, c[0x0][0x320] ;  /* 0x0000c8001c027a20 */ /* 0x004fc80000410000 */
[----:B------:R2:W1:Y:S02]  /*2440*/  MUFU.TANH R85, R2 ;  /* 0x0000000200557308 */ /* 0x0004640000002400 */
[----:B--2---:R-:W-:Y:S01]  /*2450*/  FMUL.FTZ R2, R29, c[0x0][0x320] ;  /* 0x0000c8001d027a20 */ /* 0x004fe20000410000 */
[----:B-1----:R-:W-:Y:S05]  /*2460*/  HMMA.16816.F32 R56, R208, R60, R76 ;  /* 0x0000003cd038723c */ /* 0x002fea000000184c */
[----:B------:R1:W2:Y:S02]  /*2470*/  MUFU.TANH R84, R2 ;  /* 0x0000000200547308 */ /* 0x0002a40000002400 */
[----:B-1----:R-:W-:-:S06]  /*2480*/  FMUL.FTZ R2, R30, c[0x0][0x320] ;  /* 0x0000c8001e027a20 */ /* 0x002fcc0000410000 */
[----:B------:R1:W1:Y:S02]  /*2490*/  MUFU.TANH R83, R2 ;  /* 0x0000000200537308 */ /* 0x0002640000002400 */
[----:B-1----:R-:W-:Y:S02]  /*24a0*/  FMUL.FTZ R2, R31, c[0x0][0x320] ;  /* 0x0000c8001f027a20 */ /* 0x002fe40000410000 */
[----:B------:R-:W-:Y:S04]  /*24b0*/  HMMA.16816.F32 R28, R220, R48, R20 ;  /* 0x00000030dc1c723c */ /* 0x000fe80000001814 */
[----:B------:R1:W1:Y:S04]  /*24c0*/  MUFU.TANH R82, R2 ;  /* 0x0000000200527308 */ /* 0x0002680000002400 */
[----:B------:R-:W-:Y:S08]  /*24d0*/  HMMA.16816.F32 R20, R216, R44, R16 ;  /* 0x0000002cd814723c */ /* 0x000ff00000001810 */
[----:B------:R-:W-:Y:S01]  /*24e0*/  HMMA.16816.F32 R16, R212, R32, R68 ;  /* 0x00000020d410723c */ /* 0x000fe20000001844 */
[----:B-1----:R-:W-:-:S04]  /*24f0*/  FMUL.FTZ R2, R8, c[0x0][0x320] ;  /* 0x0000c80008027a20 */ /* 0x002fc80000410000 */
[----:B------:R1:W1:Y:S02]  /*2500*/  MUFU.TANH R81, R2 ;  /* 0x0000000200517308 */ /* 0x0002640000002400 */
[----:B-1----:R-:W-:-:S06]  /*2510*/  FMUL.FTZ R2, R9, c[0x0][0x320] ;  /* 0x0000c80009027a20 */ /* 0x002fcc0000410000 */
[----:B------:R1:W1:Y:S02]  /*2520*/  MUFU.TANH R80, R2 ;  /* 0x0000000200507308 */ /* 0x0002640000002400 */
[----:B-1----:R-:W-:-:S06]  /*2530*/  FMUL.FTZ R2, R10, c[0x0][0x320] ;  /* 0x0000c8000a027a20 */ /* 0x002fcc0000410000 */
[----:B------:R1:W1:Y:S02]  /*2540*/  MUFU.TANH R75, R2 ;  /* 0x00000002004b7308 */ /* 0x0002640000002400 */
[----:B-1----:R-:W-:Y:S02]  /*2550*/  FMUL.FTZ R2, R11, c[0x0][0x320] ;  /* 0x0000c8000b027a20 */ /* 0x002fe40000410000 */
[----:B------:R-:W-:Y:S01]  /*2560*/  HMMA.16816.F32 R8, R220, R50, R12 ;  /* 0x00000032dc08723c */ /* 0x000fe2000000180c */
[----:B------:R-:W1:Y:S03]  /*2570*/  LDSM.16.M88.4 R48, [R230+0x14100] ;  /* 0x01410000e630783b */ /* 0x000e660000000200 */
[----:B------:R2:W1:Y:S04]  /*2580*/  MUFU.TANH R74, R2 ;  /* 0x00000002004a7308 */ /* 0x0004680000002400 */
[----:B------:R-:W-:Y:S01]  /*2590*/  HMMA.16816.F32 R12, R216, R46, R24 ;  /* 0x0000002ed80c723c */ /* 0x000fe20000001818 */
[----:B------:R-:W-:Y:S07]  /*25a0*/  LDSM.16.M88.4 R44, [R227+0x8000] ;  /* 0x00800000e32c783b */ /* 0x000fee0000000200 */
[----:B-----5:R-:W-:Y:S01]  /*25b0*/  HMMA.16816.F32 R24, R220, R40, R20 ;  /* 0x00000028dc18723c */ /* 0x020fe20000001814 */
[----:B--2---:R-:W-:-:S04]  /*25c0*/  FMUL.FTZ R2, R28, c[0x0][0x320] ;  /* 0x0000c8001c027a20 */ /* 0x004fc80000410000 */
[----:B------:R2:W1:Y:S11]  /*25d0*/  MUFU.TANH R73, R2 ;  /* 0x0000000200497308 */ /* 0x0004760000002400 */
[----:B------:R-:W-:Y:S01]  /*25e0*/  HMMA.16816.F32 R12, R220, R42, R12 ;  /* 0x0000002adc0c723c */ /* 0x000fe2000000180c */
[----:B--2---:R-:W-:-:S07]  /*25f0*/  FMUL.FTZ R2, R29, c[0x0][0x320] ;  /* 0x0000c8001d027a20 */ /* 0x004fce0000410000 */
[----:B------:R-:W-:Y:S01]  /*2600*/  FMUL.FTZ R25, R25, c[0x0][0x320] ;  /* 0x0000c80019197a20 */ /* 0x000fe20000410000 */
[----:B-1----:R-:W-:Y:S01]  /*2610*/  HMMA.16816.F32 R20, R216, R48, R16 ;  /* 0x00000030d814723c */ /* 0x002fe20000001810 */
[----:B------:R1:W2:Y:S01]  /*2620*/  MUFU.TANH R72, R2 ;  /* 0x0000000200487308 */ /* 0x0002a20000002400 */
[----:B------:R-:W-:Y:S02]  /*2630*/  FMUL.FTZ R26, R26, c[0x0][0x320] ;  /* 0x0000c8001a1a7a20 */ /* 0x000fe40000410000 */
[----:B------:R-:W-:-:S04]  /*2640*/  FMUL.FTZ R27, R27, c[0x0][0x320] ;  /* 0x0000c8001b1b7a20 */ /* 0x000fc80000410000 */
[----:B------:R-:W-:Y:S01]  /*2650*/  HMMA.16816.F32 R16, R212, R52, R56 ;  /* 0x00000034d410723c */ /* 0x000fe20000001838 */
[----:B------:R-:W2:Y:S06]  /*2660*/  MUFU.TANH R60, R25 ;  /* 0x00000019003c7308 */ /* 0x000eac0000002400 */
[----:B------:R-:W-:Y:S02]  /*2670*/  FMUL.FTZ R12, R12, c[0x0][0x320] ;  /* 0x0000c8000c0c7a20 */ /* 0x000fe40000410000 */
[----:B-1----:R-:W-:Y:S01]  /*2680*/  FMUL.FTZ R2, R30, c[0x0][0x320] ;  /* 0x0000c8001e027a20 */ /* 0x002fe20000410000 */
[----:B------:R-:W1:Y:S01]  /*2690*/  MUFU.TANH R52, R26 ;  /* 0x0000001a00347308 */ /* 0x000e620000002400 */
[----:B------:R-:W-:-:S02]  /*26a0*/  FMUL.FTZ R13, R13, c[0x0][0x320] ;  /* 0x0000c8000d0d7a20 */ /* 0x000fc40000410000 */
[----:B------:R-:W-:Y:S02]  /*26b0*/  FMUL.FTZ R14, R14, c[0x0][0x320] ;  /* 0x0000c8000e0e7a20 */ /* 0x000fe40000410000 */
[----:B------:R-:W-:-:S03]  /*26c0*/  FMUL.FTZ R15, R15, c[0x0][0x320] ;  /* 0x0000c8000f0f7a20 */ /* 0x000fc60000410000 */
[----:B------:R5:W1:Y:S08]  /*26d0*/  MUFU.TANH R69, R2 ;  /* 0x0000000200457308 */ /* 0x000a700000002400 */
[----:B------:R-:W1:Y:S01]  /*26e0*/  MUFU.TANH R49, R27 ;  /* 0x0000001b00317308 */ /* 0x000e620000002400 */
[----:B-----5:R-:W-:-:S07]  /*26f0*/  FMUL.FTZ R2, R31, c[0x0][0x320] ;  /* 0x0000c8001f027a20 */ /* 0x020fce0000410000 */
[----:B------:R-:W1:Y:S01]  /*2700*/  MUFU.TANH R48, R12 ;  /* 0x0000000c00307308 */ /* 0x000e620000002400 */
[----:B------:R-:W-:Y:S01]  /*2710*/  HMMA.16816.F32 R28, R212, R34, R36 ;  /* 0x00000022d41c723c */ /* 0x000fe20000001824 */
[----:B------:R-:W5:Y:S04]  /*2720*/  LDSM.16.M88.4 R36, [R230+0x14900] ;  /* 0x01490000e624783b */ /* 0x000f680000000200 */
[----:B------:R-:W1:Y:S01]  /*2730*/  LDSM.16.M88.4 R32, [R227+0x8800] ;  /* 0x00880000e320783b */ /* 0x000e620000000200 */
[----:B------:R-:W-:-:S04]  /*2740*/  DEPBAR.LE SB0, 0x0 ;  /* 0x000080000000791a */ /* 0x000fc80000000000 */
[----:B------:R2:W1:Y:S08]  /*2750*/  MUFU.TANH R68, R2 ;  /* 0x0000000200447308 */ /* 0x0004700000002400 */
[----:B------:R-:W1:Y:S06]  /*2760*/  MUFU.TANH R43, R15 ;  /* 0x0000000f002b7308 */ /* 0x000e6c0000002400 */
[----:B------:R-:W-:Y:S01]  /*2770*/  HMMA.16816.F32 R28, R216, R50, R28 ;  /* 0x00000032d81c723c */ /* 0x000fe2000000181c */
[----:B--2---:R-:W-:-:S04]  /*2780*/  FMUL.FTZ R2, R8, c[0x0][0x320] ;  /* 0x0000c80008027a20 */ /* 0x004fc80000410000 */
[----:B------:R2:W1:Y:S03]  /*2790*/  MUFU.TANH R67, R2 ;  /* 0x0000000200437308 */ /* 0x0004660000002400 */
[----:B-----5:R-:W-:Y:S01]  /*27a0*/  HMMA.16816.F32 R16, R216, R36, R16 ;  /* 0x00000024d810723c */ /* 0x020fe20000001810 */
[----:B--2---:R-:W-:-:S04]  /*27b0*/  FMUL.FTZ R2, R9, c[0x0][0x320] ;  /* 0x0000c80009027a20 */ /* 0x004fc80000410000 */
[----:B------:R2:W1:Y:S02]  /*27c0*/  MUFU.TANH R66, R2 ;  /* 0x0000000200427308 */ /* 0x0004640000002400 */
[----:B--2---:R-:W-:-:S06]  /*27d0*/  FMUL.FTZ R2, R10, c[0x0][0x320] ;  /* 0x0000c8000a027a20 */ /* 0x004fcc0000410000 */
[----:B------:R2:W1:Y:S02]  /*27e0*/  MUFU.TANH R65, R2 ;  /* 0x0000000200417308 */ /* 0x0004640000002400 */
[----:B--2---:R-:W-:Y:S02]  /*27f0*/  FMUL.FTZ R2, R11, c[0x0][0x320] ;  /* 0x0000c8000b027a20 */ /* 0x004fe40000410000 */
[----:B------:R-:W-:Y:S04]  /*2800*/  HMMA.16816.F32 R8, R208, R62, R96 ;  /* 0x0000003ed008723c */ /* 0x000fe80000001860 */
[----:B------:R2:W1:Y:S02]  /*2810*/  MUFU.TANH R64, R2 ;  /* 0x0000000200407308 */ /* 0x0004640000002400 */
[----:B--2---:R-:W-:-:S02]  /*2820*/  FMUL.FTZ R2, R24, c[0x0][0x320] ;  /* 0x0000c80018027a20 */ /* 0x004fc40000410000 */
[----:B------:R-:W-:Y:S04]  /*2830*/  HMMA.16816.F32 R24, R220, R44, R20 ;  /* 0x0000002cdc18723c */ /* 0x000fe80000001814 */
[----:B------:R-:W2:Y:S11]  /*2840*/  MUFU.TANH R45, R13 ;  /* 0x0000000d002d7308 */ /* 0x000eb60000002400 */
[----:B------:R-:W-:Y:S01]  /*2850*/  @!UPT UIADD3 URZ, URZ, URZ, URZ ;  /* 0x0000003f3f3ff290 */ /* 0x000fe2000fffe03f */
[----:B------:R-:W-:Y:S01]  /*2860*/  HMMA.16816.F32 R8, R212, R54, R8 ;  /* 0x00000036d408723c */ /* 0x000fe20000001808 */
[----:B------:R1:W1:Y:S07]  /*2870*/  MUFU.TANH R44, R14 ;  /* 0x0000000e002c7308 */ /* 0x00026e0000002400 */
[----:B------:R-:W-:Y:S01]  /*2880*/  HMMA.16816.F32 R20, R220, R46, R28 ;  /* 0x0000002edc14723c */ /* 0x000fe2000000181c */
[----:B------:R2:W2:Y:S01]  /*2890*/  MUFU.TANH R61, R2 ;  /* 0x00000002003d7308 */ /* 0x0004a20000002400 */
[----:B------:R-:W-:-:S06]  /*28a0*/  FMUL.FTZ R25, R25, c[0x0][0x320] ;  /* 0x0000c80019197a20 */ /* 0x000fcc0000410000 */
[----:B-1----:R-:W-:Y:S01]  /*28b0*/  HMMA.16816.F32 R12, R220, R32, R16 ;  /* 0x00000020dc0c723c */ /* 0x002fe20000001810 */
[----:B------:R-:W-:Y:S02]  /*28c0*/  FMUL.FTZ R26, R26, c[0x0][0x320] ;  /* 0x0000c8001a1a7a20 */ /* 0x000fe40000410000 */
[----:B------:R-:W-:Y:S01]  /*28d0*/  FMUL.FTZ R27, R27, c[0x0][0x320] ;  /* 0x0000c8001b1b7a20 */ /* 0x000fe20000410000 */
[----:B------:R1:W1:Y:S01]  /*28e0*/  MUFU.TANH R41, R25 ;  /* 0x0000001900297308 */ /* 0x0002620000002400 */
[----:B------:R-:W-:-:S03]  /*28f0*/  FMUL.FTZ R24, R24, c[0x0][0x320] ;  /* 0x0000c80018187a20 */ /* 0x000fc60000410000 */
[----:B------:R-:W-:Y:S04]  /*2900*/  HMMA.16816.F32 R8, R216, R38, R8 ;  /* 0x00000026d808723c */ /* 0x000fe80000001808 */
[----:B------:R1:W1:Y:S04]  /*2910*/  MUFU.TANH R40, R26 ;  /* 0x0000001a00287308 */ /* 0x0002680000002400 */
[----:B------:R-:W-:Y:S02]  /*2920*/  FMUL.FTZ R20, R20, c[0x0][0x320] ;  /* 0x0000c80014147a20 */ /* 0x000fe40000410000 */
[----:B------:R-:W-:-:S02]  /*2930*/  FMUL.FTZ R21, R21, c[0x0][0x320] ;  /* 0x0000c80015157a20 */ /* 0x000fc40000410000 */
[----:B------:R-:W-:Y:S01]  /*2940*/  FMUL.FTZ R22, R22, c[0x0][0x320] ;  /* 0x0000c80016167a20 */ /* 0x000fe20000410000 */
[----:B------:R1:W1:Y:S01]  /*2950*/  MUFU.TANH R37, R27 ;  /* 0x0000001b00257308 */ /* 0x0002620000002400 */
[----:B------:R-:W-:Y:S02]  /*2960*/  FMUL.FTZ R23, R23, c[0x0][0x320] ;  /* 0x0000c80017177a20 */ /* 0x000fe40000410000 */
[----:B------:R-:W-:Y:S02]  /*2970*/  FMUL.FTZ R12, R12, c[0x0][0x320] ;  /* 0x0000c8000c0c7a20 */ /* 0x000fe40000410000 */
[----:B------:R-:W-:Y:S02]  /*2980*/  FMUL.FTZ R13, R13, c[0x0][0x320] ;  /* 0x0000c8000d0d7a20 */ /* 0x000fe40000410000 */
[----:B------:R-:W-:Y:S01]  /*2990*/  FMUL.FTZ R14, R14, c[0x0][0x320] ;  /* 0x0000c8000e0e7a20 */ /* 0x000fe20000410000 */
[----:B------:R1:W1:Y:S01]  /*29a0*/  MUFU.TANH R42, R24 ;  /* 0x00000018002a7308 */ /* 0x0002620000002400 */
[----:B------:R-:W-:-:S02]  /*29b0*/  FMUL.FTZ R15, R15, c[0x0][0x320] ;  /* 0x0000c8000f0f7a20 */ /* 0x000fc40000410000 */
[----:B------:R-:W-:Y:S05]  /*29c0*/  HMMA.16816.F32 R8, R220, R34, R8 ;  /* 0x00000022dc08723c */ /* 0x000fea0000001808 */
[----:B------:R1:W1:Y:S08]  /*29d0*/  MUFU.TANH R36, R20 ;  /* 0x0000001400247308 */ /* 0x0002700000002400 */
[----:B------:R1:W1:Y:S08]  /*29e0*/  MUFU.TANH R33, R21 ;  /* 0x0000001500217308 */ /* 0x0002700000002400 */
[----:B------:R1:W1:Y:S03]  /*29f0*/  MUFU.TANH R27, R22 ;  /* 0x00000016001b7308 */ /* 0x0002660000002400 */
[----:B------:R-:W-:-:S02]  /*2a00*/  FMUL.FTZ R8, R8, c[0x0][0x320] ;  /* 0x0000c80008087a20 */ /* 0x000fc40000410000 */
[----:B------:R-:W-:Y:S02]  /*2a10*/  FMUL.FTZ R9, R9, c[0x0][0x320] ;  /* 0x0000c80009097a20 */ /* 0x000fe40000410000 */
[----:B------:R-:W-:Y:S01]  /*2a20*/  FMUL.FTZ R10, R10, c[0x0][0x320] ;  /* 0x0000c8000a0a7a20 */ /* 0x000fe20000410000 */
[----:B------:R1:W1:Y:S01]  /*2a30*/  MUFU.TANH R30, R23 ;  /* 0x00000017001e7308 */ /* 0x0002620000002400 */
[----:B------:R-:W-:-:S07]  /*2a40*/  FMUL.FTZ R11, R11, c[0x0][0x320] ;  /* 0x0000c8000b0b7a20 */ /* 0x000fce0000410000 */
[----:B------:R1:W1:Y:S08]  /*2a50*/  MUFU.TANH R26, R12 ;  /* 0x0000000c001a7308 */ /* 0x0002700000002400 */
[----:B------:R1:W1:Y:S08]  /*2a60*/  MUFU.TANH R25, R13 ;  /* 0x0000000d00197308 */ /* 0x0002700000002400 */
[----:B------:R1:W1:Y:S08]  /*2a70*/  MUFU.TANH R19, R14 ;  /* 0x0000000e00137308 */ /* 0x0002700000002400 */
[----:B------:R1:W1:Y:S08]  /*2a80*/  MUFU.TANH R34, R15 ;  /* 0x0000000f00227308 */ /* 0x0002700000002400 */
[----:B------:R1:W1:Y:S08]  /*2a90*/  MUFU.TANH R18, R8 ;  /* 0x0000000800127308 */ /* 0x0002700000002400 */
[----:B------:R1:W1:Y:S08]  /*2aa0*/  MUFU.TANH R17, R9 ;  /* 0x0000000900117308 */ /* 0x0002700000002400 */
[----:B------:R1:W1:Y:S08]  /*2ab0*/  MUFU.TANH R32, R10 ;  /* 0x0000000a00207308 */ /* 0x0002700000002400 */
[----:B------:R1:W1:Y:S01]  /*2ac0*/  MUFU.TANH R31, R11 ;  /* 0x0000000b001f7308 */ /* 0x0002620000002400 */
[----:B------:R-:W-:Y:S06]  /*2ad0*/  BAR.SYNC.DEFER_BLOCKING 0x0 ;  /* 0x0000000000007b1d */ /* 0x000fec0000010000 */
[----:B------:R-:W-:Y:S05]  /*2ae0*/  @!P3 BRA `(.L_x_1) ;  /* 0x000001f00000b947 */ /* 0x000fea0003800000 */
[----:B--234-:R-:W-:Y:S01]  /*2af0*/  IADD3 R6, R141, -0x2, RZ ;  /* 0xfffffffe8d067810 */ /* 0x01cfe20007ffe0ff */
[C---:B-1----:R-:W-:Y:S01]  /*2b00*/  IMAD.SHL.U32 R8, R135.reuse, 0x40, RZ ;  /* 0x0000004087087824 */ /* 0x042fe200078e00ff */
[----:B------:R-:W-:Y:S01]  /*2b10*/  SHF.L.U64.HI R9, R135, 0x6, R138 ;  /* 0x0000000687097819 */ /* 0x000fe2000001028a */
[----:B------:R-:W-:Y:S01]  /*2b20*/  IMAD.SHL.U32 R14, R140, 0x2, RZ ;  /* 0x000000028c0e7824 */ /* 0x000fe200078e00ff */
[----:B------:R-:W-:Y:S01]  /*2b30*/  SHF.R.S32.HI R3, RZ, 0x1f, R6 ;  /* 0x0000001fff037819 */ /* 0x000fe20000011406 */
[----:B------:R-:W-:-:S02]  /*2b40*/  IMAD R2, R134, R6, RZ ;  /* 0x0000000686027224 */ /* 0x000fc400078e02ff */
[----:B------:R-:W-:-:S04]  /*2b50*/  IMAD.WIDE.U32 R6, R6, R136, R142 ;  /* 0x0000008806067225 */ /* 0x000fc800078e008e */
[----:B------:R-:W-:Y:S01]  /*2b60*/  IMAD R3, R3, R136, R2 ;  /* 0x0000008803037224 */ /* 0x000fe200078e0202 */
[----:B------:R-:W-:-:S03]  /*2b70*/  LEA R2, P0, R6, c[0x0][0x1c8], 0x1 ;  /* 0x0000720006027a11 */ /* 0x000fc600078008ff */
[----:B------:R-:W-:Y:S01]  /*2b80*/  IMAD.IADD R3, R7, 0x1, R3 ;  /* 0x0000000107037824 */ /* 0x000fe200078e0203 */
[----:B------:R-:W-:-:S04]  /*2b90*/  IADD3 R12, P2, P1, R8, 0x80, R2 ;  /* 0x00000080080c7810 */ /* 0x000fc8000795e002 */
[----:B------:R-:W-:Y:S02]  /*2ba0*/  LEA.HI.X R3, R6, c[0x0][0x1cc], R3, 0x1, P0 ;  /* 0x0000730006037a11 */ /* 0x000fe400000f0c03 */
[C---:B------:R-:W-:Y:S02]  /*2bb0*/  IADD3 R6, P0, R8.reuse, R2, RZ ;  /* 0x0000000208067210 */ /* 0x040fe40007f1e0ff */
[C-C-:B------:R-:W-:Y:S01]  /*2bc0*/  IADD3.X R13, R9.reuse, RZ, R3.reuse, P2, P1 ;  /* 0x000000ff090d7210 */ /* 0x140fe200017e2403 */
[----:B------:R-:W-:Y:S01]  /*2bd0*/  @!PT LDS RZ, [RZ] ;  /* 0x00000000fffff984 */ /* 0x000fe20000000800 */
[----:B------:R-:W-:Y:S01]  /*2be0*/  @!PT LDS RZ, [RZ] ;  /* 0x00000000fffff984 */ /* 0x000fe20000000800 */
[----:B------:R-:W-:Y:S01]  /*2bf0*/  @!PT LDS RZ, [RZ] ;  /* 0x00000000fffff984 */ /* 0x000fe20000000800 */
[----:B------:R1:W-:Y:S01]  /*2c00*/  LDGSTS.E.BYPASS.LTC128B.128 [R14+0xc100], [R2.64], !P6 ;  /* 0x0c100000020e7fae */ /* 0x0003e2000f101d48 */
[----:B------:R-:W-:Y:S01]  /*2c10*/  IADD3 R10, P2, P1, R8, 0x100, R2 ;  /* 0x00000100080a7810 */ /* 0x000fe2000795e002 */
[C-C-:B------:R-:W-:Y:S01]  /*2c20*/  IMAD.X R7, R9.reuse, 0x1, R3.reuse, P0 ;  /* 0x0000000109077824 */ /* 0x140fe200000e0603 */
[----:B------:R-:W-:Y:S01]  /*2c30*/  IADD3 R8, P0, R6, R8, RZ ;  /* 0x0000000806087210 */ /* 0x000fe20007f1e0ff */
[----:B------:R1:W-:Y:S01]  /*2c40*/  LDGSTS.E.BYPASS.LTC128B.128 [R14+0xf100], [R2.64+0x80], !P5 ;  /* 0x0f100080020e7fae */ /* 0x0003e2000e901d48 */
[----:B------:R-:W-:-:S03]  /*2c50*/  IADD3.X R11, R9, RZ, R3, P2, P1 ;  /* 0x000000ff090b7210 */ /* 0x000fc600017e2403 */
[----:B------:R-:W-:Y:S01]  /*2c60*/  IMAD.X R9, R7, 0x1, R9, P0 ;  /* 0x0000000107097824 */ /* 0x000fe200000e0609 */
[----:B------:R1:W-:Y:S04]  /*2c70*/  LDGSTS.E.BYPASS.LTC128B.128 [R14+0x12100], [R2.64+0x100], !P4 ;  /* 0x12100100020e7fae */ /* 0x0003e8000e101d48 */
[----:B------:R1:W-:Y:S04]  /*2c80*/  LDGSTS.E.BYPASS.LTC128B.128 [R14+0xd100], [R6.64], !P6 ;  /* 0x0d100000060e7fae */ /* 0x0003e8000f101d48 */
[----:B------:R1:W-:Y:S04]  /*2c90*/  LDGSTS.E.BYPASS.LTC128B.128 [R14+0x10100], [R12.64], !P5 ;  /* 0x101000000c0e7fae */ /* 0x0003e8000e901d48 */
[----:B------:R1:W-:Y:S04]  /*2ca0*/  LDGSTS.E.BYPASS.LTC128B.128 [R14+0x13100], [R10.64], !P4 ;  /* 0x131000000a0e7fae */ /* 0x0003e8000e101d48 */
[----:B------:R1:W-:Y:S04]  /*2cb0*/  LDGSTS.E.BYPASS.LTC128B.128 [R14+0xe100], [R8.64], !P6 ;  /* 0x0e100000080e7fae */ /* 0x0003e8000f101d48 */
[----:B------:R1:W-:Y:S04]  /*2cc0*/  LDGSTS.E.BYPASS.LTC128B.128 [R14+0x11100], [R8.64+0x80], !P5 ;  /* 0x11100080080e7fae */ /* 0x0003e8000e901d48 */
[----:B------:R1:W-:Y:S02]  /*2cd0*/  LDGSTS.E.BYPASS.LTC128B.128 [R14+0x14100], [R8.64+0x100], !P4 ;  /* 0x14100100080e7fae */ /* 0x0003e4000e101d48 */
.L_x_1:
[----:B--234-:R-:W-:Y:S01]  /*2ce0*/  STL [R1+0x80], R188 ;  /* 0x000080bc01007387 */ /* 0x01cfe20000100800 */
[----:B-1----:R-:W-:Y:S01]  /*2cf0*/  SHF.R.S32.HI R2, RZ, 0x1f, R132 ;  /* 0x0000001fff027819 */ /* 0x002fe20000011484 */
[----:B------:R-:W-:-:S02]  /*2d00*/  IMAD.SHL.U32 R225, R5, 0x2, RZ ;  /* 0x0000000205e17824 */ /* 0x000fc400078e00ff */
[----:B------:R-:W-:Y:S01]  /*2d10*/  STL [R1+0x7c], R187 ;  /* 0x00007cbb01007387 */ /* 0x000fe20000100800 */
[----:B------:R-:W-:Y:S01]  /*2d20*/  LEA.HI R3, R2, R132, RZ, 0x2 ;  /* 0x0000008402037211 */ /* 0x000fe200078f10ff */
[----:B------:R-:W-:Y:S01]  /*2d30*/  IMAD R229, R0, 0x2, R225 ;  /* 0x0000000200e57824 */ /* 0x000fe200078e02e1 */
[----:B------:R-:W-:Y:S01]  /*2d40*/  LEA R226, R4, R225, 0x1 ;  /* 0x000000e104e27211 */ /* 0x000fe200078e08ff */
[----:B------:R-:W-:Y:S01]  /*2d50*/  STL [R1+0x78], R186 ;  /* 0x000078ba01007387 */ /* 0x000fe20000100800 */
[----:B------:R-:W-:Y:S02]  /*2d60*/  LOP3.LUT R2, R3, 0x7ffffffc, RZ, 0xc0, !PT ;  /* 0x7ffffffc03027812 */ /* 0x000fe400078ec0ff */
[----:B------:R-:W-:Y:S01]  /*2d70*/  LEA R228, R0, R226, 0x1 ;  /* 0x000000e200e47211 */ /* 0x000fe200078e08ff */
[----:B------:R-:W-:Y:S02]  /*2d80*/  STL [R1+0x74], R185 ;  /* 0x000074b901007387 */ /* 0x000fe40000100800 */
[----:B------:R-:W-:-:S02]  /*2d90*/  IMAD.IADD R2, R132, 0x1, -R2 ;  /* 0x0000000184027824 */ /* 0x000fc400078e0a02 */
[----:B------:R-:W-:Y:S04]  /*2da0*/  STL [R1+0x70], R184 ;  /* 0x000070b801007387 */ /* 0x000fe80000100800 */
        /* <DEDUP_REMOVED lines=8> */
[----:B------:R1:W-:Y:S04]  /*2e30*/  STL [R1+0x4c], R3 ;  /* 0x00004c0301007387 */ /* 0x0003e80000100800 */
[----:B------:R-:W-:Y:S04]  /*2e40*/  LDSM.16.MT88.4 R76, [R229+0x3900] ;  /* 0x00390000e54c783b */ /* 0x000fe80000004200 */
[----:B------:R-:W0:Y:S01]  /*2e50*/  LDGDEPBAR ;  /* 0x00000000000079af */ /* 0x000e220000000000 */
[----:B-1----:R-:W-:-:S05]  /*2e60*/  IADD3 R3, R133, c[0x0][0x1d0], RZ ;  /* 0x0000740085037a10 */ /* 0x002fca0007ffe0ff */
[----:B------:R-:W-:-:S05]  /*2e70*/  IMAD R2, R2, -0x2, R3 ;  /* 0xfffffffe02027824 */ /* 0x000fca00078e0203 */
[C---:B------:R-:W-:Y:S02]  /*2e80*/  ISETP.GT.AND P2, PT, R2.reuse, RZ, PT ;  /* 0x000000ff0200720c */ /* 0x040fe40003f44270 */
[C---:B------:R-:W-:Y:S02]  /*2e90*/  ISETP.GT.AND P1, PT, R2.reuse, 0x1, PT ;  /* 0x000000010200780c */ /* 0x040fe40003f24270 */
[----:B------:R-:W-:Y:S02]  /*2ea0*/  ISETP.GT.AND P0, PT, R2, 0x8, PT ;  /* 0x000000080200780c */ /* 0x000fe40003f04270 */
[----:B------:R-:W-:Y:S02]  /*2eb0*/  FSEL R7, R101, -INF , P2 ;  /* 0xff80000065077808 */ /* 0x000fe40001000000 */
[----:B------:R-:W-:Y:S02]  /*2ec0*/  FSEL R8, R100, -INF , P1 ;  /* 0xff80000064087808 */ /* 0x000fe40000800000 */
[----:B------:R-:W-:-:S02]  /*2ed0*/  FSEL R16, R95, -INF , P2 ;  /* 0xff8000005f107808 */ /* 0x000fc40001000000 */
[----:B------:R-:W-:Y:S02]  /*2ee0*/  ISETP.GT.AND P2, PT, R2, 0x9, PT ;  /* 0x000000090200780c */ /* 0x000fe40003f44270 */
[----:B------:R-:W-:Y:S02]  /*2ef0*/  FSEL R9, R93, -INF , P0 ;  /* 0xff8000005d097808 */ /* 0x000fe40000000000 */
[----:B------:R-:W-:Y:S02]  /*2f00*/  FMNMX.FTZ R100, R7, R8, !PT ;  /* 0x0000000807647209 */ /* 0x000fe40007810000 */
[----:B------:R-:W-:Y:S02]  /*2f10*/  FSEL R20, R94, -INF , P1 ;  /* 0xff8000005e147808 */ /* 0x000fe40000800000 */
[----:B------:R-:W-:Y:S02]  /*2f20*/  ISETP.GT.AND P1, PT, R2, 0x10, PT ;  /* 0x000000100200780c */ /* 0x000fe40003f24270 */
[----:B------:R-:W-:-:S02]  /*2f30*/  FSEL R10, R92, -INF , P2 ;  /* 0xff8000005c0a7808 */ /* 0x000fc40001000000 */
[----:B------:R-:W-:Y:S02]  /*2f40*/  FMNMX.FTZ R100, R9, R100, !PT ;  /* 0x0000006409647209 */ /* 0x000fe40007810000 */
[----:B------:R-:W-:Y:S02]  /*2f50*/  FSEL R21, R87, -INF , P0 ;  /* 0xff80000057157808 */ /* 0x000fe40000000000 */
[----:B------:R-:W-:Y:S02]  /*2f60*/  ISETP.GT.AND P0, PT, R2, 0x11, PT ;  /* 0x000000110200780c */ /* 0x000fe40003f04270 */
[----:B------:R-:W-:Y:S02]  /*2f70*/  FSEL R11, R85, -INF , P1 ;  /* 0xff800000550b7808 */ /* 0x000fe40000800000 */
[----:B------:R-:W-:Y:S02]  /*2f80*/  FMNMX.FTZ R100, R10, R100, !PT ;  /* 0x000000640a647209 */ /* 0x000fe40007810000 */
        /* <DEDUP_REMOVED lines=19> */
[----:B------:R-:W-:Y:S01]  /*30c0*/  FMNMX.FTZ R100, R83, R100, !PT ;  /* 0x0000006453647209 */ /* 0x000fe20007810000 */
[----:B------:R-:W-:Y:S01]  /*30d0*/  LDSM.16.MT88.4 R72, [R229+0x3100] ;  /* 0x00310000e548783b */ /* 0x000fe20000004200 */
[----:B------:R-:W-:Y:S02]  /*30e0*/  FSEL R90, R69, -INF , P0 ;  /* 0xff800000455a7808 */ /* 0x000fe40000000000 */
[----:B------:R-:W-:Y:S02]  /*30f0*/  ISETP.GT.AND P0, PT, R2, 0x29, PT ;  /* 0x000000290200780c */ /* 0x000fe40003f04270 */
[----:B------:R-:W-:Y:S02]  /*3100*/  FSEL R81, R67, -INF , P1 ;  /* 0xff80000043517808 */ /* 0x000fe40000800000 */
[----:B------:R-:W-:Y:S02]  /*3110*/  FMNMX.FTZ R100, R82, R100, !PT ;  /* 0x0000006452647209 */ /* 0x000fe40007810000 */
[----:B------:R-:W-:-:S02]  /*3120*/  FSEL R89, R68, -INF , P2 ;  /* 0xff80000044597808 */ /* 0x000fc40001000000 */
[----:B------:R-:W-:Y:S01]  /*3130*/  ISETP.GT.AND P2, PT, R2, 0x30, PT ;  /* 0x000000300200780c */ /* 0x000fe20003f44270 */
[----:B------:R-:W-:Y:S01]  /*3140*/  LDSM.16.MT88.4 R68, [R228+0x900] ;  /* 0x00090000e444783b */ /* 0x000fe20000004200 */
[----:B------:R-:W-:Y:S02]  /*3150*/  FSEL R80, R66, -INF , P0 ;  /* 0xff80000042507808 */ /* 0x000fe40000000000 */
[----:B------:R-:W-:Y:S02]  /*3160*/  FMNMX.FTZ R100, R81, R100, !PT ;  /* 0x0000006451647209 */ /* 0x000fe40007810000 */
[----:B------:R-:W-:Y:S02]  /*3170*/  FSEL R88, R65, -INF , P1 ;  /* 0xff80000041587808 */ /* 0x000fe40000800000 */
[----:B------:R-:W-:Y:S02]  /*3180*/  ISETP.GT.AND P1, PT, R2, 0x31, PT ;  /* 0x000000310200780c */ /* 0x000fe40003f24270 */
[----:B------:R-:W-:-:S02]  /*3190*/  FSEL R249, R61, -INF , P2 ;  /* 0xff8000003df97808 */ /* 0x000fc40001000000 */
[----:B------:R-:W-:Y:S02]  /*31a0*/  FMNMX.FTZ R100, R80, R100, !PT ;  /* 0x0000006450647209 */ /* 0x000fe40007810000 */
[----:B------:R-:W-:Y:S02]  /*31b0*/  FMNMX.FTZ R3, R16, R20, !PT ;  /* 0x0000001410037209 */ /* 0x000fe40007810000 */
[----:B------:R-:W-:Y:S02]  /*31c0*/  FSEL R91, R64, -INF , P0 ;  /* 0xff800000405b7808 */ /* 0x000fe40000000000 */
[----:B------:R-:W-:Y:S01]  /*31d0*/  ISETP.GT.AND P0, PT, R2, 0x38, PT ;  /* 0x000000380200780c */ /* 0x000fe20003f04270 */
[----:B------:R-:W-:Y:S01]  /*31e0*/  LDSM.16.MT88.4 R64, [R225+0x3900] ;  /* 0x00390000e140783b */ /* 0x000fe20000004200 */
[----:B------:R-:W-:Y:S02]  /*31f0*/  FSEL R103, R60, -INF , P1 ;  /* 0xff8000003c677808 */ /* 0x000fe40000800000 */
[----:B------:R-:W-:Y:S01]  /*3200*/  FMNMX.FTZ R100, R249, R100, !PT ;  /* 0x00000064f9647209 */ /* 0x000fe20007810000 */
[----:B------:R-:W-:Y:S01]  /*3210*/  LDSM.16.MT88.4 R60, [R226+0x3900] ;  /* 0x00390000e23c783b */ /* 0x000fe20000004200 */
[----:B------:R-:W-:-:S02]  /*3220*/  FMNMX.FTZ R3, R21, R3, !PT ;  /* 0x0000000315037209 */ /* 0x000fc40007810000 */
[----:B------:R-:W-:Y:S02]  /*3230*/  FSEL R252, R52, -INF , P2 ;  /* 0xff80000034fc7808 */ /* 0x000fe40001000000 */
[----:B------:R-:W-:Y:S01]  /*3240*/  ISETP.GT.AND P2, PT, R2, 0x39, PT ;  /* 0x000000390200780c */ /* 0x000fe20003f44270 */
[----:B------:R-:W-:Y:S01]  /*3250*/  LDSM.16.MT88.4 R52, [R226+0x900] ;  /* 0x00090000e234783b */ /* 0x000fe20000004200 */
[----:B------:R-:W-:Y:S02]  /*3260*/  FSEL R102, R48, -INF , P0 ;  /* 0xff80000030667808 */ /* 0x000fe40000000000 */
[----:B------:R-:W-:Y:S02]  /*3270*/  FMNMX.FTZ R100, R103, R100, !PT ;  /* 0x0000006467647209 */ /* 0x000fe40007810000 */
[----:B------:R-:W-:Y:S02]  /*3280*/  FMNMX.FTZ R3, R22, R3, !PT ;  /* 0x0000000316037209 */ /* 0x000fe40007810000 */
[----:B------:R-:W-:-:S02]  /*3290*/  FSEL R251, R49, -INF , P1 ;  /* 0xff80000031fb7808 */ /* 0x000fc40000800000 */
[----:B------:R-:W-:Y:S01]  /*32a0*/  ISETP.GT.AND P1, PT, R2, 0x40, PT ;  /* 0x000000400200780c */ /* 0x000fe20003f24270 */
[----:B------:R-:W-:Y:S01]  /*32b0*/  LDSM.16.MT88.4 R48, [R225+0x3100] ;  /* 0x00310000e130783b */ /* 0x000fe20000004200 */
[----:B------:R-:W-:Y:S02]  /*32c0*/  FSEL R101, R45, -INF , P2 ;  /* 0xff8000002d657808 */ /* 0x000fe40001000000 */
[----:B------:R-:W-:Y:S02]  /*32d0*/  FMNMX.FTZ R100, R102, R100, !PT ;  /* 0x0000006466647209 */ /* 0x000fe40007810000 */
[----:B------:R-:W-:Y:S02]  /*32e0*/  FMNMX.FTZ R3, R23, R3, !PT ;  /* 0x0000000317037209 */ /* 0x000fe40007810000 */
[----:B------:R-:W-:Y:S02]  /*32f0*/  FSEL R250, R44, -INF , P0 ;  /* 0xff8000002cfa7808 */ /* 0x000fe40000000000 */
[----:B------:R-:W-:Y:S01]  /*3300*/  ISETP.GT.AND P0, PT, R2, 0x41, PT ;  /* 0x000000410200780c */ /* 0x000fe20003f04270 */
[----:B------:R-:W-:Y:S01]  /*3310*/  LDSM.16.MT88.4 R44, [R229+0x100] ;  /* 0x00010000e52c783b */ /* 0x000fe20000004200 */
[----:B------:R-:W-:-:S02]  /*3320*/  FSEL R116, R42, -INF , P1 ;  /* 0xff8000002a747808 */ /* 0x000fc40000800000 */
[----:B------:R-:W-:Y:S02]  /*3330*/  FMNMX.FTZ R100, R101, R100, !PT ;  /* 0x0000006465647209 */ /* 0x000fe40007810000 */
[----:B------:R-:W-:Y:S02]  /*3340*/  FMNMX.FTZ R3, R24, R3, !PT ;  /* 0x0000000318037209 */ /* 0x000fe40007810000 */
[----:B------:R-:W-:Y:S02]  /*3350*/  FSEL R121, R43, -INF , P2 ;  /* 0xff8000002b797808 */ /* 0x000fe40001000000 */
[----:B------:R-:W-:Y:S02]  /*3360*/  ISETP.GT.AND P2, PT, R2, 0x48, PT ;  /* 0x000000480200780c */ /* 0x000fe40003f44270 */
[----:B------:R-:W-:Y:S02]  /*3370*/  FSEL R115, R41, -INF , P0 ;  /* 0xff80000029737808 */ /* 0x000fe40000000000 */
[----:B------:R-:W-:-:S02]  /*3380*/  FMNMX.FTZ R100, R116, R100, !PT ;  /* 0x0000006474647209 */ /* 0x000fc40007810000 */
[----:B------:R-:W-:Y:S02]  /*3390*/  FMNMX.FTZ R3, R28, R3, !PT ;  /* 0x000000031c037209 */ /* 0x000fe40007810000 */
[----:B------:R-:W-:Y:S02]  /*33a0*/  FSEL R110, R40, -INF , P1 ;  /* 0xff800000286e7808 */ /* 0x000fe40000800000 */
[----:B------:R-:W-:Y:S01]  /*33b0*/  ISETP.GT.AND P1, PT, R2, 0x49, PT ;  /* 0x000000490200780c */ /* 0x000fe20003f24270 */
[----:B------:R-:W-:Y:S01]  /*33c0*/  LDSM.16.MT88.4 R40, [R226+0x100] ;  /* 0x00010000e228783b */ /* 0x000fe20000004200 */
[----:B------:R-:W-:Y:S02]  /*33d0*/  FSEL R117, R36, -INF , P2 ;  /* 0xff80000024757808 */ /* 0x000fe40001000000 */
[----:B------:R-:W-:Y:S02]  /*33e0*/  FMNMX.FTZ R100, R115, R100, !PT ;  /* 0x0000006473647209 */ /* 0x000fe40007810000 */
        /* <DEDUP_REMOVED lines=8> */
[----:B------:R-:W-:Y:S02]  /*3470*/  ISETP.GT.AND P2, PT, R2, 0x51, PT ;  /* 0x000000510200780c */ /* 0x000fe40003f44270 */
[----:B------:R-:W-:Y:S02]  /*3480*/  FSEL R109, R26, -INF , P0 ;  /* 0xff8000001a6d7808 */ /* 0x000fe40000000000 */
[----:B------:R-:W-:Y:S02]  /*3490*/  FMNMX.FTZ R100, R118, R100, !PT ;  /* 0x0000006476647209 */ /* 0x000fe40007810000 */
[----:B------:R-:W-:Y:S02]  /*34a0*/  FMNMX.FTZ R3, R89, R3, !PT ;  /* 0x0000000359037209 */ /* 0x000fe40007810000 */
[----:B------:R-:W-:Y:S02]  /*34b0*/  FSEL R111, R30, -INF , P1 ;  /* 0xff8000001e6f7808 */ /* 0x000fe40000800000 */
[----:B------:R-:W-:-:S02]  /*34c0*/  FSEL R158, R19, -INF , P0 ;  /* 0xff800000139e7808 */ /* 0x000fc40000000000 */
[C---:B------:R-:W-:Y:S02]  /*34d0*/  ISETP.GT.AND P1, PT, R2.reuse, 0x58, PT ;  /* 0x000000580200780c */ /* 0x040fe40003f24270 */
[----:B------:R-:W-:Y:S02]  /*34e0*/  FSEL R161, R25, -INF , P2 ;  /* 0xff80000019a17808 */ /* 0x000fe40001000000 */
[----:B------:R-:W-:Y:S02]  /*34f0*/  FMNMX.FTZ R100, R109, R100, !PT ;  /* 0x000000646d647209 */ /* 0x000fe40007810000 */
[----:B------:R-:W-:Y:S02]  /*3500*/  ISETP.GT.AND P0, PT, R2, 0x59, PT ;  /* 0x000000590200780c */ /* 0x000fe40003f04270 */
[----:B------:R-:W-:Y:S02]  /*3510*/  FMNMX.FTZ R2, R88, R3, !PT ;  /* 0x0000000358027209 */ /* 0x000fe40007810000 */
[----:B------:R-:W-:-:S02]  /*3520*/  FSEL R160, R18, -INF , P1 ;  /* 0xff80000012a07808 */ /* 0x000fc40000800000 */
[----:B------:R-:W-:Y:S02]  /*3530*/  FMNMX.FTZ R100, R161, R100, !PT ;  /* 0x00000064a1647209 */ /* 0x000fe40007810000 */
[----:B------:R-:W-:Y:S02]  /*3540*/  FMNMX.FTZ R2, R91, R2, !PT ;  /* 0x000000025b027209 */ /* 0x000fe40007810000 */
[----:B------:R-:W-:Y:S02]  /*3550*/  FSEL R159, R17, -INF , P0 ;  /* 0xff800000119f7808 */ /* 0x000fe40000000000 */
[----:B------:R-:W-:Y:S02]  /*3560*/  FMNMX.FTZ R100, R160, R100, !PT ;  /* 0x00000064a0647209 */ /* 0x000fe40007810000 */
[----:B------:R-:W-:Y:S02]  /*3570*/  FMNMX.FTZ R2, R252, R2, !PT ;  /* 0x00000002fc027209 */ /* 0x000fe40007810000 */
[----:B------:R-:W-:-:S02]  /*3580*/  FMNMX.FTZ R100, R159, R100, !PT ;  /* 0x000000649f647209 */ /* 0x000fc40007810000 */
[----:B------:R-:W-:Y:S02]  /*3590*/  FMNMX.FTZ R2, R251, R2, !PT ;  /* 0x00000002fb027209 */ /* 0x000fe40007810000 */
[----:B------:R-:W-:Y:S01]  /*35a0*/  FSEL R157, R34, -INF , P2 ;  /* 0xff800000229d7808 */ /* 0x000fe20001000000 */
[----:B------:R-:W1:Y:S01]  /*35b0*/  SHFL.BFLY PT, R3, R100, 0x2, 0x1f ;  /* 0x0c401f0064037f89 */ /* 0x000e6200000e0000 */
[----:B------:R-:W-:Y:S02]  /*35c0*/  FMNMX.FTZ R2, R250, R2, !PT ;  /* 0x00000002fa027209 */ /* 0x000fe40007810000 */
[----:B------:R-:W-:Y:S02]  /*35d0*/  FSEL R156, R32, -INF , P1 ;  /* 0xff800000209c7808 */ /* 0x000fe40000800000 */
[----:B------:R-:W-:Y:S01]  /*35e0*/  FMNMX.FTZ R2, R121, R2, !PT ;  /* 0x0000000279027209 */ /* 0x000fe20007810000 */
[----:B------:R-:W-:Y:S01]  /*35f0*/  LDSM.16.MT88.4 R32, [R229+0x900] ;  /* 0x00090000e520783b */ /* 0x000fe20000004200 */
[----:B------:R-:W-:-:S02]  /*3600*/  FSEL R185, R31, -INF , P0 ;  /* 0xff8000001fb97808 */ /* 0x000fc40000000000 */
[----:B------:R-:W-:-:S04]  /*3610*/  FMNMX.FTZ R2, R110, R2, !PT ;  /* 0x000000026e027209 */ /* 0x000fc80007810000 */
[----:B------:R-:W-:-:S04]  /*3620*/  FMNMX.FTZ R2, R112, R2, !PT ;  /* 0x0000000270027209 */ /* 0x000fc80007810000 */
[----:B------:R-:W-:-:S04]  /*3630*/  FMNMX.FTZ R2, R186, R2, !PT ;  /* 0x00000002ba027209 */ /* 0x000fc80007810000 */
[----:B------:R-:W-:Y:S02]  /*3640*/  FMNMX.FTZ R2, R111, R2, !PT ;  /* 0x000000026f027209 */ /* 0x000fe40007810000 */
[----:B-1----:R-:W-:Y:S02]  /*3650*/  FMNMX.FTZ R100, R100, R3, !PT ;  /* 0x0000000364647209 */ /* 0x002fe40007810000 */
[----:B------:R-:W-:-:S03]  /*3660*/  FMNMX.FTZ R3, R158, R2, !PT ;  /* 0x000000029e037209 */ /* 0x000fc60007810000 */
[----:B------:R-:W1:Y:S01]  /*3670*/  SHFL.BFLY PT, R2, R100, 0x1, 0x1f ;  /* 0x0c201f0064027f89 */ /* 0x000e6200000e0000 */
[----:B------:R-:W-:-:S04]  /*3680*/  FMNMX.FTZ R3, R157, R3, !PT ;  /* 0x000000039d037209 */ /* 0x000fc80007810000 */
[----:B------:R-:W-:-:S04]  /*3690*/  FMNMX.FTZ R3, R156, R3, !PT ;  /* 0x000000039c037209 */ /* 0x000fc80007810000 */
[----:B------:R-:W-:-:S05]  /*36a0*/  FMNMX.FTZ R3, R185, R3, !PT ;  /* 0x00000003b9037209 */ /* 0x000fca0007810000 */
[----:B------:R-:W2:Y:S01]  /*36b0*/  SHFL.BFLY PT, R6, R3, 0x2, 0x1f ;  /* 0x0c401f0003067f89 */ /* 0x000ea200000e0000 */
[----:B-1----:R-:W-:-:S04]  /*36c0*/  FMNMX.FTZ R100, R100, R2, !PT ;  /* 0x0000000264647209 */ /* 0x002fc80007810000 */
[C---:B------:R-:W-:Y:S01]  /*36d0*/  FSETP.NEU.FTZ.AND P0, PT, R100.reuse, -INF , PT ;  /* 0xff8000006400780b */ /* 0x040fe20003f1d000 */
[----:B------:R-:W-:-:S05]  /*36e0*/  FMUL.FTZ R12, R100, c[0x0][0x2d0] ;  /* 0x0000b400640c7a20 */ /* 0x000fca0000410000 */
[----:B------:R-:W-:Y:S02]  /*36f0*/  FSEL R12, R12, RZ, P0 ;  /* 0x000000ff0c0c7208 */ /* 0x000fe40000000000 */
[----:B--2---:R-:W-:-:S03]  /*3700*/  FMNMX.FTZ R3, R3, R6, !PT ;  /* 0x0000000603037209 */ /* 0x004fc60007810000 */
[--C-:B------:R-:W-:Y:S02]  /*3710*/  FFMA.FTZ R2, R7, c[0x0][0x2d0], -R12.reuse ;  /* 0x0000b40007027a23 */ /* 0x100fe4000001080c */
[--C-:B------:R-:W-:Y:S01]  /*3720*/  FFMA.FTZ R0, R83, c[0x0][0x2d0], -R12.reuse ;  /* 0x0000b40053007a23 */ /* 0x100fe2000001080c */
[----:B------:R-:W1:Y:S01]  /*3730*/  SHFL.BFLY PT, R6, R3, 0x1, 0x1f ;  /* 0x0c201f0003067f89 */ /* 0x000e6200000e0000 */
[----:B------:R2:W-:Y:S02]  /*3740*/  MUFU.EX2 R107, R2 ;  /* 0x00000002006b7308 */ /* 0x0005e40000000800 */
[----:B--2---:R-:W-:-:S06]  /*3750*/  FFMA.FTZ R2, R8, c[0x0][0x2d0], -R12 ;  /* 0x0000b40008027a23 */ /* 0x004fcc000001080c */
[----:B------:R2:W3:Y:S01]  /*3760*/  MUFU.EX2 R114, R2 ;  /* 0x0000000200727308 */ /* 0x0004e20000000800 */
[----:B-1----:R-:W-:Y:S01]  /*3770*/  FMNMX.FTZ R3, R3, R6, !PT ;  /* 0x0000000603037209 */ /* 0x002fe20007810000 */
[----:B------:R-:W-:Y:S02]  /*3780*/  FFMA.FTZ R6, R14, c[0x0][0x2d0], -R12 ;  /* 0x0000b4000e067a23 */ /* 0x000fe4000001080c */
[----:B------:R-:W-:Y:S01]  /*3790*/  IMAD.MOV.U32 R14, RZ, RZ, R121 ;  /* 0x000000ffff0e7224 */ /* 0x000fe200078e0079 */
[----:B------:R-:W-:-:S03]  /*37a0*/  FSETP.NEU.FTZ.AND P0, PT, R3, -INF , PT ;  /* 0xff8000000300780b */ /* 0x000fc60003f1d000 */
[----:B------:R1:W-:Y:S01]  /*37b0*/  MUFU.EX2 R119, R6 ;  /* 0x0000000600777308 */ /* 0x0003e20000000800 */
[----:B--2---:R-:W-:Y:S01]  /*37c0*/  FFMA.FTZ R2, R9, c[0x0][0x2d0], -R12 ;  /* 0x0000b40009027a23 */ /* 0x004fe2000001080c */
[----:B---3--:R-:W-:-:S06]  /*37d0*/  F2FP.PACK_AB R8, R114, R107 ;  /* 0x0000006b7208723e */ /* 0x008fcc00000000ff */
[----:B------:R2:W-:Y:S01]  /*37e0*/  MUFU.EX2 R162, R2 ;  /* 0x0000000200a27308 */ /* 0x0005e20000000800 */
[----:B-1----:R-:W-:-:S07]  /*37f0*/  FFMA.FTZ R6, R15, c[0x0][0x2d0], -R12 ;  /* 0x0000b4000f067a23 */ /* 0x002fce000001080c */
[----:B------:R-:W1:Y:S01]  /*3800*/  MUFU.EX2 R188, R6 ;  /* 0x0000000600bc7308 */ /* 0x000e620000000800 */
[----:B--2---:R-:W-:-:S07]  /*3810*/  FFMA.FTZ R2, R10, c[0x0][0x2d0], -R12 ;  /* 0x0000b4000a027a23 */ /* 0x004fce000001080c */
[----:B------:R2:W3:Y:S01]  /*3820*/  MUFU.EX2 R104, R2 ;  /* 0x0000000200687308 */ /* 0x0004e20000000800 */
[----:B-1----:R-:W-:Y:S01]  /*3830*/  F2FP.PACK_AB R6, R188, R119 ;  /* 0x00000077bc06723e */ /* 0x002fe200000000ff */
[----:B--2---:R-:W-:Y:S01]  /*3840*/  FFMA.FTZ R2, R11, c[0x0][0x2d0], -R12 ;  /* 0x0000b4000b027a23 */ /* 0x004fe2000001080c */
[----:B---3--:R-:W-:-:S05]  /*3850*/  F2FP.PACK_AB R10, R104, R162 ;  /* 0x000000a2680a723e */ /* 0x008fca00000000ff */
[----:B------:R1:W-:Y:S02]  /*3860*/  MUFU.EX2 R163, R2 ;  /* 0x0000000200a37308 */ /* 0x0003e40000000800 */
[----:B-1----:R-:W-:-:S06]  /*3870*/  FFMA.FTZ R2, R13, c[0x0][0x2d0], -R12 ;  /* 0x0000b4000d027a23 */ /* 0x002fcc000001080c */
[----:B------:R1:W-:Y:S02]  /*3880*/  MUFU.EX2 R108, R2 ;  /* 0x00000002006c7308 */ /* 0x0003e40000000800 */
[----:B-1----:R-:W-:-:S05]  /*3890*/  FMUL.FTZ R2, R3, c[0x0][0x2d0] ;  /* 0x0000b40003027a20 */ /* 0x002fca0000410000 */
[----:B------:R-:W-:-:S05]  /*38a0*/  FSEL R2, R2, RZ, P0 ;  /* 0x000000ff02027208 */ /* 0x000fca0000000000 */
[--C-:B------:R-:W-:Y:S02]  /*38b0*/  FFMA.FTZ R5, R16, c[0x0][0x2d0], -R2.reuse ;  /* 0x0000b40010057a23 */ /* 0x100fe40000010802 */
[----:B------:R-:W1:Y:S01]  /*38c0*/  LDSM.16.MT88.4 R16, [R225+0x100] ;  /* 0x00010000e110783b */ /* 0x000e620000004200 */
[--C-:B------:R-:W-:Y:S01]  /*38d0*/  FFMA.FTZ R4, R24, c[0x0][0x2d0], -R2.reuse ;  /* 0x0000b40018047a23 */ /* 0x100fe20000010802 */
[----:B------:R2:W-:Y:S02]  /*38e0*/  MUFU.EX2 R187, R5 ;  /* 0x0000000500bb7308 */ /* 0x0005e40000000800 */
[----:B------:R-:W3:Y:S06]  /*38f0*/  LDSM.16.MT88.4 R24, [R225+0x900] ;  /* 0x00090000e118783b */ /* 0x000eec0000004200 */
[----:B------:R4:W-:Y:S01]  /*3900*/  MUFU.EX2 R122, R4 ;  /* 0x00000004007a7308 */ /* 0x0009e20000000800 */
[----:B--2---:R-:W-:-:S07]  /*3910*/  FFMA.FTZ R5, R20, c[0x0][0x2d0], -R2 ;  /* 0x0000b40014057a23 */ /* 0x004fce0000010802 */
[----:B------:R2:W2:Y:S01]  /*3920*/  MUFU.EX2 R106, R5 ;  /* 0x00000005006a7308 */ /* 0x0004a20000000800 */
[----:B----4-:R-:W-:-:S07]  /*3930*/  FFMA.FTZ R4, R28, c[0x0][0x2d0], -R2 ;  /* 0x0000b4001c047a23 */ /* 0x010fce0000010802 */
[----:B------:R4:W-:Y:S01]  /*3940*/  MUFU.EX2 R105, R4 ;  /* 0x0000000400697308 */ /* 0x0009e20000000800 */
[----:B--2---:R-:W-:Y:S01]  /*3950*/  FFMA.FTZ R5, R21, c[0x0][0x2d0], -R2 ;  /* 0x0000b40015057a23 */ /* 0x004fe20000010802 */
[----:B------:R-:W-:-:S06]  /*3960*/  F2FP.PACK_AB R9, R106, R187 ;  /* 0x000000bb6a09723e */ /* 0x000fcc00000000ff */
[----:B------:R2:W-:Y:S01]  /*3970*/  MUFU.EX2 R120, R5 ;  /* 0x0000000500787308 */ /* 0x0005e20000000800 */
[----:B----4-:R-:W-:-:S07]  /*3980*/  FFMA.FTZ R4, R29, c[0x0][0x2d0], -R2 ;  /* 0x0000b4001d047a23 */ /* 0x010fce0000010802 */
[----:B------:R4:W1:Y:S01]  /*3990*/  MUFU.EX2 R87, R4 ;  /* 0x0000000400577308 */ /* 0x0008620000000800 */
[----:B--2---:R-:W-:-:S07]  /*39a0*/  FFMA.FTZ R5, R22, c[0x0][0x2d0], -R2 ;  /* 0x0000b40016057a23 */ /* 0x004fce0000010802 */
[----:B------:R-:W2:Y:S01]  /*39b0*/  MUFU.EX2 R184, R5 ;  /* 0x0000000500b87308 */ /* 0x000ea20000000800 */
[----:B----4-:R-:W-:Y:S02]  /*39c0*/  F2FP.PACK_AB R4, R108, R163 ;  /* 0x000000a36c04723e */ /* 0x010fe400000000ff */
[----:B-1----:R-:W-:Y:S02]  /*39d0*/  F2FP.PACK_AB R7, R87, R105 ;  /* 0x000000695707723e */ /* 0x002fe400000000ff */
[----:B--2---:R-:W-:Y:S01]  /*39e0*/  F2FP.PACK_AB R11, R184, R120 ;  /* 0x00000078b80b723e */ /* 0x004fe200000000ff */
[----:B------:R-:W-:-:S04]  /*39f0*/  FFMA.FTZ R5, R23, c[0x0][0x2d0], -R2 ;  /* 0x0000b40017057a23 */ /* 0x000fc80000010802 */
[----:B------:R-:W1:Y:S02]  /*3a00*/  MUFU.EX2 R113, R5 ;  /* 0x0000000500717308 */ /* 0x000e640000000800 */
[C---:B------:R-:W-:Y:S08]  /*3a10*/  HMMA.16816.F32 R20, R8.reuse, R16, RZ ;  /* 0x000000100814723c */ /* 0x040ff000000018ff */
[----:B------:R-:W-:Y:S01]  /*3a20*/  HMMA.16816.F32 R16, R8, R18, RZ ;  /* 0x000000120810723c */ /* 0x000fe200000018ff */
[----:B-1----:R-:W-:-:S07]  /*3a30*/  F2FP.PACK_AB R5, R122, R113 ;  /* 0x000000717a05723e */ /* 0x002fce00000000ff */
[----:B------:R-:W-:Y:S08]  /*3a40*/  HMMA.16816.F32 R28, R8, R40, RZ ;  /* 0x00000028081c723c */ /* 0x000ff000000018ff */
[C---:B---3--:R-:W-:Y:S08]  /*3a50*/  HMMA.16816.F32 R56, R4.reuse, R24, R20 ;  /* 0x000000180438723c */ /* 0x048ff00000001814 */
[----:B------:R-:W-:Y:S08]  /*3a60*/  HMMA.16816.F32 R180, R4, R26, R16 ;  /* 0x0000001a04b4723c */ /* 0x000ff00000001810 */
[C---:B------:R-:W-:Y:S08]  /*3a70*/  HMMA.16816.F32 R24, R8.reuse, R42, RZ ;  /* 0x0000002a0818723c */ /* 0x040ff000000018ff */
[----:B------:R-:W-:Y:S01]  /*3a80*/  IMAD.MOV.U32 R85, RZ, RZ, R56 ;  /* 0x000000ffff557224 */ /* 0x000fe200078e0038 */
[----:B------:R-:W-:Y:S01]  /*3a90*/  MOV R84, R57 ;  /* 0x0000003900547202 */ /* 0x000fe20000000f00 */
[----:B------:R-:W-:Y:S01]  /*3aa0*/  IMAD.MOV.U32 R15, RZ, RZ, R58 ;  /* 0x000000ffff0f7224 */ /* 0x000fe200078e003a */
[----:B------:R-:W-:Y:S01]  /*3ab0*/  HMMA.16816.F32 R16, R8, R46, RZ ;  /* 0x0000002e0810723c */ /* 0x000fe200000018ff */
[----:B------:R-:W-:-:S02]  /*3ac0*/  IMAD.MOV.U32 R13, RZ, RZ, R59 ;  /* 0x000000ffff0d7224 */ /* 0x000fc400078e003b */
[----:B------:R-:W1:Y:S05]  /*3ad0*/  LDSM.16.MT88.4 R56, [R226+0x3100] ;  /* 0x00310000e238783b */ /* 0x000e6a0000004200 */
[----:B------:R-:W-:Y:S08]  /*3ae0*/  HMMA.16816.F32 R20, R8, R44, RZ ;  /* 0x0000002c0814723c */ /* 0x000ff000000018ff */
[C---:B------:R-:W-:Y:S08]  /*3af0*/  HMMA.16816.F32 R176, R4.reuse, R54, R24 ;  /* 0x0000003604b0723c */ /* 0x040ff00000001818 */
[C---:B------:R-:W-:Y:S01]  /*3b00*/  HMMA.16816.F32 R164, R4.reuse, R52, R28 ;  /* 0x0000003404a4723c */ /* 0x040fe2000000181c */
[----:B------:R-:W2:Y:S07]  /*3b10*/  LDSM.16.MT88.4 R52, [R228+0x3100] ;  /* 0x00310000e434783b */ /* 0x000eae0000004200 */
[C---:B------:R-:W-:Y:S08]  /*3b20*/  HMMA.16816.F32 R168, R4.reuse, R34, R16 ;  /* 0x0000002204a8723c */ /* 0x040ff00000001810 */
[----:B------:R-:W-:Y:S08]  /*3b30*/  HMMA.16816.F32 R172, R4, R32, R20 ;  /* 0x0000002004ac723c */ /* 0x000ff00000001814 */
[C---:B-1----:R-:W-:Y:S08]  /*3b40*/  HMMA.16816.F32 R24, R8.reuse, R56, RZ ;  /* 0x000000380818723c */ /* 0x042ff000000018ff */
[C---:B------:R-:W-:Y:S08]  /*3b50*/  HMMA.16816.F32 R16, R8.reuse, R72, RZ ;  /* 0x000000480810723c */ /* 0x040ff000000018ff */
[C---:B------:R-:W-:Y:S01]  /*3b60*/  HMMA.16816.F32 R20, R8.reuse, R58, RZ ;  /* 0x0000003a0814723c */ /* 0x040fe200000018ff */
[----:B------:R-:W1:Y:S07]  /*3b70*/  LDSM.16.MT88.4 R56, [R225+0x6100] ;  /* 0x00610000e138783b */ /* 0x000e6e0000004200 */
[C---:B------:R-:W-:Y:S08]  /*3b80*/  HMMA.16816.F32 R40, R8.reuse, R36, RZ ;  /* 0x000000240828723c */ /* 0x040ff000000018ff */
[----:B------:R-:W-:Y:S08]  /*3b90*/  HMMA.16816.F32 R36, R8, R38, RZ ;  /* 0x000000260824723c */ /* 0x000ff000000018ff */
[C---:B------:R-:W-:Y:S01]  /*3ba0*/  HMMA.16816.F32 R92, R4.reuse, R60, R24 ;  /* 0x0000003c045c723c */ /* 0x040fe20000001818 */
[----:B------:R-:W3:Y:S07]  /*3bb0*/  LDSM.16.MT88.4 R24, [R228+0x3900] ;  /* 0x00390000e418783b */ /* 0x000eee0000004200 */
[----:B------:R-:W-:Y:S07]  /*3bc0*/  HMMA.16816.F32 R140, R4, R76, R16 ;  /* 0x0000004c048c723c */ /* 0x000fee0000001810 */
[----:B------:R-:W-:Y:S01]  /*3bd0*/  IMAD.MOV.U32 R77, RZ, RZ, R187 ;  /* 0x000000ffff4d7224 */ /* 0x000fe200078e00bb */
[----:B------:R-:W-:Y:S01]  /*3be0*/  HMMA.16816.F32 R44, R8, R74, RZ ;  /* 0x0000004a082c723c */ /* 0x000fe200000018ff */
[----:B------:R-:W4:Y:S01]  /*3bf0*/  LDSM.16.MT88.4 R72, [R226+0x6100] ;  /* 0x00610000e248783b */ /* 0x000f220000004200 */
[----:B------:R-:W-:-:S06]  /*3c00*/  MOV R76, R186 ;  /* 0x000000ba004c7202 */ /* 0x000fcc0000000f00 */
[----:B------:R-:W-:Y:S01]  /*3c10*/  HMMA.16816.F32 R148, R4, R62, R20 ;  /* 0x0000003e0494723c */ /* 0x000fe20000001814 */
[----:B------:R-:W1:Y:S04]  /*3c20*/  LDSM.16.MT88.4 R20, [R229+0x6100] ;  /* 0x00610000e514783b */ /* 0x000e680000004200 */
[----:B------:R-:W1:Y:S03]  /*3c30*/  LDSM.16.MT88.4 R60, [R228+0x6100] ;  /* 0x00610000e43c783b */ /* 0x000e660000004200 */
[----:B--2---:R-:W-:Y:S08]  /*3c40*/  HMMA.16816.F32 R16, R8, R52, RZ ;  /* 0x000000340810723c */ /* 0x004ff000000018ff */
[C---:B------:R-:W-:Y:S08]  /*3c50*/  HMMA.16816.F32 R128, R4.reuse, R68, R40 ;  /* 0x000000440480723c */ /* 0x040ff00000001828 */
[----:B------:R-:W-:Y:S01]  /*3c60*/  HMMA.16816.F32 R152, R4, R70, R36 ;  /* 0x000000460498723c */ /* 0x000fe20000001824 */
[----:B------:R-:W2:Y:S07]  /*3c70*/  LDSM.16.MT88.4 R68, [R225+0x6900] ;  /* 0x00690000e144783b */ /* 0x000eae0000004200 */
[C---:B------:R-:W-:Y:S08]  /*3c80*/  HMMA.16816.F32 R32, R8.reuse, R48, RZ ;  /* 0x000000300820723c */ /* 0x040ff000000018ff */
[C---:B------:R-:W-:Y:S08]  /*3c90*/  HMMA.16816.F32 R28, R8.reuse, R50, RZ ;  /* 0x00000032081c723c */ /* 0x040ff000000018ff */
[----:B-1----:R-:W-:Y:S08]  /*3ca0*/  HMMA.16816.F32 R48, R8, R56, RZ ;  /* 0x000000380830723c */ /* 0x002ff000000018ff */
[C---:B---3--:R-:W-:Y:S01]  /*3cb0*/  HMMA.16816.F32 R96, R4.reuse, R24, R16 ;  /* 0x000000180460723c */ /* 0x048fe20000001810 */
[----:B------:R-:W1:Y:S06]  /*3cc0*/  LDSM.16.MT88.4 R16, [R228+0x6900] ;  /* 0x00690000e410783b */ /* 0x000e6c0000004200 */
[----:B------:R-:W-:Y:S01]  /*3cd0*/  IMAD.MOV.U32 R25, RZ, RZ, R119 ;  /* 0x000000ffff197224 */ /* 0x000fe200078e0077 */
[----:B------:R-:W-:Y:S01]  /*3ce0*/  HMMA.16816.F32 R132, R4, R78, R44 ;  /* 0x0000004e0484723c */ /* 0x000fe2000000182c */
[----:B------:R-:W-:-:S06]  /*3cf0*/  IMAD.MOV.U32 R24, RZ, RZ, R118 ;  /* 0x000000ffff187224 */ /* 0x000fcc00078e0076 */
[----:B------:R-:W-:Y:S01]  /*3d00*/  IMAD.MOV.U32 R79, RZ, RZ, R184 ;  /* 0x000000ffff4f7224 */ /* 0x000fe200078e00b8 */
[----:B------:R-:W-:Y:S01]  /*3d10*/  HMMA.16816.F32 R144, R4, R64, R32 ;  /* 0x000000400490723c */ /* 0x000fe20000001820 */
[----:B------:R-:W-:-:S07]  /*3d20*/  MOV R78, R104 ;  /* 0x00000068004e7202 */ /* 0x000fce0000000f00 */
[----:B------:R-:W-:Y:S01]  /*3d30*/  HMMA.16816.F32 R136, R4, R66, R28 ;  /* 0x000000420488723c */ /* 0x000fe2000000181c */
[----:B------:R-:W3:Y:S07]  /*3d40*/  LDSM.16.MT88.4 R64, [R226+0x6900] ;  /* 0x00690000e240783b */ /* 0x000eee0000004200 */
[C---:B------:R-:W-:Y:S08]  /*3d50*/  HMMA.16816.F32 R44, R8.reuse, R58, RZ ;  /* 0x0000003a082c723c */ /* 0x040ff000000018ff */
[C---:B------:R-:W-:Y:S08]  /*3d60*/  HMMA.16816.F32 R52, R8.reuse, R54, RZ ;  /* 0x000000360834723c */ /* 0x040ff000000018ff */
[C---:B----4-:R-:W-:Y:S07]  /*3d70*/  HMMA.16816.F32 R40, R8.reuse, R72, RZ ;  /* 0x000000480828723c */ /* 0x050fee00000018ff */
[----:B------:R-:W-:Y:S01]  /*3d80*/  MOV R73, R107 ;  /* 0x0000006b00497202 */ /* 0x000fe20000000f00 */
[----:B------:R-:W-:Y:S01]  /*3d90*/  HMMA.16816.F32 R56, R8, R74, RZ ;  /* 0x0000004a0838723c */ /* 0x000fe200000018ff */
[----:B------:R-:W-:-:S06]  /*3da0*/  IMAD.MOV.U32 R72, RZ, RZ, R105 ;  /* 0x000000ffff487224 */ /* 0x000fcc00078e0069 */
[----:B------:R-:W-:Y:S01]  /*3db0*/  IMAD.MOV.U32 R75, RZ, RZ, R106 ;  /* 0x000000ffff4b7224 */ /* 0x000fe200078e006a */
[C---:B------:R-:W-:Y:S08]  /*3dc0*/  HMMA.16816.F32 R36, R8.reuse, R20, RZ ;  /* 0x000000140824723c */ /* 0x040ff000000018ff */
[C---:B------:R-:W-:Y:S01]  /*3dd0*/  HMMA.16816.F32 R32, R8.reuse, R22, RZ ;  /* 0x000000160820723c */ /* 0x040fe200000018ff */
[----:B------:R-:W4:Y:S07]  /*3de0*/  LDSM.16.MT88.4 R20, [R229+0x6900] ;  /* 0x00690000e514783b */ /* 0x000f2e0000004200 */
[C---:B------:R-:W-:Y:S07]  /*3df0*/  HMMA.16816.F32 R28, R8.reuse, R60, RZ ;  /* 0x0000003c081c723c */ /* 0x040fee00000018ff */
[----:B------:R-:W-:Y:S01]  /*3e00*/  IMAD.MOV.U32 R61, RZ, RZ, R122 ;  /* 0x000000ffff3d7224 */ /* 0x000fe200078e007a */
[----:B------:R-:W-:Y:S01]  /*3e10*/  HMMA.16816.F32 R8, R8, R62, RZ ;  /* 0x0000003e0808723c */ /* 0x000fe200000018ff */
[----:B------:R-:W-:-:S06]  /*3e20*/  MOV R60, R120 ;  /* 0x00000078003c7202 */ /* 0x000fcc0000000f00 */
[----:B------:R-:W-:Y:S01]  /*3e30*/  MOV R63, R117 ;  /* 0x00000075003f7202 */ /* 0x000fe20000000f00 */
[----:B--2---:R-:W-:Y:S01]  /*3e40*/  HMMA.16816.F32 R120, R4, R68, R48 ;  /* 0x000000440478723c */ /* 0x004fe20000001830 */
[----:B------:R2:W-:Y:S01]  /*3e50*/  MUFU.EX2 R51, R0 ;  /* 0x0000000000337308 */ /* 0x0005e20000000800 */
[----:B------:R-:W-:-:S05]  /*3e60*/  IMAD.MOV.U32 R62, RZ, RZ, R116 ;  /* 0x000000ffff3e7224 */ /* 0x000fca00078e0074 */
[----:B------:R-:W-:Y:S01]  /*3e70*/  IMAD.MOV.U32 R49, RZ, RZ, R113 ;  /* 0x000000ffff317224 */ /* 0x000fe200078e0071 */
[----:B------:R-:W-:Y:S01]  /*3e80*/  HMMA.16816.F32 R116, R4, R70, R44 ;  /* 0x000000460474723c */ /* 0x000fe2000000182c */
[----:B------:R-:W-:-:S06]  /*3e90*/  IMAD.MOV.U32 R48, RZ, RZ, R112 ;  /* 0x000000ffff307224 */ /* 0x000fcc00078e0070 */
[----:B------:R-:W-:Y:S01]  /*3ea0*/  MOV R47, R111 ;  /* 0x0000006f002f7202 */ /* 0x000fe20000000f00 */
[C---:B-1----:R-:W-:Y:S01]  /*3eb0*/  HMMA.16816.F32 R68, R4.reuse, R16, R28 ;  /* 0x000000100444723c */ /* 0x042fe2000000181c */
[----:B--2---:R-:W-:Y:S01]  /*3ec0*/  FFMA.FTZ R0, R82, c[0x0][0x2d0], -R12 ;  /* 0x0000b40052007a23 */ /* 0x004fe2000001080c */
[----:B------:R-:W-:Y:S01]  /*3ed0*/  MOV R44, R108 ;  /* 0x0000006c002c7202 */ /* 0x000fe20000000f00 */
[----:B------:R-:W-:Y:S02]  /*3ee0*/  IMAD.MOV.U32 R46, RZ, RZ, R110 ;  /* 0x000000ffff2e7224 */ /* 0x000fe400078e006e */
[----:B------:R1:W2:Y:S01]  /*3ef0*/  MUFU.EX2 R74, R0 ;  /* 0x00000000004a7308 */ /* 0x0002a20000000800 */
[----:B------:R-:W-:Y:S02]  /*3f00*/  IMAD.MOV.U32 R45, RZ, RZ, R109 ;  /* 0x000000ffff2d7224 */ /* 0x000fe400078e006d */
[C---:B------:R-:W-:Y:S01]  /*3f10*/  HMMA.16816.F32 R28, R4.reuse, R18, R8 ;  /* 0x00000012041c723c */ /* 0x040fe20000001808 */
[----:B------:R-:W2:Y:S04]  /*3f20*/  LDSM.16.MT88.4 R8, [R225+0x1100] ;  /* 0x00110000e108783b */ /* 0x000ea80000004200 */
[----:B------:R-:W2:Y:S03]  /*3f30*/  LDSM.16.MT88.4 R16, [R226+0x1100] ;  /* 0x00110000e210783b */ /* 0x000ea60000004200 */
[----:B------:R-:W-:Y:S01]  /*3f40*/  HMMA.16816.F32 R124, R4, R26, R52 ;  /* 0x0000001a047c723c */ /* 0x000fe20000001834 */
[----:B-1----:R-:W-:-:S06]  /*3f50*/  FFMA.FTZ R0, R81, c[0x0][0x2d0], -R12 ;  /* 0x0000b40051007a23 */ /* 0x002fcc000001080c */
[----:B------:R-:W-:Y:S01]  /*3f60*/  IMAD.MOV.U32 R54, RZ, RZ, R15 ;  /* 0x000000ffff367224 */ /* 0x000fe200078e000f */
[----:B------:R-:W-:Y:S01]  /*3f70*/  MOV R26, R114 ;  /* 0x00000072001a7202 */ /* 0x000fe20000000f00 */
[----:B------:R1:W-:Y:S01]  /*3f80*/  MUFU.EX2 R184, R0 ;  /* 0x0000000000b87308 */ /* 0x0003e20000000800 */
[----:B------:R-:W-:Y:S01]  /*3f90*/  IMAD.MOV.U32 R55, RZ, RZ, R13 ;  /* 0x000000ffff377224 */ /* 0x000fe200078e000d */
[----:B------:R-:W-:Y:S01]  /*3fa0*/  MOV R53, R84 ;  /* 0x0000005400357202 */ /* 0x000fe20000000f00 */
[----:B------:R-:W-:Y:S01]  /*3fb0*/  IMAD.MOV.U32 R27, RZ, RZ, R115 ;  /* 0x000000ffff1b7224 */ /* 0x000fe200078e0073 */
[----:B---3--:R-:W-:Y:S01]  /*3fc0*/  HMMA.16816.F32 R108, R4, R64, R40 ;  /* 0x00000040046c723c */ /* 0x008fe20000001828 */
[----:B------:R-:W-:-:S07]  /*3fd0*/  IMAD.MOV.U32 R52, RZ, RZ, R85 ;  /* 0x000000ffff347224 */ /* 0x000fce00078e0055 */
[----:B------:R-:W-:Y:S01]  /*3fe0*/  HMMA.16816.F32 R112, R4, R66, R56 ;  /* 0x000000420470723c */ /* 0x000fe20000001838 */
[----:B-1----:R-:W-:-:S06]  /*3ff0*/  FFMA.FTZ R0, R80, c[0x0][0x2d0], -R12 ;  /* 0x0000b40050007a23 */ /* 0x002fcc000001080c */
[----:B------:R-:W-:Y:S01]  /*4000*/  IMAD.MOV.U32 R59, RZ, RZ, R87 ;  /* 0x000000ffff3b7224 */ /* 0x000fe200078e0057 */
[----:B------:R1:W3:Y:S01]  /*4010*/  MUFU.EX2 R50, R0 ;  /* 0x0000000000327308 */ /* 0x0002e20000000800 */
[C---:B----4-:R-:W-:Y:S01]  /*4020*/  HMMA.16816.F32 R104, R4.reuse, R20, R36 ;  /* 0x000000140468723c */ /* 0x050fe20000001824 */
[----:B------:R-:W-:Y:S01]  /*4030*/  IMAD.MOV.U32 R57, RZ, RZ, R44 ;  /* 0x000000ffff397224 */ /* 0x000fe200078e002c */
[----:B------:R-:W-:Y:S01]  /*4040*/  MOV R58, R45 ;  /* 0x0000002d003a7202 */ /* 0x000fe20000000f00 */
[----:B------:R-:W-:Y:S01]  /*4050*/  IMAD.MOV.U32 R44, RZ, RZ, R47 ;  /* 0x000000ffff2c7224 */ /* 0x000fe200078e002f */
[----:B------:R-:W-:Y:S01]  /*4060*/  MOV R45, R48 ;  /* 0x00000030002d7202 */ /* 0x000fe20000000f00 */
[----:B------:R-:W-:Y:S02]  /*4070*/  IMAD.MOV.U32 R56, RZ, RZ, R79 ;  /* 0x000000ffff387224 */ /* 0x000fe400078e004f */
[----:B------:R-:W-:Y:S01]  /*4080*/  IMAD.MOV.U32 R37, RZ, RZ, R75 ;  /* 0x000000ffff257224 */ /* 0x000fe200078e004b */
[----:B------:R-:W-:Y:S01]  /*4090*/  HMMA.16816.F32 R84, R4, R22, R32 ;  /* 0x000000160454723c */ /* 0x000fe20000001820 */
[----:B------:R-:W-:Y:S01]  /*40a0*/  IMAD.MOV.U32 R38, RZ, RZ, R72 ;  /* 0x000000ffff267224 */ /* 0x000fe200078e0048 */
[----:B------:R-:W-:Y:S01]  /*40b0*/  MOV R39, R78 ;  /* 0x0000004e00277202 */ /* 0x000fe20000000f00 */
[----:B------:R-:W-:Y:S01]  /*40c0*/  IMAD.MOV.U32 R72, RZ, RZ, R76 ;  /* 0x000000ffff487224 */ /* 0x000fe200078e004c */
[----:B------:R-:W-:Y:S01]  /*40d0*/  MOV R75, R77 ;  /* 0x0000004d004b7202 */ /* 0x000fe20000000f00 */
[----:B------:R-:W-:Y:S01]  /*40e0*/  IMAD.MOV.U32 R47, RZ, RZ, R26 ;  /* 0x000000ffff2f7224 */ /* 0x000fe200078e001a */
[----:B------:R-:W-:Y:S01]  /*40f0*/  MOV R26, R27 ;  /* 0x0000001b001a7202 */ /* 0x000fe20000000f00 */
[--C-:B-1----:R-:W-:Y:S01]  /*4100*/  FFMA.FTZ R0, R90, c[0x0][0x2d0], -R2.reuse ;  /* 0x0000b4005a007a23 */ /* 0x102fe20000010802 */
[----:B--2---:R-:W-:Y:S01]  /*4110*/  F2FP.PACK_AB R4, R74, R51 ;  /* 0x000000334a04723e */ /* 0x004fe200000000ff */
[----:B------:R-:W-:Y:S01]  /*4120*/  IMAD.MOV.U32 R27, RZ, RZ, R63 ;  /* 0x000000ffff1b7224 */ /* 0x000fe200078e003f */
[----:B---3--:R-:W-:Y:S01]  /*4130*/  F2FP.PACK_AB R6, R50, R184 ;  /* 0x000000b83206723e */ /* 0x008fe200000000ff */
[----:B------:R1:W-:Y:S01]  /*4140*/  MUFU.EX2 R15, R0 ;  /* 0x00000000000f7308 */ /* 0x0003e20000000800 */
[----:B------:R-:W2:Y:S01]  /*4150*/  LDSM.16.MT88.4 R20, [R228+0x1100] ;  /* 0x00110000e414783b */ /* 0x000ea20000004200 */
[----:B-1----:R-:W-:-:S06]  /*4160*/  FFMA.FTZ R0, R89, c[0x0][0x2d0], -R2 ;  /* 0x0000b40059007a23 */ /* 0x002fcc0000010802 */
[----:B------:R1:W3:Y:S02]  /*4170*/  MUFU.EX2 R13, R0 ;  /* 0x00000000000d7308 */ /* 0x0002e40000000800 */
[----:B-1----:R-:W-:Y:S01]  /*4180*/  FFMA.FTZ R0, R88, c[0x0][0x2d0], -R2 ;  /* 0x0000b40058007a23 */ /* 0x002fe20000010802 */
[----:B---3--:R-:W-:-:S05]  /*4190*/  F2FP.PACK_AB R5, R13, R15 ;  /* 0x0000000f0d05723e */ /* 0x008fca00000000ff */
[----:B------:R1:W-:Y:S02]  /*41a0*/  MUFU.EX2 R187, R0 ;  /* 0x0000000000bb7308 */ /* 0x0003e40000000800 */
[----:B-1----:R-:W-:-:S06]  /*41b0*/  FFMA.FTZ R0, R91, c[0x0][0x2d0], -R2 ;  /* 0x0000b4005b007a23 */ /* 0x002fcc0000010802 */
[----:B------:R-:W1:Y:S02]  /*41c0*/  MUFU.EX2 R186, R0 ;  /* 0x0000000000ba7308 */ /* 0x000e640000000800 */
[----:B-1----:R-:W-:Y:S01]  /*41d0*/  F2FP.PACK_AB R7, R186, R187 ;  /* 0x000000bbba07723e */ /* 0x002fe200000000ff */
[----:B------:R-:W-:-:S06]  /*41e0*/  FFMA.FTZ R0, R249, c[0x0][0x2d0], -R12 ;  /* 0x0000b400f9007a23 */ /* 0x000fcc000001080c */
[C---:B------:R-:W-:Y:S08]  /*41f0*/  HMMA.16816.F32 R64, R4.reuse, R8, R52 ;  /* 0x000000080440723c */ /* 0x040ff00000001834 */
[C---:B------:R-:W-:Y:S01]  /*4200*/  HMMA.16816.F32 R52, R4.reuse, R10, R180 ;  /* 0x0000000a0434723c */ /* 0x040fe200000018b4 */
[----:B------:R-:W1:Y:S06]  /*4210*/  LDSM.16.MT88.4 R8, [R229+0x1100] ;  /* 0x00110000e508783b */ /* 0x000e6c0000004200 */
[----:B------:R-:W-:Y:S01]  /*4220*/  IMAD.MOV.U32 R180, RZ, RZ, R74 ;  /* 0x000000ffffb47224 */ /* 0x000fe200078e004a */
[----:B------:R-:W-:Y:S01]  /*4230*/  HMMA.16816.F32 R76, R4, R18, R176 ;  /* 0x00000012044c723c */ /* 0x000fe200000018b0 */
[----:B------:R-:W-:Y:S01]  /*4240*/  MOV R181, R75 ;  /* 0x0000004b00b57202 */ /* 0x000fe20000000f00 */
[----:B------:R-:W-:-:S02]  /*4250*/  IMAD.MOV.U32 R182, RZ, RZ, R72 ;  /* 0x000000ffffb67224 */ /* 0x000fc400078e0048 */
[----:B------:R-:W-:-:S03]  /*4260*/  IMAD.MOV.U32 R183, RZ, RZ, R73 ;  /* 0x000000ffffb77224 */ /* 0x000fc600078e0049 */
[----:B------:R-:W-:Y:S01]  /*4270*/  IMAD.MOV.U32 R179, RZ, RZ, R59 ;  /* 0x000000ffffb37224 */ /* 0x000fe200078e003b */
[----:B------:R-:W-:Y:S01]  /*4280*/  MOV R177, R60 ;  /* 0x0000003c00b17202 */ /* 0x000fe20000000f00 */
[----:B------:R-:W-:Y:S01]  /*4290*/  IMAD.MOV.U32 R178, RZ, RZ, R62 ;  /* 0x000000ffffb27224 */ /* 0x000fe200078e003e */
[C---:B------:R-:W-:Y:S01]  /*42a0*/  HMMA.16816.F32 R40, R4.reuse, R16, R164 ;  /* 0x000000100428723c */ /* 0x040fe200000018a4 */
[----:B------:R-:W-:Y:S01]  /*42b0*/  IMAD.MOV.U32 R176, RZ, RZ, R61 ;  /* 0x000000ffffb07224 */ /* 0x000fe200078e003d */
[----:B------:R-:W3:Y:S01]  /*42c0*/  LDSM.16.MT88.4 R16, [R226+0x4100] ;  /* 0x00410000e210783b */ /* 0x000ee20000004200 */
[----:B------:R-:W-:Y:S02]  /*42d0*/  IMAD.MOV.U32 R59, RZ, RZ, R46 ;  /* 0x000000ffff3b7224 */ /* 0x000fe400078e002e */
[----:B------:R-:W-:Y:S02]  /*42e0*/  IMAD.MOV.U32 R46, RZ, RZ, R49 ;  /* 0x000000ffff2e7224 */ /* 0x000fe400078e0031 */
[----:B------:R-:W-:Y:S01]  /*42f0*/  MOV R167, R44 ;  /* 0x0000002c00a77202 */ /* 0x000fe20000000f00 */
[----:B--2---:R-:W-:Y:S01]  /*4300*/  HMMA.16816.F32 R72, R4, R22, R152 ;  /* 0x000000160448723c */ /* 0x004fe20000001898 */
[----:B------:R-:W-:Y:S01]  /*4310*/  IMAD.MOV.U32 R166, RZ, RZ, R45 ;  /* 0x000000ffffa67224 */ /* 0x000fe200078e002d */
[----:B------:R-:W-:Y:S01]  /*4320*/  MOV R164, R47 ;  /* 0x0000002f00a47202 */ /* 0x000fe20000000f00 */
[----:B------:R-:W-:-:S04]  /*4330*/  IMAD.MOV.U32 R165, RZ, RZ, R46 ;  /* 0x000000ffffa57224 */ /* 0x000fc800078e002e */
[----:B------:R-:W-:Y:S01]  /*4340*/  MOV R154, R57 ;  /* 0x00000039009a7202 */ /* 0x000fe20000000f00 */
[----:B------:R-:W-:Y:S02]  /*4350*/  IMAD.MOV.U32 R153, RZ, RZ, R59 ;  /* 0x000000ffff997224 */ /* 0x000fe400078e003b */
[----:B------:R-:W-:Y:S01]  /*4360*/  IMAD.MOV.U32 R152, RZ, RZ, R26 ;  /* 0x000000ffff987224 */ /* 0x000fe200078e001a */
[C---:B-1----:R-:W-:Y:S01]  /*4370*/  HMMA.16816.F32 R60, R4.reuse, R8, R172 ;  /* 0x00000008043c723c */ /* 0x042fe200000018ac */
[----:B------:R1:W-:Y:S06]  /*4380*/  MUFU.EX2 R173, R0 ;  /* 0x0000000000ad7308 */ /* 0x0003ec0000000800 */
[----:B------:R-:W-:Y:S01]  /*4390*/  IMAD.MOV.U32 R175, RZ, RZ, R50 ;  /* 0x000000ffffaf7224 */ /* 0x000fe200078e0032 */
[----:B------:R-:W-:Y:S01]  /*43a0*/  MOV R174, R51 ;  /* 0x0000003300ae7202 */ /* 0x000fe20000000f00 */
[----:B------:R-:W-:Y:S01]  /*43b0*/  IMAD.MOV.U32 R172, RZ, RZ, R58 ;  /* 0x000000ffffac7224 */ /* 0x000fe200078e003a */
[C---:B------:R-:W-:Y:S01]  /*43c0*/  HMMA.16816.F32 R48, R4.reuse, R10, R168 ;  /* 0x0000000a0430723c */ /* 0x040fe200000018a8 */
[----:B------:R-:W2:Y:S06]  /*43d0*/  LDSM.16.MT88.4 R8, [R225+0x4100] ;  /* 0x00410000e108783b */ /* 0x000eac0000004200 */
[----:B------:R-:W-:Y:S01]  /*43e0*/  IMAD.MOV.U32 R168, RZ, RZ, R56 ;  /* 0x000000ffffa87224 */ /* 0x000fe200078e0038 */
[----:B------:R-:W-:Y:S01]  /*43f0*/  MOV R169, R39 ;  /* 0x0000002700a97202 */ /* 0x000fe20000000f00 */
[----:B---3--:R-:W-:Y:S01]  /*4400*/  HMMA.16816.F32 R32, R4, R16, R92 ;  /* 0x000000100420723c */ /* 0x008fe2000000185c */
[----:B-1----:R-:W-:-:S02]  /*4410*/  FFMA.FTZ R0, R103, c[0x0][0x2d0], -R12 ;  /* 0x0000b40067007a23 */ /* 0x002fc4000001080c */
[----:B------:R-:W-:Y:S02]  /*4420*/  IMAD.MOV.U32 R171, RZ, RZ, R37 ;  /* 0x000000ffffab7224 */ /* 0x000fe400078e0025 */
[----:B------:R-:W-:Y:S02]  /*4430*/  IMAD.MOV.U32 R170, RZ, RZ, R38 ;  /* 0x000000ffffaa7224 */ /* 0x000fe400078e0026 */
[----:B------:R-:W-:Y:S01]  /*4440*/  IMAD.MOV.U32 R103, RZ, RZ, R181 ;  /* 0x000000ffff677224 */ /* 0x000fe200078e00b5 */
[C---:B------:R-:W-:Y:S01]  /*4450*/  HMMA.16816.F32 R80, R4.reuse, R18, R148 ;  /* 0x000000120450723c */ /* 0x040fe20000001894 */
[----:B------:R-:W-:Y:S07]  /*4460*/  LDSM.16.MT88.4 R16, [R229+0x7100] ;  /* 0x00710000e510783b */ /* 0x000fee0000004200 */
[C---:B------:R-:W-:Y:S01]  /*4470*/  HMMA.16816.F32 R36, R4.reuse, R20, R128 ;  /* 0x000000140424723c */ /* 0x040fe20000001880 */
[----:B------:R-:W1:Y:S07]  /*4480*/  LDSM.16.MT88.4 R20, [R226+0x7100] ;  /* 0x00710000e214783b */ /* 0x000e6e0000004200 */
[C---:B--2---:R-:W-:Y:S01]  /*4490*/  HMMA.16816.F32 R56, R4.reuse, R8, R144 ;  /* 0x000000080438723c */ /* 0x044fe20000001890 */
[----:B------:R2:W3:Y:S06]  /*44a0*/  MUFU.EX2 R144, R0 ;  /* 0x0000000000907308 */ /* 0x0004ec0000000800 */
[----:B------:R-:W-:Y:S01]  /*44b0*/  IMAD.MOV.U32 R147, RZ, RZ, R27 ;  /* 0x000000ffff937224 */ /* 0x000fe200078e001b */
[----:B------:R-:W-:Y:S01]  /*44c0*/  HMMA.16816.F32 R44, R4, R10, R136 ;  /* 0x0000000a042c723c */ /* 0x000fe20000001888 */
[----:B------:R-:W4:Y:S01]  /*44d0*/  LDSM.16.MT88.4 R8, [R229+0x4100] ;  /* 0x00410000e508783b */ /* 0x000f220000004200 */
[----:B------:R-:W-:Y:S01]  /*44e0*/  MOV R146, R24 ;  /* 0x0000001800927202 */ /* 0x000fe20000000f00 */
[----:B------:R-:W-:-:S02]  /*44f0*/  IMAD.MOV.U32 R145, RZ, RZ, R25 ;  /* 0x000000ffff917224 */ /* 0x000fc400078e0019 */
[----:B------:R-:W3:Y:S02]  /*4500*/  LDSM.16.MT88.4 R24, [R228+0x4100] ;  /* 0x00410000e418783b */ /* 0x000ee40000004200 */
[----:B------:R-:W-:Y:S01]  /*4510*/  IMAD.MOV.U32 R139, RZ, RZ, R14 ;  /* 0x000000ffff8b7224 */ /* 0x000fe200078e000e */
[----:B------:R-:W-:Y:S01]  /*4520*/  MOV R138, R171 ;  /* 0x000000ab008a7202 */ /* 0x000fe20000000f00 */
[----:B--2---:R-:W-:Y:S02]  /*4530*/  FFMA.FTZ R0, R102, c[0x0][0x2d0], -R12 ;  /* 0x0000b40066007a23 */ /* 0x004fe4000001080c */
[----:B------:R-:W-:Y:S02]  /*4540*/  IMAD.MOV.U32 R136, RZ, RZ, R169 ;  /* 0x000000ffff887224 */ /* 0x000fe400078e00a9 */
[----:B------:R2:W-:Y:S01]  /*4550*/  MUFU.EX2 R14, R0 ;  /* 0x00000000000e7308 */ /* 0x0005e20000000800 */
[----:B------:R-:W-:Y:S02]  /*4560*/  IMAD.MOV.U32 R137, RZ, RZ, R170 ;  /* 0x000000ffff897224 */ /* 0x000fe400078e00aa */
[----:B------:R-:W-:Y:S01]  /*4570*/  IMAD.MOV.U32 R102, RZ, RZ, R180 ;  /* 0x000000ffff667224 */ /* 0x000fe200078e00b4 */
[C---:B-1----:R-:W-:Y:S08]  /*4580*/  HMMA.16816.F32 R128, R4.reuse, R22, R112 ;  /* 0x000000160480723c */ /* 0x042ff00000001870 */
[----:B------:R-:W-:Y:S01]  /*4590*/  HMMA.16816.F32 R108, R4, R20, R108 ;  /* 0x00000014046c723c */ /* 0x000fe2000000186c */
[----:B--2---:R-:W-:Y:S01]  /*45a0*/  FFMA.FTZ R0, R101, c[0x0][0x2d0], -R12 ;  /* 0x0000b40065007a23 */ /* 0x004fe2000001080c */
[----:B------:R-:W-:-:S02]  /*45b0*/  MOV R101, R145 ;  /* 0x0000009100657202 */ /* 0x000fc40000000f00 */
[----:B------:R-:W-:Y:S01]  /*45c0*/  MOV R145, R176 ;  /* 0x000000b000917202 */ /* 0x000fe20000000f00 */
[----:B------:R1:W2:Y:S03]  /*45d0*/  MUFU.EX2 R155, R0 ;  /* 0x00000000009b7308 */ /* 0x0002a60000000800 */
[C---:B------:R-:W-:Y:S08]  /*45e0*/  HMMA.16816.F32 R112, R4.reuse, R18, R84 ;  /* 0x000000120470723c */ /* 0x040ff00000001854 */
[----:B----4-:R-:W-:Y:S01]  /*45f0*/  HMMA.16816.F32 R88, R4, R8, R140 ;  /* 0x000000080458723c */ /* 0x010fe2000000188c */
[----:B-1----:R-:W-:-:S07]  /*4600*/  FFMA.FTZ R0, R252, c[0x0][0x2d0], -R2 ;  /* 0x0000b400fc007a23 */ /* 0x002fce0000010802 */
[C---:B------:R-:W-:Y:S01]  /*4610*/  HMMA.16816.F32 R92, R4.reuse, R10, R132 ;  /* 0x0000000a045c723c */ /* 0x040fe20000001884 */
[----:B------:R-:W1:Y:S01]  /*4620*/  LDSM.16.MT88.4 R8, [R225+0x7100] ;  /* 0x00710000e108783b */ /* 0x000e620000004200 */
[----:B------:R4:W-:Y:S06]  /*4630*/  MUFU.EX2 R249, R0 ;  /* 0x0000000000f97308 */ /* 0x0009ec0000000800 */
[C---:B---3--:R-:W-:Y:S08]  /*4640*/  HMMA.16816.F32 R132, R4.reuse, R26, R124 ;  /* 0x0000001a0484723c */ /* 0x048ff0000000187c */
[----:B------:R-:W-:Y:S01]  /*4650*/  HMMA.16816.F32 R96, R4, R24, R96 ;  /* 0x000000180460723c */ /* 0x000fe20000001860 */
[----:B----4-:R-:W-:-:S04]  /*4660*/  FFMA.FTZ R0, R251, c[0x0][0x2d0], -R2 ;  /* 0x0000b400fb007a23 */ /* 0x010fc80000010802 */
[----:B------:R3:W4:Y:S02]  /*4670*/  MUFU.EX2 R251, R0 ;  /* 0x0000000000fb7308 */ /* 0x0007240000000800 */
[----:B------:R-:W-:Y:S01]  /*4680*/  MOV R25, R168 ;  /* 0x000000a800197202 */ /* 0x000fe20000000f00 */
[--C-:B---3--:R-:W-:Y:S01]  /*4690*/  FFMA.FTZ R0, R250, c[0x0][0x2d0], -R2.reuse ;  /* 0x0000b400fa007a23 */ /* 0x108fe20000010802 */
[C---:B-1----:R-:W-:Y:S04]  /*46a0*/  HMMA.16816.F32 R124, R4.reuse, R8, R120 ;  /* 0x00000008047c723c */ /* 0x042fe80000001878 */
[----:B------:R1:W-:Y:S04]  /*46b0*/  MUFU.EX2 R250, R0 ;  /* 0x0000000000fa7308 */ /* 0x0003e80000000800 */
[C---:B------:R-:W-:Y:S01]  /*46c0*/  HMMA.16816.F32 R116, R4.reuse, R10, R116 ;  /* 0x0000000a0474723c */ /* 0x040fe20000001874 */
[----:B------:R-:W3:Y:S07]  /*46d0*/  LDSM.16.MT88.4 R8, [R228+0x7100] ;  /* 0x00710000e408783b */ /* 0x000eee0000004200 */
[----:B------:R-:W-:Y:S01]  /*46e0*/  HMMA.16816.F32 R120, R4, R16, R104 ;  /* 0x000000100478723c */ /* 0x000fe20000001868 */
[----:B------:R-:W2:Y:S01]  /*46f0*/  LDSM.16.MT88.4 R16, [R226+0x1900] ;  /* 0x00190000e210783b */ /* 0x000ea20000004200 */
[----:B-1----:R-:W-:-:S02]  /*4700*/  FFMA.FTZ R0, R139, c[0x0][0x2d0], -R2 ;  /* 0x0000b4008b007a23 */ /* 0x002fc40000010802 */
[----:B------:R-:W-:Y:S01]  /*4710*/  IMAD.MOV.U32 R139, RZ, RZ, R174 ;  /* 0x000000ffff8b7224 */ /* 0x000fe200078e00ae */
[----:B------:R-:W-:Y:S01]  /*4720*/  MOV R174, R165 ;  /* 0x000000a500ae7202 */ /* 0x000fe20000000f00 */
[----:B------:R-:W1:Y:S02]  /*4730*/  MUFU.EX2 R252, R0 ;  /* 0x0000000000fc7308 */ /* 0x000e640000000800 */
[C---:B---3--:R-:W-:Y:S07]  /*4740*/  HMMA.16816.F32 R104, R4.reuse, R8, R68 ;  /* 0x000000080468723c */ /* 0x048fee0000001844 */
[----:B------:R-:W-:Y:S01]  /*4750*/  IMAD.MOV.U32 R71, RZ, RZ, R146 ;  /* 0x000000ffff477224 */ /* 0x000fe200078e0092 */
[----:B------:R-:W-:Y:S01]  /*4760*/  HMMA.16816.F32 R28, R4, R10, R28 ;  /* 0x0000000a041c723c */ /* 0x000fe2000000181c */
[----:B------:R-:W3:Y:S01]  /*4770*/  LDSM.16.MT88.4 R8, [R225+0x1900] ;  /* 0x00190000e108783b */ /* 0x000ee20000004200 */
[----:B------:R-:W-:Y:S01]  /*4780*/  MOV R69, R152 ;  /* 0x0000009800457202 */ /* 0x000fe20000000f00 */
[----:B------:R-:W-:Y:S01]  /*4790*/  IMAD.MOV.U32 R68, RZ, RZ, R153 ;  /* 0x000000ffff447224 */ /* 0x000fe200078e0099 */
[----:B------:R-:W-:Y:S01]  /*47a0*/  MOV R153, R179 ;  /* 0x000000b300997202 */ /* 0x000fe20000000f00 */
[----:B------:R-:W-:-:S02]  /*47b0*/  IMAD.MOV.U32 R146, RZ, RZ, R177 ;  /* 0x000000ffff927224 */ /* 0x000fc400078e00b1 */
[----:B------:R-:W-:Y:S01]  /*47c0*/  F2FP.PACK_AB R4, R144, R173 ;  /* 0x000000ad9004723e */ /* 0x000fe200000000ff */
[----:B------:R-:W-:Y:S01]  /*47d0*/  IMAD.MOV.U32 R152, RZ, RZ, R178 ;  /* 0x000000ffff987224 */ /* 0x000fe200078e00b2 */
[----:B--2---:R-:W-:Y:S01]  /*47e0*/  F2FP.PACK_AB R6, R155, R14 ;  /* 0x0000000e9b06723e */ /* 0x004fe200000000ff */
[----:B------:R-:W-:Y:S01]  /*47f0*/  IMAD.MOV.U32 R70, RZ, RZ, R147 ;  /* 0x000000ffff467224 */ /* 0x000fe200078e0093 */
[----:B----4-:R-:W-:Y:S01]  /*4800*/  F2FP.PACK_AB R5, R251, R249 ;  /* 0x000000f9fb05723e */ /* 0x010fe200000000ff */
[----:B------:R-:W-:Y:S01]  /*4810*/  IMAD.MOV.U32 R147, RZ, RZ, R154 ;  /* 0x000000ffff937224 */ /* 0x000fe200078e009a */
[----:B-1----:R-:W-:Y:S01]  /*4820*/  F2FP.PACK_AB R7, R252, R250 ;  /* 0x000000fafc07723e */ /* 0x002fe200000000ff */
[----:B------:R-:W-:Y:S02]  /*4830*/  IMAD.MOV.U32 R154, RZ, RZ, R175 ;  /* 0x000000ffff9a7224 */ /* 0x000fe400078e00af */
[----:B------:R-:W-:-:S04]  /*4840*/  IMAD.MOV.U32 R175, RZ, RZ, R166 ;  /* 0x000000ffffaf7224 */ /* 0x000fc800078e00a6 */
[C---:B------:R-:W-:Y:S08]  /*4850*/  HMMA.16816.F32 R168, R4.reuse, R16, R40 ;  /* 0x0000001004a8723c */ /* 0x040ff00000001828 */
[C---:B---3--:R-:W-:Y:S07]  /*4860*/  HMMA.16816.F32 R20, R4.reuse, R8, R64 ;  /* 0x000000080414723c */ /* 0x048fee0000001840 */
[----:B------:R-:W-:Y:S01]  /*4870*/  IMAD.MOV.U32 R67, RZ, RZ, R164 ;  /* 0x000000ffff437224 */ /* 0x000fe200078e00a4 */
[----:B------:R-:W-:Y:S01]  /*4880*/  HMMA.16816.F32 R176, R4, R10, R52 ;  /* 0x0000000a04b0723c */ /* 0x000fe20000001834 */
[----:B------:R-:W1:Y:S01]  /*4890*/  LDSM.16.MT88.4 R8, [R229+0x1900] ;  /* 0x00190000e508783b */ /* 0x000e620000004200 */
[----:B------:R-:W-:-:S06]  /*48a0*/  IMAD.MOV.U32 R66, RZ, RZ, R167 ;  /* 0x000000ffff427224 */ /* 0x000fcc00078e00a7 */
[----:B------:R-:W-:Y:S01]  /*48b0*/  HMMA.16816.F32 R164, R4, R18, R76 ;  /* 0x0000001204a4723c */ /* 0x000fe2000000184c */
[----:B------:R-:W2:Y:S06]  /*48c0*/  LDSM.16.MT88.4 R16, [R226+0x4900] ;  /* 0x00490000e210783b */ /* 0x000eac0000004200 */
[----:B------:R-:W-:Y:S01]  /*48d0*/  IMAD.MOV.U32 R76, RZ, RZ, R144 ;  /* 0x000000ffff4c7224 */ /* 0x000fe200078e0090 */
[----:B------:R-:W-:Y:S01]  /*48e0*/  MOV R65, R21 ;  /* 0x0000001500417202 */ /* 0x000fe20000000f00 */
[----:B------:R-:W-:Y:S02]  /*48f0*/  IMAD.MOV.U32 R24, RZ, RZ, R22 ;  /* 0x000000ffff187224 */ /* 0x000fe400078e0016 */
[----:B------:R-:W-:-:S02]  /*4900*/  IMAD.MOV.U32 R0, RZ, RZ, R23 ;  /* 0x000000ffff007224 */ /* 0x000fc400078e0017 */
[----:B------:R-:W-:Y:S01]  /*4910*/  IMAD.MOV.U32 R64, RZ, RZ, R20 ;  /* 0x000000ffff407224 */ /* 0x000fe200078e0014 */
[----:B------:R-:W-:Y:S01]  /*4920*/  MOV R77, R24 ;  /* 0x00000018004d7202 */ /* 0x000fe20000000f00 */
[----:B------:R-:W3:Y:S01]  /*4930*/  LDSM.16.MT88.4 R20, [R228+0x1900] ;  /* 0x00190000e414783b */ /* 0x000ee20000004200 */
[----:B------:R-:W-:Y:S02]  /*4940*/  IMAD.MOV.U32 R78, RZ, RZ, R0 ;  /* 0x000000ffff4e7224 */ /* 0x000fe400078e0000 */
[----:B------:R-:W-:Y:S02]  /*4950*/  IMAD.MOV.U32 R0, RZ, RZ, R152 ;  /* 0x000000ffff007224 */ /* 0x000fe400078e0098 */
[----:B------:R-:W-:Y:S01]  /*4960*/  IMAD.MOV.U32 R152, RZ, RZ, R153 ;  /* 0x000000ffff987224 */ /* 0x000fe200078e0099 */
[----:B------:R-:W-:Y:S01]  /*4970*/  MOV R153, R154 ;  /* 0x0000009a00997202 */ /* 0x000fe20000000f00 */
[----:B------:R-:W-:Y:S02]  /*4980*/  IMAD.MOV.U32 R154, RZ, RZ, R183 ;  /* 0x000000ffff9a7224 */ /* 0x000fe400078e00b7 */
[----:B------:R-:W-:-:S02]  /*4990*/  IMAD.MOV.U32 R79, RZ, RZ, R145 ;  /* 0x000000ffff4f7224 */ /* 0x000fc400078e0091 */
[----:B------:R-:W-:Y:S01]  /*49a0*/  FFMA.FTZ R0, R0, c[0x0][0x2d0], -R12 ;  /* 0x0000b40000007a23 */ /* 0x000fe2000001080c */
[C---:B-1----:R-:W-:Y:S07]  /*49b0*/  HMMA.16816.F32 R148, R4.reuse, R8, R60 ;  /* 0x000000080494723c */ /* 0x042fee000000183c */
[----:B------:R-:W-:Y:S01]  /*49c0*/  IMAD.MOV.U32 R61, RZ, RZ, R137 ;  /* 0x000000ffff3d7224 */ /* 0x000fe200078e0089 */
[----:B------:R-:W-:Y:S01]  /*49d0*/  HMMA.16816.F32 R140, R4, R10, R48 ;  /* 0x0000000a048c723c */ /* 0x000fe20000001830 */
[----:B------:R-:W1:Y:S01]  /*49e0*/  LDSM.16.MT88.4 R8, [R225+0x4900] ;  /* 0x00490000e108783b */ /* 0x000e620000004200 */
[----:B------:R-:W-:Y:S01]  /*49f0*/  MOV R62, R138 ;  /* 0x0000008a003e7202 */ /* 0x000fe20000000f00 */
[----:B------:R-:W-:-:S04]  /*4a00*/  IMAD.MOV.U32 R63, RZ, RZ, R139 ;  /* 0x000000ffff3f7224 */ /* 0x000fc800078e008b */
[----:B------:R-:W-:Y:S01]  /*4a10*/  MOV R48, R182 ;  /* 0x000000b600307202 */ /* 0x000fe20000000f00 */
[----:B------:R-:W-:Y:S01]  /*4a20*/  IMAD.MOV.U32 R50, RZ, RZ, R136 ;  /* 0x000000ffff327224 */ /* 0x000fe200078e0088 */
[----:B------:R-:W-:Y:S01]  /*4a30*/  MOV R49, R146 ;  /* 0x0000009200317202 */ /* 0x000fe20000000f00 */
[C---:B--2---:R-:W-:Y:S01]  /*4a40*/  HMMA.16816.F32 R52, R4.reuse, R16, R32 ;  /* 0x000000100434723c */ /* 0x044fe20000001820 */
[----:B------:R-:W-:Y:S02]  /*4a50*/  MOV R51, R25 ;  /* 0x0000001900337202 */ /* 0x000fe40000000f00 */
[----:B------:R-:W2:Y:S01]  /*4a60*/  LDSM.16.MT88.4 R24, [R228+0x4900] ;  /* 0x00490000e418783b */ /* 0x000ea20000004200 */
[----:B------:R-:W-:Y:S02]  /*4a70*/  MOV R60, R63 ;  /* 0x0000003f003c7202 */ /* 0x000fe40000000f00 */
[----:B------:R-:W-:Y:S02]  /*4a80*/  MOV R63, R78 ;  /* 0x0000004e003f7202 */ /* 0x000fe40000000f00 */
[C---:B---3--:R-:W-:Y:S07]  /*4a90*/  HMMA.16816.F32 R180, R4.reuse, R20, R36 ;  /* 0x0000001404b4723c */ /* 0x048fee0000001824 */
[----:B------:R-:W-:Y:S01]  /*4aa0*/  IMAD.MOV.U32 R20, RZ, RZ, R147 ;  /* 0x000000ffff147224 */ /* 0x000fe200078e0093 */
[----:B------:R-:W-:Y:S01]  /*4ab0*/  MOV R36, R172 ;  /* 0x000000ac00247202 */ /* 0x000fe20000000f00 */
[----:B------:R-:W-:Y:S01]  /*4ac0*/  IMAD.MOV.U32 R21, RZ, RZ, R62 ;  /* 0x000000ffff157224 */ /* 0x000fe200078e003e */
[----:B------:R-:W-:Y:S01]  /*4ad0*/  MOV R39, R175 ;  /* 0x000000af00277202 */ /* 0x000fe20000000f00 */
[----:B------:R-:W-:Y:S01]  /*4ae0*/  IMAD.MOV.U32 R62, RZ, RZ, R77 ;  /* 0x000000ffff3e7224 */ /* 0x000fe200078e004d */
[----:B------:R-:W-:Y:S01]  /*4af0*/  HMMA.16816.F32 R40, R4, R18, R80 ;  /* 0x000000120428723c */ /* 0x000fe20000001850 */
[----:B------:R-:W-:Y:S01]  /*4b00*/  IMAD.MOV.U32 R37, RZ, RZ, R173 ;  /* 0x000000ffff257224 */ /* 0x000fe200078e00ad */
[----:B------:R-:W3:Y:S01]  /*4b10*/  LDSM.16.MT88.4 R16, [R229+0x7900] ;  /* 0x00790000e510783b */ /* 0x000ee20000004200 */
[----:B------:R-:W-:-:S05]  /*4b20*/  IMAD.MOV.U32 R38, RZ, RZ, R174 ;  /* 0x000000ffff267224 */ /* 0x000fca00078e00ae */
[C---:B------:R-:W-:Y:S07]  /*4b30*/  HMMA.16816.F32 R172, R4.reuse, R22, R72 ;  /* 0x0000001604ac723c */ /* 0x040fee0000001848 */
[----:B------:R-:W-:Y:S01]  /*4b40*/  MOV R72, R36 ;  /* 0x0000002400487202 */ /* 0x000fe20000000f00 */
[----:B-1----:R-:W-:Y:S01]  /*4b50*/  HMMA.16816.F32 R144, R4, R8, R56 ;  /* 0x000000080490723c */ /* 0x002fe20000001838 */
[----:B------:R-:W-:Y:S01]  /*4b60*/  IMAD.MOV.U32 R73, RZ, RZ, R37 ;  /* 0x000000ffff497224 */ /* 0x000fe200078e0025 */
[----:B------:R-:W-:Y:S01]  /*4b70*/  MOV R75, R39 ;  /* 0x00000027004b7202 */ /* 0x000fe20000000f00 */
[----:B------:R-:W-:Y:S01]  /*4b80*/  IMAD.MOV.U32 R74, RZ, RZ, R38 ;  /* 0x000000ffff4a7224 */ /* 0x000fe200078e0026 */
[----:B------:R-:W-:Y:S01]  /*4b90*/  MOV R38, R50 ;  /* 0x0000003200267202 */ /* 0x000fe20000000f00 */
[----:B------:R-:W-:-:S02]  /*4ba0*/  IMAD.MOV.U32 R36, RZ, RZ, R48 ;  /* 0x000000ffff247224 */ /* 0x000fc400078e0030 */
[----:B------:R-:W-:Y:S01]  /*4bb0*/  IMAD.MOV.U32 R37, RZ, RZ, R49 ;  /* 0x000000ffff257224 */ /* 0x000fe200078e0031 */
[----:B------:R-:W-:Y:S01]  /*4bc0*/  HMMA.16816.F32 R136, R4, R10, R44 ;  /* 0x0000000a0488723c */ /* 0x000fe2000000182c */
[----:B------:R-:W1:Y:S01]  /*4bd0*/  LDSM.16.MT88.4 R8, [R229+0x4900] ;  /* 0x00490000e508783b */ /* 0x000e620000004200 */
[----:B------:R-:W-:Y:S01]  /*4be0*/  IMAD.MOV.U32 R39, RZ, RZ, R51 ;  /* 0x000000ffff277224 */ /* 0x000fe200078e0033 */
[----:B------:R-:W-:Y:S01]  /*4bf0*/  MOV R49, R67 ;  /* 0x0000004300317202 */ /* 0x000fe20000000f00 */
[----:B------:R-:W-:Y:S01]  /*4c00*/  IMAD.MOV.U32 R48, RZ, RZ, R66 ;  /* 0x000000ffff307224 */ /* 0x000fe200078e0042 */
[----:B------:R-:W-:Y:S01]  /*4c10*/  MOV R67, R68 ;  /* 0x0000004400437202 */ /* 0x000fe20000000f00 */
[----:B------:R-:W-:Y:S01]  /*4c20*/  IMAD.MOV.U32 R50, RZ, RZ, R65 ;  /* 0x000000ffff327224 */ /* 0x000fe200078e0041 */
[----:B------:R-:W-:Y:S01]  /*4c30*/  MOV R66, R71 ;  /* 0x0000004700427202 */ /* 0x000fe20000000f00 */
[----:B------:R-:W-:Y:S02]  /*4c40*/  IMAD.MOV.U32 R51, RZ, RZ, R64 ;  /* 0x000000ffff337224 */ /* 0x000fe400078e0040 */
[----:B------:R-:W-:-:S02]  /*4c50*/  IMAD.MOV.U32 R64, RZ, RZ, R69 ;  /* 0x000000ffff407224 */ /* 0x000fc400078e0045 */
[----:B------:R-:W-:Y:S02]  /*4c60*/  IMAD.MOV.U32 R65, RZ, RZ, R70 ;  /* 0x000000ffff417224 */ /* 0x000fe400078e0046 */
[C---:B--2---:R-:W-:Y:S07]  /*4c70*/  HMMA.16816.F32 R68, R4.reuse, R24, R96 ;  /* 0x000000180444723c */ /* 0x044fee0000001860 */
[----:B------:R-:W-:Y:S01]  /*4c80*/  IMAD.MOV.U32 R99, RZ, RZ, R60 ;  /* 0x000000ffff637224 */ /* 0x000fe200078e003c */
[----:B------:R-:W-:Y:S01]  /*4c90*/  MOV R25, R49 ;  /* 0x0000003100197202 */ /* 0x000fe20000000f00 */
[----:B------:R-:W-:Y:S01]  /*4ca0*/  IMAD.MOV.U32 R24, RZ, RZ, R62 ;  /* 0x000000ffff187224 */ /* 0x000fe200078e003e */
[----:B---3--:R-:W-:Y:S01]  /*4cb0*/  HMMA.16816.F32 R56, R4, R18, R112 ;  /* 0x000000120438723c */ /* 0x008fe20000001870 */
[----:B------:R-:W-:-:S02]  /*4cc0*/  IMAD.MOV.U32 R96, RZ, RZ, R63 ;  /* 0x000000ffff607224 */ /* 0x000fc400078e003f */
[----:B------:R-:W-:-:S05]  /*4cd0*/  IMAD.MOV.U32 R97, RZ, RZ, R21 ;  /* 0x000000ffff617224 */ /* 0x000fca00078e0015 */
[----:B-1----:R-:W-:Y:S07]  /*4ce0*/  HMMA.16816.F32 R84, R4, R8, R88 ;  /* 0x000000080454723c */ /* 0x002fee0000001858 */
[----:B------:R-:W-:Y:S02]  /*4cf0*/  IMAD.MOV.U32 R89, RZ, RZ, R61 ;  /* 0x000000ffff597224 */ /* 0x000fe400078e003d */
[----:B------:R-:W-:Y:S02]  /*4d00*/  IMAD.MOV.U32 R61, RZ, RZ, R76 ;  /* 0x000000ffff3d7224 */ /* 0x000fe400078e004c */
[----:B------:R-:W-:-:S02]  /*4d10*/  IMAD.MOV.U32 R88, RZ, RZ, R79 ;  /* 0x000000ffff587224 */ /* 0x000fc400078e004f */
[C---:B------:R-:W-:Y:S01]  /*4d20*/  HMMA.16816.F32 R76, R4.reuse, R10, R92 ;  /* 0x0000000a044c723c */ /* 0x040fe2000000185c */
[----:B------:R-:W1:Y:S01]  /*4d30*/  LDSM.16.MT88.4 R8, [R225+0x7900] ;  /* 0x00790000e108783b */ /* 0x000e620000004200 */
[----:B------:R-:W-:Y:S01]  /*4d40*/  MOV R98, R61 ;  /* 0x0000003d00627202 */ /* 0x000fe20000000f00 */
[----:B------:R-:W-:Y:S02]  /*4d50*/  IMAD.MOV.U32 R90, RZ, RZ, R73 ;  /* 0x000000ffff5a7224 */ /* 0x000fe400078e0049 */
[----:B------:R-:W-:Y:S02]  /*4d60*/  IMAD.MOV.U32 R91, RZ, RZ, R74 ;  /* 0x000000ffff5b7224 */ /* 0x000fe400078e004a */
[----:B------:R-:W-:Y:S01]  /*4d70*/  IMAD.MOV.U32 R95, RZ, RZ, R37 ;  /* 0x000000ffff5f7224 */ /* 0x000fe200078e0025 */
[----:B------:R-:W-:Y:S01]  /*4d80*/  HMMA.16816.F32 R60, R4, R26, R132 ;  /* 0x0000001a043c723c */ /* 0x000fe20000001884 */
[----:B------:R-:W-:Y:S01]  /*4d90*/  MOV R94, R38 ;  /* 0x00000026005e7202 */ /* 0x000fe20000000f00 */
[----:B------:R-:W-:-:S02]  /*4da0*/  IMAD.MOV.U32 R93, RZ, RZ, R39 ;  /* 0x000000ffff5d7224 */ /* 0x000fc400078e0027 */
[----:B------:R-:W-:Y:S02]  /*4db0*/  IMAD.MOV.U32 R92, RZ, RZ, R20 ;  /* 0x000000ffff5c7224 */ /* 0x000fe400078e0014 */
[----:B------:R-:W2:Y:S01]  /*4dc0*/  LDSM.16.MT88.4 R20, [R226+0x7900] ;  /* 0x00790000e214783b */ /* 0x000ea20000004200 */
[----:B------:R-:W-:Y:S01]  /*4dd0*/  IMAD.MOV.U32 R132, RZ, RZ, R48 ;  /* 0x000000ffff847224 */ /* 0x000fe200078e0030 */
[----:B------:R-:W-:Y:S01]  /*4de0*/  MOV R26, R75 ;  /* 0x0000004b001a7202 */ /* 0x000fe20000000f00 */
[----:B------:R-:W-:Y:S01]  /*4df0*/  IMAD.MOV.U32 R135, RZ, RZ, R50 ;  /* 0x000000ffff877224 */ /* 0x000fe200078e0032 */
[----:B------:R-:W-:Y:S01]  /*4e00*/  MOV R133, R72 ;  /* 0x0000004800857202 */ /* 0x000fe20000000f00 */
[----:B------:R-:W-:Y:S02]  /*4e10*/  IMAD.MOV.U32 R134, RZ, RZ, R51 ;  /* 0x000000ffff867224 */ /* 0x000fe400078e0033 */
[----:B------:R-:W-:Y:S01]  /*4e20*/  IMAD.MOV.U32 R27, RZ, RZ, R36 ;  /* 0x000000ffff1b7224 */ /* 0x000fe200078e0024 */
[C---:B-1----:R-:W-:Y:S07]  /*4e30*/  HMMA.16816.F32 R48, R4.reuse, R8, R124 ;  /* 0x000000080430723c */ /* 0x042fee000000187c */
[----:B------:R-:W-:Y:S01]  /*4e40*/  MOV R124, R64 ;  /* 0x00000040007c7202 */ /* 0x000fe20000000f00 */
[----:B------:R-:W-:Y:S01]  /*4e50*/  HMMA.16816.F32 R36, R4, R10, R116 ;  /* 0x0000000a0424723c */ /* 0x000fe20000001874 */
[----:B------:R-:W-:Y:S01]  /*4e60*/  MOV R126, R66 ;  /* 0x00000042007e7202 */ /* 0x000fe20000000f00 */
[----:B------:R-:W-:Y:S01]  /*4e70*/  IMAD.MOV.U32 R125, RZ, RZ, R65 ;  /* 0x000000ffff7d7224 */ /* 0x000fe200078e0041 */
[----:B------:R-:W1:Y:S01]  /*4e80*/  LDSM.16.MT88.4 R8, [R228+0x7900] ;  /* 0x00790000e408783b */ /* 0x000e620000004200 */
[----:B------:R-:W-:-:S03]  /*4e90*/  IMAD.MOV.U32 R127, RZ, RZ, R67 ;  /* 0x000000ffff7f7224 */ /* 0x000fc600078e0043 */
[----:B------:R-:W-:Y:S01]  /*4ea0*/  MOV R118, R124 ;  /* 0x0000007c00767202 */ /* 0x000fe20000000f00 */
[----:B------:R-:W-:Y:S01]  /*4eb0*/  IMAD.MOV.U32 R119, RZ, RZ, R125 ;  /* 0x000000ffff777224 */ /* 0x000fe200078e007d */
        /* <DEDUP_REMOVED lines=16> */
[----:B------:R3:W-:Y:S01]  /*4fc0*/  MUFU.EX2 R101, R0 ;  /* 0x0000000000657308 */ /* 0x0007e20000000800 */
[----:B------:R-:W-:Y:S01]  /*4fd0*/  MOV R117, R119 ;  /* 0x0000007700757202 */ /* 0x000fe20000000f00 */
[----:B--2---:R-:W-:Y:S01]  /*4fe0*/  HMMA.16816.F32 R80, R4, R20, R108 ;  /* 0x000000140450723c */ /* 0x004fe2000000186c */
[----:B------:R-:W-:Y:S01]  /*4ff0*/  MOV R119, R125 ;  /* 0x0000007d00777202 */ /* 0x000fe20000000f00 */
[----:B------:R2:W5:Y:S01]  /*5000*/  LDL.LU R188, [R1+0x80] ;  /* 0x0000800001bc7983 */ /* 0x0005620000300800 */
[----:B------:R-:W-:-:S05]  /*5010*/  MOV R125, R127 ;  /* 0x0000007f007d7202 */ /* 0x000fca0000000f00 */
[----:B------:R-:W-:Y:S01]  /*5020*/  HMMA.16816.F32 R64, R4, R16, R120 ;  /* 0x000000100440723c */ /* 0x000fe20000001878 */
[----:B---3--:R-:W-:Y:S01]  /*5030*/  FFMA.FTZ R0, R118, c[0x0][0x2d0], -R12 ;  /* 0x0000b40076007a23 */ /* 0x008fe2000001080c */
[----:B------:R-:W-:Y:S01]  /*5040*/  MOV R127, R27 ;  /* 0x0000001b007f7202 */ /* 0x000fe20000000f00 */
[----:B------:R-:W-:-:S05]  /*5050*/  IMAD.MOV.U32 R118, RZ, RZ, R124 ;  /* 0x000000ffff767224 */ /* 0x000fca00078e007c */
[C---:B-1----:R-:W-:Y:S01]  /*5060*/  HMMA.16816.F32 R32, R4.reuse, R10, R28 ;  /* 0x0000000a0420723c */ /* 0x042fe2000000181c */
[----:B------:R-:W-:Y:S01]  /*5070*/  IMAD.MOV.U32 R124, RZ, RZ, R126 ;  /* 0x000000ffff7c7224 */ /* 0x000fe200078e007e */
[----:B------:R-:W-:Y:S01]  /*5080*/  LDSM.16.MT88.4 R16, [R226+0x2100] ;  /* 0x00210000e210783b */ /* 0x000fe20000004200 */
[----:B------:R-:W-:Y:S02]  /*5090*/  IMAD.MOV.U32 R126, RZ, RZ, R26 ;  /* 0x000000ffff7e7224 */ /* 0x000fe400078e001a */
[----:B------:R-:W-:Y:S02]  /*50a0*/  IMAD.MOV.U32 R26, RZ, RZ, R132 ;  /* 0x000000ffff1a7224 */ /* 0x000fe400078e0084 */
[----:B------:R-:W-:Y:S01]  /*50b0*/  IMAD.MOV.U32 R132, RZ, RZ, R134 ;  /* 0x000000ffff847224 */ /* 0x000fe200078e0086 */
[----:B------:R-:W-:Y:S01]  /*50c0*/  HMMA.16816.F32 R44, R4, R8, R104 ;  /* 0x00000008042c723c */ /* 0x000fe20000001868 */
[----:B------:R-:W-:Y:S01]  /*50d0*/  IMAD.MOV.U32 R116, RZ, RZ, R118 ;  /* 0x000000ffff747224 */ /* 0x000fe200078e0076 */
[----:B------:R-:W-:Y:S01]  /*50e0*/  MOV R27, R133 ;  /* 0x00000085001b7202 */ /* 0x000fe20000000f00 */
[----:B------:R-:W-:Y:S01]  /*50f0*/  IMAD.MOV.U32 R134, RZ, RZ, R24 ;  /* 0x000000ffff867224 */ /* 0x000fe200078e0018 */
[----:B------:R-:W1:Y:S01]  /*5100*/  LDSM.16.MT88.4 R8, [R229+0x2100] ;  /* 0x00210000e508783b */ /* 0x000e620000004200 */
[----:B------:R-:W-:-:S02]  /*5110*/  IMAD.MOV.U32 R118, RZ, RZ, R124 ;  /* 0x000000ffff767224 */ /* 0x000fc400078e007c */
[----:B------:R-:W-:Y:S01]  /*5120*/  IMAD.MOV.U32 R24, RZ, RZ, R97 ;  /* 0x000000ffff187224 */ /* 0x000fe200078e0061 */
[----:B------:R-:W-:Y:S01]  /*5130*/  HMMA.16816.F32 R72, R4, R22, R128 ;  /* 0x000000160448723c */ /* 0x000fe20000001880 */
[----:B------:R-:W-:Y:S01]  /*5140*/  IMAD.MOV.U32 R124, RZ, RZ, R126 ;  /* 0x000000ffff7c7224 */ /* 0x000fe200078e007e */
[----:B------:R-:W-:Y:S01]  /*5150*/  MOV R133, R135 ;  /* 0x0000008700857202 */ /* 0x000fe20000000f00 */
[----:B------:R-:W-:Y:S01]  /*5160*/  IMAD.MOV.U32 R97, RZ, RZ, R88 ;  /* 0x000000ffff617224 */ /* 0x000fe200078e0058 */
[----:B------:R-:W3:Y:S01]  /*5170*/  LDSM.16.MT88.4 R20, [R225+0x2100] ;  /* 0x00210000e114783b */ /* 0x000ee20000004200 */
[----:B------:R-:W-:Y:S02]  /*5180*/  IMAD.MOV.U32 R126, RZ, RZ, R26 ;  /* 0x000000ffff7e7224 */ /* 0x000fe400078e001a */
[----:B------:R-:W-:Y:S02]  /*5190*/  IMAD.MOV.U32 R88, RZ, RZ, R152 ;  /* 0x000000ffff587224 */ /* 0x000fe400078e0098 */
[----:B------:R-:W-:Y:S01]  /*51a0*/  IMAD.MOV.U32 R26, RZ, RZ, R132 ;  /* 0x000000ffff1a7224 */ /* 0x000fe200078e0084 */
[----:B------:R4:W1:Y:S01]  /*51b0*/  MUFU.EX2 R152, R0 ;  /* 0x0000000000987308 */ /* 0x0008620000000800 */
[----:B------:R-:W-:-:S02]  /*51c0*/  IMAD.MOV.U32 R132, RZ, RZ, R134 ;  /* 0x000000ffff847224 */ /* 0x000fc400078e0086 */
[----:B------:R-:W-:Y:S02]  /*51d0*/  IMAD.MOV.U32 R134, RZ, RZ, R24 ;  /* 0x000000ffff867224 */ /* 0x000fe400078e0018 */
[----:B------:R-:W-:Y:S02]  /*51e0*/  IMAD.MOV.U32 R24, RZ, RZ, R97 ;  /* 0x000000ffff187224 */ /* 0x000fe400078e0061 */
[----:B------:R-:W-:Y:S02]  /*51f0*/  IMAD.MOV.U32 R97, RZ, RZ, R88 ;  /* 0x000000ffff617224 */ /* 0x000fe400078e0058 */
[----:B------:R-:W-:Y:S02]  /*5200*/  IMAD.MOV.U32 R88, RZ, RZ, R153 ;  /* 0x000000ffff587224 */ /* 0x000fe400078e0099 */
[----:B----4-:R-:W-:Y:S01]  /*5210*/  FFMA.FTZ R0, R117, c[0x0][0x2d0], -R12 ;  /* 0x0000b40075007a23 */ /* 0x010fe2000001080c */
[----:B------:R-:W-:Y:S02]  /*5220*/  MOV R117, R119 ;  /* 0x0000007700757202 */ /* 0x000fe40000000f00 */
[----:B------:R-:W-:Y:S01]  /*5230*/  MOV R119, R125 ;  /* 0x0000007d00777202 */ /* 0x000fe20000000f00 */
[----:B------:R4:W-:Y:S01]  /*5240*/  MUFU.EX2 R153, R0 ;  /* 0x0000000000997308 */ /* 0x0009e20000000800 */
[----:B------:R-:W-:-:S02]  /*5250*/  MOV R125, R127 ;  /* 0x0000007f007d7202 */ /* 0x000fc40000000f00 */
[----:B------:R-:W-:Y:S02]  /*5260*/  MOV R135, R96 ;  /* 0x0000006000877202 */ /* 0x000fe40000000f00 */
[----:B------:R-:W-:Y:S02]  /*5270*/  MOV R127, R27 ;  /* 0x0000001b007f7202 */ /* 0x000fe40000000f00 */
[----:B------:R-:W-:Y:S02]  /*5280*/  MOV R96, R92 ;  /* 0x0000005c00607202 */ /* 0x000fe40000000f00 */
[----:B------:R-:W-:Y:S01]  /*5290*/  MOV R27, R133 ;  /* 0x00000085001b7202 */ /* 0x000fe20000000f00 */
[----:B----4-:R-:W-:Y:S02]  /*52a0*/  FFMA.FTZ R0, R116, c[0x0][0x2d0], -R12 ;  /* 0x0000b40074007a23 */ /* 0x010fe4000001080c */
[----:B------:R-:W-:Y:S01]  /*52b0*/  IMAD.MOV.U32 R116, RZ, RZ, R117 ;  /* 0x000000ffff747224 */ /* 0x000fe200078e0075 */
[----:B------:R-:W-:Y:S01]  /*52c0*/  MOV R117, R118 ;  /* 0x0000007600757202 */ /* 0x000fe20000000f00 */
[----:B------:R-:W-:Y:S01]  /*52d0*/  IMAD.MOV.U32 R118, RZ, RZ, R119 ;  /* 0x000000ffff767224 */ /* 0x000fe200078e0077 */
[----:B------:R-:W-:Y:S01]  /*52e0*/  MOV R119, R124 ;  /* 0x0000007c00777202 */ /* 0x000fe20000000f00 */
[----:B------:R-:W-:Y:S01]  /*52f0*/  IMAD.MOV.U32 R124, RZ, RZ, R125 ;  /* 0x000000ffff7c7224 */ /* 0x000fe200078e007d */
[----:B------:R-:W-:-:S02]  /*5300*/  MOV R92, R89 ;  /* 0x00000059005c7202 */ /* 0x000fc40000000f00 */
[----:B------:R-:W-:Y:S02]  /*5310*/  MOV R133, R135 ;  /* 0x0000008700857202 */ /* 0x000fe40000000f00 */
[----:B------:R-:W-:Y:S01]  /*5320*/  MOV R125, R126 ;  /* 0x0000007e007d7202 */ /* 0x000fe20000000f00 */
[----:B------:R-:W-:Y:S01]  /*5330*/  IMAD.MOV.U32 R126, RZ, RZ, R127 ;  /* 0x000000ffff7e7224 */ /* 0x000fe200078e007f */
[----:B------:R-:W-:Y:S02]  /*5340*/  MOV R89, R187 ;  /* 0x000000bb00597202 */ /* 0x000fe40000000f00 */
[----:B------:R-:W-:Y:S01]  /*5350*/  MOV R135, R96 ;  /* 0x0000006000877202 */ /* 0x000fe20000000f00 */
[----:B------:R-:W-:Y:S01]  /*5360*/  FFMA.FTZ R29, R156, c[0x0][0x2d0], -R2 ;  /* 0x0000b4009c1d7a23 */ /* 0x000fe20000010802 */
[----:B------:R-:W-:Y:S01]  /*5370*/  MOV R127, R26 ;  /* 0x0000001a007f7202 */ /* 0x000fe20000000f00 */
[----:B------:R-:W-:Y:S01]  /*5380*/  IMAD.MOV.U32 R26, RZ, RZ, R27 ;  /* 0x000000ffff1a7224 */ /* 0x000fe200078e001b */
[----:B------:R-:W-:Y:S01]  /*5390*/  MOV R96, R92 ;  /* 0x0000005c00607202 */ /* 0x000fe20000000f00 */
[----:B------:R2:W5:Y:S01]  /*53a0*/  LDL.LU R187, [R1+0x7c] ;  /* 0x00007c0001bb7983 */ /* 0x0005620000300800 */
[----:B------:R-:W-:Y:S01]  /*53b0*/  MOV R27, R132 ;  /* 0x00000084001b7202 */ /* 0x000fe20000000f00 */
[----:B------:R-:W-:Y:S01]  /*53c0*/  IMAD.MOV.U32 R132, RZ, RZ, R133 ;  /* 0x000000ffff847224 */ /* 0x000fe200078e0085 */
[----:B------:R-:W-:-:S02]  /*53d0*/  MOV R92, R89 ;  /* 0x00000059005c7202 */ /* 0x000fc40000000f00 */
[----:B------:R-:W-:Y:S01]  /*53e0*/  MOV R133, R134 ;  /* 0x0000008600857202 */ /* 0x000fe20000000f00 */
[----:B------:R-:W-:Y:S01]  /*53f0*/  IMAD.MOV.U32 R134, RZ, RZ, R135 ;  /* 0x000000ffff867224 */ /* 0x000fe200078e0087 */
[----:B------:R-:W-:Y:S02]  /*5400*/  MOV R89, R186 ;  /* 0x000000ba00597202 */ /* 0x000fe40000000f00 */
        /* <DEDUP_REMOVED lines=8> */
[----:B-1----:R-:W-:Y:S01]  /*5490*/  F2FP.PACK_AB R4, R152, R101 ;  /* 0x000000659804723e */ /* 0x002fe200000000ff */
[----:B------:R1:W4:Y:S01]  /*54a0*/  MUFU.EX2 R155, R0 ;  /* 0x00000000009b7308 */ /* 0x0003220000000800 */
[----:B------:R2:W5:Y:S01]  /*54b0*/  LDL.LU R186, [R1+0x78] ;  /* 0x0000780001ba7983 */ /* 0x0005620000300800 */
[----:B-1----:R-:W-:Y:S01]  /*54c0*/  FFMA.FTZ R0, R116, c[0x0][0x2d0], -R2 ;  /* 0x0000b40074007a23 */ /* 0x002fe20000010802 */
        /* <DEDUP_REMOVED lines=14> */
[----:B------:R-:W-:-:S02]  /*55b0*/  MOV R111, R117 ;  /* 0x00000075006f7202 */ /* 0x000fc40000000f00 */
[----:B------:R-:W-:Y:S01]  /*55c0*/  MOV R24, R96 ;  /* 0x0000006000187202 */ /* 0x000fe20000000f00 */
[----:B------:R-:W-:Y:S01]  /*55d0*/  IMAD.MOV.U32 R96, RZ, RZ, R97 ;  /* 0x000000ffff607224 */ /* 0x000fe200078e0061 */
[----:B------:R-:W-:Y:S02]  /*55e0*/  MOV R117, R119 ;  /* 0x0000007700757202 */ /* 0x000fe40000000f00 */
[----:B------:R-:W-:Y:S02]  /*55f0*/  MOV R119, R125 ;  /* 0x0000007d00777202 */ /* 0x000fe40000000f00 */
[----:B------:R-:W-:Y:S02]  /*5600*/  MOV R97, R92 ;  /* 0x0000005c00617202 */ /* 0x000fe40000000f00 */
[----:B------:R-:W-:Y:S01]  /*5610*/  MOV R125, R127 ;  /* 0x0000007f007d7202 */ /* 0x000fe20000000f00 */
[----:B------:R-:W-:Y:S01]  /*5620*/  IMAD.MOV.U32 R127, RZ, RZ, R26 ;  /* 0x000000ffff7f7224 */ /* 0x000fe200078e001a */
[----:B------:R1:W-:Y:S01]  /*5630*/  MUFU.EX2 R31, R0 ;  /* 0x00000000001f7308 */ /* 0x0003e20000000800 */
[----:B------:R-:W-:-:S02]  /*5640*/  IMAD.MOV.U32 R26, RZ, RZ, R132 ;  /* 0x000000ffff1a7224 */ /* 0x000fc400078e0084 */
[----:B------:R-:W-:Y:S02]  /*5650*/  IMAD.MOV.U32 R132, RZ, RZ, R134 ;  /* 0x000000ffff847224 */ /* 0x000fe400078e0086 */
[----:B------:R-:W-:Y:S02]  /*5660*/  IMAD.MOV.U32 R134, RZ, RZ, R24 ;  /* 0x000000ffff867224 */ /* 0x000fe400078e0018 */
[----:B------:R-:W-:Y:S02]  /*5670*/  IMAD.MOV.U32 R24, RZ, RZ, R97 ;  /* 0x000000ffff187224 */ /* 0x000fe400078e0061 */
[----:B------:R-:W-:Y:S02]  /*5680*/  IMAD.MOV.U32 R97, RZ, RZ, R102 ;  /* 0x000000ffff617224 */ /* 0x000fe400078e0066 */
[----:B-1----:R-:W-:-:S04]  /*5690*/  FFMA.FTZ R0, R116, c[0x0][0x2d0], -R2 ;  /* 0x0000b40074007a23 */ /* 0x002fc80000010802 */
[----:B------:R1:W1:Y:S01]  /*56a0*/  MUFU.EX2 R102, R0 ;  /* 0x0000000000667308 */ /* 0x0002620000000800 */
[----:B------:R-:W-:Y:S02]  /*56b0*/  IMAD.MOV.U32 R116, RZ, RZ, R118 ;  /* 0x000000ffff747224 */ /* 0x000fe400078e0076 */
[----:B------:R-:W-:Y:S02]  /*56c0*/  IMAD.MOV.U32 R118, RZ, RZ, R124 ;  /* 0x000000ffff767224 */ /* 0x000fe400078e007c */
[----:B------:R-:W-:Y:S02]  /*56d0*/  IMAD.MOV.U32 R124, RZ, RZ, R126 ;  /* 0x000000ffff7c7224 */ /* 0x000fe400078e007e */
[----:B------:R-:W-:Y:S02]  /*56e0*/  IMAD.MOV.U32 R110, RZ, RZ, R116 ;  /* 0x000000ffff6e7224 */ /* 0x000fe400078e0074 */
[----:B------:R-:W-:Y:S02]  /*56f0*/  IMAD.MOV.U32 R116, RZ, RZ, R118 ;  /* 0x000000ffff747224 */ /* 0x000fe400078e0076 */
[----:B-1----:R-:W-:Y:S01]  /*5700*/  FFMA.FTZ R0, R111, c[0x0][0x2d0], -R2 ;  /* 0x0000b4006f007a23 */ /* 0x002fe20000010802 */
[----:B------:R-:W-:-:S02]  /*5710*/  MOV R111, R117 ;  /* 0x00000075006f7202 */ /* 0x000fc40000000f00 */
[----:B------:R-:W-:Y:S02]  /*5720*/  MOV R117, R119 ;  /* 0x0000007700757202 */ /* 0x000fe40000000f00 */
[----:B------:R-:W-:Y:S01]  /*5730*/  MOV R119, R125 ;  /* 0x0000007d00777202 */ /* 0x000fe20000000f00 */
[----:B------:R-:W-:Y:S02]  /*5740*/  IMAD.MOV.U32 R125, RZ, RZ, R26 ;  /* 0x000000ffff7d7224 */ /* 0x000fe400078e001a */
        /* <DEDUP_REMOVED lines=9> */
[----:B------:R-:W-:-:S02]  /*57e0*/  IMAD.MOV.U32 R119, RZ, RZ, R26 ;  /* 0x000000ffff777224 */ /* 0x000fc400078e001a */
[----:B------:R-:W-:Y:S01]  /*57f0*/  IMAD.MOV.U32 R26, RZ, RZ, R132 ;  /* 0x000000ffff1a7224 */ /* 0x000fe200078e0084 */
[----:B------:R-:W-:Y:S01]  /*5800*/  MOV R126, R27 ;  /* 0x0000001b007e7202 */ /* 0x000fe20000000f00 */
[----:B------:R-:W-:Y:S02]  /*5810*/  IMAD.MOV.U32 R92, RZ, RZ, R185 ;  /* 0x000000ffff5c7224 */ /* 0x000fe400078e00b9 */
[----:B------:R-:W-:Y:S01]  /*5820*/  IMAD.MOV.U32 R132, RZ, RZ, R134 ;  /* 0x000000ffff847224 */ /* 0x000fe200078e0086 */
[----:B------:R-:W-:Y:S01]  /*5830*/  MOV R134, R154 ;  /* 0x0000009a00867202 */ /* 0x000fe20000000f00 */
[----:B------:R-:W-:Y:S01]  /*5840*/  FFMA.FTZ R28, R109, c[0x0][0x2d0], -R12 ;  /* 0x0000b4006d1c7a23 */ /* 0x000fe2000001080c */
[----:B------:R-:W-:Y:S01]  /*5850*/  MOV R27, R133 ;  /* 0x00000085001b7202 */ /* 0x000fe20000000f00 */
[----:B------:R2:W5:Y:S01]  /*5860*/  LDL.LU R185, [R1+0x74] ;  /* 0x0000740001b97983 */ /* 0x0005620000300800 */
[----:B-1----:R-:W-:Y:S02]  /*5870*/  FFMA.FTZ R0, R110, c[0x0][0x2d0], -R2 ;  /* 0x0000b4006e007a23 */ /* 0x002fe40000010802 */
[----:B------:R-:W-:-:S02]  /*5880*/  IMAD.MOV.U32 R110, RZ, RZ, R116 ;  /* 0x000000ffff6e7224 */ /* 0x000fc400078e0074 */
[----:B------:R-:W-:Y:S01]  /*5890*/  IMAD.MOV.U32 R116, RZ, RZ, R118 ;  /* 0x000000ffff747224 */ /* 0x000fe200078e0076 */
[----:B------:R-:W1:Y:S01]  /*58a0*/  MUFU.EX2 R154, R0 ;  /* 0x00000000009a7308 */ /* 0x000e620000000800 */
[----:B------:R-:W-:Y:S02]  /*58b0*/  MOV R133, R135 ;  /* 0x0000008700857202 */ /* 0x000fe40000000f00 */
[----:B------:R-:W-:Y:S02]  /*58c0*/  MOV R135, R96 ;  /* 0x0000006000877202 */ /* 0x000fe40000000f00 */
[----:B------:R-:W-:Y:S01]  /*58d0*/  MOV R109, R110 ;  /* 0x0000006e006d7202 */ /* 0x000fe20000000f00 */
[----:B------:R-:W-:Y:S01]  /*58e0*/  IMAD.MOV.U32 R110, RZ, RZ, R111 ;  /* 0x000000ffff6e7224 */ /* 0x000fe200078e006f */
[----:B------:R-:W-:Y:S02]  /*58f0*/  MOV R96, R92 ;  /* 0x0000005c00607202 */ /* 0x000fe40000000f00 */
[----:B------:R-:W-:-:S02]  /*5900*/  MOV R124, R27 ;  /* 0x0000001b007c7202 */ /* 0x000fc40000000f00 */
[----:B------:R-:W-:Y:S01]  /*5910*/  MOV R111, R116 ;  /* 0x00000074006f7202 */ /* 0x000fe20000000f00 */
[----:B------:R-:W-:Y:S01]  /*5920*/  IMAD.MOV.U32 R116, RZ, RZ, R117 ;  /* 0x000000ffff747224 */ /* 0x000fe200078e0075 */
[----:B------:R-:W-:Y:S02]  /*5930*/  MOV R27, R133 ;  /* 0x00000085001b7202 */ /* 0x000fe40000000f00 */
[----:B------:R-:W-:Y:S02]  /*5940*/  MOV R133, R135 ;  /* 0x0000008700857202 */ /* 0x000fe40000000f00 */
[----:B------:R-:W-:Y:S01]  /*5950*/  MOV R108, R109 ;  /* 0x0000006d006c7202 */ /* 0x000fe20000000f00 */
[----:B------:R-:W-:Y:S01]  /*5960*/  IMAD.MOV.U32 R109, RZ, RZ, R110 ;  /* 0x000000ffff6d7224 */ /* 0x000fe200078e006e */
[----:B------:R-:W-:Y:S02]  /*5970*/  MOV R135, R96 ;  /* 0x0000006000877202 */ /* 0x000fe40000000f00 */
[----:B------:R-:W-:Y:S01]  /*5980*/  MOV R110, R111 ;  /* 0x0000006f006e7202 */ /* 0x000fe20000000f00 */
[----:B------:R-:W-:Y:S01]  /*5990*/  IMAD.MOV.U32 R111, RZ, RZ, R116 ;  /* 0x000000ffff6f7224 */ /* 0x000fe200078e0074 */
[----:B------:R-:W-:Y:S01]  /*59a0*/  MOV R118, R27 ;  /* 0x0000001b00767202 */ /* 0x000fe20000000f00 */
[----:B------:R-:W-:Y:S01]  /*59b0*/  IMAD.MOV.U32 R131, RZ, RZ, R108 ;  /* 0x000000ffff837224 */ /* 0x000fe200078e006c */
[----:B------:R-:W-:-:S02]  /*59c0*/  MOV R27, R133 ;  /* 0x00000085001b7202 */ /* 0x000fc40000000f00 */
        /* <DEDUP_REMOVED lines=10> */
[----:B----4-:R-:W-:Y:S01]  /*5a70*/  F2FP.PACK_AB R6, R155, R153 ;  /* 0x000000999b06723e */ /* 0x010fe200000000ff */
[----:B------:R-:W-:Y:S01]  /*5a80*/  IMAD.MOV.U32 R130, RZ, RZ, R131 ;  /* 0x000000ffff827224 */ /* 0x000fe200078e0083 */
[----:B------:R-:W-:-:S02]  /*5a90*/  F2FP.PACK_AB R5, R102, R31 ;  /* 0x0000001f6605723e */ /* 0x000fc400000000ff */
[----:B-1----:R-:W-:Y:S01]  /*5aa0*/  F2FP.PACK_AB R7, R154, R103 ;  /* 0x000000679a07723e */ /* 0x002fe200000000ff */
        /* <DEDUP_REMOVED lines=10> */
[----:B------:R-:W-:Y:S01]  /*5b50*/  HMMA.16816.F32 R120, R4, R8, R148 ;  /* 0x000000080478723c */ /* 0x000fe20000001894 */
[----:B------:R-:W-:Y:S01]  /*5b60*/  IMAD.MOV.U32 R133, RZ, RZ, R24 ;  /* 0x000000ffff857224 */ /* 0x000fe200078e0018 */
[----:B------:R2:W5:Y:S01]  /*5b70*/  LDL.LU R184, [R1+0x70] ;  /* 0x0000700001b87983 */ /* 0x0005620000300800 */
[----:B------:R-:W-:-:S04]  /*5b80*/  MOV R116, R26 ;  /* 0x0000001a00747202 */ /* 0x000fc80000000f00 */
[----:B------:R-:W-:Y:S01]  /*5b90*/  MOV R151, R92 ;  /* 0x0000005c00977202 */ /* 0x000fe20000000f00 */
[----:B------:R-:W-:Y:S01]  /*5ba0*/  IMAD.MOV.U32 R150, RZ, RZ, R93 ;  /* 0x000000ffff967224 */ /* 0x000fe200078e005d */
[----:B------:R-:W-:Y:S01]  /*5bb0*/  MOV R149, R94 ;  /* 0x0000005e00957202 */ /* 0x000fe20000000f00 */
[----:B------:R-:W-:Y:S01]  /*5bc0*/  IMAD.MOV.U32 R148, RZ, RZ, R95 ;  /* 0x000000ffff947224 */ /* 0x000fe200078e005f */
[----:B------:R-:W-:Y:S01]  /*5bd0*/  MOV R128, R130 ;  /* 0x0000008200807202 */ /* 0x000fe20000000f00 */
[C---:B------:R-:W-:Y:S01]  /*5be0*/  HMMA.16816.F32 R92, R4.reuse, R10, R140 ;  /* 0x0000000a045c723c */ /* 0x040fe2000000188c */
[--C-:B------:R-:W-:Y:S01]  /*5bf0*/  FFMA.FTZ R27, R161, c[0x0][0x2d0], -R12.reuse ;  /* 0x0000b400a11b7a23 */ /* 0x100fe2000001080c */
[----:B------:R2:W5:Y:S01]  /*5c00*/  LDL.LU R163, [R1+0x6c] ;  /* 0x00006c0001a37983 */ /* 0x0005620000300800 */
[--C-:B------:R-:W-:Y:S02]  /*5c10*/  FFMA.FTZ R26, R160, c[0x0][0x2d0], -R12.reuse ;  /* 0x0000b400a01a7a23 */ /* 0x100fe4000001080c */
[----:B------:R-:W-:Y:S01]  /*5c20*/  FFMA.FTZ R25, R159, c[0x0][0x2d0], -R12 ;  /* 0x0000b4009f197a23 */ /* 0x000fe2000001080c */
        /* <DEDUP_REMOVED lines=11> */
[--C-:B------:R-:W-:Y:S01]  /*5ce0*/  FFMA.FTZ R24, R158, c[0x0][0x2d0], -R2.reuse ;  /* 0x0000b4009e187a23 */ /* 0x100fe20000010802 */
[----:B------:R-:W1:Y:S01]  /*5cf0*/  LDSM.16.MT88.4 R12, [R225+0x5100] ;  /* 0x00510000e10c783b */ /* 0x000e620000004200 */
[--C-:B------:R-:W-:Y:S01]  /*5d00*/  FFMA.FTZ R0, R157, c[0x0][0x2d0], -R2.reuse ;  /* 0x0000b4009d007a23 */ /* 0x100fe20000010802 */
[----:B------:R-:W-:Y:S01]  /*5d10*/  MOV R108, R90 ;  /* 0x0000005a006c7202 */ /* 0x000fe20000000f00 */
[----:B------:R-:W-:Y:S01]  /*5d20*/  IMAD.MOV.U32 R131, RZ, RZ, R109 ;  /* 0x000000ffff837224 */ /* 0x000fe200078e006d */
[----:B------:R-:W-:Y:S01]  /*5d30*/  HMMA.16816.F32 R112, R4, R16, R168 ;  /* 0x000000100470723c */ /* 0x000fe200000018a8 */
[----:B------:R-:W-:Y:S01]  /*5d40*/  FFMA.FTZ R30, R110, c[0x0][0x2d0], -R2 ;  /* 0x0000b4006e1e7a23 */ /* 0x000fe20000010802 */
[----:B------:R-:W-:Y:S01]  /*5d50*/  MOV R110, R88 ;  /* 0x00000058006e7202 */ /* 0x000fe20000000f00 */
[----:B------:R-:W-:Y:S01]  /*5d60*/  IMAD.MOV.U32 R109, RZ, RZ, R89 ;  /* 0x000000ffff6d7224 */ /* 0x000fe200078e0059 */
[----:B------:R-:W4:Y:S01]  /*5d70*/  LDSM.16.MT88.4 R8, [R226+0x5100] ;  /* 0x00510000e208783b */ /* 0x000f220000004200 */
[----:B------:R-:W-:-:S03]  /*5d80*/  IMAD.MOV.U32 R2, RZ, RZ, R91 ;  /* 0x000000ffff027224 */ /* 0x000fc600078e005b */
[----:B------:R-:W-:Y:S01]  /*5d90*/  HMMA.16816.F32 R88, R4, R18, R164 ;  /* 0x000000120458723c */ /* 0x000fe200000018a4 */
[----:B------:R-:W2:Y:S01]  /*5da0*/  LDSM.16.MT88.4 R16, [R228+0x2100] ;  /* 0x00210000e410783b */ /* 0x000ea20000004200 */
[----:B------:R-:W-:-:S03]  /*5db0*/  IMAD.MOV.U32 R140, RZ, RZ, R118 ;  /* 0x000000ffff8c7224 */ /* 0x000fc600078e0076 */
[----:B------:R1:W5:Y:S03]  /*5dc0*/  LDL.LU R162, [R1+0x68] ;  /* 0x0000680001a27983 */ /* 0x0003660000300800 */
[C---:B---3--:R-:W-:Y:S01]  /*5dd0*/  HMMA.16816.F32 R104, R4.reuse, R20, R128 ;  /* 0x000000140468723c */ /* 0x048fe20000001880 */
[----:B------:R3:W5:Y:S04]  /*5de0*/  LDL.LU R161, [R1+0x64] ;  /* 0x0000640001a17983 */ /* 0x0007680000300800 */
[----:B------:R3:W5:Y:S03]  /*5df0*/  LDL.LU R160, [R1+0x60] ;  /* 0x0000600001a07983 */ /* 0x0007660000300800 */
[C---:B------:R-:W-:Y:S01]  /*5e00*/  HMMA.16816.F32 R20, R4.reuse, R22, R176 ;  /* 0x000000160414723c */ /* 0x040fe200000018b0 */
[----:B------:R3:W5:Y:S04]  /*5e10*/  LDL.LU R159, [R1+0x5c] ;  /* 0x00005c00019f7983 */ /* 0x0007680000300800 */
[----:B------:R3:W5:Y:S04]  /*5e20*/  LDL.LU R158, [R1+0x58] ;  /* 0x00005800019e7983 */ /* 0x0007680000300800 */
[----:B------:R3:W5:Y:S01]  /*5e30*/  LDL.LU R157, [R1+0x54] ;  /* 0x00005400019d7983 */ /* 0x0007620000300800 */
[C---:B-1----:R-:W-:Y:S03]  /*5e40*/  HMMA.16816.F32 R176, R4.reuse, R12, R144 ;  /* 0x0000000c04b0723c */ /* 0x042fe60000001890 */
[----:B------:R3:W5:Y:S05]  /*5e50*/  LDL.LU R156, [R1+0x50] ;  /* 0x00005000019c7983 */ /* 0x00076a0000300800 */
[C---:B------:R-:W-:Y:S01]  /*5e60*/  HMMA.16816.F32 R164, R4.reuse, R14, R136 ;  /* 0x0000000e04a4723c */ /* 0x040fe20000001888 */
[----:B------:R-:W1:Y:S07]  /*5e70*/  LDSM.16.MT88.4 R12, [R228+0x5100] ;  /* 0x00510000e40c783b */ /* 0x000e6e0000004200 */
[C---:B----4-:R-:W-:Y:S08]  /*5e80*/  HMMA.16816.F32 R144, R4.reuse, R8, R52 ;  /* 0x000000080490723c */ /* 0x050ff00000001834 */
[C---:B--2---:R-:W-:Y:S08]  /*5e90*/  HMMA.16816.F32 R128, R4.reuse, R16, R180 ;  /* 0x000000100480723c */ /* 0x044ff000000018b4 */
[C---:B------:R-:W-:Y:S01]  /*5ea0*/  HMMA.16816.F32 R168, R4.reuse, R18, R172 ;  /* 0x0000001204a8723c */ /* 0x040fe200000018ac */
[----:B------:R-:W2:Y:S07]  /*5eb0*/  LDSM.16.MT88.4 R16, [R229+0x5100] ;  /* 0x00510000e510783b */ /* 0x000eae0000004200 */
[C---:B------:R-:W-:Y:S01]  /*5ec0*/  HMMA.16816.F32 R52, R4.reuse, R10, R40 ;  /* 0x0000000a0434723c */ /* 0x040fe20000001828 */
[----:B------:R-:W4:Y:S07]  /*5ed0*/  LDSM.16.MT88.4 R8, [R225+0x8100] ;  /* 0x00810000e108783b */ /* 0x000f2e0000004200 */
[C---:B-1----:R-:W-:Y:S08]  /*5ee0*/  HMMA.16816.F32 R68, R4.reuse, R12, R68 ;  /* 0x0000000c0444723c */ /* 0x042ff00000001844 */
[C---:B------:R-:W-:Y:S01]  /*5ef0*/  HMMA.16816.F32 R40, R4.reuse, R14, R60 ;  /* 0x0000000e0428723c */ /* 0x040fe2000000183c */
[----:B------:R-:W1:Y:S07]  /*5f00*/  LDSM.16.MT88.4 R12, [R229+0x8100] ;  /* 0x00810000e50c783b */ /* 0x000e6e0000004200 */
[C---:B--2---:R-:W-:Y:S08]  /*5f10*/  HMMA.16816.F32 R84, R4.reuse, R16, R84 ;  /* 0x000000100454723c */ /* 0x044ff00000001854 */
[C---:B------:R-:W-:Y:S01]  /*5f20*/  HMMA.16816.F32 R76, R4.reuse, R18, R76 ;  /* 0x00000012044c723c */ /* 0x040fe2000000184c */
[----:B------:R-:W2:Y:S07]  /*5f30*/  LDSM.16.MT88.4 R16, [R226+0x8100] ;  /* 0x00810000e210783b */ /* 0x000eae0000004200 */
[C---:B----4-:R-:W-:Y:S08]  /*5f40*/  HMMA.16816.F32 R48, R4.reuse, R8, R48 ;  /* 0x000000080430723c */ /* 0x050ff00000001830 */
[C---:B------:R-:W-:Y:S01]  /*5f50*/  HMMA.16816.F32 R36, R4.reuse, R10, R36 ;  /* 0x0000000a0424723c */ /* 0x040fe20000001824 */
[----:B------:R-:W4:Y:S07]  /*5f60*/  LDSM.16.MT88.4 R8, [R228+0x8100] ;  /* 0x00810000e408783b */ /* 0x000f2e0000004200 */
[----:B-1----:R-:W-:Y:S01]  /*5f70*/  HMMA.16816.F32 R60, R4, R14, R56 ;  /* 0x0000000e043c723c */ /* 0x002fe20000001838 */
[----:B------:R-:W-:Y:S01]  /*5f80*/  IMAD.MOV.U32 R138, RZ, RZ, R116 ;  /* 0x000000ffff8a7224 */ /* 0x000fe200078e0074 */
[----:B------:R-:W-:-:S06]  /*5f90*/  MOV R139, R117 ;  /* 0x00000075008b7202 */ /* 0x000fcc0000000f00 */
[----:B------:R-:W-:Y:S01]  /*5fa0*/  HMMA.16816.F32 R64, R4, R12, R64 ;  /* 0x0000000c0440723c */ /* 0x000fe20000001840 */
[----:B------:R-:W-:Y:S01]  /*5fb0*/  IMAD.MOV.U32 R136, RZ, RZ, R110 ;  /* 0x000000ffff887224 */ /* 0x000fe200078e006e */
[----:B------:R-:W-:-:S06]  /*5fc0*/  MOV R137, R111 ;  /* 0x0000006f00897202 */ /* 0x000fcc0000000f00 */
[C---:B--2---:R-:W-:Y:S08]  /*5fd0*/  HMMA.16816.F32 R172, R4.reuse, R16, R80 ;  /* 0x0000001004ac723c */ /* 0x044ff00000001850 */
[----:B------:R-:W-:Y:S01]  /*5fe0*/  HMMA.16816.F32 R180, R4, R18, R72 ;  /* 0x0000001204b4723c */ /* 0x000fe20000001848 */
[----:B------:R-:W-:Y:S01]  /*5ff0*/  IMAD.MOV.U32 R15, RZ, RZ, R62 ;  /* 0x000000ffff0f7224 */ /* 0x000fe200078e003e */
[----:B------:R-:W-:-:S06]  /*6000*/  MOV R14, R63 ;  /* 0x0000003f000e7202 */ /* 0x000fcc0000000f00 */
[----:B----4-:R-:W-:Y:S01]  /*6010*/  HMMA.16816.F32 R44, R4, R8, R44 ;  /* 0x00000008042c723c */ /* 0x010fe2000000182c */
[----:B------:R-:W-:Y:S01]  /*6020*/  IMAD.MOV.U32 R62, RZ, RZ, R108 ;  /* 0x000000ffff3e7224 */ /* 0x000fe200078e006c */
[----:B------:R-:W-:-:S06]  /*6030*/  MOV R63, R109 ;  /* 0x0000006d003f7202 */ /* 0x000fcc0000000f00 */
[----:B------:R-:W-:Y:S01]  /*6040*/  HMMA.16816.F32 R32, R4, R10, R32 ;  /* 0x0000000a0420723c */ /* 0x000fe20000001820 */
[----:B------:R1:W-:Y:S01]  /*6050*/  MUFU.EX2 R7, R0 ;  /* 0x0000000000077308 */ /* 0x0003e20000000800 */
[----:B------:R-:W-:Y:S01]  /*6060*/  LDSM.16.MT88.4 R108, [R225+0x2900] ;  /* 0x00290000e16c783b */ /* 0x000fe20000004200 */
[----:B------:R-:W-:Y:S01]  /*6070*/  IMAD.MOV.U32 R57, RZ, RZ, R60 ;  /* 0x000000ffff397224 */ /* 0x000fe200078e003c */
[----:B------:R-:W-:Y:S01]  /*6080*/  MOV R56, R61 ;  /* 0x0000003d00387202 */ /* 0x000fe20000000f00 */
[----:B------:R-:W-:Y:S01]  /*6090*/  IMAD.MOV.U32 R82, RZ, RZ, R149 ;  /* 0x000000ffff527224 */ /* 0x000fe200078e0095 */
[----:B------:R-:W-:Y:S01]  /*60a0*/  MOV R83, R150 ;  /* 0x0000009600537202 */ /* 0x000fe20000000f00 */
[----:B------:R-:W-:Y:S01]  /*60b0*/  IMAD.MOV.U32 R80, RZ, RZ, R143 ;  /* 0x000000ffff507224 */ /* 0x000fe200078e008f */
[----:B------:R-:W-:Y:S01]  /*60c0*/  MOV R81, R148 ;  /* 0x0000009400517202 */ /* 0x000fe20000000f00 */
[----:B------:R-:W-:Y:S01]  /*60d0*/  MUFU.EX2 R12, R28 ;  /* 0x0000001c000c7308 */ /* 0x000fe20000000800 */
[----:B------:R-:W-:Y:S01]  /*60e0*/  MOV R18, R65 ;  /* 0x0000004100127202 */ /* 0x000fe20000000f00 */
[----:B------:R-:W-:Y:S01]  /*60f0*/  IMAD.MOV.U32 R19, RZ, RZ, R64 ;  /* 0x000000ffff137224 */ /* 0x000fe200078e0040 */
[----:B------:R-:W-:Y:S01]  /*6100*/  MOV R16, R67 ;  /* 0x0000004300107202 */ /* 0x000fe20000000f00 */
[----:B------:R-:W-:Y:S01]  /*6110*/  IMAD.MOV.U32 R17, RZ, RZ, R66 ;  /* 0x000000ffff117224 */ /* 0x000fe200078e0042 */
[----:B------:R-:W-:Y:S01]  /*6120*/  LDSM.16.MT88.4 R72, [R225+0x8900] ;  /* 0x00890000e148783b */ /* 0x000fe20000004200 */
[----:B-1----:R-:W-:Y:S01]  /*6130*/  FADD.FTZ R0, R142, R141 ;  /* 0x0000008d8e007221 */ /* 0x002fe20000010000 */
[----:B------:R-:W-:Y:S01]  /*6140*/  MOV R141, R119 ;  /* 0x00000077008d7202 */ /* 0x000fe20000000f00 */
[----:B------:R-:W-:Y:S01]  /*6150*/  IMAD.MOV.U32 R60, RZ, RZ, R151 ;  /* 0x000000ffff3c7224 */ /* 0x000fe200078e0097 */
[----:B------:R-:W1:Y:S01]  /*6160*/  LDSM.16.MT88.4 R116, [R226+0x2900] ;  /* 0x00290000e274783b */ /* 0x000e620000004200 */
[----:B------:R-:W-:Y:S01]  /*6170*/  MOV R61, R2 ;  /* 0x00000002003d7202 */ /* 0x000fe20000000f00 */
[----:B------:R-:W-:Y:S01]  /*6180*/  FADD.FTZ R2, R132, R127 ;  /* 0x0000007f84027221 */ /* 0x000fe20000010000 */
[----:B------:R-:W-:Y:S01]  /*6190*/  MOV R149, R133 ;  /* 0x0000008500957202 */ /* 0x000fe20000000f00 */
[----:B------:R-:W-:Y:S01]  /*61a0*/  IMAD.MOV.U32 R150, RZ, RZ, R134 ;  /* 0x000000ffff967224 */ /* 0x000fe200078e0086 */
[----:B------:R-:W-:Y:S01]  /*61b0*/  MOV R151, R135 ;  /* 0x0000008700977202 */ /* 0x000fe20000000f00 */
[----:B------:R-:W-:Y:S01]  /*61c0*/  IMAD.MOV.U32 R142, RZ, RZ, R124 ;  /* 0x000000ffff8e7224 */ /* 0x000fe200078e007c */
[----:B------:R-:W-:Y:S01]  /*61d0*/  MOV R143, R125 ;  /* 0x0000007d008f7202 */ /* 0x000fe20000000f00 */
[----:B------:R-:W-:Y:S01]  /*61e0*/  IMAD.MOV.U32 R148, RZ, RZ, R126 ;  /* 0x000000ffff947224 */ /* 0x000fe200078e007e */
[----:B------:R-:W2:Y:S04]  /*61f0*/  LDSM.16.MT88.4 R132, [R228+0x2900] ;  /* 0x00290000e484783b */ /* 0x000ea80000004200 */
[----:B------:R-:W4:Y:S01]  /*6200*/  LDSM.16.MT88.4 R124, [R229+0x2900] ;  /* 0x00290000e57c783b */ /* 0x000f220000004200 */
[----:B------:R1:W1:Y:S01]  /*6210*/  MUFU.EX2 R11, R27 ;  /* 0x0000001b000b7308 */ /* 0x0002620000000800 */
[----:B------:R-:W-:-:S02]  /*6220*/  FADD.FTZ R0, R80, R0 ;  /* 0x0000000050007221 */ /* 0x000fc40000010000 */
[----:B------:R-:W-:Y:S01]  /*6230*/  FADD.FTZ R4, R81, R2 ;  /* 0x0000000251047221 */ /* 0x000fe20000010000 */
[----:B------:R-:W-:Y:S04]  /*6240*/  LDSM.16.MT88.4 R64, [R228+0x5900] ;  /* 0x00590000e440783b */ /* 0x000fe80000004200 */
[----:B------:R1:W-:Y:S01]  /*6250*/  MUFU.EX2 R10, R26 ;  /* 0x0000001a000a7308 */ /* 0x0003e20000000800 */
[----:B------:R-:W-:-:S07]  /*6260*/  IMAD.MOV.U32 R13, RZ, RZ, R62 ;  /* 0x000000ffff0d7224 */ /* 0x000fce00078e003e */
[----:B------:R-:W1:Y:S01]  /*6270*/  MUFU.EX2 R9, R25 ;  /* 0x0000001900097308 */ /* 0x000e620000000800 */
[----:B------:R-:W-:-:S07]  /*6280*/  FADD.FTZ R2, R82, R0 ;  /* 0x0000000052027221 */ /* 0x000fce0000010000 */
[----:B------:R-:W1:Y:S01]  /*6290*/  MUFU.EX2 R8, R24 ;  /* 0x0000001800087308 */ /* 0x000e620000000800 */
[----:B------:R-:W-:-:S07]  /*62a0*/  IMAD.MOV.U32 R62, RZ, RZ, R136 ;  /* 0x000000ffff3e7224 */ /* 0x000fce00078e0088 */
[----:B------:R2:W-:Y:S01]  /*62b0*/  MUFU.EX2 R5, R29 ;  /* 0x0000001d00057308 */ /* 0x0005e20000000800 */
[----:B------:R-:W-:-:S07]  /*62c0*/  FADD.FTZ R0, R83, R4 ;  /* 0x0000000453007221 */ /* 0x000fce0000010000 */
[----:B------:R-:W2:Y:S01]  /*62d0*/  MUFU.EX2 R6, R30 ;  /* 0x0000001e00067308 */ /* 0x000ea20000000800 */
[----:B------:R-:W-:Y:S01]  /*62e0*/  IMAD.MOV.U32 R136, RZ, RZ, R138 ;  /* 0x000000ffff887224 */ /* 0x000fe200078e008a */
[----:B-1----:R-:W-:Y:S01]  /*62f0*/  MOV R27, R14 ;  /* 0x0000000e001b7202 */ /* 0x002fe20000000f00 */
[----:B------:R-:W-:Y:S01]  /*6300*/  IMAD.MOV.U32 R138, RZ, RZ, R140 ;  /* 0x000000ffff8a7224 */ /* 0x000fe200078e008c */
[----:B------:R-:W-:Y:S01]  /*6310*/  MOV R140, R141 ;  /* 0x0000008d008c7202 */ /* 0x000fe20000000f00 */
[----:B------:R-:W-:Y:S01]  /*6320*/  IMAD.MOV.U32 R141, RZ, RZ, R142 ;  /* 0x000000ffff8d7224 */ /* 0x000fe200078e008e */
        /* <DEDUP_REMOVED lines=13> */
[----:B------:R-:W-:Y:S01]  /*6400*/  FADD.FTZ R2, R60, R2 ;  /* 0x000000023c027221 */ /* 0x000fe20000010000 */
[----:B------:R-:W-:Y:S01]  /*6410*/  F2FP.PACK_AB R96, R11, R12 ;  /* 0x0000000c0b60723e */ /* 0x000fe200000000ff */
[----:B--2---:R-:W-:Y:S01]  /*6420*/  IMAD.MOV.U32 R29, RZ, RZ, R62 ;  /* 0x000000ffff1d7224 */ /* 0x004fe200078e003e */
[----:B------:R-:W-:Y:S01]  /*6430*/  F2FP.PACK_AB R98, R9, R10 ;  /* 0x0000000a0962723e */ /* 0x000fe200000000ff */
[----:B------:R-:W-:Y:S01]  /*6440*/  IMAD.MOV.U32 R24, RZ, RZ, R57 ;  /* 0x000000ffff187224 */ /* 0x000fe200078e0039 */
[----:B------:R-:W-:Y:S01]  /*6450*/  F2FP.PACK_AB R97, R7, R8 ;  /* 0x000000080761723e */ /* 0x000fe200000000ff */
[----:B------:R-:W-:Y:S01]  /*6460*/  LDSM.16.MT88.4 R80, [R226+0x8900] ;  /* 0x00890000e250783b */ /* 0x000fe20000004200 */
[----:B------:R-:W-:-:S07]  /*6470*/  F2FP.PACK_AB R99, R6, R5 ;  /* 0x000000050663723e */ /* 0x000fce00000000ff */
[C---:B------:R-:W-:Y:S08]  /*6480*/  HMMA.16816.F32 R112, R96.reuse, R116, R112 ;  /* 0x000000746070723c */ /* 0x040ff00000001870 */
[C---:B------:R-:W-:Y:S07]  /*6490*/  HMMA.16816.F32 R116, R96.reuse, R118, R88 ;  /* 0x000000766074723c */ /* 0x040fee0000001858 */
[----:B------:R-:W-:Y:S01]  /*64a0*/  MOV R90, R142 ;  /* 0x0000008e005a7202 */ /* 0x000fe20000000f00 */
[----:B------:R-:W-:Y:S01]  /*64b0*/  HMMA.16816.F32 R104, R96, R108, R104 ;  /* 0x0000006c6068723c */ /* 0x000fe20000001868 */
[----:B------:R-:W-:-:S03]  /*64c0*/  IMAD.MOV.U32 R91, RZ, RZ, R143 ;  /* 0x000000ffff5b7224 */ /* 0x000fc600078e008f */
[----:B------:R-:W-:-:S04]  /*64d0*/  FADD.FTZ R2, R90, R2 ;  /* 0x000000025a027221 */ /* 0x000fc80000010000 */
[C---:B------:R-:W-:Y:S01]  /*64e0*/  HMMA.16816.F32 R108, R96.reuse, R110, R20 ;  /* 0x0000006e606c723c */ /* 0x040fe20000001814 */
[----:B------:R-:W-:Y:S02]  /*64f0*/  FADD.FTZ R0, R91, R0 ;  /* 0x000000005b007221 */ /* 0x000fe40000010000 */
[----:B------:R-:W-:Y:S01]  /*6500*/  IMAD.MOV.U32 R4, RZ, RZ, R136 ;  /* 0x000000ffff047224 */ /* 0x000fe200078e0088 */
[----:B------:R-:W-:Y:S01]  /*6510*/  MOV R30, R63 ;  /* 0x0000003f001e7202 */ /* 0x000fe20000000f00 */
[----:B------:R-:W-:Y:S02]  /*6520*/  LDSM.16.MT88.4 R88, [R229+0x8900] ;  /* 0x00890000e558783b */ /* 0x000fe40000004200 */
        /* <DEDUP_REMOVED lines=8> */
[C---:B------:R-:W-:Y:S01]  /*65b0*/  HMMA.16816.F32 R128, R96.reuse, R132, R128 ;  /* 0x000000846080723c */ /* 0x040fe20000001880 */
[----:B------:R-:W-:Y:S01]  /*65c0*/  FADD.FTZ R2, R18, R2 ;  /* 0x0000000212027221 */ /* 0x000fe20000010000 */
[----:B------:R-:W-:Y:S01]  /*65d0*/  MOV R28, R61 ;  /* 0x0000003d001c7202 */ /* 0x000fe20000000f00 */
[----:B------:R-:W-:Y:S01]  /*65e0*/  FADD.FTZ R0, R19, R0 ;  /* 0x0000000013007221 */ /* 0x000fe20000010000 */
[----:B------:R-:W-:Y:S01]  /*65f0*/  MOV R25, R56 ;  /* 0x0000003800197202 */ /* 0x000fe20000000f00 */
[----:B------:R-:W-:Y:S01]  /*6600*/  FADD.FTZ R2, R16, R2 ;  /* 0x0000000210027221 */ /* 0x000fe20000010000 */
[----:B------:R-:W-:Y:S02]  /*6610*/  LDSM.16.MT88.4 R56, [R229+0x5900] ;  /* 0x00590000e538783b */ /* 0x000fe40000004200 */
[C---:B----4-:R-:W-:Y:S01]  /*6620*/  HMMA.16816.F32 R120, R96.reuse, R124, R120 ;  /* 0x0000007c6078723c */ /* 0x050fe20000001878 */
[----:B------:R-:W-:Y:S01]  /*6630*/  FADD.FTZ R0, R17, R0 ;  /* 0x0000000011007221 */ /* 0x000fe20000010000 */
[----:B------:R-:W-:Y:S04]  /*6640*/  LDSM.16.MT88.4 R140, [R225+0x5900] ;  /* 0x00590000e18c783b */ /* 0x000fe80000004200 */
[----:B------:R-:W-:Y:S02]  /*6650*/  LDSM.16.MT88.4 R16, [R228+0x8900] ;  /* 0x00890000e410783b */ /* 0x000fe40000004200 */
[C---:B------:R-:W-:Y:S07]  /*6660*/  HMMA.16816.F32 R132, R96.reuse, R134, R168 ;  /* 0x000000866084723c */ /* 0x040fee00000018a8 */
[----:B------:R-:W-:Y:S01]  /*6670*/  MOV R171, R139 ;  /* 0x0000008b00ab7202 */ /* 0x000fe20000000f00 */
[----:B------:R-:W-:Y:S07]  /*6680*/  HMMA.16816.F32 R124, R96, R126, R92 ;  /* 0x0000007e607c723c */ /* 0x000fee000000185c */
[----:B------:R-:W-:Y:S01]  /*6690*/  MOV R92, R148 ;  /* 0x00000094005c7202 */ /* 0x000fe20000000f00 */
[----:B------:R-:W-:Y:S01]  /*66a0*/  FADD.FTZ R2, R171, R2 ;  /* 0x00000002ab027221 */ /* 0x000fe20000010000 */
[----:B------:R-:W-:Y:S01]  /*66b0*/  MOV R93, R150 ;  /* 0x00000096005d7202 */ /* 0x000fe20000000f00 */
[----:B------:R-:W-:-:S02]  /*66c0*/  IMAD.MOV.U32 R94, RZ, RZ, R151 ;  /* 0x000000ffff5e7224 */ /* 0x000fc400078e0097 */
[----:B------:R-:W-:Y:S02]  /*66d0*/  FADD.FTZ R0, R92, R0 ;  /* 0x000000005c007221 */ /* 0x000fe40000010000 */
[----:B------:R-:W-:Y:S02]  /*66e0*/  IMAD.MOV.U32 R95, RZ, RZ, R149 ;  /* 0x000000ffff5f7224 */ /* 0x000fe400078e0095 */
[----:B------:R-:W-:Y:S01]  /*66f0*/  FADD.FTZ R2, R93, R2 ;  /* 0x000000025d027221 */ /* 0x000fe20000010000 */
[----:B------:R-:W1:Y:S01]  /*6700*/  LDSM.16.MT88.4 R148, [R226+0x5900] ;  /* 0x00590000e294783b */ /* 0x000e620000004200 */
[----:B------:R-:W-:Y:S02]  /*6710*/  FADD.FTZ R0, R94, R0 ;  /* 0x000000005e007221 */ /* 0x000fe40000010000 */
[----:B------:R-:W-:Y:S02]  /*6720*/  FADD.FTZ R2, R95, R2 ;  /* 0x000000025f027221 */ /* 0x000fe40000010000 */
[----:B------:R-:W-:-:S02]  /*6730*/  FADD.FTZ R0, R4, R0 ;  /* 0x0000000004007221 */ /* 0x000fc40000010000 */
[----:B------:R-:W-:Y:S02]  /*6740*/  FADD.FTZ R2, R30, R2 ;  /* 0x000000021e027221 */ /* 0x000fe40000010000 */
[----:B------:R-:W-:Y:S02]  /*6750*/  FADD.FTZ R0, R29, R0 ;  /* 0x000000001d007221 */ /* 0x000fe40000010000 */
[----:B------:R-:W-:Y:S02]  /*6760*/  FADD.FTZ R2, R28, R2 ;  /* 0x000000021c027221 */ /* 0x000fe40000010000 */
        /* <DEDUP_REMOVED lines=22> */
[----:B------:R-:W-:-:S05]  /*68d0*/  FADD.FTZ R0, R6, R5 ;  /* 0x0000000506007221 */ /* 0x000fca0000010000 */
[----:B------:R3:W-:Y:S04]  /*68e0*/  STL [R1+0x4], R0 ;  /* 0x0000040001007387 */ /* 0x0007e80000100800 */
[----:B------:R3:W-:Y:S01]  /*68f0*/  STL [R1], R2 ;  /* 0x0000000201007387 */ /* 0x0007e20000100800 */
[C---:B-1----:R-:W-:Y:S08]  /*6900*/  HMMA.16816.F32 R144, R96.reuse, R148, R144 ;  /* 0x000000946090723c */ /* 0x042ff00000001890 */
[C---:B------:R-:W-:Y:S08]  /*6910*/  HMMA.16816.F32 R148, R96.reuse, R150, R52 ;  /* 0x000000966094723c */ /* 0x040ff00000001834 */
        /* <DEDUP_REMOVED lines=13> */
[----:B------:R-:W-:Y:S01]  /*69f0*/  HMMA.16816.F32 R96, R96, R18, R32 ;  /* 0x000000126060723c */ /* 0x000fe20000001820 */
[----:B------:R-:W-:Y:S07]  /*6a00*/  @!P3 BRA `(.L_x_2) ;  /* 0x000040d00000b947 */ /* 0x000fee0003800000 */
[----:B---3--:R-:W2:Y:S01]  /*6a10*/  LDL.LU R13, [R1+0xc] ;  /* 0x00000c00010d7983 */ /* 0x008ea20000300800 */
[----:B------:R-:W-:Y:S01]  /*6a20*/  UMOV UR6, 0x6 ;  /* 0x0000000600067882 */ /* 0x000fe20000000000 */
[----:B------:R-:W-:Y:S01]  /*6a30*/  IMAD.MOV.U32 R102, RZ, RZ, R3 ;  /* 0x000000ffff667224 */ /* 0x000fe200078e0003 */
[----:B------:R-:W-:Y:S01]  /*6a40*/  ULDC.64 UR4, c[0x0][0x208] ;  /* 0x0000820000047ab9 */ /* 0x000fe20000000a00 */
[----:B------:R-:W-:Y:S01]  /*6a50*/  MOV R101, R100 ;  /* 0x0000006400657202 */ /* 0x000fe20000000f00 */
[----:B------:R-:W-:-:S02]  /*6a60*/  USHF.L.U64.HI UR5, UR4, UR6, UR5 ;  /* 0x0000000604057299 */ /* 0x000fc40008010205 */
[----:B------:R-:W-:Y:S01]  /*6a70*/  USHF.L.U32 UR4, UR4, 0x6, URZ ;  /* 0x0000000604047899 */ /* 0x000fe2000800063f */
[----:B--2---:R-:W-:-:S08]  /*6a80*/  IADD3 R250, R13, -0x2, RZ ;  /* 0xfffffffe0dfa7810 */ /* 0x004fd00007ffe0ff */
[----:B------:R-:W2:Y:S04]  /*6a90*/  LDL.LU.64 R26, [R1+0x38] ;  /* 0x00003800011a7983 */ /* 0x000ea80000300a00 */
[----:B------:R-:W3:Y:S04]  /*6aa0*/  LDL.LU.64 R14, [R1+0x40] ;  /* 0x00004000010e7983 */ /* 0x000ee80000300a00 */
[----:B------:R-:W4:Y:S01]  /*6ab0*/  LDL R13, [R1+0x30] ;  /* 0x00003000010d7983 */ /* 0x000f220000100800 */
[----:B--2---:R-:W-:-:S02]  /*6ac0*/  MOV R3, R27 ;  /* 0x0000001b00037202 */ /* 0x004fc40000000f00 */
[----:B---3--:R-:W-:Y:S02]  /*6ad0*/  MOV R2, R14 ;  /* 0x0000000e00027202 */ /* 0x008fe40000000f00 */
[----:B----4-:R-:W-:-:S03]  /*6ae0*/  SHF.L.U32 R249, R13, 0x1, RZ ;  /* 0x000000010df97819 */ /* 0x010fc600000006ff */
[----:B------:R1:W-:Y:S04]  /*6af0*/  STL.64 [R1+0x8], R2 ;  /* 0x0000080201007387 */ /* 0x0003e80000100a00 */
.L_x_3:
[----:B------:R-:W2:Y:S01]  /*6b00*/  LDL.64 R20, [R1+0x8] ;  /* 0x0000080001147983 */ /* 0x000ea20000100a00 */
[----:B------:R-:W-:Y:S04]  /*6b10*/  DEPBAR.LE SB0, 0x0 ;  /* 0x000080000000791a */ /* 0x000fe80000000000 */
[----:B----4-:R-:W-:Y:S01]  /*6b20*/  SHF.R.S32.HI R0, RZ, 0x1f, R250 ;  /* 0x0000001fff007819 */ /* 0x010fe200000114fa */
[----:B------:R-:W-:Y:S01]  /*6b30*/  BAR.SYNC.DEFER_BLOCKING 0x0 ;  /* 0x0000000000007b1d */ /* 0x000fe20000010000 */
[----:B-1----:R-:W-:Y:S04]  /*6b40*/  IMAD.WIDE.U32 R2, R250, c[0x0][0x208], RZ ;  /* 0x00008200fa027a25 */ /* 0x002fe800078e00ff */
[----:B------:R-:W-:Y:S03]  /*6b50*/  IMAD R0, R0, c[0x0][0x208], RZ ;  /* 0x0000820000007a24 */ /* 0x000fe600078e02ff */
[----:B-----5:R-:W-:Y:S01]  /*6b60*/  STL [R1+0x50], R231 ;  /* 0x000050e701007387 */ /* 0x020fe20000100800 */
[----:B------:R-:W-:Y:S03]  /*6b70*/  IMAD R0, R250, c[0x0][0x20c], R0 ;  /* 0x00008300fa007a24 */ /* 0x000fe600078e0200 */
[----:B------:R-:W-:Y:S02]  /*6b80*/  STL [R1+0x54], R248 ;  /* 0x000054f801007387 */ /* 0x000fe40000100800 */
[----:B------:R-:W-:Y:S02]  /*6b90*/  IADD3 R0, R3, R0, RZ ;  /* 0x0000000003007210 */ /* 0x000fe40007ffe0ff */
[----:B------:R-:W-:Y:S03]  /*6ba0*/  STL [R1+0x58], R247 ;  /* 0x000058f701007387 */ /* 0x000fe60000100800 */
[----:B------:R-:W-:Y:S01]  /*6bb0*/  IMAD R0, R0, 0x60, RZ ;  /* 0x0000006000007824 */ /* 0x000fe200078e02ff */
[----:B------:R-:W-:Y:S04]  /*6bc0*/  STL [R1+0x5c], R246 ;  /* 0x00005cf601007387 */ /* 0x000fe80000100800 */
[----:B------:R-:W1:Y:S08]  /*6bd0*/  LDSM.16.M88.4 R8, [R224+0xc100] ;  /* 0x00c10000e008783b */ /* 0x000e700000000200 */
[----:B------:R-:W3:Y:S08]  /*6be0*/  LDSM.16.M88.4 R16, [R224+0xc900] ;  /* 0x00c90000e010783b */ /* 0x000ef00000000200 */
[----:B------:R-:W4:Y:S08]  /*6bf0*/  LDSM.16.M88.4 R24, [R224+0xd100] ;  /* 0x00d10000e018783b */ /* 0x000f300000000200 */
[----:B------:R-:W2:Y:S08]  /*6c00*/  LDSM.16.M88.4 R32, [R224+0xd900] ;  /* 0x00d90000e020783b */ /* 0x000eb00000000200 */
[----:B------:R-:W2:Y:S01]  /*6c10*/  LDSM.16.M88.4 R40, [R224+0xe100] ;  /* 0x00e10000e028783b */ /* 0x000ea20000000200 */
[C---:B-1---5:R-:W-:Y:S07]  /*6c20*/  HMMA.16816.F32 R4, R156.reuse, R8, RZ ;  /* 0x000000089c04723c */ /* 0x062fee00000018ff */
[----:B------:R-:W1:Y:S01]  /*6c30*/  LDSM.16.M88.4 R48, [R224+0xe900] ;  /* 0x00e90000e030783b */ /* 0x000e620000000200 */
[C---:B------:R-:W-:Y:S07]  /*6c40*/  HMMA.16816.F32 R8, R156.reuse, R10, RZ ;  /* 0x0000000a9c08723c */ /* 0x040fee00000018ff */
[----:B------:R-:W1:Y:S01]  /*6c50*/  LDSM.16.M88.4 R152, [R231] ;  /* 0x00000000e798783b */ /* 0x000e620000000200 */
[C---:B---3--:R-:W-:Y:S07]  /*6c60*/  HMMA.16816.F32 R12, R156.reuse, R16, RZ ;  /* 0x000000109c0c723c */ /* 0x048fee00000018ff */
[----:B------:R-:W3:Y:S01]  /*6c70*/  LDSM.16.M88.4 R164, [R248] ;  /* 0x00000000f8a4783b */ /* 0x000ee20000000200 */
[C---:B------:R-:W-:Y:S07]  /*6c80*/  HMMA.16816.F32 R16, R156.reuse, R18, RZ ;  /* 0x000000129c10723c */ /* 0x040fee00000018ff */
[----:B------:R-:W1:Y:S08]  /*6c90*/  LDSM.16.M88.4 R168, [R247] ;  /* 0x00000000f7a8783b */ /* 0x000e700000000200 */
[----:B------:R-:W1:Y:S08]  /*6ca0*/  LDSM.16.M88.4 R172, [R246] ;  /* 0x00000000f6ac783b */ /* 0x000e700000000200 */
[----:B------:R-:W1:Y:S08]  /*6cb0*/  LDSM.16.M88.4 R176, [R245] ;  /* 0x00000000f5b0783b */ /* 0x000e700000000200 */
[----:B------:R-:W1:Y:S08]  /*6cc0*/  LDSM.16.M88.4 R180, [R244] ;  /* 0x00000000f4b4783b */ /* 0x000e700000000200 */
[----:B------:R-:W-:Y:S04]  /*6cd0*/  STL [R1+0x60], R245 ;  /* 0x000060f501007387 */ /* 0x000fe80000100800 */
[----:B------:R-:W-:Y:S01]  /*6ce0*/  STL [R1+0x64], R244 ;  /* 0x000064f401007387 */ /* 0x000fe20000100800 */
[----:B--2---:R-:W-:Y:S02]  /*6cf0*/  IMAD.WIDE.U32 R2, R2, 0x60, R20 ;  /* 0x0000006002027825 */ /* 0x004fe400078e0014 */
[C---:B----4-:R-:W-:Y:S03]  /*6d00*/  HMMA.16816.F32 R20, R156.reuse, R24, RZ ;  /* 0x000000189c14723c */ /* 0x050fe600000018ff */
[----:B------:R-:W-:Y:S02]  /*6d10*/  IADD3 R36, R3, R0, RZ ;  /* 0x0000000003247210 */ /* 0x000fe40007ffe0ff */
[C---:B------:R-:W-:Y:S02]  /*6d20*/  SHF.L.U32 R0, R2.reuse, 0x1, RZ ;  /* 0x0000000102007819 */ /* 0x040fe400000006ff */
[----:B------:R-:W-:Y:S01]  /*6d30*/  SHF.L.U64.HI R36, R2, 0x1, R36 ;  /* 0x0000000102247819 */ /* 0x000fe20000010224 */
[C---:B------:R-:W-:Y:S01]  /*6d40*/  HMMA.16816.F32 R24, R156.reuse, R26, RZ ;  /* 0x0000001a9c18723c */ /* 0x040fe200000018ff */
[C---:B------:R-:W-:Y:S03]  /*6d50*/  IADD3 R2, P0, R0.reuse, c[0x0][0x1f8], RZ ;  /* 0x00007e0000027a10 */ /* 0x040fe60007f1e0ff */
[----:B------:R-:W-:Y:S02]  /*6d60*/  IADD3 R38, P3, R0, 0x80, RZ ;  /* 0x0000008000267810 */ /* 0x000fe40007f7e0ff */
[----:B------:R-:W-:Y:S02]  /*6d70*/  IADD3.X R3, R36, c[0x0][0x1fc], RZ, P0, !PT ;  /* 0x00007f0024037a10 */ /* 0x000fe400007fe4ff */
[C---:B------:R-:W-:Y:S01]  /*6d80*/  HMMA.16816.F32 R28, R156.reuse, R32, RZ ;  /* 0x000000209c1c723c */ /* 0x040fe200000018ff */
[----:B------:R-:W-:Y:S02]  /*6d90*/  IADD3 R38, P2, R38, c[0x0][0x1f8], RZ ;  /* 0x00007e0026267a10 */ /* 0x000fe40007f5e0ff */
[----:B------:R-:W-:Y:S01]  /*6da0*/  @!PT LDS RZ, [RZ] ;  /* 0x00000000fffff984 */ /* 0x000fe20000000800 */
[----:B------:R-:W-:Y:S01]  /*6db0*/  @!PT LDS RZ, [RZ] ;  /* 0x00000000fffff984 */ /* 0x000fe20000000800 */
[----:B------:R-:W-:Y:S01]  /*6dc0*/  @!PT LDS RZ, [RZ] ;  /* 0x00000000fffff984 */ /* 0x000fe20000000800 */
[----:B------:R2:W-:Y:S01]  /*6dd0*/  LDGSTS.E.BYPASS.LTC128B.128 [R249+0x100], [R2.64], !P6 ;  /* 0x0010000002f97fae */ /* 0x0005e2000f101d48 */
[----:B------:R-:W-:Y:S02]  /*6de0*/  IADD3 R0, P1, R0, 0x100, RZ ;  /* 0x0000010000007810 */ /* 0x000fe40007f3e0ff */
[--C-:B------:R-:W-:Y:S02]  /*6df0*/  IADD3.X R39, RZ, c[0x0][0x1fc], R36.reuse, P2, P3 ;  /* 0x00007f00ff277a10 */ /* 0x100fe400017e6424 */
[C---:B------:R-:W-:Y:S01]  /*6e00*/  HMMA.16816.F32 R32, R156.reuse, R34, RZ ;  /* 0x000000229c20723c */ /* 0x040fe200000018ff */
[----:B------:R-:W-:Y:S02]  /*6e10*/  IADD3 R46, P0, R0, c[0x0][0x1f8], RZ ;  /* 0x00007e00002e7a10 */ /* 0x000fe40007f1e0ff */
[----:B------:R4:W-:Y:S02]  /*6e20*/  LDGSTS.E.BYPASS.LTC128B.128 [R249+0x3100], [R38.64], !P5 ;  /* 0x0310000026f97fae */ /* 0x0009e4000e901d48 */
[----:B------:R-:W-:Y:S06]  /*6e30*/  IADD3.X R47, RZ, c[0x0][0x1fc], R36, P0, P1 ;  /* 0x00007f00ff2f7a10 */ /* 0x000fec00007e2424 */
[----:B------:R1:W-:Y:S01]  /*6e40*/  LDGSTS.E.BYPASS.LTC128B.128 [R249+0x6100], [R46.64], !P4 ;  /* 0x061000002ef97fae */ /* 0x0003e2000e101d48 */
[----:B--2---:R-:W-:Y:S04]  /*6e50*/  IADD3 R2, P2, R2, UR4, RZ ;  /* 0x0000000402027c10 */ /* 0x004fe8000ff5e0ff */
[----:B------:R-:W-:Y:S02]  /*6e60*/  IADD3.X R3, R3, UR5, RZ, P2, !PT ;  /* 0x0000000503037c10 */ /* 0x000fe400097fe4ff */
[----:B------:R-:W-:Y:S01]  /*6e70*/  IADD3 R44, P0, R2, UR4, RZ ;  /* 0x00000004022c7c10 */ /* 0x000fe2000ff1e0ff */
[C---:B----4-:R-:W-:Y:S02]  /*6e80*/  HMMA.16816.F32 R36, R156.reuse, R40, RZ ;  /* 0x000000289c24723c */ /* 0x050fe400000018ff */
[----:B------:R2:W-:Y:S01]  /*6e90*/  LDGSTS.E.BYPASS.LTC128B.128 [R249+0x1100], [R2.64], !P6 ;  /* 0x0110000002f97fae */ /* 0x0005e2000f101d48 */
[----:B------:R-:W-:Y:S02]  /*6ea0*/  IADD3.X R45, R3, UR5, RZ, P0, !PT ;  /* 0x00000005032d7c10 */ /* 0x000fe400087fe4ff */
[C---:B------:R-:W-:Y:S02]  /*6eb0*/  ISETP.GT.AND P0, PT, R250.reuse, RZ, PT ;  /* 0x000000fffa00720c */ /* 0x040fe40003f04270 */
[----:B------:R-:W-:Y:S01]  /*6ec0*/  IADD3 R250, R250, -0x1, RZ ;  /* 0xfffffffffafa7810 */ /* 0x000fe20007ffe0ff */
[C---:B------:R-:W-:Y:S02]  /*6ed0*/  HMMA.16816.F32 R40, R156.reuse, R42, RZ ;  /* 0x0000002a9c28723c */ /* 0x040fe400000018ff */
[----:B------:R2:W-:Y:S08]  /*6ee0*/  LDGSTS.E.BYPASS.LTC128B.128 [R249+0x4100], [R2.64+0x80], !P5 ;  /* 0x0410008002f97fae */ /* 0x0005f0000e901d48 */
[----:B------:R2:W-:Y:S08]  /*6ef0*/  LDGSTS.E.BYPASS.LTC128B.128 [R249+0x7100], [R2.64+0x100], !P4 ;  /* 0x0710010002f97fae */ /* 0x0005f0000e101d48 */
[----:B------:R1:W-:Y:S08]  /*6f00*/  LDGSTS.E.BYPASS.LTC128B.128 [R249+0x2100], [R44.64], !P6 ;  /* 0x021000002cf97fae */ /* 0x0003f0000f101d48 */
[----:B------:R1:W-:Y:S08]  /*6f10*/  LDGSTS.E.BYPASS.LTC128B.128 [R249+0x5100], [R44.64+0x80], !P5 ;  /* 0x051000802cf97fae */ /* 0x0003f0000e901d48 */
[----:B------:R1:W-:Y:S08]  /*6f20*/  LDGSTS.E.BYPASS.LTC128B.128 [R249+0x8100], [R44.64+0x100], !P4 ;  /* 0x081001002cf97fae */ /* 0x0003f0000e101d48 */
[----:B------:R-:W0:Y:S01]  /*6f30*/  LDGDEPBAR ;  /* 0x00000000000079af */ /* 0x000e220000000000 */
[C---:B-1----:R-:W-:Y:S08]  /*6f40*/  HMMA.16816.F32 R44, R156.reuse, R48, RZ ;  /* 0x000000309c2c723c */ /* 0x042ff000000018ff */
[----:B------:R-:W-:Y:S08]  /*6f50*/  HMMA.16816.F32 R48, R156, R50, RZ ;  /* 0x000000329c30723c */ /* 0x000ff000000018ff */
[C---:B------:R-:W-:Y:S08]  /*6f60*/  HMMA.16816.F32 R4, R160.reuse, R152, R4 ;  /* 0x00000098a004723c */ /* 0x040ff00000001804 */
[C---:B------:R-:W-:Y:S01]  /*6f70*/  HMMA.16816.F32 R8, R160.reuse, R154, R8 ;  /* 0x0000009aa008723c */ /* 0x040fe20000001808 */
[----:B------:R-:W1:Y:S07]  /*6f80*/  LDSM.16.M88.4 R152, [R230+0xc100] ;  /* 0x00c10000e698783b */ /* 0x000e6e0000000200 */
[C---:B---3--:R-:W-:Y:S08]  /*6f90*/  HMMA.16816.F32 R12, R160.reuse, R164, R12 ;  /* 0x000000a4a00c723c */ /* 0x048ff0000000180c */
[C---:B------:R-:W-:Y:S01]  /*6fa0*/  HMMA.16816.F32 R16, R160.reuse, R166, R16 ;  /* 0x000000a6a010723c */ /* 0x040fe20000001810 */
[----:B------:R-:W3:Y:S07]  /*6fb0*/  LDSM.16.M88.4 R164, [R230+0xc900] ;  /* 0x00c90000e6a4783b */ /* 0x000eee0000000200 */
[C---:B------:R-:W-:Y:S08]  /*6fc0*/  HMMA.16816.F32 R20, R160.reuse, R168, R20 ;  /* 0x000000a8a014723c */ /* 0x040ff00000001814 */
[C---:B------:R-:W-:Y:S01]  /*6fd0*/  HMMA.16816.F32 R24, R160.reuse, R170, R24 ;  /* 0x000000aaa018723c */ /* 0x040fe20000001818 */
[----:B------:R-:W4:Y:S07]  /*6fe0*/  LDSM.16.M88.4 R168, [R230+0xd100] ;  /* 0x00d10000e6a8783b */ /* 0x000f2e0000000200 */
[C---:B------:R-:W-:Y:S08]  /*6ff0*/  HMMA.16816.F32 R28, R160.reuse, R172, R28 ;  /* 0x000000aca01c723c */ /* 0x040ff0000000181c */
[C---:B------:R-:W-:Y:S01]  /*7000*/  HMMA.16816.F32 R32, R160.reuse, R174, R32 ;  /* 0x000000aea020723c */ /* 0x040fe20000001820 */
[----:B------:R-:W2:Y:S07]  /*7010*/  LDSM.16.M88.4 R172, [R230+0xd900] ;  /* 0x00d90000e6ac783b */ /* 0x000eae0000000200 */
[C---:B------:R-:W-:Y:S08]  /*7020*/  HMMA.16816.F32 R36, R160.reuse, R176, R36 ;  /* 0x000000b0a024723c */ /* 0x040ff00000001824 */
[C---:B------:R-:W-:Y:S01]  /*7030*/  HMMA.16816.F32 R40, R160.reuse, R178, R40 ;  /* 0x000000b2a028723c */ /* 0x040fe20000001828 */
[----:B------:R-:W2:Y:S07]  /*7040*/  LDSM.16.M88.4 R176, [R230+0xe100] ;  /* 0x00e10000e6b0783b */ /* 0x000eae0000000200 */
[C---:B------:R-:W-:Y:S08]  /*7050*/  HMMA.16816.F32 R44, R160.reuse, R180, R44 ;  /* 0x000000b4a02c723c */ /* 0x040ff0000000182c */
[----:B------:R-:W-:Y:S08]  /*7060*/  HMMA.16816.F32 R48, R160, R182, R48 ;  /* 0x000000b6a030723c */ /* 0x000ff00000001830 */
[C---:B-1----:R-:W-:Y:S08]  /*7070*/  HMMA.16816.F32 R4, R184.reuse, R152, R4 ;  /* 0x00000098b804723c */ /* 0x042ff00000001804 */
[C---:B------:R-:W-:Y:S01]  /*7080*/  HMMA.16816.F32 R8, R184.reuse, R154, R8 ;  /* 0x0000009ab808723c */ /* 0x040fe20000001808 */
[----:B------:R-:W1:Y:S07]  /*7090*/  LDSM.16.M88.4 R152, [R230+0xe900] ;  /* 0x00e90000e698783b */ /* 0x000e6e0000000200 */
[C---:B---3--:R-:W-:Y:S08]  /*70a0*/  HMMA.16816.F32 R12, R184.reuse, R164, R12 ;  /* 0x000000a4b80c723c */ /* 0x048ff0000000180c */
[C---:B------:R-:W-:Y:S01]  /*70b0*/  HMMA.16816.F32 R16, R184.reuse, R166, R16 ;  /* 0x000000a6b810723c */ /* 0x040fe20000001810 */
[----:B------:R-:W3:Y:S07]  /*70c0*/  LDSM.16.M88.4 R164, [R227] ;  /* 0x00000000e3a4783b */ /* 0x000eee0000000200 */
[C---:B----4-:R-:W-:Y:S08]  /*70d0*/  HMMA.16816.F32 R20, R184.reuse, R168, R20 ;  /* 0x000000a8b814723c */ /* 0x050ff00000001814 */
[C---:B------:R-:W-:Y:S01]  /*70e0*/  HMMA.16816.F32 R24, R184.reuse, R170, R24 ;  /* 0x000000aab818723c */ /* 0x040fe20000001818 */
[----:B------:R-:W4:Y:S07]  /*70f0*/  LDSM.16.M88.4 R168, [R227+0x800] ;  /* 0x00080000e3a8783b */ /* 0x000f2e0000000200 */
[C---:B--2---:R-:W-:Y:S08]  /*7100*/  HMMA.16816.F32 R28, R184.reuse, R172, R28 ;  /* 0x000000acb81c723c */ /* 0x044ff0000000181c */
[C---:B------:R-:W-:Y:S01]  /*7110*/  HMMA.16816.F32 R32, R184.reuse, R174, R32 ;  /* 0x000000aeb820723c */ /* 0x040fe20000001820 */
[----:B------:R-:W2:Y:S07]  /*7120*/  LDSM.16.M88.4 R172, [R227+0x1000] ;  /* 0x00100000e3ac783b */ /* 0x000eae0000000200 */
[C---:B------:R-:W-:Y:S08]  /*7130*/  HMMA.16816.F32 R36, R184.reuse, R176, R36 ;  /* 0x000000b0b824723c */ /* 0x040ff00000001824 */
[C---:B------:R-:W-:Y:S01]  /*7140*/  HMMA.16816.F32 R40, R184.reuse, R178, R40 ;  /* 0x000000b2b828723c */ /* 0x040fe20000001828 */
[----:B------:R-:W2:Y:S07]  /*7150*/  LDSM.16.M88.4 R176, [R227+0x1800] ;  /* 0x00180000e3b0783b */ /* 0x000eae0000000200 */
[C---:B-1----:R-:W-:Y:S08]  /*7160*/  HMMA.16816.F32 R44, R184.reuse, R152, R44 ;  /* 0x00000098b82c723c */ /* 0x042ff0000000182c */
[----:B------:R-:W-:Y:S01]  /*7170*/  HMMA.16816.F32 R48, R184, R154, R48 ;  /* 0x0000009ab830723c */ /* 0x000fe20000001830 */
[----:B------:R-:W1:Y:S07]  /*7180*/  LDSM.16.M88.4 R152, [R227+0x2000] ;  /* 0x00200000e398783b */ /* 0x000e6e0000000200 */
[C---:B---3--:R-:W-:Y:S08]  /*7190*/  HMMA.16816.F32 R4, R188.reuse, R164, R4 ;  /* 0x000000a4bc04723c */ /* 0x048ff00000001804 */
[C---:B------:R-:W-:Y:S01]  /*71a0*/  HMMA.16816.F32 R8, R188.reuse, R166, R8 ;  /* 0x000000a6bc08723c */ /* 0x040fe20000001808 */
[----:B------:R-:W3:Y:S07]  /*71b0*/  LDSM.16.M88.4 R164, [R227+0x2800] ;  /* 0x00280000e3a4783b */ /* 0x000eee0000000200 */
        /* <DEDUP_REMOVED lines=10> */
[C---:B------:R-:W-:Y:S01]  /*7260*/  HMMA.16816.F32 R40, R188.reuse, R154, R40 ;  /* 0x0000009abc28723c */ /* 0x040fe20000001828 */
[----:B------:R-:W1:Y:S07]  /*7270*/  LDSM.16.M88.4 R152, [R224+0x10900] ;  /* 0x01090000e098783b */ /* 0x000e6e0000000200 */
[C---:B---3--:R-:W-:Y:S08]  /*7280*/  HMMA.16816.F32 R44, R188.reuse, R164, R44 ;  /* 0x000000a4bc2c723c */ /* 0x048ff0000000182c */
[----:B------:R-:W-:Y:S01]  /*7290*/  HMMA.16816.F32 R48, R188, R166, R48 ;  /* 0x000000a6bc30723c */ /* 0x000fe20000001830 */
[----:B------:R-:W3:Y:S07]  /*72a0*/  LDSM.16.M88.4 R164, [R224+0x11100] ;  /* 0x01110000e0a4783b */ /* 0x000eee0000000200 */
[C---:B----4-:R-:W-:Y:S08]  /*72b0*/  HMMA.16816.F32 R4, R192.reuse, R168, R4 ;  /* 0x000000a8c004723c */ /* 0x050ff00000001804 */
[C---:B------:R-:W-:Y:S01]  /*72c0*/  HMMA.16816.F32 R8, R192.reuse, R170, R8 ;  /* 0x000000aac008723c */ /* 0x040fe20000001808 */
[----:B------:R-:W4:Y:S07]  /*72d0*/  LDSM.16.M88.4 R168, [R224+0x11900] ;  /* 0x01190000e0a8783b */ /* 0x000f2e0000000200 */
[C---:B--2---:R-:W-:Y:S08]  /*72e0*/  HMMA.16816.F32 R12, R192.reuse, R172, R12 ;  /* 0x000000acc00c723c */ /* 0x044ff0000000180c */
[C---:B------:R-:W-:Y:S01]  /*72f0*/  HMMA.16816.F32 R16, R192.reuse, R174, R16 ;  /* 0x000000aec010723c */ /* 0x040fe20000001810 */
[----:B------:R-:W2:Y:S07]  /*7300*/  LDSM.16.M88.4 R172, [R243] ;  /* 0x00000000f3ac783b */ /* 0x000eae0000000200 */
[C---:B------:R-:W-:Y:S08]  /*7310*/  HMMA.16816.F32 R20, R192.reuse, R176, R20 ;  /* 0x000000b0c014723c */ /* 0x040ff00000001814 */
[C---:B------:R-:W-:Y:S01]  /*7320*/  HMMA.16816.F32 R24, R192.reuse, R178, R24 ;  /* 0x000000b2c018723c */ /* 0x040fe20000001818 */
[----:B------:R-:W2:Y:S07]  /*7330*/  LDSM.16.M88.4 R176, [R242] ;  /* 0x00000000f2b0783b */ /* 0x000eae0000000200 */
[C---:B-1----:R-:W-:Y:S08]  /*7340*/  HMMA.16816.F32 R28, R192.reuse, R152, R28 ;  /* 0x00000098c01c723c */ /* 0x042ff0000000181c */
[C---:B------:R-:W-:Y:S01]  /*7350*/  HMMA.16816.F32 R32, R192.reuse, R154, R32 ;  /* 0x0000009ac020723c */ /* 0x040fe20000001820 */
[----:B------:R-:W1:Y:S07]  /*7360*/  LDSM.16.M88.4 R152, [R241] ;  /* 0x00000000f198783b */ /* 0x000e6e0000000200 */
[C---:B---3--:R-:W-:Y:S08]  /*7370*/  HMMA.16816.F32 R36, R192.reuse, R164, R36 ;  /* 0x000000a4c024723c */ /* 0x048ff00000001824 */
[C---:B------:R-:W-:Y:S01]  /*7380*/  HMMA.16816.F32 R40, R192.reuse, R166, R40 ;  /* 0x000000a6c028723c */ /* 0x040fe20000001828 */
[----:B------:R-:W3:Y:S07]  /*7390*/  LDSM.16.M88.4 R164, [R240] ;  /* 0x00000000f0a4783b */ /* 0x000eee0000000200 */
[C---:B----4-:R-:W-:Y:S08]  /*73a0*/  HMMA.16816.F32 R44, R192.reuse, R168, R44 ;  /* 0x000000a8c02c723c */ /* 0x050ff0000000182c */
[----:B------:R-:W-:Y:S01]  /*73b0*/  HMMA.16816.F32 R48, R192, R170, R48 ;  /* 0x000000aac030723c */ /* 0x000fe20000001830 */
[----:B------:R-:W4:Y:S07]  /*73c0*/  LDSM.16.M88.4 R168, [R239] ;  /* 0x00000000efa8783b */ /* 0x000f2e0000000200 */
[C---:B--2---:R-:W-:Y:S08]  /*73d0*/  HMMA.16816.F32 R4, R196.reuse, R172, R4 ;  /* 0x000000acc404723c */ /* 0x044ff00000001804 */
[C---:B------:R-:W-:Y:S01]  /*73e0*/  HMMA.16816.F32 R8, R196.reuse, R174, R8 ;  /* 0x000000aec408723c */ /* 0x040fe20000001808 */
[----:B------:R-:W2:Y:S07]  /*73f0*/  LDSM.16.M88.4 R172, [R238] ;  /* 0x00000000eeac783b */ /* 0x000eae0000000200 */
[C---:B------:R-:W-:Y:S08]  /*7400*/  HMMA.16816.F32 R12, R196.reuse, R176, R12 ;  /* 0x000000b0c40c723c */ /* 0x040ff0000000180c */
[C---:B------:R-:W-:Y:S01]  /*7410*/  HMMA.16816.F32 R16, R196.reuse, R178, R16 ;  /* 0x000000b2c410723c */ /* 0x040fe20000001810 */
[----:B------:R-:W2:Y:S07]  /*7420*/  LDSM.16.M88.4 R176, [R230+0xf100] ;  /* 0x00f10000e6b0783b */ /* 0x000eae0000000200 */
[C---:B-1----:R-:W-:Y:S08]  /*7430*/  HMMA.16816.F32 R20, R196.reuse, R152, R20 ;  /* 0x00000098c414723c */ /* 0x042ff00000001814 */
[C---:B------:R-:W-:Y:S01]  /*7440*/  HMMA.16816.F32 R24, R196.reuse, R154, R24 ;  /* 0x0000009ac418723c */ /* 0x040fe20000001818 */
        /* <DEDUP_REMOVED lines=8> */
[----:B------:R-:W-:Y:S01]  /*74d0*/  HMMA.16816.F32 R48, R196, R174, R48 ;  /* 0x000000aec430723c */ /* 0x000fe20000001830 */
        /* <DEDUP_REMOVED lines=17> */
[----:B------:R-:W-:Y:S01]  /*75f0*/  HMMA.16816.F32 R48, R200, R178, R48 ;  /* 0x000000b2c830723c */ /* 0x000fe20000001830 */
        /* <DEDUP_REMOVED lines=24> */
[----:B------:R-:W4:Y:S07]  /*7780*/  LDSM.16.M88.4 R168, [R237] ;  /* 0x00000000eda8783b */ /* 0x000f2e0000000200 */
        /* <DEDUP_REMOVED lines=10> */
[----:B------:R-:W-:Y:S01]  /*7830*/  HMMA.16816.F32 R48, R208, R166, R48 ;  /* 0x000000a6d030723c */ /* 0x000fe20000001830 */
[----:B------:R-:W3:Y:S07]  /*7840*/  LDSM.16.M88.4 R164, [R233] ;  /* 0x00000000e9a4783b */ /* 0x000eee0000000200 */
[C---:B----4-:R-:W-:Y:S08]  /*7850*/  HMMA.16816.F32 R4, R212.reuse, R168, R4 ;  /* 0x000000a8d404723c */ /* 0x050ff00000001804 */
[C---:B------:R-:W-:Y:S01]  /*7860*/  HMMA.16816.F32 R8, R212.reuse, R170, R8 ;  /* 0x000000aad408723c */ /* 0x040fe20000001808 */
[----:B------:R-:W4:Y:S07]  /*7870*/  LDSM.16.M88.4 R168, [R232] ;  /* 0x00000000e8a8783b */ /* 0x000f2e0000000200 */
        /* <DEDUP_REMOVED lines=13> */
[----:B------:R-:W-:Y:S01]  /*7950*/  HMMA.16816.F32 R48, R212, R170, R48 ;  /* 0x000000aad430723c */ /* 0x000fe20000001830 */
        /* <DEDUP_REMOVED lines=11> */
[C---:B------:R-:W-:Y:S08]  /*7a10*/  HMMA.16816.F32 R32, R216.reuse, R166, R32 ;  /* 0x000000a6d820723c */ /* 0x040ff00000001820 */
[C---:B----4-:R-:W-:Y:S08]  /*7a20*/  HMMA.16816.F32 R36, R216.reuse, R168, R36 ;  /* 0x000000a8d824723c */ /* 0x050ff00000001824 */
[C---:B------:R-:W-:Y:S08]  /*7a30*/  HMMA.16816.F32 R40, R216.reuse, R170, R40 ;  /* 0x000000aad828723c */ /* 0x040ff00000001828 */
[C---:B--2---:R-:W-:Y:S08]  /*7a40*/  HMMA.16816.F32 R44, R216.reuse, R172, R44 ;  /* 0x000000acd82c723c */ /* 0x044ff0000000182c */
[----:B------:R-:W-:Y:S08]  /*7a50*/  HMMA.16816.F32 R48, R216, R174, R48 ;  /* 0x000000aed830723c */ /* 0x000ff00000001830 */
[C---:B------:R-:W-:Y:S08]  /*7a60*/  HMMA.16816.F32 R4, R220.reuse, R176, R4 ;  /* 0x000000b0dc04723c */ /* 0x040ff00000001804 */
[C---:B------:R-:W-:Y:S08]  /*7a70*/  HMMA.16816.F32 R8, R220.reuse, R178, R8 ;  /* 0x000000b2dc08723c */ /* 0x040ff00000001808 */
[C---:B-1----:R-:W-:Y:S08]  /*7a80*/  HMMA.16816.F32 R12, R220.reuse, R152, R12 ;  /* 0x00000098dc0c723c */ /* 0x042ff0000000180c */
[C---:B------:R-:W-:Y:S04]  /*7a90*/  HMMA.16816.F32 R16, R220.reuse, R154, R16 ;  /* 0x0000009adc10723c */ /* 0x040fe80000001810 */
[----:B------:R-:W-:Y:S02]  /*7aa0*/  FMUL.FTZ R4, R4, c[0x0][0x320] ;  /* 0x0000c80004047a20 */ /* 0x000fe40000410000 */
[----:B------:R-:W-:Y:S02]  /*7ab0*/  FMUL.FTZ R5, R5, c[0x0][0x320] ;  /* 0x0000c80005057a20 */ /* 0x000fe40000410000 */
[----:B------:R-:W-:Y:S01]  /*7ac0*/  FMUL.FTZ R6, R6, c[0x0][0x320] ;  /* 0x0000c80006067a20 */ /* 0x000fe20000410000 */
[----:B------:R-:W1:Y:S03]  /*7ad0*/  MUFU.TANH R165, R4 ;  /* 0x0000000400a57308 */ /* 0x000e660000002400 */
[----:B------:R-:W-:Y:S02]  /*7ae0*/  FMUL.FTZ R7, R7, c[0x0][0x320] ;  /* 0x0000c80007077a20 */ /* 0x000fe40000410000 */
[----:B------:R-:W-:Y:S02]  /*7af0*/  FMUL.FTZ R8, R8, c[0x0][0x320] ;  /* 0x0000c80008087a20 */ /* 0x000fe40000410000 */
[----:B------:R-:W-:Y:S02]  /*7b00*/  FMUL.FTZ R9, R9, c[0x0][0x320] ;  /* 0x0000c80009097a20 */ /* 0x000fe40000410000 */
[----:B------:R-:W-:Y:S01]  /*7b10*/  FMUL.FTZ R10, R10, c[0x0][0x320] ;  /* 0x0000c8000a0a7a20 */ /* 0x000fe20000410000 */
[----:B------:R-:W2:Y:S01]  /*7b20*/  MUFU.TANH R167, R5 ;  /* 0x0000000500a77308 */ /* 0x000ea20000002400 */
[----:B------:R-:W-:Y:S02]  /*7b30*/  FMUL.FTZ R11, R11, c[0x0][0x320] ;  /* 0x0000c8000b0b7a20 */ /* 0x000fe40000410000 */
[----:B------:R-:W-:Y:S02]  /*7b40*/  FMUL.FTZ R12, R12, c[0x0][0x320] ;  /* 0x0000c8000c0c7a20 */ /* 0x000fe40000410000 */
[----:B------:R-:W-:Y:S02]  /*7b50*/  FMUL.FTZ R13, R13, c[0x0][0x320] ;  /* 0x0000c8000d0d7a20 */ /* 0x000fe40000410000 */
[----:B------:R-:W-:Y:S02]  /*7b60*/  FMUL.FTZ R14, R14, c[0x0][0x320] ;  /* 0x0000c8000e0e7a20 */ /* 0x000fe40000410000 */
[----:B------:R-:W-:Y:S01]  /*7b70*/  FMUL.FTZ R16, R16, c[0x0][0x320] ;  /* 0x0000c80010107a20 */ /* 0x000fe20000410000 */
[----:B------:R-:W3:Y:S01]  /*7b80*/  MUFU.TANH R170, R6 ;  /* 0x0000000600aa7308 */ /* 0x000ee20000002400 */
[----:B------:R-:W-:Y:S02]  /*7b90*/  FMUL.FTZ R15, R15, c[0x0][0x320] ;  /* 0x0000c8000f0f7a20 */ /* 0x000fe40000410000 */
[----:B------:R-:W-:Y:S01]  /*7ba0*/  FMUL.FTZ R17, R17, c[0x0][0x320] ;  /* 0x0000c80011117a20 */ /* 0x000fe20000410000 */
[----:B-1----:R-:W-:Y:S01]  /*7bb0*/  FMNMX.FTZ R0, R165, R101, !PT ;  /* 0x00000065a5007209 */ /* 0x002fe20007810000 */
[----:B------:R-:W-:Y:S02]  /*7bc0*/  FMUL.FTZ R18, R18, c[0x0][0x320] ;  /* 0x0000c80012127a20 */ /* 0x000fe40000410000 */
[----:B------:R-:W-:Y:S03]  /*7bd0*/  FMUL.FTZ R19, R19, c[0x0][0x320] ;  /* 0x0000c80013137a20 */ /* 0x000fe60000410000 */
[----:B------:R1:W4:Y:S01]  /*7be0*/  MUFU.TANH R171, R7 ;  /* 0x0000000700ab7308 */ /* 0x0003220000002400 */
[----:B--2---:R-:W-:Y:S09]  /*7bf0*/  FMNMX.FTZ R0, R167, R0, !PT ;  /* 0x00000000a7007209 */ /* 0x004ff20007810000 */
[----:B------:R-:W2:Y:S01]  /*7c00*/  MUFU.TANH R166, R8 ;  /* 0x0000000800a67308 */ /* 0x000ea20000002400 */
[----:B---3--:R-:W-:Y:S09]  /*7c10*/  FMNMX.FTZ R2, R170, R102, !PT ;  /* 0x00000066aa027209 */ /* 0x008ff20007810000 */
[----:B------:R-:W3:Y:S01]  /*7c20*/  MUFU.TANH R164, R9 ;  /* 0x0000000900a47308 */ /* 0x000ee20000002400 */
[----:B-1----:R-:W1:Y:S01]  /*7c30*/  LDSM.16.M88.4 R4, [R227+0x7000] ;  /* 0x00700000e304783b */ /* 0x002e620000000200 */
[----:B----4-:R-:W-:Y:S08]  /*7c40*/  FMNMX.FTZ R2, R171, R2, !PT ;  /* 0x00000002ab027209 */ /* 0x010ff00007810000 */
[----:B------:R-:W4:Y:S01]  /*7c50*/  MUFU.TANH R168, R10 ;  /* 0x0000000a00a87308 */ /* 0x000f220000002400 */
[----:B--2---:R-:W-:Y:S09]  /*7c60*/  FMNMX.FTZ R0, R166, R0, !PT ;  /* 0x00000000a6007209 */ /* 0x004ff20007810000 */
[----:B------:R2:W1:Y:S01]  /*7c70*/  MUFU.TANH R169, R11 ;  /* 0x0000000b00a97308 */ /* 0x0004620000002400 */
[----:B---3--:R-:W-:Y:S09]  /*7c80*/  FMNMX.FTZ R0, R164, R0, !PT ;  /* 0x00000000a4007209 */ /* 0x008ff20007810000 */
[----:B------:R-:W3:Y:S01]  /*7c90*/  MUFU.TANH R172, R12 ;  /* 0x0000000c00ac7308 */ /* 0x000ee20000002400 */
[----:B----4-:R-:W-:Y:S09]  /*7ca0*/  FMNMX.FTZ R2, R168, R2, !PT ;  /* 0x00000002a8027209 */ /* 0x010ff20007810000 */
[----:B------:R4:W4:Y:S01]  /*7cb0*/  MUFU.TANH R173, R13 ;  /* 0x0000000d00ad7308 */ /* 0x0009220000002400 */
[C---:B-1----:R-:W-:Y:S01]  /*7cc0*/  HMMA.16816.F32 R20, R220.reuse, R4, R20 ;  /* 0x00000004dc14723c */ /* 0x042fe20000001814 */
[----:B--2---:R-:W1:Y:S02]  /*7cd0*/  LDSM.16.M88.4 R8, [R227+0x7800] ;  /* 0x00780000e308783b */ /* 0x004e640000000200 */
[----:B------:R-:W-:Y:S06]  /*7ce0*/  FMNMX.FTZ R2, R169, R2, !PT ;  /* 0x00000002a9027209 */ /* 0x000fec0007810000 */
[----:B------:R-:W2:Y:S01]  /*7cf0*/  MUFU.TANH R176, R14 ;  /* 0x0000000e00b07308 */ /* 0x000ea20000002400 */
[C---:B------:R-:W-:Y:S01]  /*7d00*/  HMMA.16816.F32 R24, R220.reuse, R6, R24 ;  /* 0x00000006dc18723c */ /* 0x040fe20000001818 */
[----:B------:R-:W1:Y:S02]  /*7d10*/  LDSM.16.M88.4 R4, [R227+0x8000] ;  /* 0x00800000e304783b */ /* 0x000e640000000200 */
[----:B---3--:R-:W-:Y:S06]  /*7d20*/  FMNMX.FTZ R0, R172, R0, !PT ;  /* 0x00000000ac007209 */ /* 0x008fec0007810000 */
[----:B------:R-:W3:Y:S01]  /*7d30*/  MUFU.TANH R178, R15 ;  /* 0x0000000f00b27308 */ /* 0x000ee20000002400 */
[----:B----4-:R-:W4:Y:S02]  /*7d40*/  LDL.64 R12, [R1+0x18] ;  /* 0x00001800010c7983 */ /* 0x010f240000100a00 */
[----:B------:R-:W-:Y:S02]  /*7d50*/  FMNMX.FTZ R0, R173, R0, !PT ;  /* 0x00000000ad007209 */ /* 0x000fe40007810000 */
[----:B------:R-:W-:Y:S02]  /*7d60*/  FMUL.FTZ R20, R20, c[0x0][0x320] ;  /* 0x0000c80014147a20 */ /* 0x000fe40000410000 */
[----:B------:R-:W-:Y:S03]  /*7d70*/  FMUL.FTZ R21, R21, c[0x0][0x320] ;  /* 0x0000c80015157a20 */ /* 0x000fe60000410000 */
[----:B------:R-:W1:Y:S01]  /*7d80*/  MUFU.TANH R174, R16 ;  /* 0x0000001000ae7308 */ /* 0x000e620000002400 */
[----:B------:R-:W-:Y:S02]  /*7d90*/  FMUL.FTZ R22, R22, c[0x0][0x320] ;  /* 0x0000c80016167a20 */ /* 0x000fe40000410000 */
[----:B------:R-:W-:Y:S01]  /*7da0*/  FMUL.FTZ R23, R23, c[0x0][0x320] ;  /* 0x0000c80017177a20 */ /* 0x000fe20000410000 */
[----:B--2---:R-:W-:Y:S01]  /*7db0*/  FMNMX.FTZ R2, R176, R2, !PT ;  /* 0x00000002b0027209 */ /* 0x004fe20007810000 */
[----:B------:R-:W-:Y:S02]  /*7dc0*/  FMUL.FTZ R24, R24, c[0x0][0x320] ;  /* 0x0000c80018187a20 */ /* 0x000fe40000410000 */
[----:B------:R-:W-:Y:S02]  /*7dd0*/  FMUL.FTZ R26, R26, c[0x0][0x320] ;  /* 0x0000c8001a1a7a20 */ /* 0x000fe40000410000 */
[----:B------:R-:W-:Y:S01]  /*7de0*/  FMUL.FTZ R25, R25, c[0x0][0x320] ;  /* 0x0000c80019197a20 */ /* 0x000fe20000410000 */
[----:B------:R-:W-:Y:S01]  /*7df0*/  MUFU.TANH R183, R20 ;  /* 0x0000001400b77308 */ /* 0x000fe20000002400 */
[----:B------:R-:W-:Y:S01]  /*7e00*/  FMUL.FTZ R27, R27, c[0x0][0x320] ;  /* 0x0000c8001b1b7a20 */ /* 0x000fe20000410000 */
[----:B---3--:R-:W-:Y:S01]  /*7e10*/  FMNMX.FTZ R2, R178, R2, !PT ;  /* 0x00000002b2027209 */ /* 0x008fe20007810000 */
[C---:B-1----:R-:W-:Y:S07]  /*7e20*/  HMMA.16816.F32 R28, R220.reuse, R8, R28 ;  /* 0x00000008dc1c723c */ /* 0x042fee000000181c */
[----:B------:R-:W-:Y:S01]  /*7e30*/  MUFU.TANH R182, R21 ;  /* 0x0000001500b67308 */ /* 0x000fe20000002400 */
[C---:B------:R-:W-:Y:S01]  /*7e40*/  HMMA.16816.F32 R32, R220.reuse, R10, R32 ;  /* 0x0000000adc20723c */ /* 0x040fe20000001820 */
[----:B------:R-:W1:Y:S01]  /*7e50*/  LDSM.16.M88.4 R8, [R227+0x8800] ;  /* 0x00880000e308783b */ /* 0x000e620000000200 */
[----:B------:R-:W-:Y:S04]  /*7e60*/  DEPBAR.LE SB0, 0x0 ;  /* 0x000080000000791a */ /* 0x000fe80000000000 */
[----:B------:R-:W-:Y:S02]  /*7e70*/  FMNMX.FTZ R0, R174, R0, !PT ;  /* 0x00000000ae007209 */ /* 0x000fe40007810000 */
[C---:B------:R-:W-:Y:S01]  /*7e80*/  HMMA.16816.F32 R36, R220.reuse, R4, R36 ;  /* 0x00000004dc24723c */ /* 0x040fe20000001824 */
[----:B------:R-:W-:Y:S07]  /*7e90*/  BAR.SYNC.DEFER_BLOCKING 0x0 ;  /* 0x0000000000007b1d */ /* 0x000fee0000010000 */
[C---:B------:R-:W-:Y:S04]  /*7ea0*/  HMMA.16816.F32 R40, R220.reuse, R6, R40 ;  /* 0x00000006dc28723c */ /* 0x040fe80000001828 */
[----:B------:R-:W-:Y:S02]  /*7eb0*/  FMUL.FTZ R28, R28, c[0x0][0x320] ;  /* 0x0000c8001c1c7a20 */ /* 0x000fe40000410000 */
[----:B------:R-:W-:Y:S02]  /*7ec0*/  FMUL.FTZ R29, R29, c[0x0][0x320] ;  /* 0x0000c8001d1d7a20 */ /* 0x000fe40000410000 */
[----:B------:R-:W-:Y:S04]  /*7ed0*/  FMUL.FTZ R30, R30, c[0x0][0x320] ;  /* 0x0000c8001e1e7a20 */ /* 0x000fe80000410000 */
[----:B------:R-:W-:Y:S02]  /*7ee0*/  FMUL.FTZ R31, R31, c[0x0][0x320] ;  /* 0x0000c8001f1f7a20 */ /* 0x000fe40000410000 */
[----:B------:R-:W-:Y:S04]  /*7ef0*/  @P0 IMAD.WIDE.U32 R6, R250, c[0x0][0x1e0], RZ ;  /* 0x00007800fa060a25 */ /* 0x000fe800078e00ff */
[----:B------:R-:W-:Y:S01]  /*7f00*/  FMUL.FTZ R36, R36, c[0x0][0x320] ;  /* 0x0000c80024247a20 */ /* 0x000fe20000410000 */
[----:B------:R-:W-:Y:S01]  /*7f10*/  MUFU.TANH R251, R22 ;  /* 0x0000001600fb7308 */ /* 0x000fe20000002400 */
[----:B------:R-:W-:Y:S02]  /*7f20*/  FMUL.FTZ R37, R37, c[0x0][0x320] ;  /* 0x0000c80025257a20 */ /* 0x000fe40000410000 */
[----:B------:R-:W-:Y:S02]  /*7f30*/  FMUL.FTZ R38, R38, c[0x0][0x320] ;  /* 0x0000c80026267a20 */ /* 0x000fe40000410000 */
[----:B------:R-:W-:Y:S01]  /*7f40*/  FMUL.FTZ R39, R39, c[0x0][0x320] ;  /* 0x0000c80027277a20 */ /* 0x000fe20000410000 */
[C---:B-1----:R-:W-:Y:S03]  /*7f50*/  HMMA.16816.F32 R44, R220.reuse, R8, R44 ;  /* 0x00000008dc2c723c */ /* 0x042fe6000000182c */
[----:B------:R-:W-:Y:S01]  /*7f60*/  FMUL.FTZ R43, R43, c[0x0][0x320] ;  /* 0x0000c8002b2b7a20 */ /* 0x000fe20000410000 */
[----:B------:R-:W-:Y:S01]  /*7f70*/  MUFU.TANH R103, R23 ;  /* 0x0000001700677308 */ /* 0x000fe20000002400 */
[----:B------:R-:W-:Y:S02]  /*7f80*/  FMUL.FTZ R42, R42, c[0x0][0x320] ;  /* 0x0000c8002a2a7a20 */ /* 0x000fe40000410000 */
[----:B------:R-:W-:Y:S01]  /*7f90*/  FMUL.FTZ R41, R41, c[0x0][0x320] ;  /* 0x0000c80029297a20 */ /* 0x000fe20000410000 */
[----:B------:R-:W-:Y:S01]  /*7fa0*/  HMMA.16816.F32 R48, R220, R10, R48 ;  /* 0x0000000adc30723c */ /* 0x000fe20000001830 */
[----:B------:R-:W2:Y:S03]  /*7fb0*/  LDL.64 R10, [R1+0x28] ;  /* 0x00002800010a7983 */ /* 0x000ea60000100a00 */
[----:B------:R-:W-:Y:S02]  /*7fc0*/  FMUL.FTZ R33, R33, c[0x0][0x320] ;  /* 0x0000c80021217a20 */ /* 0x000fe40000410000 */
[----:B------:R-:W1:Y:S01]  /*7fd0*/  MUFU.TANH R175, R17 ;  /* 0x0000001100af7308 */ /* 0x000e620000002400 */
[----:B------:R-:W-:Y:S02]  /*7fe0*/  FMUL.FTZ R35, R35, c[0x0][0x320] ;  /* 0x0000c80023237a20 */ /* 0x000fe40000410000 */
[----:B------:R-:W-:Y:S03]  /*7ff0*/  FMUL.FTZ R32, R32, c[0x0][0x320] ;  /* 0x0000c80020207a20 */ /* 0x000fe60000410000 */
[----:B------:R-:W-:Y:S02]  /*8000*/  FMUL.FTZ R34, R34, c[0x0][0x320] ;  /* 0x0000c80022227a20 */ /* 0x000fe40000410000 */
[----:B------:R-:W-:Y:S02]  /*8010*/  FMUL.FTZ R40, R40, c[0x0][0x320] ;  /* 0x0000c80028287a20 */ /* 0x000fe40000410000 */
[----:B------:R-:W3:Y:S01]  /*8020*/  MUFU.TANH R177, R18 ;  /* 0x0000001200b17308 */ /* 0x000ee20000002400 */
        /* <DEDUP_REMOVED lines=8> */
[----:B-1----:R-:W-:Y:S04]  /*80b0*/  FMNMX.FTZ R0, R175, R0, !PT ;  /* 0x00000000af007209 */ /* 0x002fe80007810000 */
[----:B------:R-:W-:Y:S02]  /*80c0*/  FMNMX.FTZ R0, R183, R0, !PT ;  /* 0x00000000b7007209 */ /* 0x000fe40007810000 */
[----:B------:R-:W1:Y:S02]  /*80d0*/  MUFU.TANH R181, R24 ;  /* 0x0000001800b57308 */ /* 0x000e640000002400 */
[----:B------:R-:W-:Y:S02]  /*80e0*/  FMNMX.FTZ R0, R182, R0, !PT ;  /* 0x00000000b6007209 */ /* 0x000fe40007810000 */
[----:B---3--:R-:W-:Y:S06]  /*80f0*/  FMNMX.FTZ R2, R177, R2, !PT ;  /* 0x00000002b1027209 */ /* 0x008fec0007810000 */
[----:B------:R-:W-:Y:S01]  /*8100*/  MUFU.TANH R100, R33 ;  /* 0x0000002100647308 */ /* 0x000fe20000002400 */
[----:B------:R-:W-:Y:S04]  /*8110*/  FMNMX.FTZ R2, R179, R2, !PT ;  /* 0x00000002b3027209 */ /* 0x000fe80007810000 */
[----:B------:R-:W-:Y:S05]  /*8120*/  FMNMX.FTZ R2, R251, R2, !PT ;  /* 0x00000002fb027209 */ /* 0x000fea0007810000 */
[----:B------:R3:W-:Y:S01]  /*8130*/  MUFU.TANH R33, R48 ;  /* 0x0000003000217308 */ /* 0x0007e20000002400 */
[----:B-1----:R-:W-:Y:S09]  /*8140*/  FMNMX.FTZ R0, R181, R0, !PT ;  /* 0x00000000b5007209 */ /* 0x002ff20007810000 */
[----:B------:R-:W1:Y:S10]  /*8150*/  MUFU.TANH R180, R25 ;  /* 0x0000001900b47308 */ /* 0x000e740000002400 */
[----:B------:R-:W1:Y:S01]  /*8160*/  MUFU.TANH R24, R28 ;  /* 0x0000001c00187308 */ /* 0x000e620000002400 */
[----:B---3--:R-:W-:Y:S04]  /*8170*/  MOV R48, R103 ;  /* 0x0000006700307202 */ /* 0x008fe80000000f00 */
[----:B------:R-:W-:Y:S05]  /*8180*/  FMNMX.FTZ R2, R48, R2, !PT ;  /* 0x0000000230027209 */ /* 0x000fea0007810000 */
[----:B------:R-:W3:Y:S01]  /*8190*/  MUFU.TANH R252, R26 ;  /* 0x0000001a00fc7308 */ /* 0x000ee20000002400 */
[----:B-1----:R-:W-:Y:S09]  /*81a0*/  FMNMX.FTZ R0, R180, R0, !PT ;  /* 0x00000000b4007209 */ /* 0x002ff20007810000 */
[----:B------:R-:W1:Y:S01]  /*81b0*/  MUFU.TANH R3, R27 ;  /* 0x0000001b00037308 */ /* 0x000e620000002400 */
[----:B------:R-:W-:Y:S09]  /*81c0*/  FMNMX.FTZ R0, R24, R0, !PT ;  /* 0x0000000018007209 */ /* 0x000ff20007810000 */
[----:B------:R1:W-:Y:S01]  /*81d0*/  MUFU.TANH R18, R43 ;  /* 0x0000002b00127308 */ /* 0x0003e20000002400 */
[----:B---3--:R-:W-:Y:S09]  /*81e0*/  FMNMX.FTZ R2, R252, R2, !PT ;  /* 0x00000002fc027209 */ /* 0x008ff20007810000 */
[----:B------:R-:W3:Y:S10]  /*81f0*/  MUFU.TANH R26, R29 ;  /* 0x0000001d001a7308 */ /* 0x000ef40000002400 */
[----:B------:R-:W3:Y:S01]  /*8200*/  MUFU.TANH R245, R30 ;  /* 0x0000001e00f57308 */ /* 0x000ee20000002400 */
[----:B-1----:R-:W-:Y:S04]  /*8210*/  MOV R43, R3 ;  /* 0x00000003002b7202 */ /* 0x002fe80000000f00 */
[----:B------:R-:W-:Y:S05]  /*8220*/  FMNMX.FTZ R2, R43, R2, !PT ;  /* 0x000000022b027209 */ /* 0x000fea0007810000 */
[----:B------:R-:W-:Y:S01]  /*8230*/  MUFU.TANH R27, R35 ;  /* 0x00000023001b7308 */ /* 0x000fe20000002400 */
[----:B---3--:R-:W-:Y:S09]  /*8240*/  FMNMX.FTZ R0, R26, R0, !PT ;  /* 0x000000001a007209 */ /* 0x008ff20007810000 */
[----:B------:R1:W-:Y:S10]  /*8250*/  MUFU.TANH R35, R42 ;  /* 0x0000002a00237308 */ /* 0x0003f40000002400 */
[----:B------:R-:W3:Y:S10]  /*8260*/  MUFU.TANH R244, R31 ;  /* 0x0000001f00f47308 */ /* 0x000ef40000002400 */
[----:B------:R3:W-:Y:S01]  /*8270*/  MUFU.TANH R231, R41 ;  /* 0x0000002900e77308 */ /* 0x0007e20000002400 */
[----:B-1----:R-:W-:Y:S04]  /*8280*/  MOV R42, R245 ;  /* 0x000000f5002a7202 */ /* 0x002fe80000000f00 */
[----:B------:R-:W-:Y:S05]  /*8290*/  FMNMX.FTZ R2, R42, R2, !PT ;  /* 0x000000022a027209 */ /* 0x000fea0007810000 */
[----:B------:R-:W1:Y:S10]  /*82a0*/  MUFU.TANH R154, R32 ;  /* 0x00000020009a7308 */ /* 0x000e740000002400 */
[----:B------:R1:W-:Y:S01]  /*82b0*/  MUFU.TANH R32, R49 ;  /* 0x0000003100207308 */ /* 0x0003e20000002400 */
[----:B---3--:R-:W-:Y:S04]  /*82c0*/  MOV R41, R244 ;  /* 0x000000f400297202 */ /* 0x008fe80000000f00 */
[----:B------:R-:W-:Y:S05]  /*82d0*/  FMNMX.FTZ R2, R41, R2, !PT ;  /* 0x0000000229027209 */ /* 0x000fea0007810000 */
[----:B------:R-:W3:Y:S01]  /*82e0*/  MUFU.TANH R155, R36 ;  /* 0x00000024009b7308 */ /* 0x000ee20000002400 */
[----:B-1----:R-:W-:Y:S09]  /*82f0*/  FMNMX.FTZ R0, R154, R0, !PT ;  /* 0x000000009a007209 */ /* 0x002ff20007810000 */
[----:B------:R-:W1:Y:S01]  /*8300*/  MUFU.TANH R25, R34 ;  /* 0x0000002200197308 */ /* 0x000e620000002400 */
[----:B------:R-:W-:Y:S04]  /*8310*/  MOV R49, R100 ;  /* 0x0000006400317202 */ /* 0x000fe80000000f00 */
[----:B------:R-:W-:Y:S05]  /*8320*/  FMNMX.FTZ R0, R49, R0, !PT ;  /* 0x0000000031007209 */ /* 0x000fea0007810000 */
[----:B------:R-:W1:Y:S01]  /*8330*/  MUFU.TANH R247, R37 ;  /* 0x0000002500f77308 */ /* 0x000e620000002400 */
[----:B---3--:R-:W-:Y:S02]  /*8340*/  FMNMX.FTZ R0, R155, R0, !PT ;  /* 0x000000009b007209 */ /* 0x008fe40007810000 */
[----:B----4-:R-:W-:Y:S02]  /*8350*/  @P0 MOV R5, R13 ;  /* 0x0000000d00050202 */ /* 0x010fe40000000f00 */
[----:B------:R-:W-:Y:S05]  /*8360*/  MOV R12, c[0x0][0x1e0] ;  /* 0x00007800000c7a02 */ /* 0x000fea0000000f00 */
[----:B------:R-:W3:Y:S01]  /*8370*/  MUFU.TANH R17, R40 ;  /* 0x0000002800117308 */ /* 0x000ee20000002400 */
[----:B------:R-:W-:Y:S02]  /*8380*/  MOV R13, c[0x0][0x1e4] ;  /* 0x00007900000d7a02 */ /* 0x000fe40000000f00 */
[----:B-1----:R-:W-:Y:S04]  /*8390*/  FMNMX.FTZ R2, R25, R2, !PT ;  /* 0x0000000219027209 */ /* 0x002fe80007810000 */
[----:B------:R-:W-:Y:S03]  /*83a0*/  FMNMX.FTZ R3, R27, R2, !PT ;  /* 0x000000021b037209 */ /* 0x000fe60007810000 */
[----:B------:R1:W-:Y:S01]  /*83b0*/  MUFU.TANH R34, R45 ;  /* 0x0000002d00227308 */ /* 0x0003e20000002400 */
[----:B------:R-:W-:Y:S01]  /*83c0*/  FMNMX.FTZ R2, R247, R0, !PT ;  /* 0x00000000f7027209 */ /* 0x000fe20007810000 */
[----:B------:R-:W-:Y:S01]  /*83d0*/  FMUL.FTZ R0, R51, c[0x0][0x320] ;  /* 0x0000c80033007a20 */ /* 0x000fe20000410000 */
[----:B------:R-:W-:Y:S07]  /*83e0*/  MOV R51, R155 ;  /* 0x0000009b00337202 */ /* 0x000fee0000000f00 */
[----:B------:R4:W-:Y:S01]  /*83f0*/  MUFU.TANH R152, R0 ;  /* 0x0000000000987308 */ /* 0x0009e20000002400 */
[----:B---3--:R-:W-:Y:S09]  /*8400*/  FMNMX.FTZ R2, R17, R2, !PT ;  /* 0x0000000211027209 */ /* 0x008ff20007810000 */
[----:B------:R-:W3:Y:S01]  /*8410*/  MUFU.TANH R19, R44 ;  /* 0x0000002c00137308 */ /* 0x000ee20000002400 */
[----:B-1----:R-:W-:Y:S09]  /*8420*/  MOV R45, R231 ;  /* 0x000000e7002d7202 */ /* 0x002ff20000000f00 */
[----:B------:R-:W1:Y:S01]  /*8430*/  MUFU.TANH R248, R38 ;  /* 0x0000002600f87308 */ /* 0x000e620000002400 */
[----:B----4-:R-:W-:Y:S09]  /*8440*/  FMNMX.FTZ R0, R45, R2, !PT ;  /* 0x000000022d007209 */ /* 0x010ff20007810000 */
[----:B------:R-:W4:Y:S01]  /*8450*/  MUFU.TANH R246, R39 ;  /* 0x0000002700f67308 */ /* 0x000f220000002400 */
[----:B---3--:R-:W-:Y:S04]  /*8460*/  FMNMX.FTZ R0, R19, R0, !PT ;  /* 0x0000000013007209 */ /* 0x008fe80007810000 */
[----:B------:R-:W-:Y:S05]  /*8470*/  FMNMX.FTZ R0, R34, R0, !PT ;  /* 0x0000000022007209 */ /* 0x000fea0007810000 */
[----:B------:R-:W3:Y:S01]  /*8480*/  MUFU.TANH R244, R46 ;  /* 0x0000002e00f47308 */ /* 0x000ee20000002400 */
[----:B------:R-:W-:Y:S02]  /*8490*/  FMNMX.FTZ R100, R33, R0, !PT ;  /* 0x0000000021647209 */ /* 0x000fe40007810000 */
[----:B-1----:R-:W-:Y:S02]  /*84a0*/  MOV R44, R248 ;  /* 0x000000f8002c7202 */ /* 0x002fe40000000f00 */
[----:B------:R-:W-:Y:S02]  /*84b0*/  FMNMX.FTZ R100, R32, R100, !PT ;  /* 0x0000006420647209 */ /* 0x000fe40007810000 */
[----:B------:R-:W-:Y:S03]  /*84c0*/  FMNMX.FTZ R3, R44, R3, !PT ;  /* 0x000000032c037209 */ /* 0x000fe60007810000 */
[----:B------:R-:W1:Y:S01]  /*84d0*/  MUFU.TANH R245, R47 ;  /* 0x0000002f00f57308 */ /* 0x000e620000002400 */
[----:B----4-:R-:W-:Y:S04]  /*84e0*/  MOV R40, R246 ;  /* 0x000000f600287202 */ /* 0x010fe80000000f00 */
[----:B------:R-:W-:Y:S05]  /*84f0*/  FMNMX.FTZ R3, R40, R3, !PT ;  /* 0x0000000328037209 */ /* 0x000fea0007810000 */
[----:B------:R-:W4:Y:S01]  /*8500*/  MUFU.TANH R103, R50 ;  /* 0x0000003200677308 */ /* 0x000f220000002400 */
[----:B------:R-:W-:Y:S02]  /*8510*/  FMNMX.FTZ R2, R35, R3, !PT ;  /* 0x0000000323027209 */ /* 0x000fe40007810000 */
[----:B------:R-:W2:Y:S02]  /*8520*/  SHFL.BFLY PT, R3, R100, 0x2, 0x1f ;  /* 0x0c401f0064037f89 */ /* 0x000ea400000e0000 */
[----:B------:R-:W-:Y:S04]  /*8530*/  FMNMX.FTZ R2, R18, R2, !PT ;  /* 0x0000000212027209 */ /* 0x000fe80007810000 */
[----:B---3--:R-:W-:Y:S04]  /*8540*/  FMNMX.FTZ R2, R244, R2, !PT ;  /* 0x00000002f4027209 */ /* 0x008fe80007810000 */
[----:B-1----:R-:W-:Y:S04]  /*8550*/  FMNMX.FTZ R0, R245, R2, !PT ;  /* 0x00000002f5007209 */ /* 0x002fe80007810000 */
[----:B----4-:R-:W-:Y:S02]  /*8560*/  FMNMX.FTZ R0, R103, R0, !PT ;  /* 0x0000000067007209 */ /* 0x010fe40007810000 */
[----:B------:R-:W-:Y:S02]  /*8570*/  MOV R50, R154 ;  /* 0x0000009a00327202 */ /* 0x000fe40000000f00 */
[----:B--2---:R-:W-:Y:S02]  /*8580*/  FMNMX.FTZ R100, R100, R3, !PT ;  /* 0x0000000364647209 */ /* 0x004fe40007810000 */
[----:B------:R-:W-:Y:S03]  /*8590*/  FMNMX.FTZ R0, R152, R0, !PT ;  /* 0x0000000098007209 */ /* 0x000fe60007810000 */
[----:B------:R-:W1:Y:S08]  /*85a0*/  SHFL.BFLY PT, R4, R100, 0x1, 0x1f ;  /* 0x0c201f0064047f89 */ /* 0x000e7000000e0000 */
[----:B------:R-:W2:Y:S01]  /*85b0*/  SHFL.BFLY PT, R2, R0, 0x2, 0x1f ;  /* 0x0c401f0000027f89 */ /* 0x000ea200000e0000 */
[----:B-1----:R-:W-:Y:S02]  /*85c0*/  FMNMX.FTZ R100, R100, R4, !PT ;  /* 0x0000000464647209 */ /* 0x002fe40007810000 */
[----:B------:R-:W-:Y:S03]  /*85d0*/  @P0 SHF.R.S32.HI R4, RZ, 0x1f, R250 ;  /* 0x0000001fff040819 */ /* 0x000fe600000114fa */
[----:B------:R-:W-:Y:S02]  /*85e0*/  FMUL.FTZ R153, R100, c[0x0][0x2d0] ;  /* 0x0000b40064997a20 */ /* 0x000fe40000410000 */
[----:B------:R-:W-:Y:S01]  /*85f0*/  @P0 IMAD R4, R4, c[0x0][0x1e0], RZ ;  /* 0x0000780004040a24 */ /* 0x000fe200078e02ff */
[----:B--2---:R-:W-:Y:S01]  /*8600*/  FMNMX.FTZ R0, R0, R2, !PT ;  /* 0x0000000200007209 */ /* 0x004fe20007810000 */
[----:B------:R-:W-:Y:S02]  /*8610*/  FFMA.FTZ R8, R165, c[0x0][0x2d0], -R153 ;  /* 0x0000b400a5087a23 */ /* 0x000fe40000010899 */
[----:B------:R-:W-:Y:S02]  /*8620*/  @P0 IMAD R4, R250, c[0x0][0x1e4], R4 ;  /* 0x00007900fa040a24 */ /* 0x000fe400078e0204 */
[----:B------:R1:W-:Y:S01]  /*8630*/  MUFU.EX2 R9, R8 ;  /* 0x0000000800097308 */ /* 0x0003e20000000800 */
[----:B------:R-:W2:Y:S01]  /*8640*/  SHFL.BFLY PT, R3, R0, 0x1, 0x1f ;  /* 0x0c201f0000037f89 */ /* 0x000ea200000e0000 */
[----:B------:R-:W-:Y:S01]  /*8650*/  FADD.FTZ R2, -R100, R101 ;  /* 0x0000006564027221 */ /* 0x000fe20000010100 */
[----:B------:R-:W-:Y:S02]  /*8660*/  @P0 IADD3 R7, R7, R4, RZ ;  /* 0x0000000407070210 */ /* 0x000fe40007ffe0ff */
[----:B------:R-:W-:Y:S05]  /*8670*/  @P0 MOV R4, R10 ;  /* 0x0000000a00040202 */ /* 0x000fea0000000f00 */
[----:B------:R-:W-:Y:S04]  /*8680*/  @P0 IMAD.WIDE.U32 R4, R6, 0x60, R4 ;  /* 0x0000006006040825 */ /* 0x000fe800078e0004 */
[----:B------:R-:W-:Y:S01]  /*8690*/  @P0 IMAD R6, R7, 0x60, RZ ;  /* 0x0000006007060824 */ /* 0x000fe200078e02ff */
[C---:B------:R-:W-:Y:S04]  /*86a0*/  @P0 SHF.L.U32 R7, R4.reuse, 0x1, RZ ;  /* 0x0000000104070819 */ /* 0x040fe800000006ff */
[----:B------:R-:W-:Y:S02]  /*86b0*/  @P0 IADD3 R6, R5, R6, RZ ;  /* 0x0000000605060210 */ /* 0x000fe40007ffe0ff */
[----:B------:R-:W-:Y:S02]  /*86c0*/  @P0 IADD3 R10, P2, R7, 0x80, RZ ;  /* 0x00000080070a0810 */ /* 0x000fe40007f5e0ff */
[----:B------:R-:W-:Y:S01]  /*86d0*/  @P0 SHF.L.U64.HI R6, R4, 0x1, R6 ;  /* 0x0000000104060819 */ /* 0x000fe20000010206 */
[----:B-1----:R-:W-:Y:S01]  /*86e0*/  FFMA.FTZ R8, R167, c[0x0][0x2d0], -R153 ;  /* 0x0000b400a7087a23 */ /* 0x002fe20000010899 */
[----:B--2---:R-:W-:Y:S01]  /*86f0*/  FMNMX.FTZ R3, R0, R3, !PT ;  /* 0x0000000300037209 */ /* 0x004fe20007810000 */
[----:B------:R-:W-:Y:S01]  /*8700*/  FMUL.FTZ R0, R2, c[0x0][0x2d0] ;  /* 0x0000b40002007a20 */ /* 0x000fe20000410000 */
[----:B------:R-:W-:Y:S01]  /*8710*/  @P0 IADD3 R4, P1, R7, c[0x0][0x1c8], RZ ;  /* 0x0000720007040a10 */ /* 0x000fe20007f3e0ff */
[----:B------:R1:W-:Y:S01]  /*8720*/  MUFU.EX2 R246, R8 ;  /* 0x0000000800f67308 */ /* 0x0003e20000000800 */
[----:B------:R-:W-:Y:S01]  /*8730*/  MOV R167, R35 ;  /* 0x0000002300a77202 */ /* 0x000fe20000000f00 */
[----:B------:R-:W-:Y:S01]  /*8740*/  FMUL.FTZ R101, R3, c[0x0][0x2d0] ;  /* 0x0000b40003657a20 */ /* 0x000fe20000410000 */
[----:B------:R-:W-:Y:S02]  /*8750*/  @P0 IADD3.X R5, R6, c[0x0][0x1cc], RZ, P1, !PT ;  /* 0x0000730006050a10 */ /* 0x000fe40000ffe4ff */
[----:B------:R-:W-:Y:S01]  /*8760*/  @P0 IADD3 R10, P1, R10, c[0x0][0x1c8], RZ ;  /* 0x000072000a0a0a10 */ /* 0x000fe20007f3e0ff */
[----:B------:R-:W-:Y:S02]  /*8770*/  FFMA.FTZ R103, R103, c[0x0][0x2d0], -R101 ;  /* 0x0000b40067677a23 */ /* 0x000fe40000010865 */
[----:B------:R2:W-:Y:S01]  /*8780*/  @P0 LDGSTS.E.BYPASS.LTC128B.128 [R249+0xc100], [R4.64], !P6 ;  /* 0x0c10000004f90fae */ /* 0x0005e2000f101d48 */
[----:B------:R-:W-:Y:S01]  /*8790*/  @P0 IADD3.X R11, RZ, c[0x0][0x1cc], R6, P1, P2 ;  /* 0x00007300ff0b0a10 */ /* 0x000fe20000fe4406 */
[----:B------:R3:W4:Y:S06]  /*87a0*/  MUFU.EX2 R2, R0 ;  /* 0x0000000000027308 */ /* 0x00072c0000000800 */
[----:B------:R2:W-:Y:S04]  /*87b0*/  @P0 LDGSTS.E.BYPASS.LTC128B.128 [R249+0xf100], [R10.64], !P5 ;  /* 0x0f1000000af90fae */ /* 0x0005e8000e901d48 */
[----:B------:R-:W-:Y:S01]  /*87c0*/  MUFU.EX2 R103, R103 ;  /* 0x0000006700677308 */ /* 0x000fe20000000800 */
[----:B-1----:R-:W-:Y:S01]  /*87d0*/  FFMA.FTZ R8, R166, c[0x0][0x2d0], -R153 ;  /* 0x0000b400a6087a23 */ /* 0x002fe20000010899 */
[----:B------:R-:W-:Y:S08]  /*87e0*/  MOV R166, R18 ;  /* 0x0000001200a67202 */ /* 0x000ff00000000f00 */
[----:B------:R1:W-:Y:S01]  /*87f0*/  MUFU.EX2 R248, R8 ;  /* 0x0000000800f87308 */ /* 0x0003e20000000800 */
[----:B---3--:R-:W-:Y:S01]  /*8800*/  FADD.FTZ R0, -R3, R102 ;  /* 0x0000006603007221 */ /* 0x008fe20000010100 */
[----:B------:R-:W-:Y:S01]  /*8810*/  MOV R102, R247 ;  /* 0x000000f700667202 */ /* 0x000fe20000000f00 */
[----:B----4-:R-:W-:Y:S01]  /*8820*/  FMUL.FTZ R16, R2, R116 ;  /* 0x0000007402107220 */ /* 0x010fe20000410000 */
[----:B------:R-:W-:Y:S01]  /*8830*/  MOV R116, R17 ;  /* 0x0000001100747202 */ /* 0x000fe20000000f00 */
[----:B------:R-:W-:Y:S02]  /*8840*/  FMUL.FTZ R0, R0, c[0x0][0x2d0] ;  /* 0x0000b40000007a20 */ /* 0x000fe40000410000 */
[C---:B------:R-:W-:Y:S01]  /*8850*/  FMUL.FTZ R17, R2.reuse, R117 ;  /* 0x0000007502117220 */ /* 0x040fe20000410000 */
[----:B------:R-:W-:Y:S01]  /*8860*/  MOV R117, R45 ;  /* 0x0000002d00757202 */ /* 0x000fe20000000f00 */
[C---:B------:R-:W-:Y:S02]  /*8870*/  FMUL.FTZ R52, R2.reuse, R52 ;  /* 0x0000003402347220 */ /* 0x040fe40000410000 */
[----:B--2---:R-:W-:Y:S01]  /*8880*/  FFMA.FTZ R10, R171, c[0x0][0x2d0], -R101 ;  /* 0x0000b400ab0a7a23 */ /* 0x004fe20000010865 */
[----:B------:R-:W2:Y:S01]  /*8890*/  MUFU.EX2 R0, R0 ;  /* 0x0000000000007308 */ /* 0x000ea20000000800 */
[----:B------:R-:W-:Y:S01]  /*88a0*/  MOV R171, R33 ;  /* 0x0000002100ab7202 */ /* 0x000fe20000000f00 */
[C---:B------:R-:W-:Y:S02]  /*88b0*/  FMUL.FTZ R33, R2.reuse, R133 ;  /* 0x0000008502217220 */ /* 0x040fe40000410000 */
[C---:B------:R-:W-:Y:S02]  /*88c0*/  FMUL.FTZ R53, R2.reuse, R53 ;  /* 0x0000003502357220 */ /* 0x040fe40000410000 */
[C---:B------:R-:W-:Y:S02]  /*88d0*/  FMUL.FTZ R56, R2.reuse, R56 ;  /* 0x0000003802387220 */ /* 0x040fe40000410000 */
[----:B------:R-:W-:Y:S02]  /*88e0*/  FMUL.FTZ R57, R2, R57 ;  /* 0x0000003902397220 */ /* 0x000fe40000410000 */
[----:B-1----:R-:W-:Y:S01]  /*88f0*/  FFMA.FTZ R8, R164, c[0x0][0x2d0], -R153 ;  /* 0x0000b400a4087a23 */ /* 0x002fe20000010899 */
[----:B------:R-:W-:Y:S01]  /*8900*/  MOV R164, R9 ;  /* 0x0000000900a47202 */ /* 0x000fe20000000f00 */
[----:B------:R-:W-:Y:S01]  /*8910*/  FFMA.FTZ R9, R170, c[0x0][0x2d0], -R101 ;  /* 0x0000b400aa097a23 */ /* 0x000fe20000010865 */
[----:B------:R1:W-:Y:S01]  /*8920*/  MUFU.EX2 R247, R10 ;  /* 0x0000000a00f77308 */ /* 0x0003e20000000800 */
[----:B------:R-:W-:Y:S01]  /*8930*/  MOV R170, R32 ;  /* 0x0000002000aa7202 */ /* 0x000fe20000000f00 */
[C---:B------:R-:W-:Y:S02]  /*8940*/  FMUL.FTZ R32, R2.reuse, R132 ;  /* 0x0000008402207220 */ /* 0x040fe40000410000 */
[C---:B------:R-:W-:Y:S02]  /*8950*/  FMUL.FTZ R60, R2.reuse, R60 ;  /* 0x0000003c023c7220 */ /* 0x040fe40000410000 */
[C---:B------:R-:W-:Y:S02]  /*8960*/  FMUL.FTZ R61, R2.reuse, R61 ;  /* 0x0000003d023d7220 */ /* 0x040fe40000410000 */
[----:B------:R-:W-:Y:S02]  /*8970*/  FMUL.FTZ R64, R2, R64 ;  /* 0x0000004002407220 */ /* 0x000fe40000410000 */
[----:B------:R3:W-:Y:S01]  /*8980*/  MUFU.EX2 R231, R8 ;  /* 0x0000000800e77308 */ /* 0x0007e20000000800 */
[C---:B--2---:R-:W-:Y:S02]  /*8990*/  FMUL.FTZ R11, R0.reuse, R111 ;  /* 0x0000006f000b7220 */ /* 0x044fe40000410000 */
[C---:B------:R-:W-:Y:S01]  /*89a0*/  FMUL.FTZ R18, R0.reuse, R118 ;  /* 0x0000007600127220 */ /* 0x040fe20000410000 */
[----:B------:R-:W-:Y:S01]  /*89b0*/  MOV R118, R19 ;  /* 0x0000001300767202 */ /* 0x000fe20000000f00 */
[C---:B------:R-:W-:Y:S01]  /*89c0*/  FMUL.FTZ R19, R0.reuse, R119 ;  /* 0x0000007700137220 */ /* 0x040fe20000410000 */
[----:B------:R-:W-:Y:S01]  /*89d0*/  MOV R119, R34 ;  /* 0x0000002200777202 */ /* 0x000fe20000000f00 */
[C---:B------:R-:W-:Y:S01]  /*89e0*/  FMUL.FTZ R34, R0.reuse, R134 ;  /* 0x0000008600227220 */ /* 0x040fe20000410000 */
[----:B------:R-:W-:Y:S01]  /*89f0*/  MOV R134, R50 ;  /* 0x0000003200867202 */ /* 0x000fe20000000f00 */
[C---:B------:R-:W-:Y:S01]  /*8a00*/  FMUL.FTZ R35, R0.reuse, R135 ;  /* 0x0000008700237220 */ /* 0x040fe20000410000 */
[----:B------:R2:W4:Y:S01]  /*8a10*/  MUFU.EX2 R154, R9 ;  /* 0x00000009009a7308 */ /* 0x0005220000000800 */
[----:B------:R-:W-:Y:S01]  /*8a20*/  FMUL.FTZ R50, R0, R150 ;  /* 0x0000009600327220 */ /* 0x000fe20000410000 */
[----:B------:R-:W-:Y:S01]  /*8a30*/  MOV R135, R49 ;  /* 0x0000003100877202 */ /* 0x000fe20000000f00 */
[----:B------:R-:W-:Y:S02]  /*8a40*/  FMUL.FTZ R49, R2, R149 ;  /* 0x0000009502317220 */ /* 0x000fe40000410000 */
[C---:B-1----:R-:W-:Y:S02]  /*8a50*/  FMUL.FTZ R10, R0.reuse, R110 ;  /* 0x0000006e000a7220 */ /* 0x042fe40000410000 */
[C---:B------:R-:W-:Y:S02]  /*8a60*/  FMUL.FTZ R54, R0.reuse, R54 ;  /* 0x0000003600367220 */ /* 0x040fe40000410000 */
[C---:B------:R-:W-:Y:S02]  /*8a70*/  FMUL.FTZ R55, R0.reuse, R55 ;  /* 0x0000003700377220 */ /* 0x040fe40000410000 */
[C---:B------:R-:W-:Y:S02]  /*8a80*/  FMUL.FTZ R58, R0.reuse, R58 ;  /* 0x0000003a003a7220 */ /* 0x040fe40000410000 */
[C---:B------:R-:W-:Y:S01]  /*8a90*/  FMUL.FTZ R59, R0.reuse, R59 ;  /* 0x0000003b003b7220 */ /* 0x040fe20000410000 */
[----:B---3--:R-:W-:Y:S01]  /*8aa0*/  @P0 IADD3 R8, P3, R7, 0x100, RZ ;  /* 0x0000010007080810 */ /* 0x008fe20007f7e0ff */
[----:B------:R-:W-:Y:S01]  /*8ab0*/  FMUL.FTZ R62, R0, R62 ;  /* 0x0000003e003e7220 */ /* 0x000fe20000410000 */
[----:B------:R-:W-:Y:S01]  /*8ac0*/  @P0 SHF.L.U32 R7, R12, 0x6, RZ ;  /* 0x000000060c070819 */ /* 0x000fe200000006ff */
[----:B------:R-:W-:Y:S01]  /*8ad0*/  FMUL.FTZ R63, R0, R63 ;  /* 0x0000003f003f7220 */ /* 0x000fe20000410000 */
[----:B------:R-:W-:Y:S01]  /*8ae0*/  @P0 IADD3 R8, P2, R8, c[0x0][0x1c8], RZ ;  /* 0x0000720008080a10 */ /* 0x000fe20007f5e0ff */
[----:B------:R-:W-:Y:S01]  /*8af0*/  FMUL.FTZ R65, R2, R65 ;  /* 0x0000004102417220 */ /* 0x000fe20000410000 */
[----:B------:R-:W-:Y:S01]  /*8b00*/  @P0 SHF.L.U64.HI R12, R12, 0x6, R13 ;  /* 0x000000060c0c0819 */ /* 0x000fe2000001020d */
[----:B------:R-:W-:Y:S01]  /*8b10*/  FMUL.FTZ R66, R0, R66 ;  /* 0x0000004200427220 */ /* 0x000fe20000410000 */
[----:B------:R-:W-:Y:S01]  /*8b20*/  @P0 IADD3 R4, P1, R4, R7, RZ ;  /* 0x0000000704040210 */ /* 0x000fe20007f3e0ff */
[----:B------:R-:W-:Y:S01]  /*8b30*/  FMUL.FTZ R67, R0, R67 ;  /* 0x0000004300437220 */ /* 0x000fe20000410000 */
[----:B--2---:R-:W-:Y:S01]  /*8b40*/  @P0 IADD3.X R9, RZ, c[0x0][0x1cc], R6, P2, P3 ;  /* 0x00007300ff090a10 */ /* 0x004fe200017e6406 */
[C---:B------:R-:W-:Y:S01]  /*8b50*/  FMUL.FTZ R68, R2.reuse, R68 ;  /* 0x0000004402447220 */ /* 0x040fe20000410000 */
[----:B------:R-:W-:Y:S01]  /*8b60*/  @P0 IADD3.X R5, R5, R12, RZ, P1, !PT ;  /* 0x0000000c05050210 */ /* 0x000fe20000ffe4ff */
[----:B------:R-:W-:Y:S01]  /*8b70*/  FMUL.FTZ R69, R2, R69 ;  /* 0x0000004502457220 */ /* 0x000fe20000410000 */
[----:B------:R-:W-:Y:S01]  /*8b80*/  @P0 IADD3 R6, P2, R7, R4, RZ ;  /* 0x0000000407060210 */ /* 0x000fe20007f5e0ff */
[----:B------:R1:W-:Y:S01]  /*8b90*/  @P0 LDGSTS.E.BYPASS.LTC128B.128 [R249+0x12100], [R8.64], !P4 ;  /* 0x1210000008f90fae */ /* 0x0003e2000e101d48 */
[----:B------:R-:W-:Y:S02]  /*8ba0*/  FMUL.FTZ R70, R0, R70 ;  /* 0x0000004600467220 */ /* 0x000fe40000410000 */
[----:B------:R-:W-:Y:S01]  /*8bb0*/  @P0 IADD3.X R7, R12, R5, RZ, P2, !PT ;  /* 0x000000050c070210 */ /* 0x000fe200017fe4ff */
[----:B------:R-:W-:Y:S02]  /*8bc0*/  FMUL.FTZ R71, R0, R71 ;  /* 0x0000004700477220 */ /* 0x000fe40000410000 */
[C---:B------:R-:W-:Y:S02]  /*8bd0*/  FMUL.FTZ R72, R2.reuse, R72 ;  /* 0x0000004802487220 */ /* 0x040fe40000410000 */
[----:B------:R2:W-:Y:S01]  /*8be0*/  @P0 LDGSTS.E.BYPASS.LTC128B.128 [R249+0xd100], [R4.64], !P6 ;  /* 0x0d10000004f90fae */ /* 0x0005e2000f101d48 */
[----:B------:R-:W-:Y:S02]  /*8bf0*/  FMUL.FTZ R73, R2, R73 ;  /* 0x0000004902497220 */ /* 0x000fe40000410000 */
[C---:B------:R-:W-:Y:S02]  /*8c00*/  FMUL.FTZ R74, R0.reuse, R74 ;  /* 0x0000004a004a7220 */ /* 0x040fe40000410000 */
[----:B------:R-:W-:Y:S02]  /*8c10*/  FMUL.FTZ R75, R0, R75 ;  /* 0x0000004b004b7220 */ /* 0x000fe40000410000 */
[C---:B------:R-:W-:Y:S01]  /*8c20*/  FMUL.FTZ R76, R2.reuse, R76 ;  /* 0x0000004c024c7220 */ /* 0x040fe20000410000 */
[----:B------:R2:W-:Y:S01]  /*8c30*/  @P0 LDGSTS.E.BYPASS.LTC128B.128 [R249+0x10100], [R4.64+0x80], !P5 ;  /* 0x1010008004f90fae */ /* 0x0005e2000e901d48 */
[----:B------:R-:W-:Y:S02]  /*8c40*/  FMUL.FTZ R77, R2, R77 ;  /* 0x0000004d024d7220 */ /* 0x000fe40000410000 */
[C---:B------:R-:W-:Y:S02]  /*8c50*/  FMUL.FTZ R78, R0.reuse, R78 ;  /* 0x0000004e004e7220 */ /* 0x040fe40000410000 */
[----:B------:R-:W-:Y:S02]  /*8c60*/  FMUL.FTZ R79, R0, R79 ;  /* 0x0000004f004f7220 */ /* 0x000fe40000410000 */
[C---:B------:R-:W-:Y:S01]  /*8c70*/  FMUL.FTZ R80, R2.reuse, R80 ;  /* 0x0000005002507220 */ /* 0x040fe20000410000 */
[----:B------:R2:W-:Y:S01]  /*8c80*/  @P0 LDGSTS.E.BYPASS.LTC128B.128 [R249+0x13100], [R4.64+0x100], !P4 ;  /* 0x1310010004f90fae */ /* 0x0005e2000e101d48 */
[C---:B------:R-:W-:Y:S02]  /*8c90*/  FMUL.FTZ R81, R2.reuse, R81 ;  /* 0x0000005102517220 */ /* 0x040fe40000410000 */
[C---:B-1----:R-:W-:Y:S02]  /*8ca0*/  FMUL.FTZ R8, R2.reuse, R108 ;  /* 0x0000006c02087220 */ /* 0x042fe40000410000 */
[----:B------:R-:W-:Y:S02]  /*8cb0*/  FMUL.FTZ R9, R2, R109 ;  /* 0x0000006d02097220 */ /* 0x000fe40000410000 */
[C---:B------:R-:W-:Y:S01]  /*8cc0*/  FMUL.FTZ R82, R0.reuse, R82 ;  /* 0x0000005200527220 */ /* 0x040fe20000410000 */
        /* <DEDUP_REMOVED lines=11> */
[----:B------:R-:W-:Y:S02]  /*8d80*/  FMUL.FTZ R91, R0, R91 ;  /* 0x0000005b005b7220 */ /* 0x000fe40000410000 */
[--C-:B--2---:R-:W-:Y:S01]  /*8d90*/  FFMA.FTZ R4, R168, c[0x0][0x2d0], -R101.reuse ;  /* 0x0000b400a8047a23 */ /* 0x104fe20000010865 */
[----:B------:R-:W-:Y:S01]  /*8da0*/  MOV R168, R40 ;  /* 0x0000002800a87202 */ /* 0x000fe20000000f00 */
[C---:B------:R-:W-:Y:S01]  /*8db0*/  FMUL.FTZ R5, R2.reuse, R105 ;  /* 0x0000006902057220 */ /* 0x040fe20000410000 */
[----:B----4-:R-:W-:Y:S01]  /*8dc0*/  F2FP.PACK_AB R105, R247, R154 ;  /* 0x0000009af769723e */ /* 0x010fe200000000ff */
[----:B------:R2:W-:Y:S01]  /*8dd0*/  MUFU.EX2 R155, R4 ;  /* 0x00000004009b7308 */ /* 0x0005e20000000800 */
[----:B------:R-:W3:Y:S01]  /*8de0*/  LDSM.16.MT88.4 R12, [R225+0x100] ;  /* 0x00010000e10c783b */ /* 0x000ee20000004200 */
[C---:B------:R-:W-:Y:S02]  /*8df0*/  FMUL.FTZ R40, R2.reuse, R140 ;  /* 0x0000008c02287220 */ /* 0x040fe40000410000 */
[C---:B------:R-:W-:Y:S02]  /*8e00*/  FMUL.FTZ R92, R2.reuse, R92 ;  /* 0x0000005c025c7220 */ /* 0x040fe40000410000 */
[----:B------:R-:W-:Y:S02]  /*8e10*/  FMUL.FTZ R93, R2, R93 ;  /* 0x0000005d025d7220 */ /* 0x000fe40000410000 */
[C---:B------:R-:W-:Y:S01]  /*8e20*/  FMUL.FTZ R94, R0.reuse, R94 ;  /* 0x0000005e005e7220 */ /* 0x040fe20000410000 */
[----:B------:R-:W4:Y:S01]  /*8e30*/  LDSM.16.MT88.4 R20, [R226+0x100] ;  /* 0x00010000e214783b */ /* 0x000f220000004200 */
[----:B------:R-:W-:Y:S02]  /*8e40*/  FMUL.FTZ R95, R0, R95 ;  /* 0x0000005f005f7220 */ /* 0x000fe40000410000 */
[C---:B------:R-:W-:Y:S02]  /*8e50*/  FMUL.FTZ R96, R2.reuse, R96 ;  /* 0x0000006002607220 */ /* 0x040fe40000410000 */
[----:B------:R-:W-:Y:S02]  /*8e60*/  FMUL.FTZ R97, R2, R97 ;  /* 0x0000006102617220 */ /* 0x000fe40000410000 */
[C---:B------:R-:W-:Y:S01]  /*8e70*/  FMUL.FTZ R98, R0.reuse, R98 ;  /* 0x0000006200627220 */ /* 0x040fe20000410000 */
[----:B------:R-:W3:Y:S01]  /*8e80*/  LDSM.16.MT88.4 R28, [R229+0x100] ;  /* 0x00010000e51c783b */ /* 0x000ee20000004200 */
[C---:B------:R-:W-:Y:S02]  /*8e90*/  FMUL.FTZ R99, R0.reuse, R99 ;  /* 0x0000006300637220 */ /* 0x040fe40000410000 */
[C---:B-1----:R-:W-:Y:S01]  /*8ea0*/  FMUL.FTZ R6, R0.reuse, R106 ;  /* 0x0000006a00067220 */ /* 0x042fe20000410000 */
[----:B------:R-:W-:Y:S01]  /*8eb0*/  F2FP.PACK_AB R106, R231, R248 ;  /* 0x000000f8e76a723e */ /* 0x000fe200000000ff */
[----:B------:R-:W-:Y:S02]  /*8ec0*/  FMUL.FTZ R7, R0, R107 ;  /* 0x0000006b00077220 */ /* 0x000fe40000410000 */
[----:B--2---:R-:W-:Y:S01]  /*8ed0*/  FFMA.FTZ R4, R169, c[0x0][0x2d0], -R101 ;  /* 0x0000b400a9047a23 */ /* 0x004fe20000010865 */
[----:B------:R-:W1:Y:S01]  /*8ee0*/  LDSM.16.MT88.4 R36, [R228+0x100] ;  /* 0x00010000e424783b */ /* 0x000e620000004200 */
[----:B------:R-:W-:Y:S01]  /*8ef0*/  MOV R169, R44 ;  /* 0x0000002c00a97202 */ /* 0x000fe20000000f00 */
[--C-:B------:R-:W-:Y:S01]  /*8f00*/  FFMA.FTZ R171, R171, c[0x0][0x2d0], -R153.reuse ;  /* 0x0000b400abab7a23 */ /* 0x100fe20000010899 */
[----:B------:R2:W2:Y:S05]  /*8f10*/  MUFU.EX2 R165, R4 ;  /* 0x0000000400a57308 */ /* 0x0004aa0000000800 */
[----:B------:R-:W1:Y:S05]  /*8f20*/  LDSM.16.MT88.4 R44, [R225+0x3100] ;  /* 0x00310000e12c783b */ /* 0x000e6a0000004200 */
[----:B------:R-:W-:Y:S03]  /*8f30*/  MUFU.EX2 R171, R171 ;  /* 0x000000ab00ab7308 */ /* 0x000fe60000000800 */
[----:B------:R-:W1:Y:S08]  /*8f40*/  LDSM.16.MT88.4 R108, [R226+0x3100] ;  /* 0x00310000e26c783b */ /* 0x000e700000004200 */
[----:B------:R-:W0:Y:S01]  /*8f50*/  LDGDEPBAR ;  /* 0x00000000000079af */ /* 0x000e220000000000 */
[----:B--2---:R-:W-:Y:S01]  /*8f60*/  FMUL.FTZ R4, R2, R104 ;  /* 0x0000006802047220 */ /* 0x004fe20000410000 */
[----:B------:R-:W-:Y:S02]  /*8f70*/  F2FP.PACK_AB R104, R246, R164 ;  /* 0x000000a4f668723e */ /* 0x000fe400000000ff */
[----:B------:R-:W-:Y:S07]  /*8f80*/  F2FP.PACK_AB R107, R165, R155 ;  /* 0x0000009ba56b723e */ /* 0x000fee00000000ff */
[C---:B---3--:R-:W-:Y:S07]  /*8f90*/  HMMA.16816.F32 R4, R104.reuse, R12, R4 ;  /* 0x0000000c6804723c */ /* 0x048fee0000001804 */
[C---:B------:R-:W-:Y:S01]  /*8fa0*/  FMUL.FTZ R12, R2.reuse, R112 ;  /* 0x00000070020c7220 */ /* 0x040fe20000410000 */
[C---:B------:R-:W-:Y:S04]  /*8fb0*/  HMMA.16816.F32 R8, R104.reuse, R14, R8 ;  /* 0x0000000e6808723c */ /* 0x040fe80000001808 */
[----:B------:R-:W-:Y:S03]  /*8fc0*/  FMUL.FTZ R13, R2, R113 ;  /* 0x00000071020d7220 */ /* 0x000fe60000410000 */
[C---:B------:R-:W-:Y:S02]  /*8fd0*/  FMUL.FTZ R14, R0.reuse, R114 ;  /* 0x00000072000e7220 */ /* 0x040fe40000410000 */
[----:B------:R-:W-:Y:S02]  /*8fe0*/  FMUL.FTZ R15, R0, R115 ;  /* 0x00000073000f7220 */ /* 0x000fe40000410000 */
[----:B------:R-:W2:Y:S05]  /*8ff0*/  LDSM.16.MT88.4 R112, [R229+0x3100] ;  /* 0x00310000e570783b */ /* 0x000eaa0000004200 */
[C---:B----4-:R-:W-:Y:S07]  /*9000*/  HMMA.16816.F32 R12, R104.reuse, R20, R12 ;  /* 0x00000014680c723c */ /* 0x050fee000000180c */
[C---:B------:R-:W-:Y:S01]  /*9010*/  FMUL.FTZ R20, R2.reuse, R120 ;  /* 0x0000007802147220 */ /* 0x040fe20000410000 */
[C---:B------:R-:W-:Y:S04]  /*9020*/  HMMA.16816.F32 R16, R104.reuse, R22, R16 ;  /* 0x000000166810723c */ /* 0x040fe80000001810 */
[----:B------:R-:W-:Y:S01]  /*9030*/  FMUL.FTZ R21, R2, R121 ;  /* 0x0000007902157220 */ /* 0x000fe20000410000 */
[----:B------:R-:W-:Y:S01]  /*9040*/  MOV R120, R27 ;  /* 0x0000001b00787202 */ /* 0x000fe20000000f00 */
[C---:B------:R-:W-:Y:S01]  /*9050*/  FMUL.FTZ R27, R0.reuse, R127 ;  /* 0x0000007f001b7220 */ /* 0x040fe20000410000 */
[----:B------:R-:W-:Y:S01]  /*9060*/  MOV R121, R26 ;  /* 0x0000001a00797202 */ /* 0x000fe20000000f00 */
[C---:B------:R-:W-:Y:S01]  /*9070*/  FMUL.FTZ R22, R0.reuse, R122 ;  /* 0x0000007a00167220 */ /* 0x040fe20000410000 */
[----:B------:R-:W-:Y:S03]  /*9080*/  MOV R122, R25 ;  /* 0x00000019007a7202 */ /* 0x000fe60000000f00 */
[----:B------:R-:W-:Y:S01]  /*9090*/  FMUL.FTZ R23, R0, R123 ;  /* 0x0000007b00177220 */ /* 0x000fe20000410000 */
[----:B------:R-:W-:Y:S01]  /*90a0*/  MOV R127, R122 ;  /* 0x0000007a007f7202 */ /* 0x000fe20000000f00 */
[----:B------:R-:W-:Y:S01]  /*90b0*/  FMUL.FTZ R25, R2, R125 ;  /* 0x0000007d02197220 */ /* 0x000fe20000410000 */
[----:B------:R-:W-:Y:S01]  /*90c0*/  MOV R125, R102 ;  /* 0x00000066007d7202 */ /* 0x000fe20000000f00 */
[----:B------:R-:W-:Y:S01]  /*90d0*/  FMUL.FTZ R26, R0, R126 ;  /* 0x0000007e001a7220 */ /* 0x000fe20000410000 */
[----:B------:R-:W-:Y:S01]  /*90e0*/  MOV R122, R117 ;  /* 0x00000075007a7202 */ /* 0x000fe20000000f00 */
[--C-:B------:R-:W-:Y:S01]  /*90f0*/  FFMA.FTZ R102, R172, c[0x0][0x2d0], -R153.reuse ;  /* 0x0000b400ac667a23 */ /* 0x100fe20000010899 */
[C---:B------:R-:W-:Y:S03]  /*9100*/  HMMA.16816.F32 R20, R104.reuse, R28, R20 ;  /* 0x0000001c6814723c */ /* 0x040fe60000001814 */
[----:B------:R-:W-:Y:S01]  /*9110*/  MOV R123, R24 ;  /* 0x00000018007b7202 */ /* 0x000fe20000000f00 */
[----:B------:R-:W-:Y:S01]  /*9120*/  FMUL.FTZ R24, R2, R124 ;  /* 0x0000007c02187220 */ /* 0x000fe20000410000 */
[----:B------:R-:W-:Y:S01]  /*9130*/  MOV R124, R51 ;  /* 0x00000033007c7202 */ /* 0x000fe20000000f00 */
[----:B------:R-:W-:Y:S01]  /*9140*/  FMUL.FTZ R51, R0, R151 ;  /* 0x0000009700337220 */ /* 0x000fe20000410000 */
[----:B------:R-:W-:Y:S01]  /*9150*/  MOV R140, R123 ;  /* 0x0000007b008c7202 */ /* 0x000fe20000000f00 */
[C---:B------:R-:W-:Y:S01]  /*9160*/  FMUL.FTZ R28, R2.reuse, R128 ;  /* 0x00000080021c7220 */ /* 0x040fe20000410000 */
[----:B------:R-:W-:Y:S02]  /*9170*/  MOV R123, R116 ;  /* 0x00000074007b7202 */ /* 0x000fe40000000f00 */
[C---:B------:R-:W-:Y:S03]  /*9180*/  HMMA.16816.F32 R24, R104.reuse, R30, R24 ;  /* 0x0000001e6818723c */ /* 0x040fe60000001818 */
[----:B------:R-:W-:Y:S01]  /*9190*/  FMUL.FTZ R29, R2, R129 ;  /* 0x00000081021d7220 */ /* 0x000fe20000410000 */
[----:B------:R-:W-:Y:S01]  /*91a0*/  MOV R129, R42 ;  /* 0x0000002a00817202 */ /* 0x000fe20000000f00 */
[C---:B------:R-:W-:Y:S01]  /*91b0*/  FMUL.FTZ R42, R0.reuse, R142 ;  /* 0x0000008e002a7220 */ /* 0x040fe20000410000 */
[----:B------:R-:W-:Y:S01]  /*91c0*/  MOV R142, R43 ;  /* 0x0000002b008e7202 */ /* 0x000fe20000000f00 */
[C---:B------:R-:W-:Y:S01]  /*91d0*/  FMUL.FTZ R30, R0.reuse, R130 ;  /* 0x00000082001e7220 */ /* 0x040fe20000410000 */
[----:B------:R-:W-:Y:S01]  /*91e0*/  MOV R128, R41 ;  /* 0x0000002900807202 */ /* 0x000fe20000000f00 */
[----:B------:R3:W-:Y:S03]  /*91f0*/  MUFU.EX2 R130, R102 ;  /* 0x0000006600827308 */ /* 0x0007e60000000800 */
[----:B------:R-:W-:Y:S01]  /*9200*/  FMUL.FTZ R31, R0, R131 ;  /* 0x00000083001f7220 */ /* 0x000fe20000410000 */
[----:B------:R-:W-:Y:S01]  /*9210*/  MOV R133, R121 ;  /* 0x0000007900857202 */ /* 0x000fe20000000f00 */
[----:B------:R-:W-:Y:S01]  /*9220*/  FMUL.FTZ R41, R2, R141 ;  /* 0x0000008d02297220 */ /* 0x000fe20000410000 */
[----:B------:R-:W-:Y:S01]  /*9230*/  MOV R121, R118 ;  /* 0x0000007600797202 */ /* 0x000fe20000000f00 */
[----:B------:R-:W-:Y:S01]  /*9240*/  FMUL.FTZ R43, R0, R143 ;  /* 0x0000008f002b7220 */ /* 0x000fe20000410000 */
[----:B------:R-:W-:Y:S01]  /*9250*/  MOV R143, R48 ;  /* 0x00000030008f7202 */ /* 0x000fe20000000f00 */
[C---:B------:R-:W-:Y:S01]  /*9260*/  FMUL.FTZ R48, R2.reuse, R148 ;  /* 0x0000009402307220 */ /* 0x040fe20000410000 */
[C---:B-1----:R-:W-:Y:S01]  /*9270*/  HMMA.16816.F32 R28, R104.reuse, R36, R28 ;  /* 0x00000024681c723c */ /* 0x042fe2000000181c */
[----:B------:R-:W-:Y:S02]  /*9280*/  LDSM.16.MT88.4 R148, [R226+0x5900] ;  /* 0x00590000e294783b */ /* 0x000fe40000004200 */
[----:B------:R-:W-:Y:S02]  /*9290*/  MOV R126, R120 ;  /* 0x00000078007e7202 */ /* 0x000fe40000000f00 */
[----:B------:R-:W-:Y:S02]  /*92a0*/  MOV R120, R119 ;  /* 0x0000007700787202 */ /* 0x000fe40000000f00 */
[C---:B------:R-:W-:Y:S01]  /*92b0*/  FMUL.FTZ R37, R2.reuse, R137 ;  /* 0x0000008902257220 */ /* 0x040fe20000410000 */
[C---:B------:R-:W-:Y:S01]  /*92c0*/  HMMA.16816.F32 R32, R104.reuse, R38, R32 ;  /* 0x000000266820723c */ /* 0x040fe20000001820 */
[----:B------:R-:W1:Y:S03]  /*92d0*/  LDSM.16.MT88.4 R116, [R228+0x3100] ;  /* 0x00310000e474783b */ /* 0x000e660000004200 */
[----:B------:R-:W-:Y:S02]  /*92e0*/  FMUL.FTZ R36, R2, R136 ;  /* 0x0000008802247220 */ /* 0x000fe40000410000 */
[--C-:B---3--:R-:W-:Y:S02]  /*92f0*/  FFMA.FTZ R102, R173, c[0x0][0x2d0], -R153.reuse ;  /* 0x0000b400ad667a23 */ /* 0x108fe40000010899 */
[C---:B------:R-:W-:Y:S02]  /*9300*/  FMUL.FTZ R38, R0.reuse, R138 ;  /* 0x0000008a00267220 */ /* 0x040fe40000410000 */
[----:B------:R3:W-:Y:S02]  /*9310*/  MUFU.EX2 R137, R102 ;  /* 0x0000006600897308 */ /* 0x0007e40000000800 */
[----:B------:R-:W-:Y:S07]  /*9320*/  FMUL.FTZ R39, R0, R139 ;  /* 0x0000008b00277220 */ /* 0x000fee0000410000 */
[C---:B------:R-:W-:Y:S07]  /*9330*/  HMMA.16816.F32 R36, R104.reuse, R44, R36 ;  /* 0x0000002c6824723c */ /* 0x040fee0000001824 */
[C---:B------:R-:W-:Y:S01]  /*9340*/  FMUL.FTZ R45, R2.reuse, R145 ;  /* 0x00000091022d7220 */ /* 0x040fe20000410000 */
[C---:B------:R-:W-:Y:S04]  /*9350*/  HMMA.16816.F32 R40, R104.reuse, R46, R40 ;  /* 0x0000002e6828723c */ /* 0x040fe80000001828 */
[----:B------:R-:W-:Y:S02]  /*9360*/  FMUL.FTZ R44, R2, R144 ;  /* 0x00000090022c7220 */ /* 0x000fe40000410000 */
[--C-:B---3--:R-:W-:Y:S02]  /*9370*/  FFMA.FTZ R102, R174, c[0x0][0x2d0], -R153.reuse ;  /* 0x0000b400ae667a23 */ /* 0x108fe40000010899 */
[C---:B------:R-:W-:Y:S02]  /*9380*/  FMUL.FTZ R46, R0.reuse, R146 ;  /* 0x00000092002e7220 */ /* 0x040fe40000410000 */
[----:B------:R3:W-:Y:S02]  /*9390*/  MUFU.EX2 R145, R102 ;  /* 0x0000006600917308 */ /* 0x0007e40000000800 */
[----:B------:R-:W-:Y:S07]  /*93a0*/  FMUL.FTZ R47, R0, R147 ;  /* 0x00000093002f7220 */ /* 0x000fee0000410000 */
[C---:B------:R-:W-:Y:S08]  /*93b0*/  HMMA.16816.F32 R44, R104.reuse, R108, R44 ;  /* 0x0000006c682c723c */ /* 0x040ff0000000182c */
[C---:B------:R-:W-:Y:S01]  /*93c0*/  HMMA.16816.F32 R48, R104.reuse, R110, R48 ;  /* 0x0000006e6830723c */ /* 0x040fe20000001830 */
[----:B------:R-:W4:Y:S07]  /*93d0*/  LDSM.16.MT88.4 R108, [R225+0x6100] ;  /* 0x00610000e16c783b */ /* 0x000f2e0000004200 */
[C---:B--2---:R-:W-:Y:S04]  /*93e0*/  HMMA.16816.F32 R52, R104.reuse, R112, R52 ;  /* 0x000000706834723c */ /* 0x044fe80000001834 */
[----:B---3--:R-:W-:Y:S04]  /*93f0*/  FFMA.FTZ R102, R175, c[0x0][0x2d0], -R153 ;  /* 0x0000b400af667a23 */ /* 0x008fe80000010899 */
[C---:B------:R-:W-:Y:S01]  /*9400*/  HMMA.16816.F32 R56, R104.reuse, R114, R56 ;  /* 0x000000726838723c */ /* 0x040fe20000001838 */
[----:B------:R2:W-:Y:S01]  /*9410*/  MUFU.EX2 R139, R102 ;  /* 0x00000066008b7308 */ /* 0x0005e20000000800 */
[----:B------:R-:W3:Y:S06]  /*9420*/  LDSM.16.MT88.4 R112, [R226+0x6100] ;  /* 0x00610000e270783b */ /* 0x000eec0000004200 */
[C---:B-1----:R-:W-:Y:S08]  /*9430*/  HMMA.16816.F32 R60, R104.reuse, R116, R60 ;  /* 0x00000074683c723c */ /* 0x042ff0000000183c */
[C---:B------:R-:W-:Y:S01]  /*9440*/  HMMA.16816.F32 R64, R104.reuse, R118, R64 ;  /* 0x000000766840723c */ /* 0x040fe20000001840 */
[----:B------:R-:W1:Y:S07]  /*9450*/  LDSM.16.MT88.4 R116, [R229+0x6100] ;  /* 0x00610000e574783b */ /* 0x000e6e0000004200 */
[C---:B----4-:R-:W-:Y:S04]  /*9460*/  HMMA.16816.F32 R68, R104.reuse, R108, R68 ;  /* 0x0000006c6844723c */ /* 0x050fe80000001844 */
[--C-:B--2---:R-:W-:Y:S04]  /*9470*/  FFMA.FTZ R102, R176, c[0x0][0x2d0], -R101.reuse ;  /* 0x0000b400b0667a23 */ /* 0x104fe80000010865 */
[----:B------:R2:W-:Y:S01]  /*9480*/  MUFU.EX2 R132, R102 ;  /* 0x0000006600847308 */ /* 0x0005e20000000800 */
[C---:B------:R-:W-:Y:S01]  /*9490*/  HMMA.16816.F32 R72, R104.reuse, R110, R72 ;  /* 0x0000006e6848723c */ /* 0x040fe20000001848 */
[----:B------:R-:W4:Y:S07]  /*94a0*/  LDSM.16.MT88.4 R108, [R228+0x6100] ;  /* 0x00610000e46c783b */ /* 0x000f2e0000004200 */
[C---:B---3--:R-:W-:Y:S08]  /*94b0*/  HMMA.16816.F32 R76, R104.reuse, R112, R76 ;  /* 0x00000070684c723c */ /* 0x048ff0000000184c */
[C---:B------:R-:W-:Y:S01]  /*94c0*/  HMMA.16816.F32 R80, R104.reuse, R114, R80 ;  /* 0x000000726850723c */ /* 0x040fe20000001850 */
[----:B------:R-:W3:Y:S03]  /*94d0*/  LDSM.16.MT88.4 R112, [R225+0x900] ;  /* 0x00090000e170783b */ /* 0x000ee60000004200 */
[--C-:B--2---:R-:W-:Y:S04]  /*94e0*/  FFMA.FTZ R102, R178, c[0x0][0x2d0], -R101.reuse ;  /* 0x0000b400b2667a23 */ /* 0x104fe80000010865 */
[C---:B-1----:R-:W-:Y:S01]  /*94f0*/  HMMA.16816.F32 R84, R104.reuse, R116, R84 ;  /* 0x000000746854723c */ /* 0x042fe20000001854 */
[----:B------:R1:W2:Y:S07]  /*9500*/  MUFU.EX2 R136, R102 ;  /* 0x0000006600887308 */ /* 0x0002ae0000000800 */
[C---:B------:R-:W-:Y:S01]  /*9510*/  HMMA.16816.F32 R88, R104.reuse, R118, R88 ;  /* 0x000000766858723c */ /* 0x040fe20000001858 */
[----:B------:R-:W3:Y:S07]  /*9520*/  LDSM.16.MT88.4 R116, [R226+0x900] ;  /* 0x00090000e274783b */ /* 0x000eee0000004200 */
[C---:B----4-:R-:W-:Y:S08]  /*9530*/  HMMA.16816.F32 R92, R104.reuse, R108, R92 ;  /* 0x0000006c685c723c */ /* 0x050ff0000000185c */
[----:B------:R-:W-:Y:S01]  /*9540*/  HMMA.16816.F32 R96, R104, R110, R96 ;  /* 0x0000006e6860723c */ /* 0x000fe20000001860 */
[----:B------:R-:W4:Y:S03]  /*9550*/  LDSM.16.MT88.4 R108, [R229+0x900] ;  /* 0x00090000e56c783b */ /* 0x000f260000004200 */
[--C-:B-1----:R-:W-:Y:S03]  /*9560*/  FFMA.FTZ R102, R177, c[0x0][0x2d0], -R101.reuse ;  /* 0x0000b400b1667a23 */ /* 0x102fe60000010865 */
[----:B--2---:R-:W-:Y:S01]  /*9570*/  F2FP.PACK_AB R105, R136, R132 ;  /* 0x000000848869723e */ /* 0x004fe200000000ff */
[----:B------:R1:W-:Y:S01]  /*9580*/  MUFU.EX2 R144, R102 ;  /* 0x0000006600907308 */ /* 0x0003e20000000800 */
[----:B------:R-:W-:Y:S03]  /*9590*/  F2FP.PACK_AB R104, R137, R130 ;  /* 0x000000828968723e */ /* 0x000fe600000000ff */
[----:B------:R-:W-:Y:S01]  /*95a0*/  F2FP.PACK_AB R106, R139, R145 ;  /* 0x000000918b6a723e */ /* 0x000fe200000000ff */
[----:B-1----:R-:W-:Y:S05]  /*95b0*/  FFMA.FTZ R102, R179, c[0x0][0x2d0], -R101 ;  /* 0x0000b400b3667a23 */ /* 0x002fea0000010865 */
[----:B------:R1:W2:Y:S02]  /*95c0*/  MUFU.EX2 R138, R102 ;  /* 0x00000066008a7308 */ /* 0x0002a40000000800 */
[--C-:B-1----:R-:W-:Y:S01]  /*95d0*/  FFMA.FTZ R102, R183, c[0x0][0x2d0], -R153.reuse ;  /* 0x0000b400b7667a23 */ /* 0x102fe20000010899 */
[----:B--2---:R-:W-:Y:S07]  /*95e0*/  F2FP.PACK_AB R107, R138, R144 ;  /* 0x000000908a6b723e */ /* 0x004fee00000000ff */
[----:B------:R1:W-:Y:S01]  /*95f0*/  MUFU.EX2 R141, R102 ;  /* 0x00000066008d7308 */ /* 0x0003e20000000800 */
[C---:B---3--:R-:W-:Y:S08]  /*9600*/  HMMA.16816.F32 R4, R104.reuse, R112, R4 ;  /* 0x000000706804723c */ /* 0x048ff00000001804 */
[C---:B------:R-:W-:Y:S01]  /*9610*/  HMMA.16816.F32 R8, R104.reuse, R114, R8 ;  /* 0x000000726808723c */ /* 0x040fe20000001808 */
[----:B------:R-:W2:Y:S07]  /*9620*/  LDSM.16.MT88.4 R112, [R228+0x900] ;  /* 0x00090000e470783b */ /* 0x000eae0000004200 */
[C---:B------:R-:W-:Y:S04]  /*9630*/  HMMA.16816.F32 R12, R104.reuse, R116, R12 ;  /* 0x00000074680c723c */ /* 0x040fe8000000180c */
[--C-:B-1----:R-:W-:Y:S04]  /*9640*/  FFMA.FTZ R102, R182, c[0x0][0x2d0], -R153.reuse ;  /* 0x0000b400b6667a23 */ /* 0x102fe80000010899 */
[C---:B------:R-:W-:Y:S01]  /*9650*/  HMMA.16816.F32 R16, R104.reuse, R118, R16 ;  /* 0x000000766810723c */ /* 0x040fe20000001810 */
[----:B------:R1:W3:Y:S01]  /*9660*/  MUFU.EX2 R147, R102 ;  /* 0x0000006600937308 */ /* 0x0002e20000000800 */
[----:B------:R-:W3:Y:S06]  /*9670*/  LDSM.16.MT88.4 R116, [R225+0x3900] ;  /* 0x00390000e174783b */ /* 0x000eec0000004200 */
[C---:B----4-:R-:W-:Y:S08]  /*9680*/  HMMA.16816.F32 R20, R104.reuse, R108, R20 ;  /* 0x0000006c6814723c */ /* 0x050ff00000001814 */
[C---:B------:R-:W-:Y:S01]  /*9690*/  HMMA.16816.F32 R24, R104.reuse, R110, R24 ;  /* 0x0000006e6818723c */ /* 0x040fe20000001818 */
[----:B------:R-:W4:Y:S07]  /*96a0*/  LDSM.16.MT88.4 R108, [R226+0x3900] ;  /* 0x00390000e26c783b */ /* 0x000f2e0000004200 */
[C---:B--2---:R-:W-:Y:S04]  /*96b0*/  HMMA.16816.F32 R28, R104.reuse, R112, R28 ;  /* 0x00000070681c723c */ /* 0x044fe8000000181c */
[--C-:B-1----:R-:W-:Y:S04]  /*96c0*/  FFMA.FTZ R102, R181, c[0x0][0x2d0], -R153.reuse ;  /* 0x0000b400b5667a23 */ /* 0x102fe80000010899 */
[----:B------:R1:W-:Y:S01]  /*96d0*/  MUFU.EX2 R146, R102 ;  /* 0x0000006600927308 */ /* 0x0003e20000000800 */
[C---:B------:R-:W-:Y:S01]  /*96e0*/  HMMA.16816.F32 R32, R104.reuse, R114, R32 ;  /* 0x000000726820723c */ /* 0x040fe20000001820 */
[----:B------:R-:W2:Y:S07]  /*96f0*/  LDSM.16.MT88.4 R112, [R229+0x3900] ;  /* 0x00390000e570783b */ /* 0x000eae0000004200 */
[C---:B---3--:R-:W-:Y:S08]  /*9700*/  HMMA.16816.F32 R36, R104.reuse, R116, R36 ;  /* 0x000000746824723c */ /* 0x048ff00000001824 */
[C---:B------:R-:W-:Y:S01]  /*9710*/  HMMA.16816.F32 R40, R104.reuse, R118, R40 ;  /* 0x000000766828723c */ /* 0x040fe20000001828 */
[----:B------:R-:W3:Y:S03]  /*9720*/  LDSM.16.MT88.4 R116, [R228+0x3900] ;  /* 0x00390000e474783b */ /* 0x000ee60000004200 */
[----:B-1----:R-:W-:Y:S04]  /*9730*/  FFMA.FTZ R102, R180, c[0x0][0x2d0], -R153 ;  /* 0x0000b400b4667a23 */ /* 0x002fe80000010899 */
[C---:B----4-:R-:W-:Y:S01]  /*9740*/  HMMA.16816.F32 R44, R104.reuse, R108, R44 ;  /* 0x0000006c682c723c */ /* 0x050fe2000000182c */
[----:B------:R1:W4:Y:S07]  /*9750*/  MUFU.EX2 R131, R102 ;  /* 0x0000006600837308 */ /* 0x00032e0000000800 */
[C---:B------:R-:W-:Y:S01]  /*9760*/  HMMA.16816.F32 R48, R104.reuse, R110, R48 ;  /* 0x0000006e6830723c */ /* 0x040fe20000001830 */
[----:B------:R-:W4:Y:S07]  /*9770*/  LDSM.16.MT88.4 R108, [R225+0x6900] ;  /* 0x00690000e16c783b */ /* 0x000f2e0000004200 */
[C---:B--2---:R-:W-:Y:S08]  /*9780*/  HMMA.16816.F32 R52, R104.reuse, R112, R52 ;  /* 0x000000706834723c */ /* 0x044ff00000001834 */
[C---:B------:R-:W-:Y:S01]  /*9790*/  HMMA.16816.F32 R56, R104.reuse, R114, R56 ;  /* 0x000000726838723c */ /* 0x040fe20000001838 */
[----:B------:R-:W2:Y:S03]  /*97a0*/  LDSM.16.MT88.4 R112, [R226+0x6900] ;  /* 0x00690000e270783b */ /* 0x000ea60000004200 */
[--C-:B-1----:R-:W-:Y:S04]  /*97b0*/  FFMA.FTZ R102, R251, c[0x0][0x2d0], -R101.reuse ;  /* 0x0000b400fb667a23 */ /* 0x102fe80000010865 */
[----:B------:R1:W-:Y:S01]  /*97c0*/  MUFU.EX2 R181, R102 ;  /* 0x0000006600b57308 */ /* 0x0003e20000000800 */
[C---:B---3--:R-:W-:Y:S08]  /*97d0*/  HMMA.16816.F32 R60, R104.reuse, R116, R60 ;  /* 0x00000074683c723c */ /* 0x048ff0000000183c */
[C---:B------:R-:W-:Y:S01]  /*97e0*/  HMMA.16816.F32 R64, R104.reuse, R118, R64 ;  /* 0x000000766840723c */ /* 0x040fe20000001840 */
[----:B------:R-:W3:Y:S07]  /*97f0*/  LDSM.16.MT88.4 R116, [R229+0x6900] ;  /* 0x00690000e574783b */ /* 0x000eee0000004200 */
[C---:B----4-:R-:W-:Y:S04]  /*9800*/  HMMA.16816.F32 R68, R104.reuse, R108, R68 ;  /* 0x0000006c6844723c */ /* 0x050fe80000001844 */
[--C-:B-1----:R-:W-:Y:S04]  /*9810*/  FFMA.FTZ R102, R143, c[0x0][0x2d0], -R101.reuse ;  /* 0x0000b4008f667a23 */ /* 0x102fe80000010865 */
[C---:B------:R-:W-:Y:S01]  /*9820*/  HMMA.16816.F32 R72, R104.reuse, R110, R72 ;  /* 0x0000006e6848723c */ /* 0x040fe20000001848 */
[----:B------:R-:W1:Y:S01]  /*9830*/  LDSM.16.MT88.4 R108, [R228+0x6900] ;  /* 0x00690000e46c783b */ /* 0x000e620000004200 */
[----:B------:R4:W1:Y:S06]  /*9840*/  MUFU.EX2 R180, R102 ;  /* 0x0000006600b47308 */ /* 0x00086c0000000800 */
[C---:B--2---:R-:W-:Y:S08]  /*9850*/  HMMA.16816.F32 R76, R104.reuse, R112, R76 ;  /* 0x00000070684c723c */ /* 0x044ff0000000184c */
[C---:B------:R-:W-:Y:S01]  /*9860*/  HMMA.16816.F32 R80, R104.reuse, R114, R80 ;  /* 0x000000726850723c */ /* 0x040fe20000001850 */
[----:B------:R-:W2:Y:S07]  /*9870*/  LDSM.16.MT88.4 R112, [R225+0x1100] ;  /* 0x00110000e170783b */ /* 0x000eae0000004200 */
[C---:B---3--:R-:W-:Y:S04]  /*9880*/  HMMA.16816.F32 R84, R104.reuse, R116, R84 ;  /* 0x000000746854723c */ /* 0x048fe80000001854 */
[--C-:B----4-:R-:W-:Y:S04]  /*9890*/  FFMA.FTZ R102, R252, c[0x0][0x2d0], -R101.reuse ;  /* 0x0000b400fc667a23 */ /* 0x110fe80000010865 */
[----:B------:R3:W-:Y:S01]  /*98a0*/  MUFU.EX2 R179, R102 ;  /* 0x0000006600b37308 */ /* 0x0007e20000000800 */
[C---:B------:R-:W-:Y:S01]  /*98b0*/  HMMA.16816.F32 R88, R104.reuse, R118, R88 ;  /* 0x000000766858723c */ /* 0x040fe20000001858 */
[----:B------:R-:W4:Y:S07]  /*98c0*/  LDSM.16.MT88.4 R116, [R226+0x1100] ;  /* 0x00110000e274783b */ /* 0x000f2e0000004200 */
[C---:B-1----:R-:W-:Y:S08]  /*98d0*/  HMMA.16816.F32 R92, R104.reuse, R108, R92 ;  /* 0x0000006c685c723c */ /* 0x042ff0000000185c */
[----:B------:R-:W-:Y:S01]  /*98e0*/  HMMA.16816.F32 R96, R104, R110, R96 ;  /* 0x0000006e6860723c */ /* 0x000fe20000001860 */
[----:B------:R-:W1:Y:S03]  /*98f0*/  LDSM.16.MT88.4 R108, [R229+0x1100] ;  /* 0x00110000e56c783b */ /* 0x000e660000004200 */
[----:B---3--:R-:W-:Y:S03]  /*9900*/  FFMA.FTZ R102, R142, c[0x0][0x2d0], -R101 ;  /* 0x0000b4008e667a23 */ /* 0x008fe60000010865 */
[----:B------:R-:W-:Y:S01]  /*9910*/  F2FP.PACK_AB R104, R147, R141 ;  /* 0x0000008d9368723e */ /* 0x000fe200000000ff */
[----:B------:R3:W2:Y:S01]  /*9920*/  MUFU.EX2 R178, R102 ;  /* 0x0000006600b27308 */ /* 0x0006a20000000800 */
[----:B------:R-:W-:Y:S03]  /*9930*/  F2FP.PACK_AB R106, R131, R146 ;  /* 0x00000092836a723e */ /* 0x000fe600000000ff */
[----:B------:R-:W-:Y:S01]  /*9940*/  F2FP.PACK_AB R105, R180, R181 ;  /* 0x000000b5b469723e */ /* 0x000fe200000000ff */
[--C-:B---3--:R-:W-:Y:S01]  /*9950*/  FFMA.FTZ R102, R140, c[0x0][0x2d0], -R153.reuse ;  /* 0x0000b4008c667a23 */ /* 0x108fe20000010899 */
[----:B--2---:R-:W-:Y:S04]  /*9960*/  F2FP.PACK_AB R107, R178, R179 ;  /* 0x000000b3b26b723e */ /* 0x004fe800000000ff */
[----:B------:R2:W-:Y:S03]  /*9970*/  MUFU.EX2 R140, R102 ;  /* 0x00000066008c7308 */ /* 0x0005e60000000800 */
[C---:B------:R-:W-:Y:S08]  /*9980*/  HMMA.16816.F32 R4, R104.reuse, R112, R4 ;  /* 0x000000706804723c */ /* 0x040ff00000001804 */
[C---:B------:R-:W-:Y:S01]  /*9990*/  HMMA.16816.F32 R8, R104.reuse, R114, R8 ;  /* 0x000000726808723c */ /* 0x040fe20000001808 */
[----:B------:R-:W3:Y:S07]  /*99a0*/  LDSM.16.MT88.4 R112, [R228+0x1100] ;  /* 0x00110000e470783b */ /* 0x000eee0000004200 */
[C---:B----4-:R-:W-:Y:S04]  /*99b0*/  HMMA.16816.F32 R12, R104.reuse, R116, R12 ;  /* 0x00000074680c723c */ /* 0x050fe8000000180c */
[--C-:B--2---:R-:W-:Y:S04]  /*99c0*/  FFMA.FTZ R102, R133, c[0x0][0x2d0], -R153.reuse ;  /* 0x0000b40085667a23 */ /* 0x104fe80000010899 */
[C---:B------:R-:W-:Y:S01]  /*99d0*/  HMMA.16816.F32 R16, R104.reuse, R118, R16 ;  /* 0x000000766810723c */ /* 0x040fe20000001810 */
[----:B------:R2:W4:Y:S01]  /*99e0*/  MUFU.EX2 R133, R102 ;  /* 0x0000006600857308 */ /* 0x0005220000000800 */
[----:B------:R-:W4:Y:S06]  /*99f0*/  LDSM.16.MT88.4 R116, [R225+0x4100] ;  /* 0x00410000e174783b */ /* 0x000f2c0000004200 */
[C---:B-1----:R-:W-:Y:S08]  /*9a00*/  HMMA.16816.F32 R20, R104.reuse, R108, R20 ;  /* 0x0000006c6814723c */ /* 0x042ff00000001814 */
[C---:B------:R-:W-:Y:S01]  /*9a10*/  HMMA.16816.F32 R24, R104.reuse, R110, R24 ;  /* 0x0000006e6818723c */ /* 0x040fe20000001818 */
[----:B------:R-:W1:Y:S07]  /*9a20*/  LDSM.16.MT88.4 R108, [R226+0x4100] ;  /* 0x00410000e26c783b */ /* 0x000e6e0000004200 */
[C---:B---3--:R-:W-:Y:S04]  /*9a30*/  HMMA.16816.F32 R28, R104.reuse, R112, R28 ;  /* 0x00000070681c723c */ /* 0x048fe8000000181c */
[--C-:B--2---:R-:W-:Y:S04]  /*9a40*/  FFMA.FTZ R102, R134, c[0x0][0x2d0], -R153.reuse ;  /* 0x0000b40086667a23 */ /* 0x104fe80000010899 */
[----:B------:R2:W-:Y:S01]  /*9a50*/  MUFU.EX2 R134, R102 ;  /* 0x0000006600867308 */ /* 0x0005e20000000800 */
[C---:B------:R-:W-:Y:S01]  /*9a60*/  HMMA.16816.F32 R32, R104.reuse, R114, R32 ;  /* 0x000000726820723c */ /* 0x040fe20000001820 */
[----:B------:R-:W3:Y:S07]  /*9a70*/  LDSM.16.MT88.4 R112, [R229+0x4100] ;  /* 0x00410000e570783b */ /* 0x000eee0000004200 */
[C---:B----4-:R-:W-:Y:S08]  /*9a80*/  HMMA.16816.F32 R36, R104.reuse, R116, R36 ;  /* 0x000000746824723c */ /* 0x050ff00000001824 */
[C---:B------:R-:W-:Y:S01]  /*9a90*/  HMMA.16816.F32 R40, R104.reuse, R118, R40 ;  /* 0x000000766828723c */ /* 0x040fe20000001828 */
[----:B------:R-:W4:Y:S03]  /*9aa0*/  LDSM.16.MT88.4 R116, [R228+0x4100] ;  /* 0x00410000e474783b */ /* 0x000f260000004200 */
[----:B--2---:R-:W-:Y:S04]  /*9ab0*/  FFMA.FTZ R102, R135, c[0x0][0x2d0], -R153 ;  /* 0x0000b40087667a23 */ /* 0x004fe80000010899 */
[C---:B-1----:R-:W-:Y:S01]  /*9ac0*/  HMMA.16816.F32 R44, R104.reuse, R108, R44 ;  /* 0x0000006c682c723c */ /* 0x042fe2000000182c */
[----:B------:R1:W2:Y:S07]  /*9ad0*/  MUFU.EX2 R135, R102 ;  /* 0x0000006600877308 */ /* 0x0002ae0000000800 */
[C---:B------:R-:W-:Y:S01]  /*9ae0*/  HMMA.16816.F32 R48, R104.reuse, R110, R48 ;  /* 0x0000006e6830723c */ /* 0x040fe20000001830 */
[----:B------:R-:W2:Y:S07]  /*9af0*/  LDSM.16.MT88.4 R108, [R225+0x7100] ;  /* 0x00710000e16c783b */ /* 0x000eae0000004200 */
[C---:B---3--:R-:W-:Y:S08]  /*9b00*/  HMMA.16816.F32 R52, R104.reuse, R112, R52 ;  /* 0x000000706834723c */ /* 0x048ff00000001834 */
[C---:B------:R-:W-:Y:S01]  /*9b10*/  HMMA.16816.F32 R56, R104.reuse, R114, R56 ;  /* 0x000000726838723c */ /* 0x040fe20000001838 */
[----:B------:R-:W3:Y:S03]  /*9b20*/  LDSM.16.MT88.4 R112, [R226+0x7100] ;  /* 0x00710000e270783b */ /* 0x000ee60000004200 */
[----:B-1----:R-:W-:Y:S02]  /*9b30*/  FFMA.FTZ R102, R129, c[0x0][0x2d0], -R101 ;  /* 0x0000b40081667a23 */ /* 0x002fe40000010865 */
[----:B------:R-:W-:Y:S02]  /*9b40*/  FFMA.FTZ R129, R120, c[0x0][0x2d0], -R153 ;  /* 0x0000b40078817a23 */ /* 0x000fe40000010899 */
[----:B------:R1:W-:Y:S01]  /*9b50*/  MUFU.EX2 R175, R102 ;  /* 0x0000006600af7308 */ /* 0x0003e20000000800 */
[C---:B----4-:R-:W-:Y:S08]  /*9b60*/  HMMA.16816.F32 R60, R104.reuse, R116, R60 ;  /* 0x00000074683c723c */ /* 0x050ff0000000183c */
[C---:B------:R-:W-:Y:S01]  /*9b70*/  HMMA.16816.F32 R64, R104.reuse, R118, R64 ;  /* 0x000000766840723c */ /* 0x040fe20000001840 */
[----:B------:R-:W4:Y:S01]  /*9b80*/  LDSM.16.MT88.4 R116, [R229+0x7100] ;  /* 0x00710000e574783b */ /* 0x000f220000004200 */
[----:B------:R3:W-:Y:S06]  /*9b90*/  MUFU.EX2 R176, R129 ;  /* 0x0000008100b07308 */ /* 0x0007ec0000000800 */
[C---:B--2---:R-:W-:Y:S04]  /*9ba0*/  HMMA.16816.F32 R68, R104.reuse, R108, R68 ;  /* 0x0000006c6844723c */ /* 0x044fe80000001844 */
[--C-:B-1----:R-:W-:Y:S04]  /*9bb0*/  FFMA.FTZ R102, R128, c[0x0][0x2d0], -R101.reuse ;  /* 0x0000b40080667a23 */ /* 0x102fe80000010865 */
[C---:B------:R-:W-:Y:S01]  /*9bc0*/  HMMA.16816.F32 R72, R104.reuse, R110, R72 ;  /* 0x0000006e6848723c */ /* 0x040fe20000001848 */
[----:B------:R-:W1:Y:S01]  /*9bd0*/  LDSM.16.MT88.4 R108, [R228+0x7100] ;  /* 0x00710000e46c783b */ /* 0x000e620000004200 */
[----:B------:R2:W1:Y:S06]  /*9be0*/  MUFU.EX2 R174, R102 ;  /* 0x0000006600ae7308 */ /* 0x00046c0000000800 */
[C---:B---3--:R-:W-:Y:S04]  /*9bf0*/  HMMA.16816.F32 R76, R104.reuse, R112, R76 ;  /* 0x00000070684c723c */ /* 0x048fe8000000184c */
[----:B------:R-:W-:Y:S04]  /*9c00*/  MOV R129, R141 ;  /* 0x0000008d00817202 */ /* 0x000fe80000000f00 */
[C---:B------:R-:W-:Y:S01]  /*9c10*/  HMMA.16816.F32 R80, R104.reuse, R114, R80 ;  /* 0x000000726850723c */ /* 0x040fe20000001850 */
[----:B------:R-:W3:Y:S07]  /*9c20*/  LDSM.16.MT88.4 R112, [R225+0x1900] ;  /* 0x00190000e170783b */ /* 0x000eee0000004200 */
[C---:B----4-:R-:W-:Y:S04]  /*9c30*/  HMMA.16816.F32 R84, R104.reuse, R116, R84 ;  /* 0x000000746854723c */ /* 0x050fe80000001854 */
[--C-:B--2---:R-:W-:Y:S04]  /*9c40*/  FFMA.FTZ R102, R127, c[0x0][0x2d0], -R101.reuse ;  /* 0x0000b4007f667a23 */ /* 0x104fe80000010865 */
[----:B------:R2:W-:Y:S01]  /*9c50*/  MUFU.EX2 R173, R102 ;  /* 0x0000006600ad7308 */ /* 0x0005e20000000800 */
[C---:B------:R-:W-:Y:S01]  /*9c60*/  HMMA.16816.F32 R88, R104.reuse, R118, R88 ;  /* 0x000000766858723c */ /* 0x040fe20000001858 */
[----:B------:R-:W4:Y:S07]  /*9c70*/  LDSM.16.MT88.4 R116, [R226+0x1900] ;  /* 0x00190000e274783b */ /* 0x000f2e0000004200 */
[C---:B-1----:R-:W-:Y:S08]  /*9c80*/  HMMA.16816.F32 R92, R104.reuse, R108, R92 ;  /* 0x0000006c685c723c */ /* 0x042ff0000000185c */
[----:B------:R-:W-:Y:S01]  /*9c90*/  HMMA.16816.F32 R96, R104, R110, R96 ;  /* 0x0000006e6860723c */ /* 0x000fe20000001860 */
[----:B------:R-:W1:Y:S03]  /*9ca0*/  LDSM.16.MT88.4 R108, [R229+0x1900] ;  /* 0x00190000e56c783b */ /* 0x000e660000004200 */
[----:B--2---:R-:W-:Y:S01]  /*9cb0*/  FFMA.FTZ R102, R126, c[0x0][0x2d0], -R101 ;  /* 0x0000b4007e667a23 */ /* 0x004fe20000010865 */
[----:B------:R-:W-:Y:S04]  /*9cc0*/  MOV R126, R125 ;  /* 0x0000007d007e7202 */ /* 0x000fe80000000f00 */
[----:B------:R-:W2:Y:S01]  /*9cd0*/  LDL.LU R125, [R1] ;  /* 0x00000000017d7983 */ /* 0x000ea20000300800 */
[----:B------:R3:W3:Y:S02]  /*9ce0*/  MUFU.EX2 R172, R102 ;  /* 0x0000006600ac7308 */ /* 0x0006e40000000800 */
[----:B------:R-:W-:Y:S02]  /*9cf0*/  F2FP.PACK_AB R104, R133, R140 ;  /* 0x0000008c8568723e */ /* 0x000fe400000000ff */
[----:B------:R-:W-:Y:S02]  /*9d00*/  F2FP.PACK_AB R106, R135, R134 ;  /* 0x00000086876a723e */ /* 0x000fe400000000ff */
[----:B------:R-:W-:Y:S01]  /*9d10*/  F2FP.PACK_AB R105, R174, R175 ;  /* 0x000000afae69723e */ /* 0x000fe200000000ff */
[--C-:B---3--:R-:W-:Y:S01]  /*9d20*/  FFMA.FTZ R102, R124, c[0x0][0x2d0], -R153.reuse ;  /* 0x0000b4007c667a23 */ /* 0x108fe20000010899 */
[----:B------:R-:W-:Y:S01]  /*9d30*/  F2FP.PACK_AB R107, R172, R173 ;  /* 0x000000adac6b723e */ /* 0x000fe200000000ff */
[----:B------:R-:W3:Y:S02]  /*9d40*/  LDL.LU R124, [R1+0x4] ;  /* 0x00000400017c7983 */ /* 0x000ee40000300800 */
[----:B------:R1:W-:Y:S04]  /*9d50*/  MUFU.EX2 R251, R102 ;  /* 0x0000006600fb7308 */ /* 0x0003e80000000800 */
[C---:B------:R-:W-:Y:S08]  /*9d60*/  HMMA.16816.F32 R4, R104.reuse, R112, R4 ;  /* 0x000000706804723c */ /* 0x040ff00000001804 */
[C---:B------:R-:W-:Y:S01]  /*9d70*/  HMMA.16816.F32 R8, R104.reuse, R114, R8 ;  /* 0x000000726808723c */ /* 0x040fe20000001808 */
[----:B------:R-:W1:Y:S07]  /*9d80*/  LDSM.16.MT88.4 R112, [R228+0x1900] ;  /* 0x00190000e470783b */ /* 0x000e6e0000004200 */
[C---:B----4-:R-:W-:Y:S04]  /*9d90*/  HMMA.16816.F32 R12, R104.reuse, R116, R12 ;  /* 0x00000074680c723c */ /* 0x050fe8000000180c */
[--C-:B-1----:R-:W-:Y:S04]  /*9da0*/  FFMA.FTZ R102, R126, c[0x0][0x2d0], -R153.reuse ;  /* 0x0000b4007e667a23 */ /* 0x102fe80000010899 */
[C---:B------:R-:W-:Y:S01]  /*9db0*/  HMMA.16816.F32 R16, R104.reuse, R118, R16 ;  /* 0x000000766810723c */ /* 0x040fe20000001810 */
[----:B------:R1:W4:Y:S01]  /*9dc0*/  MUFU.EX2 R252, R102 ;  /* 0x0000006600fc7308 */ /* 0x0003220000000800 */
[----:B------:R-:W4:Y:S06]  /*9dd0*/  LDSM.16.MT88.4 R116, [R225+0x4900] ;  /* 0x00490000e174783b */ /* 0x000f2c0000004200 */
[C---:B------:R-:W-:Y:S08]  /*9de0*/  HMMA.16816.F32 R20, R104.reuse, R108, R20 ;  /* 0x0000006c6814723c */ /* 0x040ff00000001814 */
[C---:B------:R-:W-:Y:S01]  /*9df0*/  HMMA.16816.F32 R24, R104.reuse, R110, R24 ;  /* 0x0000006e6818723c */ /* 0x040fe20000001818 */
[----:B------:R-:W4:Y:S07]  /*9e00*/  LDSM.16.MT88.4 R108, [R226+0x4900] ;  /* 0x00490000e26c783b */ /* 0x000f2e0000004200 */
[C---:B------:R-:W-:Y:S04]  /*9e10*/  HMMA.16816.F32 R28, R104.reuse, R112, R28 ;  /* 0x00000070681c723c */ /* 0x040fe8000000181c */
[--C-:B-1----:R-:W-:Y:S04]  /*9e20*/  FFMA.FTZ R102, R123, c[0x0][0x2d0], -R153.reuse ;  /* 0x0000b4007b667a23 */ /* 0x102fe80000010899 */
[----:B------:R1:W-:Y:S01]  /*9e30*/  MUFU.EX2 R183, R102 ;  /* 0x0000006600b77308 */ /* 0x0003e20000000800 */
[C---:B------:R-:W-:Y:S01]  /*9e40*/  HMMA.16816.F32 R32, R104.reuse, R114, R32 ;  /* 0x000000726820723c */ /* 0x040fe20000001820 */
[----:B------:R-:W4:Y:S07]  /*9e50*/  LDSM.16.MT88.4 R112, [R229+0x4900] ;  /* 0x00490000e570783b */ /* 0x000f2e0000004200 */
[C---:B----4-:R-:W-:Y:S08]  /*9e60*/  HMMA.16816.F32 R36, R104.reuse, R116, R36 ;  /* 0x000000746824723c */ /* 0x050ff00000001824 */
[C---:B------:R-:W-:Y:S01]  /*9e70*/  HMMA.16816.F32 R40, R104.reuse, R118, R40 ;  /* 0x000000766828723c */ /* 0x040fe20000001828 */
[----:B------:R-:W4:Y:S03]  /*9e80*/  LDSM.16.MT88.4 R116, [R228+0x4900] ;  /* 0x00490000e474783b */ /* 0x000f260000004200 */
[----:B-1----:R-:W-:Y:S04]  /*9e90*/  FFMA.FTZ R102, R122, c[0x0][0x2d0], -R153 ;  /* 0x0000b4007a667a23 */ /* 0x002fe80000010899 */
[C---:B------:R-:W-:Y:S01]  /*9ea0*/  HMMA.16816.F32 R44, R104.reuse, R108, R44 ;  /* 0x0000006c682c723c */ /* 0x040fe2000000182c */
[----:B------:R1:W1:Y:S07]  /*9eb0*/  MUFU.EX2 R182, R102 ;  /* 0x0000006600b67308 */ /* 0x00026e0000000800 */
[C---:B------:R-:W-:Y:S01]  /*9ec0*/  HMMA.16816.F32 R48, R104.reuse, R110, R48 ;  /* 0x0000006e6830723c */ /* 0x040fe20000001830 */
[----:B------:R-:W4:Y:S07]  /*9ed0*/  LDSM.16.MT88.4 R108, [R225+0x7900] ;  /* 0x00790000e16c783b */ /* 0x000f2e0000004200 */
[C---:B------:R-:W-:Y:S08]  /*9ee0*/  HMMA.16816.F32 R52, R104.reuse, R112, R52 ;  /* 0x000000706834723c */ /* 0x040ff00000001834 */
[C---:B------:R-:W-:Y:S01]  /*9ef0*/  HMMA.16816.F32 R56, R104.reuse, R114, R56 ;  /* 0x000000726838723c */ /* 0x040fe20000001838 */
[----:B------:R-:W4:Y:S03]  /*9f00*/  LDSM.16.MT88.4 R112, [R226+0x7900] ;  /* 0x00790000e270783b */ /* 0x000f260000004200 */
[--C-:B-1----:R-:W-:Y:S04]  /*9f10*/  FFMA.FTZ R102, R169, c[0x0][0x2d0], -R101.reuse ;  /* 0x0000b400a9667a23 */ /* 0x102fe80000010865 */
[----:B------:R1:W-:Y:S01]  /*9f20*/  MUFU.EX2 R169, R102 ;  /* 0x0000006600a97308 */ /* 0x0003e20000000800 */
[C---:B----4-:R-:W-:Y:S08]  /*9f30*/  HMMA.16816.F32 R60, R104.reuse, R116, R60 ;  /* 0x00000074683c723c */ /* 0x050ff0000000183c */
[C---:B------:R-:W-:Y:S01]  /*9f40*/  HMMA.16816.F32 R64, R104.reuse, R118, R64 ;  /* 0x000000766840723c */ /* 0x040fe20000001840 */
[----:B------:R-:W4:Y:S07]  /*9f50*/  LDSM.16.MT88.4 R116, [R229+0x7900] ;  /* 0x00790000e574783b */ /* 0x000f2e0000004200 */
[C---:B------:R-:W-:Y:S04]  /*9f60*/  HMMA.16816.F32 R68, R104.reuse, R108, R68 ;  /* 0x0000006c6844723c */ /* 0x040fe80000001844 */
[--C-:B-1----:R-:W-:Y:S04]  /*9f70*/  FFMA.FTZ R102, R168, c[0x0][0x2d0], -R101.reuse ;  /* 0x0000b400a8667a23 */ /* 0x102fe80000010865 */
[C---:B------:R-:W-:Y:S01]  /*9f80*/  HMMA.16816.F32 R72, R104.reuse, R110, R72 ;  /* 0x0000006e6848723c */ /* 0x040fe20000001848 */
[----:B------:R-:W1:Y:S01]  /*9f90*/  LDSM.16.MT88.4 R108, [R228+0x7900] ;  /* 0x00790000e46c783b */ /* 0x000e620000004200 */
[----:B------:R4:W1:Y:S06]  /*9fa0*/  MUFU.EX2 R168, R102 ;  /* 0x0000006600a87308 */ /* 0x00086c0000000800 */
[C---:B------:R-:W-:Y:S08]  /*9fb0*/  HMMA.16816.F32 R76, R104.reuse, R112, R76 ;  /* 0x00000070684c723c */ /* 0x040ff0000000184c */
[C---:B------:R-:W-:Y:S01]  /*9fc0*/  HMMA.16816.F32 R80, R104.reuse, R114, R80 ;  /* 0x000000726850723c */ /* 0x040fe20000001850 */
[----:B------:R-:W1:Y:S07]  /*9fd0*/  LDSM.16.MT88.4 R112, [R225+0x2100] ;  /* 0x00210000e170783b */ /* 0x000e6e0000004200 */
[C---:B----4-:R-:W-:Y:S04]  /*9fe0*/  HMMA.16816.F32 R84, R104.reuse, R116, R84 ;  /* 0x000000746854723c */ /* 0x050fe80000001854 */
[--C-:B------:R-:W-:Y:S04]  /*9ff0*/  FFMA.FTZ R102, R167, c[0x0][0x2d0], -R101.reuse ;  /* 0x0000b400a7667a23 */ /* 0x100fe80000010865 */
[----:B------:R4:W-:Y:S01]  /*a000*/  MUFU.EX2 R167, R102 ;  /* 0x0000006600a77308 */ /* 0x0009e20000000800 */
[C---:B------:R-:W-:Y:S01]  /*a010*/  HMMA.16816.F32 R88, R104.reuse, R118, R88 ;  /* 0x000000766858723c */ /* 0x040fe20000001858 */
[----:B------:R-:W1:Y:S07]  /*a020*/  LDSM.16.MT88.4 R116, [R226+0x2100] ;  /* 0x00210000e274783b */ /* 0x000e6e0000004200 */
[C---:B-1----:R-:W-:Y:S08]  /*a030*/  HMMA.16816.F32 R92, R104.reuse, R108, R92 ;  /* 0x0000006c685c723c */ /* 0x042ff0000000185c */
[----:B------:R-:W-:Y:S01]  /*a040*/  HMMA.16816.F32 R96, R104, R110, R96 ;  /* 0x0000006e6860723c */ /* 0x000fe20000001860 */
[----:B------:R-:W-:Y:S03]  /*a050*/  LDSM.16.MT88.4 R108, [R228+0x2100] ;  /* 0x00210000e46c783b */ /* 0x000fe60000004200 */
[----:B----4-:R-:W-:Y:S03]  /*a060*/  FFMA.FTZ R102, R166, c[0x0][0x2d0], -R101 ;  /* 0x0000b400a6667a23 */ /* 0x010fe60000010865 */
[----:B------:R-:W-:Y:S01]  /*a070*/  F2FP.PACK_AB R104, R252, R251 ;  /* 0x000000fbfc68723e */ /* 0x000fe200000000ff */
[----:B------:R1:W4:Y:S01]  /*a080*/  MUFU.EX2 R166, R102 ;  /* 0x0000006600a67308 */ /* 0x0003220000000800 */
[----:B------:R-:W-:Y:S03]  /*a090*/  F2FP.PACK_AB R106, R182, R183 ;  /* 0x000000b7b66a723e */ /* 0x000fe600000000ff */
[----:B------:R-:W-:Y:S01]  /*a0a0*/  F2FP.PACK_AB R105, R168, R169 ;  /* 0x000000a9a869723e */ /* 0x000fe200000000ff */
[--C-:B-1----:R-:W-:Y:S01]  /*a0b0*/  FFMA.FTZ R102, R121, c[0x0][0x2d0], -R153.reuse ;  /* 0x0000b40079667a23 */ /* 0x102fe20000010899 */
[----:B----4-:R-:W-:Y:S01]  /*a0c0*/  F2FP.PACK_AB R107, R166, R167 ;  /* 0x000000a7a66b723e */ /* 0x010fe200000000ff */
[----:B------:R-:W1:Y:S01]  /*a0d0*/  LDSM.16.MT88.4 R120, [R229+0x2100] ;  /* 0x00210000e578783b */ /* 0x000e620000004200 */
[----:B------:R-:W-:Y:S02]  /*a0e0*/  FFMA.FTZ R153, R170, c[0x0][0x2d0], -R153 ;  /* 0x0000b400aa997a23 */ /* 0x000fe40000010899 */
[----:B------:R-:W-:Y:S03]  /*a0f0*/  MUFU.EX2 R177, R102 ;  /* 0x0000006600b17308 */ /* 0x000fe60000000800 */
[C---:B------:R-:W-:Y:S07]  /*a100*/  HMMA.16816.F32 R4, R104.reuse, R112, R4 ;  /* 0x000000706804723c */ /* 0x040fee0000001804 */
[----:B------:R-:W4:Y:S01]  /*a110*/  MUFU.EX2 R170, R153 ;  /* 0x0000009900aa7308 */ /* 0x000f220000000800 */
[C---:B------:R-:W-:Y:S01]  /*a120*/  HMMA.16816.F32 R8, R104.reuse, R114, R8 ;  /* 0x000000726808723c */ /* 0x040fe20000001808 */
[----:B------:R-:W3:Y:S07]  /*a130*/  LDSM.16.MT88.4 R112, [R225+0x5100] ;  /* 0x00510000e170783b */ /* 0x000eee0000004200 */
[C---:B------:R-:W-:Y:S08]  /*a140*/  HMMA.16816.F32 R12, R104.reuse, R116, R12 ;  /* 0x00000074680c723c */ /* 0x040ff0000000180c */
[C---:B------:R-:W-:Y:S01]  /*a150*/  HMMA.16816.F32 R16, R104.reuse, R118, R16 ;  /* 0x000000766810723c */ /* 0x040fe20000001810 */
[----:B------:R-:W-:Y:S07]  /*a160*/  LDSM.16.MT88.4 R116, [R229+0x5100] ;  /* 0x00510000e574783b */ /* 0x000fee0000004200 */
[C---:B-1----:R-:W-:Y:S04]  /*a170*/  HMMA.16816.F32 R20, R104.reuse, R120, R20 ;  /* 0x000000786814723c */ /* 0x042fe80000001814 */
[----:B--2---:R-:W-:Y:S04]  /*a180*/  FFMA.FTZ R2, R2, R125, R164 ;  /* 0x0000007d02027223 */ /* 0x004fe800000100a4 */
[C---:B------:R-:W-:Y:S01]  /*a190*/  HMMA.16816.F32 R24, R104.reuse, R122, R24 ;  /* 0x0000007a6818723c */ /* 0x040fe20000001818 */
[----:B------:R-:W-:Y:S07]  /*a1a0*/  LDSM.16.MT88.4 R120, [R228+0x5100] ;  /* 0x00510000e478783b */ /* 0x000fee0000004200 */
[C---:B------:R-:W-:Y:S08]  /*a1b0*/  HMMA.16816.F32 R28, R104.reuse, R108, R28 ;  /* 0x0000006c681c723c */ /* 0x040ff0000000181c */
[C---:B------:R-:W-:Y:S01]  /*a1c0*/  HMMA.16816.F32 R32, R104.reuse, R110, R32 ;  /* 0x0000006e6820723c */ /* 0x040fe20000001820 */
[----:B------:R-:W-:Y:S03]  /*a1d0*/  LDSM.16.MT88.4 R108, [R225+0x8100] ;  /* 0x00810000e16c783b */ /* 0x000fe60000004200 */
[----:B---3--:R-:W-:Y:S01]  /*a1e0*/  FFMA.FTZ R128, R0, R124, R154 ;  /* 0x0000007c00807223 */ /* 0x008fe2000001009a */
[----:B----4-:R-:W-:Y:S01]  /*a1f0*/  F2FP.PACK_AB R154, R170, R171 ;  /* 0x000000abaa9a723e */ /* 0x010fe200000000ff */
[--C-:B------:R-:W-:Y:S02]  /*a200*/  FFMA.FTZ R0, R244, c[0x0][0x2d0], -R101.reuse ;  /* 0x0000b400f4007a23 */ /* 0x100fe40000010865 */
[C---:B------:R-:W-:Y:S01]  /*a210*/  HMMA.16816.F32 R36, R104.reuse, R112, R36 ;  /* 0x000000706824723c */ /* 0x040fe20000001824 */
[----:B------:R-:W1:Y:S01]  /*a220*/  LDSM.16.MT88.4 R124, [R226+0x5100] ;  /* 0x00510000e27c783b */ /* 0x000e620000004200 */
[----:B------:R2:W-:Y:S06]  /*a230*/  MUFU.EX2 R164, R0 ;  /* 0x0000000000a47308 */ /* 0x0005ec0000000800 */
[C---:B------:R-:W-:Y:S01]  /*a240*/  HMMA.16816.F32 R40, R104.reuse, R114, R40 ;  /* 0x000000726828723c */ /* 0x040fe20000001828 */
[----:B------:R-:W3:Y:S08]  /*a250*/  LDSM.16.MT88.4 R112, [R226+0x8100] ;  /* 0x00810000e270783b */ /* 0x000ef00000004200 */
[----:B------:R4:W5:Y:S03]  /*a260*/  LDL.LU R244, [R1+0x64] ;  /* 0x0000640001f47983 */ /* 0x0009660000300800 */
[--C-:B--2---:R-:W-:Y:S02]  /*a270*/  FFMA.FTZ R0, R245, c[0x0][0x2d0], -R101.reuse ;  /* 0x0000b400f5007a23 */ /* 0x104fe40000010865 */
[----:B------:R4:W5:Y:S01]  /*a280*/  LDL.LU R245, [R1+0x60] ;  /* 0x0000600001f57983 */ /* 0x0009620000300800 */
[----:B------:R-:W-:Y:S01]  /*a290*/  FFMA.FTZ R101, R152, c[0x0][0x2d0], -R101 ;  /* 0x0000b40098657a23 */ /* 0x000fe20000010865 */
[----:B------:R2:W2:Y:S01]  /*a2a0*/  MUFU.EX2 R102, R0 ;  /* 0x0000000000667308 */ /* 0x0004a20000000800 */
[----:B------:R-:W-:Y:S01]  /*a2b0*/  F2FP.PACK_AB R152, R176, R177 ;  /* 0x000000b1b098723e */ /* 0x000fe200000000ff */
[C---:B-1----:R-:W-:Y:S08]  /*a2c0*/  HMMA.16816.F32 R44, R104.reuse, R124, R44 ;  /* 0x0000007c682c723c */ /* 0x042ff0000000182c */
[----:B------:R-:W1:Y:S01]  /*a2d0*/  MUFU.EX2 R101, R101 ;  /* 0x0000006500657308 */ /* 0x000e620000000800 */
[C---:B------:R-:W-:Y:S01]  /*a2e0*/  HMMA.16816.F32 R48, R104.reuse, R126, R48 ;  /* 0x0000007e6830723c */ /* 0x040fe20000001830 */
[----:B------:R-:W3:Y:S02]  /*a2f0*/  LDSM.16.MT88.4 R124, [R229+0x8100] ;  /* 0x00810000e57c783b */ /* 0x000ee40000004200 */
[----:B--2---:R-:W-:Y:S01]  /*a300*/  FADD.FTZ R0, R246, R2 ;  /* 0x00000002f6007221 */ /* 0x004fe20000010000 */
[----:B------:R-:W-:Y:S04]  /*a310*/  F2FP.PACK_AB R153, R102, R164 ;  /* 0x000000a46699723e */ /* 0x000fe800000000ff */
[C---:B------:R-:W-:Y:S01]  /*a320*/  HMMA.16816.F32 R52, R104.reuse, R116, R52 ;  /* 0x000000746834723c */ /* 0x040fe20000001834 */
[----:B------:R4:W5:Y:S03]  /*a330*/  LDL.LU R246, [R1+0x5c] ;  /* 0x00005c0001f67983 */ /* 0x0009660000300800 */
[----:B------:R-:W-:Y:S01]  /*a340*/  FADD.FTZ R2, R247, R128 ;  /* 0x00000080f7027221 */ /* 0x000fe20000010000 */
[----:B------:R-:W-:Y:S01]  /*a350*/  MOV R128, R140 ;  /* 0x0000008c00807202 */ /* 0x000fe20000000f00 */
[----:B------:R4:W5:Y:S01]  /*a360*/  LDL.LU R247, [R1+0x58] ;  /* 0x0000580001f77983 */ /* 0x0009620000300800 */
[----:B------:R-:W-:Y:S01]  /*a370*/  FADD.FTZ R0, R248, R0 ;  /* 0x00000000f8007221 */ /* 0x000fe20000010000 */
[C---:B------:R-:W-:Y:S02]  /*a380*/  HMMA.16816.F32 R56, R104.reuse, R118, R56 ;  /* 0x000000766838723c */ /* 0x040fe40000001838 */
[----:B------:R4:W5:Y:S02]  /*a390*/  LDL.LU R248, [R1+0x54] ;  /* 0x0000540001f87983 */ /* 0x0009640000300800 */
[----:B------:R-:W-:Y:S02]  /*a3a0*/  FADD.FTZ R0, R231, R0 ;  /* 0x00000000e7007221 */ /* 0x000fe40000010000 */
[----:B------:R4:W5:Y:S01]  /*a3b0*/  LDL.LU R231, [R1+0x50] ;  /* 0x0000500001e77983 */ /* 0x0009620000300800 */
[----:B------:R-:W-:Y:S01]  /*a3c0*/  FADD.FTZ R2, R155, R2 ;  /* 0x000000029b027221 */ /* 0x000fe20000010000 */
[C---:B------:R-:W-:Y:S02]  /*a3d0*/  HMMA.16816.F32 R60, R104.reuse, R120, R60 ;  /* 0x00000078683c723c */ /* 0x040fe4000000183c */
[----:B------:R-:W2:Y:S02]  /*a3e0*/  LDSM.16.MT88.4 R116, [R228+0x8100] ;  /* 0x00810000e474783b */ /* 0x000ea40000004200 */
[----:B-1----:R-:W-:Y:S01]  /*a3f0*/  F2FP.PACK_AB R155, R101, R103 ;  /* 0x00000067659b723e */ /* 0x002fe200000000ff */
[----:B------:R-:W-:Y:S02]  /*a400*/  FADD.FTZ R165, R165, R2 ;  /* 0x00000002a5a57221 */ /* 0x000fe40000010000 */
[----:B------:R-:W-:Y:S01]  /*a410*/  FADD.FTZ R2, R130, R0 ;  /* 0x0000000082027221 */ /* 0x000fe20000010000 */
[C---:B------:R-:W-:Y:S02]  /*a420*/  HMMA.16816.F32 R64, R104.reuse, R122, R64 ;  /* 0x0000007a6840723c */ /* 0x040fe40000001840 */
[----:B------:R-:W-:Y:S02]  /*a430*/  LDSM.16.MT88.4 R120, [R226+0x2900] ;  /* 0x00290000e278783b */ /* 0x000fe40000004200 */
[----:B------:R-:W-:Y:S02]  /*a440*/  MOV R130, R133 ;  /* 0x0000008500827202 */ /* 0x000fe40000000f00 */
[----:B------:R-:W-:Y:S02]  /*a450*/  MOV R0, R132 ;  /* 0x0000008400007202 */ /* 0x000fe40000000f00 */
[C---:B------:R-:W-:Y:S02]  /*a460*/  HMMA.16816.F32 R68, R104.reuse, R108, R68 ;  /* 0x0000006c6844723c */ /* 0x040fe40000001844 */
[----:B------:R-:W-:Y:S02]  /*a470*/  LDSM.16.MT88.4 R140, [R225+0x5900] ;  /* 0x00590000e18c783b */ /* 0x000fe40000004200 */
[----:B------:R-:W-:Y:S04]  /*a480*/  FADD.FTZ R0, R0, R165 ;  /* 0x000000a500007221 */ /* 0x000fe80000010000 */
[C---:B------:R-:W-:Y:S02]  /*a490*/  HMMA.16816.F32 R72, R104.reuse, R110, R72 ;  /* 0x0000006e6848723c */ /* 0x040fe40000001848 */
[----:B------:R-:W1:Y:S06]  /*a4a0*/  LDSM.16.MT88.4 R108, [R225+0x2900] ;  /* 0x00290000e16c783b */ /* 0x000e6c0000004200 */
[C---:B---3--:R-:W-:Y:S08]  /*a4b0*/  HMMA.16816.F32 R76, R104.reuse, R112, R76 ;  /* 0x00000070684c723c */ /* 0x048ff0000000184c */
[C---:B------:R-:W-:Y:S08]  /*a4c0*/  HMMA.16816.F32 R80, R104.reuse, R114, R80 ;  /* 0x000000726850723c */ /* 0x040ff00000001850 */
[C---:B------:R-:W-:Y:S08]  /*a4d0*/  HMMA.16816.F32 R84, R104.reuse, R124, R84 ;  /* 0x0000007c6854723c */ /* 0x040ff00000001854 */
[C---:B------:R-:W-:Y:S01]  /*a4e0*/  HMMA.16816.F32 R88, R104.reuse, R126, R88 ;  /* 0x0000007e6858723c */ /* 0x040fe20000001858 */
[----:B------:R-:W3:Y:S07]  /*a4f0*/  LDSM.16.MT88.4 R124, [R229+0x2900] ;  /* 0x00290000e57c783b */ /* 0x000eee0000004200 */
[C---:B--2---:R-:W-:Y:S07]  /*a500*/  HMMA.16816.F32 R92, R104.reuse, R116, R92 ;  /* 0x00000074685c723c */ /* 0x044fee000000185c */
[----:B------:R-:W-:Y:S01]  /*a510*/  MOV R116, R135 ;  /* 0x0000008700747202 */ /* 0x000fe20000000f00 */
[----:B------:R-:W-:Y:S04]  /*a520*/  HMMA.16816.F32 R96, R104, R118, R96 ;  /* 0x000000766860723c */ /* 0x000fe80000001860 */
[----:B------:R-:W-:Y:S02]  /*a530*/  MOV R117, R134 ;  /* 0x0000008600757202 */ /* 0x000fe40000000f00 */
[----:B------:R-:W2:Y:S02]  /*a540*/  LDSM.16.MT88.4 R132, [R228+0x2900] ;  /* 0x00290000e484783b */ /* 0x000ea40000004200 */
[C---:B-1----:R-:W-:Y:S06]  /*a550*/  HMMA.16816.F32 R104, R152.reuse, R108, R4 ;  /* 0x0000006c9868723c */ /* 0x042fec0000001804 */
[----:B------:R-:W1:Y:S02]  /*a560*/  LDSM.16.MT88.4 R4, [R229+0x5900] ;  /* 0x00590000e504783b */ /* 0x000e640000004200 */
[C---:B------:R-:W-:Y:S06]  /*a570*/  HMMA.16816.F32 R108, R152.reuse, R110, R8 ;  /* 0x0000006e986c723c */ /* 0x040fec0000001808 */
[----:B------:R-:W1:Y:S02]  /*a580*/  LDSM.16.MT88.4 R8, [R228+0x5900] ;  /* 0x00590000e408783b */ /* 0x000e640000004200 */
[C---:B------:R-:W-:Y:S07]  /*a590*/  HMMA.16816.F32 R112, R152.reuse, R120, R12 ;  /* 0x000000789870723c */ /* 0x040fee000000180c */
[----:B------:R-:W-:Y:S02]  /*a5a0*/  MOV R14, R116 ;  /* 0x00000074000e7202 */ /* 0x000fe40000000f00 */
[----:B------:R-:W-:Y:S02]  /*a5b0*/  MOV R15, R117 ;  /* 0x00000075000f7202 */ /* 0x000fe40000000f00 */
[C---:B------:R-:W-:Y:S01]  /*a5c0*/  HMMA.16816.F32 R116, R152.reuse, R122, R16 ;  /* 0x0000007a9874723c */ /* 0x040fe20000001810 */
[----:B------:R-:W-:Y:S07]  /*a5d0*/  LDSM.16.MT88.4 R16, [R226+0x8900] ;  /* 0x00890000e210783b */ /* 0x000fee0000004200 */
[C---:B---3--:R-:W-:Y:S07]  /*a5e0*/  HMMA.16816.F32 R120, R152.reuse, R124, R20 ;  /* 0x0000007c9878723c */ /* 0x048fee0000001814 */
[----:B------:R-:W-:Y:S01]  /*a5f0*/  MOV R23, R14 ;  /* 0x0000000e00177202 */ /* 0x000fe20000000f00 */
[C---:B------:R-:W-:Y:S04]  /*a600*/  HMMA.16816.F32 R124, R152.reuse, R126, R24 ;  /* 0x0000007e987c723c */ /* 0x040fe80000001818 */
[----:B------:R-:W-:Y:S02]  /*a610*/  MOV R21, R130 ;  /* 0x0000008200157202 */ /* 0x000fe40000000f00 */
[----:B------:R-:W-:Y:S02]  /*a620*/  MOV R20, R128 ;  /* 0x0000008000147202 */ /* 0x000fe40000000f00 */
[----:B------:R-:W-:Y:S04]  /*a630*/  MOV R24, R129 ;  /* 0x0000008100187202 */ /* 0x000fe80000000f00 */
[----:B------:R-:W-:Y:S02]  /*a640*/  MOV R27, R131 ;  /* 0x00000083001b7202 */ /* 0x000fe40000000f00 */
[C---:B--2---:R-:W-:Y:S03]  /*a650*/  HMMA.16816.F32 R128, R152.reuse, R132, R28 ;  /* 0x000000849880723c */ /* 0x044fe6000000181c */
[----:B------:R-:W-:Y:S02]  /*a660*/  MOV R22, R15 ;  /* 0x0000000f00167202 */ /* 0x000fe40000000f00 */
[----:B------:R-:W2:Y:S01]  /*a670*/  LDSM.16.MT88.4 R12, [R225+0x8900] ;  /* 0x00890000e10c783b */ /* 0x000ea20000004200 */
[----:B------:R-:W-:Y:S02]  /*a680*/  MOV R25, R147 ;  /* 0x0000009300197202 */ /* 0x000fe40000000f00 */
[C---:B------:R-:W-:Y:S04]  /*a690*/  HMMA.16816.F32 R132, R152.reuse, R134, R32 ;  /* 0x000000869884723c */ /* 0x040fe80000001820 */
[----:B------:R-:W-:Y:S02]  /*a6a0*/  MOV R30, R139 ;  /* 0x0000008b001e7202 */ /* 0x000fe40000000f00 */
[----:B------:R-:W-:Y:S02]  /*a6b0*/  MOV R31, R138 ;  /* 0x0000008a001f7202 */ /* 0x000fe40000000f00 */
[----:B------:R-:W-:Y:S04]  /*a6c0*/  MOV R34, R137 ;  /* 0x0000008900227202 */ /* 0x000fe80000000f00 */
[----:B------:R-:W-:Y:S01]  /*a6d0*/  MOV R35, R136 ;  /* 0x0000008800237202 */ /* 0x000fe20000000f00 */
[----:B------:R-:W-:Y:S01]  /*a6e0*/  FADD.FTZ R2, R34, R2 ;  /* 0x0000000222027221 */ /* 0x000fe20000010000 */
[C---:B------:R-:W-:Y:S03]  /*a6f0*/  HMMA.16816.F32 R136, R152.reuse, R140, R36 ;  /* 0x0000008c9888723c */ /* 0x040fe60000001824 */
[----:B------:R-:W-:Y:S01]  /*a700*/  MOV R26, R146 ;  /* 0x00000092001a7202 */ /* 0x000fe20000000f00 */
[----:B------:R-:W-:Y:S01]  /*a710*/  FADD.FTZ R0, R35, R0 ;  /* 0x0000000023007221 */ /* 0x000fe20000010000 */
[----:B------:R-:W-:Y:S02]  /*a720*/  MOV R28, R145 ;  /* 0x00000091001c7202 */ /* 0x000fe40000000f00 */
[----:B------:R-:W-:Y:S01]  /*a730*/  MOV R29, R144 ;  /* 0x00000090001d7202 */ /* 0x000fe20000000f00 */
[C---:B------:R-:W-:Y:S04]  /*a740*/  HMMA.16816.F32 R140, R152.reuse, R142, R40 ;  /* 0x0000008e988c723c */ /* 0x040fe80000001828 */
[----:B------:R-:W-:Y:S02]  /*a750*/  FADD.FTZ R2, R28, R2 ;  /* 0x000000021c027221 */ /* 0x000fe40000010000 */
[----:B------:R-:W-:Y:S02]  /*a760*/  FADD.FTZ R0, R29, R0 ;  /* 0x000000001d007221 */ /* 0x000fe40000010000 */
[C---:B------:R-:W-:Y:S04]  /*a770*/  HMMA.16816.F32 R144, R152.reuse, R148, R44 ;  /* 0x000000949890723c */ /* 0x040fe8000000182c */
[----:B------:R-:W-:Y:S02]  /*a780*/  FADD.FTZ R2, R30, R2 ;  /* 0x000000021e027221 */ /* 0x000fe40000010000 */
[----:B------:R-:W-:Y:S02]  /*a790*/  FADD.FTZ R0, R31, R0 ;  /* 0x000000001f007221 */ /* 0x000fe40000010000 */
[C---:B------:R-:W-:Y:S04]  /*a7a0*/  HMMA.16816.F32 R148, R152.reuse, R150, R48 ;  /* 0x000000969894723c */ /* 0x040fe80000001830 */
[----:B------:R-:W-:Y:S02]  /*a7b0*/  FADD.FTZ R2, R24, R2 ;  /* 0x0000000218027221 */ /* 0x000fe40000010000 */
[----:B------:R-:W-:Y:S02]  /*a7c0*/  FADD.FTZ R0, R181, R0 ;  /* 0x00000000b5007221 */ /* 0x000fe40000010000 */
[C---:B-1----:R-:W-:Y:S04]  /*a7d0*/  HMMA.16816.F32 R52, R152.reuse, R4, R52 ;  /* 0x000000049834723c */ /* 0x042fe80000001834 */
[----:B------:R-:W-:Y:S02]  /*a7e0*/  FADD.FTZ R2, R25, R2 ;  /* 0x0000000219027221 */ /* 0x000fe40000010000 */
[----:B------:R-:W-:Y:S02]  /*a7f0*/  FADD.FTZ R0, R180, R0 ;  /* 0x00000000b4007221 */ /* 0x000fe40000010000 */
[C---:B------:R-:W-:Y:S01]  /*a800*/  HMMA.16816.F32 R56, R152.reuse, R6, R56 ;  /* 0x000000069838723c */ /* 0x040fe20000001838 */
[----:B------:R-:W1:Y:S03]  /*a810*/  LDSM.16.MT88.4 R4, [R229+0x8900] ;  /* 0x00890000e504783b */ /* 0x000e660000004200 */
[----:B------:R-:W-:Y:S02]  /*a820*/  FADD.FTZ R2, R26, R2 ;  /* 0x000000021a027221 */ /* 0x000fe40000010000 */
[----:B------:R-:W-:Y:S02]  /*a830*/  FADD.FTZ R0, R179, R0 ;  /* 0x00000000b3007221 */ /* 0x000fe40000010000 */
[C---:B------:R-:W-:Y:S04]  /*a840*/  HMMA.16816.F32 R60, R152.reuse, R8, R60 ;  /* 0x00000008983c723c */ /* 0x040fe8000000183c */
[----:B------:R-:W-:Y:S02]  /*a850*/  FADD.FTZ R2, R27, R2 ;  /* 0x000000021b027221 */ /* 0x000fe40000010000 */
[----:B------:R-:W-:Y:S02]  /*a860*/  FADD.FTZ R0, R178, R0 ;  /* 0x00000000b2007221 */ /* 0x000fe40000010000 */
[C---:B------:R-:W-:Y:S01]  /*a870*/  HMMA.16816.F32 R64, R152.reuse, R10, R64 ;  /* 0x0000000a9840723c */ /* 0x040fe20000001840 */
[----:B------:R-:W3:Y:S03]  /*a880*/  LDSM.16.MT88.4 R8, [R228+0x8900] ;  /* 0x00890000e408783b */ /* 0x000ee60000004200 */
[----:B------:R-:W-:Y:S02]  /*a890*/  FADD.FTZ R2, R20, R2 ;  /* 0x0000000214027221 */ /* 0x000fe40000010000 */
[----:B------:R-:W-:Y:S02]  /*a8a0*/  FADD.FTZ R0, R175, R0 ;  /* 0x00000000af007221 */ /* 0x000fe40000010000 */
[C---:B--2---:R-:W-:Y:S04]  /*a8b0*/  HMMA.16816.F32 R68, R152.reuse, R12, R68 ;  /* 0x0000000c9844723c */ /* 0x044fe80000001844 */
        /* <DEDUP_REMOVED lines=14> */
[C---:B------:R-:W-:Y:S04]  /*a9a0*/  HMMA.16816.F32 R88, R152.reuse, R6, R88 ;  /* 0x000000069858723c */ /* 0x040fe80000001858 */
[----:B------:R-:W-:Y:S02]  /*a9b0*/  FADD.FTZ R2, R183, R2 ;  /* 0x00000002b7027221 */ /* 0x000fe40000010000 */
[----:B------:R-:W-:Y:S02]  /*a9c0*/  FADD.FTZ R0, R167, R0 ;  /* 0x00000000a7007221 */ /* 0x000fe40000010000 */
[----:B------:R-:W-:Y:S01]  /*a9d0*/  FADD.FTZ R2, R182, R2 ;  /* 0x00000002b6027221 */ /* 0x000fe20000010000 */
[C---:B---3--:R-:W-:Y:S03]  /*a9e0*/  HMMA.16816.F32 R92, R152.reuse, R8, R92 ;  /* 0x00000008985c723c */ /* 0x048fe6000000185c */
[----:B------:R-:W-:Y:S02]  /*a9f0*/  FADD.FTZ R4, R166, R0 ;  /* 0x00000000a6047221 */ /* 0x000fe40000010000 */
[----:B------:R-:W-:Y:S02]  /*aa00*/  FADD.FTZ R0, R177, R2 ;  /* 0x00000002b1007221 */ /* 0x000fe40000010000 */
[----:B------:R-:W-:Y:S01]  /*aa10*/  FADD.FTZ R4, R164, R4 ;  /* 0x00000004a4047221 */ /* 0x000fe20000010000 */
[----:B------:R-:W-:Y:S04]  /*aa20*/  HMMA.16816.F32 R96, R152, R10, R96 ;  /* 0x0000000a9860723c */ /* 0x000fe80000001860 */
[----:B------:R-:W-:Y:S02]  /*aa30*/  FADD.FTZ R0, R176, R0 ;  /* 0x00000000b0007221 */ /* 0x000fe40000010000 */
[----:B------:R-:W-:Y:S01]  /*aa40*/  FADD.FTZ R4, R102, R4 ;  /* 0x0000000466047221 */ /* 0x000fe20000010000 */
[----:B------:R-:W-:Y:S01]  /*aa50*/  MOV R102, R3 ;  /* 0x0000000300667202 */ /* 0x000fe20000000f00 */
[----:B------:R-:W-:Y:S04]  /*aa60*/  FADD.FTZ R2, R171, R0 ;  /* 0x00000000ab027221 */ /* 0x000fe80000010000 */
[----:B------:R-:W-:Y:S02]  /*aa70*/  FADD.FTZ R2, R170, R2 ;  /* 0x00000002aa027221 */ /* 0x000fe40000010000 */
[----:B------:R-:W-:Y:S03]  /*aa80*/  FADD.FTZ R0, R103, R4 ;  /* 0x0000000467007221 */ /* 0x000fe60000010000 */
[----:B------:R4:W-:Y:S01]  /*aa90*/  STL [R1], R2 ;  /* 0x0000000201007387 */ /* 0x0009e20000100800 */
[----:B------:R-:W-:Y:S01]  /*aaa0*/  FADD.FTZ R0, R101, R0 ;  /* 0x0000000065007221 */ /* 0x000fe20000010000 */
[----:B------:R-:W-:Y:S04]  /*aab0*/  MOV R101, R100 ;  /* 0x0000006400657202 */ /* 0x000fe80000000f00 */
[----:B------:R4:W-:Y:S01]  /*aac0*/  STL [R1+0x4], R0 ;  /* 0x0000040001007387 */ /* 0x0009e20000100800 */
[----:B------:R-:W-:-:S05]  /*aad0*/  @P0 BRA `(.L_x_3) ;  /* 0xffffc02000000947 */ /* 0x000fca000383ffff */
.L_x_2:
[----:B---34-:R-:W2:Y:S04]  /*aae0*/  LDL.LU R0, [R1] ;  /* 0x0000000001007983 */ /* 0x018ea80000300800 */
[----:B------:R-:W1:Y:S01]  /*aaf0*/  S2R R8, SR_TID.X ;  /* 0x0000000000087919 */ /* 0x000e620000002100 */
[----:B------:R-:W-:Y:S01]  /*ab00*/  MOV R103, c[0x0][0x4e8] ;  /* 0x00013a0000677a02 */ /* 0x000fe20000000f00 */
[----:B------:R-:W3:Y:S01]  /*ab10*/  S2UR UR7, SR_CTAID.Y ;  /* 0x00000000000779c3 */ /* 0x000ee20000002600 */
[----:B------:R-:W-:Y:S01]  /*ab20*/  ULDC.64 UR4, c[0x0][0x490] ;  /* 0x0001240000047ab9 */ /* 0x000fe20000000a00 */
[----:B------:R-:W4:Y:S04]  /*ab30*/  LDL.LU R2, [R1+0x4] ;  /* 0x0000040001027983 */ /* 0x000f280000300800 */
[----:B------:R-:W4:Y:S01]  /*ab40*/  LDL.LU R9, [R1+0x34] ;  /* 0x0000340001097983 */ /* 0x000f220000300800 */
[----:B------:R-:W-:-:S03]  /*ab50*/  ISETP.NE.AND P0, PT, R103, 0x1, PT ;  /* 0x000000016700780c */ /* 0x000fc60003f05270 */
[----:B------:R-:W4:Y:S01]  /*ab60*/  LDL.LU R152, [R1+0x4c] ;  /* 0x00004c0001987983 */ /* 0x000f220000300800 */
[----:B-1----:R-:W-:-:S04]  /*ab70*/  SHF.R.S32.HI R5, RZ, 0x1f, R8 ;  /* 0x0000001fff057819 */ /* 0x002fc80000011408 */
[CC--:B------:R-:W-:Y:S02]  /*ab80*/  LEA.HI R102, R5.reuse, R8.reuse, RZ, 0x5 ;  /* 0x0000000805667211 */ /* 0x0c0fe400078f28ff */
[----:B------:R-:W-:Y:S02]  /*ab90*/  LEA.HI R5, R5, R8, RZ, 0x2 ;  /* 0x0000000805057211 */ /* 0x000fe400078f10ff */
[----:B------:R-:W-:Y:S01]  /*aba0*/  LOP3.LUT R4, R102, 0xffffffe0, RZ, 0xc0, !PT ;  /* 0xffffffe066047812 */ /* 0x000fe200078ec0ff */
[----:B---3--:R-:W-:Y:S01]  /*abb0*/  USHF.R.S32.HI UR6, URZ, 0x1f, UR7 ;  /* 0x0000001f3f067899 */ /* 0x008fe20008011407 */
[----:B------:R-:W-:-:S03]  /*abc0*/  LOP3.LUT R14, R5, 0xfffffffc, RZ, 0xc0, !PT ;  /* 0xfffffffc050e7812 */ /* 0x000fc600078ec0ff */
[----:B------:R-:W-:Y:S01]  /*abd0*/  UIMAD UR10, UR6, UR4, URZ ;  /* 0x00000004060a72a4 */ /* 0x000fe2000f8e023f */
[----:B------:R-:W-:Y:S01]  /*abe0*/  IADD3 R14, -R14, R8, RZ ;  /* 0x000000080e0e7210 */ /* 0x000fe20007ffe1ff */
[----:B------:R-:W-:Y:S01]  /*abf0*/  UIMAD.WIDE.U32 UR12, UR7, UR4, URZ ;  /* 0x00000004070c72a5 */ /* 0x000fe2000f8e003f */
[----:B------:R-:W-:Y:S06]  /*ac00*/  BAR.SYNC.DEFER_BLOCKING 0x1, 0x100 ;  /* 0x0044000000007b1d */ /* 0x000fec0000010000 */
[----:B--2---:R-:W1:Y:S04]  /*ac10*/  SHFL.BFLY PT, R11, R0, 0x2, 0x1f ;  /* 0x0c401f00000b7f89 */ /* 0x004e6800000e0000 */
[----:B----4-:R-:W2:Y:S01]  /*ac20*/  SHFL.BFLY PT, R6, R2, 0x2, 0x1f ;  /* 0x0c401f0002067f89 */ /* 0x010ea200000e0000 */
[----:B------:R-:W-:Y:S01]  /*ac30*/  MOV R26, R9 ;  /* 0x00000009001a7202 */ /* 0x000fe20000000f00 */
[----:B-1----:R-:W-:-:S05]  /*ac40*/  FADD.FTZ R11, R11, R0 ;  /* 0x000000000b0b7221 */ /* 0x002fca0000010000 */
[----:B------:R-:W1:Y:S01]  /*ac50*/  SHFL.BFLY PT, R0, R11, 0x1, 0x1f ;  /* 0x0c201f000b007f89 */ /* 0x000e6200000e0000 */
[----:B--2---:R-:W-:-:S05]  /*ac60*/  FADD.FTZ R6, R6, R2 ;  /* 0x0000000206067221 */ /* 0x004fca0000010000 */
[----:B------:R-:W2:Y:S01]  /*ac70*/  SHFL.BFLY PT, R2, R6, 0x1, 0x1f ;  /* 0x0c201f0006027f89 */ /* 0x000ea200000e0000 */
[----:B-1----:R-:W-:Y:S01]  /*ac80*/  FADD.FTZ R11, R11, R0 ;  /* 0x000000000b0b7221 */ /* 0x002fe20000010000 */
[----:B------:R-:W-:-:S04]  /*ac90*/  MOV R0, RZ ;  /* 0x000000ff00007202 */ /* 0x000fc80000000f00 */
[----:B------:R-:W-:Y:S01]  /*aca0*/  FSETP.NE.FTZ.AND P2, PT, R11, RZ, PT ;  /* 0x000000ff0b00720b */ /* 0x000fe20003f55000 */
[----:B--2---:R-:W-:Y:S02]  /*acb0*/  FADD.FTZ R6, R6, R2 ;  /* 0x0000000206067221 */ /* 0x004fe40000010000 */
[----:B------:R-:W-:-:S03]  /*acc0*/  @P0 IMAD.HI.U32 R2, R9, c[0x0][0x4ec], RZ ;  /* 0x00013b0009020a27 */ /* 0x000fc600078e00ff */
[----:B------:R-:W-:Y:S02]  /*acd0*/  FSETP.NE.FTZ.AND P1, PT, R6, RZ, PT ;  /* 0x000000ff0600720b */ /* 0x000fe40003f35000 */
[----:B------:R-:W-:Y:S02]  /*ace0*/  @P0 SHF.R.U32.HI R26, RZ, c[0x0][0x4f0], R2 ;  /* 0x00013c00ff1a0a19 */ /* 0x000fe40000011602 */
[----:B------:R-:W-:Y:S01]  /*acf0*/  IADD3 R2, -R4, R8, RZ ;  /* 0x0000000804027210 */ /* 0x000fe20007ffe1ff */
[----:B------:R-:W-:Y:S02]  /*ad00*/  IMAD.MOV.U32 R4, RZ, RZ, RZ ;  /* 0x000000ffff047224 */ /* 0x000fe400078e00ff */
[----:B------:R-:W1:Y:S01]  /*ad10*/  @P2 MUFU.RCP R0, R11 ;  /* 0x0000000b00002308 */ /* 0x000e620000001000 */
[----:B------:R-:W-:Y:S01]  /*ad20*/  UIMAD UR10, UR7, UR5, UR10 ;  /* 0x00000005070a72a4 */ /* 0x000fe2000f8e020a */
[----:B------:R-:W-:Y:S02]  /*ad30*/  LOP3.LUT P4, RZ, R2, 0x3, RZ, 0xc0, !PT ;  /* 0x0000000302ff7812 */ /* 0x000fe4000788c0ff */
[----:B------:R-:W-:Y:S01]  /*ad40*/  IADD3 R7, -R26, RZ, RZ ;  /* 0x000000ff1a077210 */ /* 0x000fe20007ffe1ff */
[----:B------:R-:W-:-:S03]  /*ad50*/  ULDC.64 UR4, c[0x0][0x3e8] ;  /* 0x0000fa0000047ab9 */ /* 0x000fc60000000a00 */
[----:B------:R-:W2:Y:S01]  /*ad60*/  @P1 MUFU.RCP R4, R6 ;  /* 0x0000000600041308 */ /* 0x000ea20000001000 */
[C---:B-1----:R-:W-:Y:S02]  /*ad70*/  FMUL.FTZ R29, R0.reuse, R56 ;  /* 0x00000038001d7220 */ /* 0x042fe40000410000 */
[C---:B------:R-:W-:Y:S02]  /*ad80*/  FMUL.FTZ R65, R0.reuse, R65 ;  /* 0x0000004100417220 */ /* 0x040fe40000410000 */
[C---:B------:R-:W-:Y:S02]  /*ad90*/  FMUL.FTZ R69, R0.reuse, R69 ;  /* 0x0000004500457220 */ /* 0x040fe40000410000 */
[----:B------:R-:W-:Y:S02]  /*ada0*/  FMUL.FTZ R68, R0, R68 ;  /* 0x0000004400447220 */ /* 0x000fe40000410000 */
[C---:B--2---:R-:W-:Y:S02]  /*adb0*/  FMUL.FTZ R71, R4.reuse, R71 ;  /* 0x0000004704477220 */ /* 0x044fe40000410000 */
[----:B------:R-:W-:-:S02]  /*adc0*/  FMUL.FTZ R70, R4, R70 ;  /* 0x0000004604467220 */ /* 0x000fc40000410000 */
[C---:B------:R-:W-:Y:S02]  /*add0*/  FMUL.FTZ R16, R0.reuse, R53 ;  /* 0x0000003500107220 */ /* 0x040fe40000410000 */
[C---:B------:R-:W-:Y:S01]  /*ade0*/  FMUL.FTZ R31, R0.reuse, R52 ;  /* 0x00000034001f7220 */ /* 0x040fe20000410000 */
[----:B------:R-:W-:Y:S01]  /*adf0*/  F2FP.PACK_AB R70, R71, R70 ;  /* 0x000000464746723e */ /* 0x000fe200000000ff */
[----:B------:R-:W-:Y:S01]  /*ae00*/  FMUL.FTZ R105, R0, R105 ;  /* 0x0000006900697220 */ /* 0x000fe20000410000 */
[----:B------:R-:W2:Y:S01]  /*ae10*/  LDL.LU R71, [R1+0x30] ;  /* 0x0000300001477983 */ /* 0x000ea20000300800 */
[C---:B------:R-:W-:Y:S02]  /*ae20*/  FMUL.FTZ R67, R4.reuse, R67 ;  /* 0x0000004304437220 */ /* 0x040fe40000410000 */
[----:B------:R-:W-:Y:S01]  /*ae30*/  FMUL.FTZ R66, R4, R66 ;  /* 0x0000004204427220 */ /* 0x000fe20000410000 */
[----:B------:R-:W-:Y:S01]  /*ae40*/  SHF.R.S32.HI R2, RZ, 0x2, R5 ;  /* 0x00000002ff027819 */ /* 0x000fe20000011405 */
[----:B------:R-:W-:-:S02]  /*ae50*/  FMUL.FTZ R13, R0, R104 ;  /* 0x00000068000d7220 */ /* 0x000fc40000410000 */
[C---:B------:R-:W-:Y:S01]  /*ae60*/  FMUL.FTZ R109, R0.reuse, R109 ;  /* 0x0000006d006d7220 */ /* 0x040fe20000410000 */
[----:B------:R-:W-:Y:S01]  /*ae70*/  F2FP.PACK_AB R66, R67, R66 ;  /* 0x000000424342723e */ /* 0x000fe200000000ff */
[C---:B------:R-:W-:Y:S01]  /*ae80*/  FMUL.FTZ R17, R0.reuse, R108 ;  /* 0x0000006c00117220 */ /* 0x040fe20000410000 */
[----:B------:R-:W3:Y:S01]  /*ae90*/  LDL R67, [R1+0x48] ;  /* 0x0000480001437983 */ /* 0x000ee20000100800 */
[----:B------:R-:W-:Y:S02]  /*aea0*/  FMUL.FTZ R56, R0, R64 ;  /* 0x0000004000387220 */ /* 0x000fe40000410000 */
[C---:B------:R-:W-:Y:S02]  /*aeb0*/  FMUL.FTZ R63, R4.reuse, R63 ;  /* 0x0000003f043f7220 */ /* 0x040fe40000410000 */
[C---:B------:R-:W-:Y:S01]  /*aec0*/  FMUL.FTZ R62, R4.reuse, R62 ;  /* 0x0000003e043e7220 */ /* 0x040fe20000410000 */
[----:B------:R-:W-:Y:S01]  /*aed0*/  F2FP.PACK_AB R56, R65, R56 ;  /* 0x000000384138723e */ /* 0x000fe200000000ff */
[----:B------:R-:W-:Y:S01]  /*aee0*/  FMUL.FTZ R30, R4, R54 ;  /* 0x00000036041e7220 */ /* 0x000fe20000410000 */
[----:B------:R-:W-:Y:S01]  /*aef0*/  F2FP.PACK_AB R54, R69, R68 ;  /* 0x000000444536723e */ /* 0x000fe200000000ff */
[----:B------:R1:W5:Y:S01]  /*af00*/  LDL R65, [R1+0x24] ;  /* 0x0000240001417983 */ /* 0x0003620000100800 */
[----:B------:R-:W-:Y:S01]  /*af10*/  F2FP.PACK_AB R62, R63, R62 ;  /* 0x0000003e3f3e723e */ /* 0x000fe200000000ff */
[----:B------:R-:W-:-:S02]  /*af20*/  FMUL.FTZ R113, R0, R113 ;  /* 0x0000007100717220 */ /* 0x000fc40000410000 */
[----:B------:R1:W5:Y:S01]  /*af30*/  LDL.64 R68, [R1+0x10] ;  /* 0x0000100001447983 */ /* 0x0003620000100a00 */
[C---:B------:R-:W-:Y:S02]  /*af40*/  FMUL.FTZ R19, R0.reuse, R112 ;  /* 0x0000007000137220 */ /* 0x040fe40000410000 */
[C---:B------:R-:W-:Y:S01]  /*af50*/  FMUL.FTZ R117, R0.reuse, R117 ;  /* 0x0000007500757220 */ /* 0x040fe20000410000 */
[----:B------:R1:W5:Y:S01]  /*af60*/  LDL R63, [R1+0x20] ;  /* 0x00002000013f7983 */ /* 0x0003620000100800 */
[C---:B------:R-:W-:Y:S02]  /*af70*/  FMUL.FTZ R21, R0.reuse, R116 ;  /* 0x0000007400157220 */ /* 0x040fe40000410000 */
[C---:B------:R-:W-:Y:S02]  /*af80*/  FMUL.FTZ R121, R0.reuse, R121 ;  /* 0x0000007900797220 */ /* 0x040fe40000410000 */
[C---:B------:R-:W-:Y:S02]  /*af90*/  FMUL.FTZ R23, R0.reuse, R120 ;  /* 0x0000007800177220 */ /* 0x040fe40000410000 */
[----:B------:R-:W-:-:S02]  /*afa0*/  FMUL.FTZ R125, R0, R125 ;  /* 0x0000007d007d7220 */ /* 0x000fc40000410000 */
[C---:B------:R-:W-:Y:S02]  /*afb0*/  FMUL.FTZ R25, R0.reuse, R124 ;  /* 0x0000007c00197220 */ /* 0x040fe40000410000 */
[C---:B------:R-:W-:Y:S02]  /*afc0*/  FMUL.FTZ R129, R0.reuse, R129 ;  /* 0x0000008100817220 */ /* 0x040fe40000410000 */
        /* <DEDUP_REMOVED lines=27> */
[----:B------:R-:W-:Y:S01]  /*b180*/  FMUL.FTZ R44, R0, R96 ;  /* 0x00000060002c7220 */ /* 0x000fe20000410000 */
[----:B------:R-:W-:Y:S01]  /*b190*/  SHF.R.S32.HI R0, RZ, 0x1f, R5 ;  /* 0x0000001fff007819 */ /* 0x000fe20000011405 */
[----:B------:R-:W4:Y:S01]  /*b1a0*/  @P1 MUFU.LG2 R6, R6 ;  /* 0x0000000600061308 */ /* 0x000f220000000c00 */
[----:B------:R-:W-:-:S02]  /*b1b0*/  IMAD R101, R7, c[0x0][0x4e8], R9 ;  /* 0x00013a0007657a24 */ /* 0x000fc400078e0209 */
[----:B------:R-:W-:Y:S01]  /*b1c0*/  LEA.HI R0, R0, R2, RZ, 0x3 ;  /* 0x0000000200007211 */ /* 0x000fe200078f18ff */
[----:B------:R-:W1:Y:S03]  /*b1d0*/  S2R R64, SR_CTAID.Z ;  /* 0x0000000000407919 */ /* 0x000e660000002700 */
[----:B------:R-:W-:Y:S01]  /*b1e0*/  LOP3.LUT R0, R0, 0xfffffff8, RZ, 0xc0, !PT ;  /* 0xfffffff800007812 */ /* 0x000fe200078ec0ff */
[----:B------:R-:W-:-:S03]  /*b1f0*/  UIMAD.WIDE.U32 UR14, UR7, UR4, URZ ;  /* 0x00000004070e72a5 */ /* 0x000fc6000f8e003f */
[----:B------:R-:W-:Y:S02]  /*b200*/  IADD3 R10, R2, -R0, RZ ;  /* 0x80000000020a7210 */ /* 0x000fe40007ffe0ff */
[----:B------:R-:W-:Y:S01]  /*b210*/  @P2 MOV R2, 0x3f317218 ;  /* 0x3f31721800022802 */ /* 0x000fe20000000f00 */
[----:B------:R-:W-:Y:S01]  /*b220*/  @P1 IMAD.MOV.U32 R0, RZ, RZ, 0x3f317218 ;  /* 0x3f317218ff001424 */ /* 0x000fe200078e00ff */
[----:B------:R-:W-:Y:S01]  /*b230*/  MOV R9, UR15 ;  /* 0x0000000f00097c02 */ /* 0x000fe20008000f00 */
[----:B------:R-:W1:Y:S02]  /*b240*/  @P2 MUFU.LG2 R11, R11 ;  /* 0x0000000b000b2308 */ /* 0x000e640000000c00 */
[----:B------:R-:W-:Y:S02]  /*b250*/  @P2 FMUL.FTZ R9, R2, c[0x0][0x2d0] ;  /* 0x0000b40002092a20 */ /* 0x000fe40000410000 */
[----:B----4-:R-:W-:Y:S02]  /*b260*/  @P1 FMUL.FTZ R2, R6, 0.69314718246459960938 ;  /* 0x3f31721806021820 */ /* 0x010fe40000410000 */
[----:B------:R-:W-:Y:S01]  /*b270*/  @P1 FMUL.FTZ R0, R0, c[0x0][0x2d0] ;  /* 0x0000b40000001a20 */ /* 0x000fe20000410000 */
[----:B------:R-:W-:Y:S01]  /*b280*/  UIMAD UR6, UR6, UR4, URZ ;  /* 0x00000004060672a4 */ /* 0x000fe2000f8e023f */
[----:B------:R-:W-:Y:S01]  /*b290*/  FMUL.FTZ R28, R4, R58 ;  /* 0x0000003a041c7220 */ /* 0x000fe20000410000 */
[----:B------:R-:W-:Y:S01]  /*b2a0*/  MOV R58, 0xff800000 ;  /* 0xff800000003a7802 */ /* 0x000fe20000000f00 */
[----:B------:R-:W-:Y:S01]  /*b2b0*/  @P1 FFMA.FTZ R58, R0, R3, R2 ;  /* 0x00000003003a1223 */ /* 0x000fe20000010002 */
[----:B------:R-:W-:Y:S01]  /*b2c0*/  SHF.R.S32.HI R0, RZ, 0x5, R102 ;  /* 0x00000005ff007819 */ /* 0x000fe20000011466 */
        /* <DEDUP_REMOVED lines=39> */
[----:B------:R-:W-:Y:S01]  /*b540*/  FMUL.FTZ R98, R4, R98 ;  /* 0x0000006204627220 */ /* 0x000fe20000410000 */
[----:B------:R-:W-:Y:S01]  /*b550*/  UIMAD UR5, UR7, UR5, UR6 ;  /* 0x00000005070572a4 */ /* 0x000fe2000f8e0206 */
[----:B------:R-:W-:Y:S01]  /*b560*/  IMAD.U32 R4, RZ, RZ, UR12 ;  /* 0x0000000cff047e24 */ /* 0x000fe2000f8e00ff */
[----:B------:R-:W-:Y:S02]  /*b570*/  MOV R8, UR14 ;  /* 0x0000000e00087c02 */ /* 0x000fe40008000f00 */
[----:B------:R-:W-:Y:S01]  /*b580*/  SHF.R.S32.HI R3, RZ, 0x1f, R0 ;  /* 0x0000001fff037819 */ /* 0x000fe20000011400 */
[----:B------:R-:W-:Y:S01]  /*b590*/  UIADD3 UR5, UR15, UR5, URZ ;  /* 0x000000050f057290 */ /* 0x000fe2000fffe03f */
[----:B------:R-:W-:-:S02]  /*b5a0*/  MOV R6, R4 ;  /* 0x0000000400067202 */ /* 0x000fc40000000f00 */
[----:B------:R-:W-:Y:S02]  /*b5b0*/  F2FP.PACK_AB R28, R59, R28 ;  /* 0x0000001c3b1c723e */ /* 0x000fe400000000ff */
[----:B------:R-:W-:Y:S01]  /*b5c0*/  MOV R4, R8 ;  /* 0x0000000800047202 */ /* 0x000fe20000000f00 */
[----:B------:R-:W4:Y:S01]  /*b5d0*/  S2R R59, SR_CTAID.X ;  /* 0x00000000003b7919 */ /* 0x000f220000002500 */
[----:B------:R-:W-:Y:S02]  /*b5e0*/  LEA.HI R3, R3, R0, RZ, 0x3 ;  /* 0x0000000003037211 */ /* 0x000fe400078f18ff */
[----:B-1----:R-:W-:Y:S02]  /*b5f0*/  SHF.R.S32.HI R8, RZ, 0x1f, R64 ;  /* 0x0000001fff087819 */ /* 0x002fe40000011440 */
[----:B------:R-:W-:Y:S01]  /*b600*/  LEA.HI R2, R14, R14, RZ, 0x1 ;  /* 0x0000000e0e027211 */ /* 0x000fe200078f08ff */
[----:B------:R-:W-:Y:S01]  /*b610*/  @P2 FMUL.FTZ R11, R11, 0.69314718246459960938 ;  /* 0x3f3172180b0b2820 */ /* 0x000fe20000410000 */
[----:B------:R-:W-:-:S02]  /*b620*/  MOV R5, UR13 ;  /* 0x0000000d00057c02 */ /* 0x000fc40008000f00 */
[----:B------:R-:W-:Y:S02]  /*b630*/  F2FP.PACK_AB R30, R55, R30 ;  /* 0x0000001e371e723e */ /* 0x000fe400000000ff */
[----:B------:R-:W-:Y:S02]  /*b640*/  MOV R5, UR5 ;  /* 0x0000000500057c02 */ /* 0x000fe40008000f00 */
[----:B------:R-:W-:Y:S01]  /*b650*/  F2FP.PACK_AB R55, R61, R15 ;  /* 0x0000000f3d37723e */ /* 0x000fe200000000ff */
[----:B------:R-:W-:Y:S01]  /*b660*/  IMAD R15, R8, c[0x0][0x3f0], RZ ;  /* 0x0000fc00080f7a24 */ /* 0x000fe200078e02ff */
[----:B------:R-:W-:Y:S02]  /*b670*/  LOP3.LUT R3, R3, 0xffffff8, RZ, 0xc0, !PT ;  /* 0x0ffffff803037812 */ /* 0x000fe400078ec0ff */
[----:B------:R-:W-:Y:S01]  /*b680*/  LOP3.LUT R2, R2, 0x1ffffffe, RZ, 0xc0, !PT ;  /* 0x1ffffffe02027812 */ /* 0x000fe200078ec0ff */
[----:B------:R-:W-:Y:S01]  /*b690*/  UIADD3 UR10, UR13, UR10, URZ ;  /* 0x0000000a0d0a7290 */ /* 0x000fe2000fffe03f */
[----:B------:R-:W-:Y:S01]  /*b6a0*/  MOV R60, 0xff800000 ;  /* 0xff800000003c7802 */ /* 0x000fe20000000f00 */
[----:B------:R-:W-:Y:S01]  /*b6b0*/  @P2 FFMA.FTZ R60, R9, R100, R11 ;  /* 0x00000064093c2223 */ /* 0x000fe2000001000b */
[----:B------:R-:W-:Y:S01]  /*b6c0*/  F2FP.PACK_AB R31, R16, R31 ;  /* 0x0000001f101f723e */ /* 0x000fe200000000ff */
[C---:B------:R-:W-:Y:S01]  /*b6d0*/  IMAD R16, R0.reuse, 0x200, R14 ;  /* 0x0000020000107824 */ /* 0x040fe200078e020e */
[----:B------:R-:W-:Y:S01]  /*b6e0*/  IADD3 R9, R0, -R3, RZ ;  /* 0x8000000300097210 */ /* 0x000fe20007ffe0ff */
[----:B------:R-:W-:Y:S01]  /*b6f0*/  IMAD R0, R64, c[0x0][0x3f4], R15 ;  /* 0x0000fd0040007a24 */ /* 0x000fe200078e020f */
[----:B------:R-:W-:Y:S01]  /*b700*/  IADD3 R11, R14, -R2, RZ ;  /* 0x800000020e0b7210 */ /* 0x000fe20007ffe0ff */
[----:B------:R-:W-:Y:S01]  /*b710*/  IMAD.WIDE.U32 R2, R64, c[0x0][0x3f0], R4 ;  /* 0x0000fc0040027a25 */ /* 0x000fe200078e0004 */
[----:B------:R-:W-:-:S03]  /*b720*/  F2FP.PACK_AB R29, R57, R29 ;  /* 0x0000001d391d723e */ /* 0x000fc600000000ff */
[----:B------:R-:W-:Y:S01]  /*b730*/  IMAD R57, R8, c[0x0][0x498], RZ ;  /* 0x0001260008397a24 */ /* 0x000fe200078e02ff */
[----:B------:R-:W-:Y:S02]  /*b740*/  SHF.R.S32.HI R8, RZ, 0x2, R152 ;  /* 0x00000002ff087819 */ /* 0x000fe40000011498 */
[----:B------:R-:W-:Y:S02]  /*b750*/  MOV R7, UR10 ;  /* 0x0000000a00077c02 */ /* 0x000fe40008000f00 */
[C---:B------:R-:W-:Y:S02]  /*b760*/  LOP3.LUT R4, R10.reuse, 0x1, RZ, 0xc0, !PT ;  /* 0x000000010a047812 */ /* 0x040fe400078ec0ff */
[----:B------:R-:W-:Y:S02]  /*b770*/  IADD3 R3, R3, R0, RZ ;  /* 0x0000000003037210 */ /* 0x000fe40007ffe0ff */
[----:B------:R-:W-:Y:S02]  /*b780*/  LEA R0, R9, R8, 0x4 ;  /* 0x0000000809007211 */ /* 0x000fe400078e20ff */
[----:B------:R-:W-:Y:S01]  /*b790*/  SHF.L.U32 R5, R10, 0x6, RZ ;  /* 0x000000060a057819 */ /* 0x000fe200000006ff */
[----:B------:R-:W-:Y:S01]  /*b7a0*/  IMAD.WIDE.U32 R14, R64, c[0x0][0x498], R6 ;  /* 0x00012600400e7a25 */ /* 0x000fe200078e0006 */
[----:B------:R-:W-:-:S02]  /*b7b0*/  R2P PR, R10, 0x6 ;  /* 0x000000060a007804 */ /* 0x000fc40000000000 */
[----:B------:R-:W-:Y:S02]  /*b7c0*/  ISETP.NE.U32.AND P3, PT, R4, 0x1, PT ;  /* 0x000000010400780c */ /* 0x000fe40003f65070 */
[----:B------:R-:W-:Y:S02]  /*b7d0*/  SHF.R.S32.HI R6, RZ, 0x1f, R26 ;  /* 0x0000001fff067819 */ /* 0x000fe4000001141a */
[----:B------:R-:W-:Y:S02]  /*b7e0*/  LEA R4, R11, R0, 0x3 ;  /* 0x000000000b047211 */ /* 0x000fe400078e18ff */
[----:B------:R-:W-:Y:S01]  /*b7f0*/  LOP3.LUT R5, R5, 0x1c0, RZ, 0xc0, !PT ;  /* 0x000001c005057812 */ /* 0x000fe200078ec0ff */
[----:B------:R-:W-:Y:S01]  /*b800*/  IMAD R61, R103, c[0x0][0x388], RZ ;  /* 0x0000e200673d7a24 */ /* 0x000fe200078e02ff */
[C---:B----4-:R-:W-:Y:S01]  /*b810*/  LEA R10, R59.reuse, R4, 0x7 ;  /* 0x000000043b0a7211 */ /* 0x050fe200078e38ff */
[----:B------:R-:W-:Y:S01]  /*b820*/  IMAD R0, R59, 0x80, R0 ;  /* 0x000000803b007824 */ /* 0x000fe200078e0200 */
[----:B------:R-:W-:Y:S01]  /*b830*/  LEA.HI R5, R5, R5, RZ, 0x1d ;  /* 0x0000000505057211 */ /* 0x000fe200078fe8ff */
[----:B------:R-:W-:-:S02]  /*b840*/  IMAD R4, R6, c[0x0][0x3e0], RZ ;  /* 0x0000f80006047a24 */ /* 0x000fc400078e02ff */
[----:B------:R-:W-:Y:S01]  /*b850*/  IMAD.WIDE.U32 R2, R26, c[0x0][0x3e0], R2 ;  /* 0x0000f8001a027a25 */ /* 0x000fe200078e0002 */
[----:B------:R-:W-:Y:S02]  /*b860*/  LEA R5, R16, R5, 0x1 ;  /* 0x0000000510057211 */ /* 0x000fe400078e08ff */
[----:B------:R-:W-:Y:S01]  /*b870*/  ISETP.GE.OR P5, PT, R0, R61, P4 ;  /* 0x0000003d0000720c */ /* 0x000fe200027a6670 */
[----:B------:R-:W-:Y:S01]  /*b880*/  IMAD R4, R26, c[0x0][0x3e4], R4 ;  /* 0x0000f9001a047a24 */ /* 0x000fe200078e0204 */
[----:B------:R-:W-:Y:S01]  /*b890*/  IADD3 R0, R0, 0x8, RZ ;  /* 0x0000000800007810 */ /* 0x000fe20007ffe0ff */
[----:B------:R-:W-:Y:S01]  /*b8a0*/  @P0 IMAD.HI.U32 R7, R10, c[0x0][0x4ec], RZ ;  /* 0x00013b000a070a27 */ /* 0x000fe200078e00ff */
[----:B------:R-:W-:Y:S02]  /*b8b0*/  F2FP.PACK_AB R13, R105, R13 ;  /* 0x0000000d690d723e */ /* 0x000fe400000000ff */
[----:B------:R-:W-:Y:S02]  /*b8c0*/  F2FP.PACK_AB R12, R107, R12 ;  /* 0x0000000c6b0c723e */ /* 0x000fe400000000ff */
[----:B------:R-:W-:-:S02]  /*b8d0*/  SHF.L.U32 R5, R5, 0x1, RZ ;  /* 0x0000000105057819 */ /* 0x000fc400000006ff */
[----:B------:R-:W-:Y:S02]  /*b8e0*/  ISETP.GE.OR P4, PT, R0, R61, P4 ;  /* 0x0000003d0000720c */ /* 0x000fe40002786670 */
[----:B------:R-:W-:Y:S02]  /*b8f0*/  IADD3 R3, R3, R4, RZ ;  /* 0x0000000403037210 */ /* 0x000fe40007ffe0ff */
[----:B------:R-:W-:Y:S02]  /*b900*/  MOV R0, R10 ;  /* 0x0000000a00007202 */ /* 0x000fe40000000f00 */
[----:B------:R-:W-:Y:S02]  /*b910*/  SHF.R.S32.HI R6, RZ, 0x1f, R101 ;  /* 0x0000001fff067819 */ /* 0x000fe40000011465 */
[----:B------:R-:W-:Y:S01]  /*b920*/  @P0 SHF.R.U32.HI R0, RZ, c[0x0][0x4f0], R7 ;  /* 0x00013c00ff000a19 */ /* 0x000fe20000011607 */
[----:B------:R-:W-:Y:S01]  /*b930*/  STS [R5+0x80], R13 ;  /* 0x0000800d05007388 */ /* 0x000fe20000000800 */
[----:B------:R-:W-:-:S03]  /*b940*/  IADD3 R8, R5, 0x80, RZ ;  /* 0x0000008005087810 */ /* 0x000fc60007ffe0ff */
[----:B------:R1:W-:Y:S01]  /*b950*/  STS [R5+0x480], R12 ;  /* 0x0004800c05007388 */ /* 0x0003e20000000800 */
[----:B------:R-:W-:Y:S01]  /*b960*/  IMAD R6, R6, c[0x0][0x3d8], RZ ;  /* 0x0000f60006067a24 */ /* 0x000fe200078e02ff */
[----:B------:R-:W-:Y:S01]  /*b970*/  IADD3 R4, R5, 0x70, RZ ;  /* 0x0000007005047810 */ /* 0x000fe20007ffe0ff */
[----:B------:R-:W-:Y:S01]  /*b980*/  IMAD.MOV.U32 R7, RZ, RZ, 0x20 ;  /* 0x00000020ff077424 */ /* 0x000fe200078e00ff */
[----:B------:R-:W-:Y:S01]  /*b990*/  @P3 IADD3 R4, R8, 0x10, RZ ;  /* 0x0000001008043810 */ /* 0x000fe20007ffe0ff */
[----:B------:R-:W-:Y:S01]  /*b9a0*/  IMAD R57, R64, c[0x0][0x49c], R57 ;  /* 0x0001270040397a24 */ /* 0x000fe200078e0239 */
[----:B------:R-:W-:Y:S01]  /*b9b0*/  IADD3 R8, P0, R0, R14, RZ ;  /* 0x0000000e00087210 */ /* 0x000fe20007f1e0ff */
[----:B------:R-:W-:Y:S01]  /*b9c0*/  IMAD R16, R101, c[0x0][0x3dc], R6 ;  /* 0x0000f70065107a24 */ /* 0x000fe200078e0206 */
[----:B------:R-:W-:-:S04]  /*b9d0*/  SHF.R.S32.HI R6, RZ, 0x1f, R0 ;  /* 0x0000001fff067819 */ /* 0x000fc80000011400 */
[----:B------:R-:W-:Y:S01]  /*b9e0*/  IADD3.X R9, R6, R15, R57, P0, !PT ;  /* 0x0000000f06097210 */ /* 0x000fe200007fe439 */
[----:B-1----:R-:W-:Y:S01]  /*b9f0*/  IMAD.WIDE.U32 R12, R101, c[0x0][0x3d8], R2 ;  /* 0x0000f600650c7a25 */ /* 0x002fe200078e0002 */
[----:B------:R-:W-:-:S05]  /*ba00*/  IADD3 R2, -R0, RZ, RZ ;  /* 0x000000ff00027210 */ /* 0x000fca0007ffe1ff */
[----:B------:R-:W-:Y:S01]  /*ba10*/  IMAD R2, R2, c[0x0][0x4e8], R10 ;  /* 0x00013a0002027a24 */ /* 0x000fe200078e020a */
[----:B------:R-:W-:Y:S02]  /*ba20*/  SEL R3, R7, 0xffffffe0, !P1 ;  /* 0xffffffe007037807 */ /* 0x000fe40004800000 */
[----:B------:R-:W-:Y:S02]  /*ba30*/  MOV R6, 0x40 ;  /* 0x0000004000067802 */ /* 0x000fe40000000f00 */
[----:B------:R-:W-:Y:S02]  /*ba40*/  SHF.R.S32.HI R7, RZ, 0x1f, R2 ;  /* 0x0000001fff077819 */ /* 0x000fe40000011402 */
[----:B------:R-:W-:Y:S02]  /*ba50*/  SEL R6, R6, 0xffffffc0, !P2 ;  /* 0xffffffc006067807 */ /* 0x000fe40005000000 */
[----:B------:R-:W-:Y:S01]  /*ba60*/  F2FP.PACK_AB R17, R109, R17 ;  /* 0x000000116d11723e */ /* 0x000fe200000000ff */
[----:B------:R-:W-:Y:S01]  /*ba70*/  IMAD R7, R7, c[0x0][0x488], RZ ;  /* 0x0001220007077a24 */ /* 0x000fe200078e02ff */
[----:B------:R-:W-:-:S02]  /*ba80*/  F2FP.PACK_AB R18, R111, R18 ;  /* 0x000000126f12723e */ /* 0x000fc400000000ff */
[----:B------:R-:W-:Y:S02]  /*ba90*/  F2FP.PACK_AB R19, R113, R19 ;  /* 0x000000137113723e */ /* 0x000fe400000000ff */
[----:B------:R-:W-:Y:S02]  /*baa0*/  F2FP.PACK_AB R22, R115, R22 ;  /* 0x000000167316723e */ /* 0x000fe400000000ff */
[----:B------:R-:W-:Y:S01]  /*bab0*/  IADD3 R0, R5, R3, RZ ;  /* 0x0000000305007210 */ /* 0x000fe20007ffe0ff */
[C---:B------:R-:W-:Y:S01]  /*bac0*/  IMAD R10, R2.reuse, c[0x0][0x48c], R7 ;  /* 0x00012300020a7a24 */ /* 0x040fe200078e0207 */
[----:B------:R-:W-:Y:S02]  /*bad0*/  F2FP.PACK_AB R21, R117, R21 ;  /* 0x000000157515723e */ /* 0x000fe400000000ff */
[----:B------:R-:W-:Y:S02]  /*bae0*/  F2FP.PACK_AB R20, R119, R20 ;  /* 0x000000147714723e */ /* 0x000fe400000000ff */
[----:B------:R-:W-:Y:S01]  /*baf0*/  IADD3 R15, R3, R4, RZ ;  /* 0x00000004030f7210 */ /* 0x000fe20007ffe0ff */
[----:B------:R-:W-:Y:S01]  /*bb00*/  IMAD.WIDE.U32 R8, R2, c[0x0][0x488], R8 ;  /* 0x0001220002087a25 */ /* 0x000fe200078e0008 */
[----:B------:R-:W-:-:S02]  /*bb10*/  F2FP.PACK_AB R23, R121, R23 ;  /* 0x000000177917723e */ /* 0x000fc400000000ff */
[----:B------:R-:W-:Y:S01]  /*bb20*/  F2FP.PACK_AB R24, R123, R24 ;  /* 0x000000187b18723e */ /* 0x000fe200000000ff */
[C---:B------:R-:W-:Y:S01]  /*bb30*/  IMAD.IADD R7, R6.reuse, 0x1, R4 ;  /* 0x0000000106077824 */ /* 0x040fe200078e0204 */
[----:B------:R-:W-:Y:S01]  /*bb40*/  IADD3 R3, R5, R6, RZ ;  /* 0x0000000605037210 */ /* 0x000fe20007ffe0ff */
[----:B------:R-:W-:Y:S01]  /*bb50*/  STS [R4], R17 ;  /* 0x0000001104007388 */ /* 0x000fe20000000800 */
[----:B------:R-:W-:Y:S02]  /*bb60*/  F2FP.PACK_AB R25, R125, R25 ;  /* 0x000000197d19723e */ /* 0x000fe400000000ff */
[----:B------:R-:W-:Y:S01]  /*bb70*/  F2FP.PACK_AB R27, R127, R27 ;  /* 0x0000001b7f1b723e */ /* 0x000fe200000000ff */
[----:B------:R-:W-:Y:S01]  /*bb80*/  STS [R4+0x400], R18 ;  /* 0x0004001204007388 */ /* 0x000fe20000000800 */
[----:B------:R-:W-:Y:S02]  /*bb90*/  F2FP.PACK_AB R43, R129, R43 ;  /* 0x0000002b812b723e */ /* 0x000fe400000000ff */
[----:B------:R-:W-:Y:S01]  /*bba0*/  F2FP.PACK_AB R42, R131, R42 ;  /* 0x0000002a832a723e */ /* 0x000fe200000000ff */
[----:B------:R-:W-:Y:S01]  /*bbb0*/  STS [R0+0x80], R19 ;  /* 0x0000801300007388 */ /* 0x000fe20000000800 */
[----:B------:R-:W-:-:S02]  /*bbc0*/  IADD3 R2, R6, R0, RZ ;  /* 0x0000000006027210 */ /* 0x000fc40007ffe0ff */
[----:B------:R-:W-:Y:S01]  /*bbd0*/  F2FP.PACK_AB R41, R133, R41 ;  /* 0x000000298529723e */ /* 0x000fe200000000ff */
[----:B------:R-:W-:Y:S01]  /*bbe0*/  STS [R0+0x480], R22 ;  /* 0x0004801600007388 */ /* 0x000fe20000000800 */
[----:B------:R-:W-:Y:S02]  /*bbf0*/  F2FP.PACK_AB R40, R135, R40 ;  /* 0x000000288728723e */ /* 0x000fe400000000ff */
[----:B------:R-:W-:Y:S01]  /*bc00*/  IADD3 R6, R15, R6, RZ ;  /* 0x000000060f067210 */ /* 0x000fe20007ffe0ff */
[----:B------:R-:W-:Y:S01]  /*bc10*/  STS [R15], R21 ;  /* 0x000000150f007388 */ /* 0x000fe20000000800 */
[----:B------:R-:W-:Y:S02]  /*bc20*/  F2FP.PACK_AB R39, R137, R39 ;  /* 0x000000278927723e */ /* 0x000fe400000000ff */
[----:B------:R-:W-:Y:S01]  /*bc30*/  F2FP.PACK_AB R38, R139, R38 ;  /* 0x000000268b26723e */ /* 0x000fe200000000ff */
[----:B------:R-:W-:Y:S01]  /*bc40*/  STS [R15+0x400], R20 ;  /* 0x000400140f007388 */ /* 0x000fe20000000800 */
[----:B------:R-:W-:-:S02]  /*bc50*/  F2FP.PACK_AB R37, R141, R37 ;  /* 0x000000258d25723e */ /* 0x000fc400000000ff */
[----:B------:R-:W-:Y:S01]  /*bc60*/  F2FP.PACK_AB R36, R143, R36 ;  /* 0x000000248f24723e */ /* 0x000fe200000000ff */
[----:B------:R-:W-:Y:S01]  /*bc70*/  STS [R3+0x80], R23 ;  /* 0x0000801703007388 */ /* 0x000fe20000000800 */
[----:B------:R-:W-:Y:S02]  /*bc80*/  F2FP.PACK_AB R35, R145, R35 ;  /* 0x000000239123723e */ /* 0x000fe400000000ff */
[----:B------:R-:W-:Y:S01]  /*bc90*/  F2FP.PACK_AB R34, R147, R34 ;  /* 0x000000229322723e */ /* 0x000fe200000000ff */
[----:B------:R-:W-:Y:S01]  /*bca0*/  STS [R3+0x480], R24 ;  /* 0x0004801803007388 */ /* 0x000fe20000000800 */
[----:B------:R-:W-:Y:S02]  /*bcb0*/  F2FP.PACK_AB R33, R149, R33 ;  /* 0x000000219521723e */ /* 0x000fe400000000ff */
[----:B------:R-:W-:Y:S01]  /*bcc0*/  F2FP.PACK_AB R32, R151, R32 ;  /* 0x000000209720723e */ /* 0x000fe200000000ff */
[----:B------:R-:W-:Y:S04]  /*bcd0*/  STS [R7], R25 ;  /* 0x0000001907007388 */ /* 0x000fe80000000800 */
[----:B------:R-:W-:Y:S04]  /*bce0*/  STS [R7+0x400], R27 ;  /* 0x0004001b07007388 */ /* 0x000fe80000000800 */
[----:B------:R-:W-:Y:S04]  /*bcf0*/  STS [R2+0x80], R43 ;  /* 0x0000802b02007388 */ /* 0x000fe80000000800 */
[----:B------:R-:W-:Y:S04]  /*bd00*/  STS [R2+0x480], R42 ;  /* 0x0004802a02007388 */ /* 0x000fe80000000800 */
[----:B------:R-:W-:Y:S04]  /*bd10*/  STS [R6], R41 ;  /* 0x0000002906007388 */ /* 0x000fe80000000800 */
[----:B------:R-:W-:Y:S04]  /*bd20*/  STS [R6+0x400], R40 ;  /* 0x0004002806007388 */ /* 0x000fe80000000800 */
[----:B------:R-:W-:Y:S04]  /*bd30*/  STS [R5+0x4080], R39 ;  /* 0x0040802705007388 */ /* 0x000fe80000000800 */
[----:B------:R-:W-:Y:S01]  /*bd40*/  STS [R5+0x4480], R38 ;  /* 0x0044802605007388 */ /* 0x000fe20000000800 */
[----:B------:R-:W-:-:S03]  /*bd50*/  F2FP.PACK_AB R53, R73, R53 ;  /* 0x000000354935723e */ /* 0x000fc600000000ff */
        /* <DEDUP_REMOVED lines=15> */
[----:B------:R-:W-:-:S03]  /*be50*/  LEA R14, P0, R8, c[0x0][0x450], 0x2 ;  /* 0x00011400080e7a11 */ /* 0x000fc600078010ff */
[----:B------:R-:W-:Y:S01]  /*be60*/  STS [R7+0x4000], R29 ;  /* 0x0040001d07007388 */ /* 0x000fe20000000800 */
[----:B------:R-:W-:-:S03]  /*be70*/  IADD3 R9, R9, R10, RZ ;  /* 0x0000000a09097210 */ /* 0x000fc60007ffe0ff */
        /* <DEDUP_REMOVED lines=13> */
[----:B------:R-:W-:-:S03]  /*bf50*/  LEA.HI.X R9, R8, c[0x0][0x454], R9, 0x2, P0 ;  /* 0x0001150008097a11 */ /* 0x000fc600000f1409 */
[----:B------:R-:W-:Y:S04]  /*bf60*/  STS [R4+0x8000], R53 ;  /* 0x0080003504007388 */ /* 0x000fe80000000800 */
[----:B------:R2:W-:Y:S04]  /*bf70*/  STS [R4+0x8400], R74 ;  /* 0x0084004a04007388 */ /* 0x0005e80000000800 */
[----:B------:R-:W-:Y:S04]  /*bf80*/  STS [R0+0x8080], R52 ;  /* 0x0080803400007388 */ /* 0x000fe80000000800 */
        /* <DEDUP_REMOVED lines=11> */
[----:B------:R-:W-:Y:S04]  /*c040*/  SHFL.IDX PT, R10, R14, RZ, 0x1c1f ;  /* 0x001c1fff0e0a7589 */ /* 0x000fe800000e0000 */
[----:B------:R-:W1:Y:S04]  /*c050*/  SHFL.IDX PT, R11, R9, RZ, 0x1c1f ;  /* 0x001c1fff090b7589 */ /* 0x000e6800000e0000 */
[----:B------:R-:W-:Y:S06]  /*c060*/  BAR.SYNC.DEFER_BLOCKING 0x1, 0x100 ;  /* 0x0044000000007b1d */ /* 0x000fec0000010000 */
[----:B------:R-:W-:Y:S04]  /*c070*/  SHFL.IDX PT, R8, R14, 0x1, 0x1c1f ;  /* 0x003c1f000e087f89 */ /* 0x000fe800000e0000 */
[----:B------:R-:W4:Y:S01]  /*c080*/  SHFL.IDX PT, R9, R9, 0x1, 0x1c1f ;  /* 0x003c1f0009097f89 */ /* 0x000f2200000e0000 */
[----:B--2---:R-:W-:-:S03]  /*c090*/  SHF.L.U32 R4, R71, 0x1, RZ ;  /* 0x0000000147047819 */ /* 0x004fc600000006ff */
[----:B-1----:R1:W-:Y:S04]  /*c0a0*/  @!P5 ST.E [R10.64], R60 ;  /* 0x0000003c0a00d985 */ /* 0x0023e8000c101908 */
[----:B----4-:R1:W-:Y:S04]  /*c0b0*/  @!P4 ST.E [R8.64], R58 ;  /* 0x0000003a0800c985 */ /* 0x0103e8000c101908 */
[----:B------:R1:W2:Y:S04]  /*c0c0*/  LDS.128 R32, [R4+0x1080] ;  /* 0x0010800004207984 */ /* 0x0002a80000000c00 */
[----:B------:R1:W4:Y:S04]  /*c0d0*/  LDS.128 R44, [R4+0x2080] ;  /* 0x00208000042c7984 */ /* 0x0003280000000c00 */
[----:B------:R1:W1:Y:S04]  /*c0e0*/  LDS.128 R52, [R4+0x3080] ;  /* 0x0030800004347984 */ /* 0x0002680000000c00 */
[----:B------:R1:W1:Y:S04]  /*c0f0*/  LDS.128 R28, [R4+0x5080] ;  /* 0x00508000041c7984 */ /* 0x0002680000000c00 */
[----:B------:R1:W1:Y:S04]  /*c100*/  LDS.128 R40, [R4+0x6080] ;  /* 0x0060800004287984 */ /* 0x0002680000000c00 */
[----:B------:R1:W1:Y:S04]  /*c110*/  LDS.128 R48, [R4+0x7080] ;  /* 0x0070800004307984 */ /* 0x0002680000000c00 */
[----:B------:R1:W1:Y:S04]  /*c120*/  LDS.128 R24, [R4+0x9080] ;  /* 0x0090800004187984 */ /* 0x0002680000000c00 */
[----:B------:R1:W1:Y:S04]  /*c130*/  LDS.128 R36, [R4+0xa080] ;  /* 0x00a0800004247984 */ /* 0x0002680000000c00 */
[----:B------:R1:W1:Y:S01]  /*c140*/  LDS.128 R56, [R4+0xb080] ;  /* 0x00b0800004387984 */ /* 0x0002620000000c00 */
[----:B------:R-:W-:-:S02]  /*c150*/  IADD3 R0, R13, R16, RZ ;  /* 0x000000100d007210 */ /* 0x000fc40007ffe0ff */
[----:B------:R-:W-:-:S04]  /*c160*/  LEA R21, P0, R12, c[0x0][0x380], 0x1 ;  /* 0x0000e0000c157a11 */ /* 0x000fc800078008ff */
[----:B------:R-:W-:Y:S02]  /*c170*/  LEA.HI.X R20, R12, c[0x0][0x384], R0, 0x1, P0 ;  /* 0x0000e1000c147a11 */ /* 0x000fe400000f0c00 */
[----:B---3--:R-:W-:Y:S01]  /*c180*/  ISETP.GE.AND P0, PT, R67, R61, PT ;  /* 0x0000003d4300720c */ /* 0x008fe20003f06270 */
[----:B------:R3:W1:Y:S01]  /*c190*/  SHFL.IDX PT, R2, R21, RZ, 0x181f ;  /* 0x00181fff15027589 */ /* 0x00066200000e0000 */
[----:B------:R-:W-:Y:S03]  /*c1a0*/  BSSY B0, `(.L_x_4) ;  /* 0x0000015000007945 */ /* 0x000fe60003800000 */
[----:B------:R3:W1:Y:S08]  /*c1b0*/  SHFL.IDX PT, R3, R20, RZ, 0x181f ;  /* 0x00181fff14037589 */ /* 0x00067000000e0000 */
[----:B------:R-:W-:Y:S05]  /*c1c0*/  @P0 BRA `(.L_x_5) ;  /* 0x0000012000000947 */ /* 0x000fea0003800000 */
[----:B--2-4-:R-:W2:Y:S01]  /*c1d0*/  LDS.128 R16, [R4+0x80] ;  /* 0x0000800004107984 */ /* 0x014ea20000000c00 */
[----:B-----5:R-:W-:-:S02]  /*c1e0*/  ISETP.GE.AND P1, PT, R65, c[0x0][0x3c8], PT ;  /* 0x0000f20041007a0c */ /* 0x020fc40003f26270 */
[----:B------:R-:W-:Y:S01]  /*c1f0*/  ISETP.GE.AND P0, PT, R63, c[0x0][0x3c8], PT ;  /* 0x0000f2003f007a0c */ /* 0x000fe20003f06270 */
[----:B------:R-:W4:Y:S01]  /*c200*/  LDS.128 R12, [R4+0x4080] ;  /* 0x00408000040c7984 */ /* 0x000f220000000c00 */
[----:B------:R-:W-:-:S03]  /*c210*/  ISETP.GE.AND P2, PT, R68, c[0x0][0x3c8], PT ;  /* 0x0000f20044007a0c */ /* 0x000fc60003f46270 */
[----:B-1----:R1:W3:Y:S08]  /*c220*/  LDS.128 R8, [R4+0x8080] ;  /* 0x0080800004087984 */ /* 0x0022f00000000c00 */
[----:B------:R-:W-:Y:S02]  /*c230*/  @!P0 SHF.R.S32.HI R0, RZ, 0x1f, R63 ;  /* 0x0000001fff008819 */ /* 0x000fe4000001143f */
[----:B------:R-:W-:-:S02]  /*c240*/  @!P2 IMAD.WIDE R6, R68, 0x2, R2 ;  /* 0x000000024406a825 */ /* 0x000fc400078e0202 */
[----:B------:R-:W-:-:S04]  /*c250*/  @!P0 LEA.HI R0, R0, R63, RZ, 0x3 ;  /* 0x0000003f00008211 */ /* 0x000fc800078f18ff */
[----:B------:R-:W-:Y:S02]  /*c260*/  @!P0 LOP3.LUT R0, R0, 0xfffffff8, RZ, 0xc0, !PT ;  /* 0xfffffff800008812 */ /* 0x000fe400078ec0ff */
[----:B-1----:R-:W-:-:S04]  /*c270*/  @!P1 SHF.R.S32.HI R4, RZ, 0x1f, R65 ;  /* 0x0000001fff049819 */ /* 0x002fc80000011441 */
[----:B------:R-:W-:-:S04]  /*c280*/  @!P1 LEA.HI R4, R4, R65, RZ, 0x3 ;  /* 0x0000004104049211 */ /* 0x000fc800078f18ff */
[----:B------:R-:W-:Y:S01]  /*c290*/  @!P1 LOP3.LUT R4, R4, 0xfffffff8, RZ, 0xc0, !PT ;  /* 0xfffffff804049812 */ /* 0x000fe200078ec0ff */
[----:B--2---:R1:W-:Y:S04]  /*c2a0*/  @!P2 ST.E.128 [R6.64], R16 ;  /* 0x000000100600a985 */ /* 0x0043e8000c101d08 */
[----:B------:R-:W-:-:S04]  /*c2b0*/  @!P1 IMAD.WIDE R4, R4, 0x2, R2 ;  /* 0x0000000204049825 */ /* 0x000fc800078e0202 */
[----:B------:R-:W-:Y:S01]  /*c2c0*/  @!P0 IMAD.WIDE R2, R0, 0x2, R2 ;  /* 0x0000000200028825 */ /* 0x000fe200078e0202 */
[----:B----4-:R1:W-:Y:S04]  /*c2d0*/  @!P1 ST.E.128 [R4.64], R12 ;  /* 0x0000000c04009985 */ /* 0x0103e8000c101d08 */
[----:B---3--:R1:W-:Y:S02]  /*c2e0*/  @!P0 ST.E.128 [R2.64], R8 ;  /* 0x0000000802008985 */ /* 0x0083e4000c101d08 */
.L_x_5:
[----:B--2-4-:R-:W-:Y:S05]  /*c2f0*/  BSYNC B0 ;  /* 0x0000000000007941 */ /* 0x014fea0003800000 */
.L_x_4:
[----:B------:R-:W-:Y:S01]  /*c300*/  IADD3 R0, R67, 0x20, RZ ;  /* 0x0000002043007810 */ /* 0x000fe20007ffe0ff */
[----:B-1----:R1:W2:Y:S01]  /*c310*/  SHFL.IDX PT, R3, R20, 0x1, 0x181f ;  /* 0x00381f0014037f89 */ /* 0x0022a200000e0000 */
[----:B------:R-:W-:Y:S02]  /*c320*/  BSSY B0, `(.L_x_6) ;  /* 0x0000013000007945 */ /* 0x000fe40003800000 */
[----:B------:R-:W-:Y:S01]  /*c330*/  ISETP.GE.AND P0, PT, R0, R61, PT ;  /* 0x0000003d0000720c */ /* 0x000fe20003f06270 */
[----:B------:R1:W4:-:S12]  /*c340*/  SHFL.IDX PT, R2, R21, 0x1, 0x181f ;  /* 0x00381f0015027f89 */ /* 0x00031800000e0000 */
[----:B------:R-:W-:Y:S05]  /*c350*/  @P0 BRA `(.L_x_7) ;  /* 0x000000f000000947 */ /* 0x000fea0003800000 */
[----:B-----5:R-:W-:Y:S02]  /*c360*/  ISETP.GE.AND P1, PT, R65, c[0x0][0x3c8], PT ;  /* 0x0000f20041007a0c */ /* 0x020fe40003f26270 */
[----:B------:R-:W-:Y:S02]  /*c370*/  ISETP.GE.AND P0, PT, R63, c[0x0][0x3c8], PT ;  /* 0x0000f2003f007a0c */ /* 0x000fe40003f06270 */
[----:B------:R-:W-:-:S09]  /*c380*/  ISETP.GE.AND P2, PT, R68, c[0x0][0x3c8], PT ;  /* 0x0000f20044007a0c */ /* 0x000fd20003f46270 */
[----:B------:R-:W-:Y:S02]  /*c390*/  @!P1 SHF.R.S32.HI R4, RZ, 0x1f, R65 ;  /* 0x0000001fff049819 */ /* 0x000fe40000011441 */
[----:B------:R-:W-:Y:S02]  /*c3a0*/  @!P0 SHF.R.S32.HI R0, RZ, 0x1f, R63 ;  /* 0x0000001fff008819 */ /* 0x000fe4000001143f */
[----:B------:R-:W-:Y:S01]  /*c3b0*/  @!P1 LEA.HI R4, R4, R65, RZ, 0x3 ;  /* 0x0000004104049211 */ /* 0x000fe200078f18ff */
[--C-:B--2-4-:R-:W-:Y:S01]  /*c3c0*/  @!P2 IMAD.WIDE R6, R68, 0x2, R2.reuse ;  /* 0x000000024406a825 */ /* 0x114fe200078e0202 */
[----:B------:R-:W-:Y:S02]  /*c3d0*/  @!P0 LEA.HI R0, R0, R63, RZ, 0x3 ;  /* 0x0000003f00008211 */ /* 0x000fe400078f18ff */
[----:B------:R-:W-:Y:S02]  /*c3e0*/  @!P1 LOP3.LUT R4, R4, 0xfffffff8, RZ, 0xc0, !PT ;  /* 0xfffffff804049812 */ /* 0x000fe400078ec0ff */
[----:B------:R-:W-:Y:S01]  /*c3f0*/  @!P0 LOP3.LUT R0, R0, 0xfffffff8, RZ, 0xc0, !PT ;  /* 0xfffffff800008812 */ /* 0x000fe200078ec0ff */
[----:B------:R2:W-:Y:S02]  /*c400*/  @!P2 ST.E.128 [R6.64], R32 ;  /* 0x000000200600a985 */ /* 0x0005e4000c101d08 */
[----:B------:R-:W-:-:S04]  /*c410*/  @!P1 IMAD.WIDE R4, R4, 0x2, R2 ;  /* 0x0000000204049825 */ /* 0x000fc800078e0202 */
[----:B------:R-:W-:Y:S01]  /*c420*/  @!P0 IMAD.WIDE R2, R0, 0x2, R2 ;  /* 0x0000000200028825 */ /* 0x000fe200078e0202 */
[----:B------:R2:W-:Y:S04]  /*c430*/  @!P1 ST.E.128 [R4.64], R28 ;  /* 0x0000001c04009985 */ /* 0x0005e8000c101d08 */
[----:B------:R2:W-:Y:S02]  /*c440*/  @!P0 ST.E.128 [R2.64], R24 ;  /* 0x0000001802008985 */ /* 0x0005e4000c101d08 */
.L_x_7:
[----:B------:R-:W-:Y:S05]  /*c450*/  BSYNC B0 ;  /* 0x0000000000007941 */ /* 0x000fea0003800000 */
.L_x_6:
[----:B------:R-:W-:Y:S01]  /*c460*/  IADD3 R0, R67, 0x40, RZ ;  /* 0x0000004043007810 */ /* 0x000fe20007ffe0ff */
[----:B--2---:R2:W1:Y:S01]  /*c470*/  SHFL.IDX PT, R3, R20, 0x2, 0x181f ;  /* 0x00581f0014037f89 */ /* 0x00446200000e0000 */
[----:B------:R-:W-:Y:S02]  /*c480*/  BSSY B0, `(.L_x_8) ;  /* 0x0000013000007945 */ /* 0x000fe40003800000 */
[----:B------:R-:W-:Y:S01]  /*c490*/  ISETP.GE.AND P0, PT, R0, R61, PT ;  /* 0x0000003d0000720c */ /* 0x000fe20003f06270 */
[----:B----4-:R2:W4:-:S12]  /*c4a0*/  SHFL.IDX PT, R2, R21, 0x2, 0x181f ;  /* 0x00581f0015027f89 */ /* 0x01051800000e0000 */
[----:B------:R-:W-:Y:S05]  /*c4b0*/  @P0 BRA `(.L_x_9) ;  /* 0x000000f000000947 */ /* 0x000fea0003800000 */
[----:B-----5:R-:W-:Y:S02]  /*c4c0*/  ISETP.GE.AND P1, PT, R65, c[0x0][0x3c8], PT ;  /* 0x0000f20041007a0c */ /* 0x020fe40003f26270 */
[----:B------:R-:W-:Y:S02]  /*c4d0*/  ISETP.GE.AND P0, PT, R63, c[0x0][0x3c8], PT ;  /* 0x0000f2003f007a0c */ /* 0x000fe40003f06270 */
[----:B------:R-:W-:-:S09]  /*c4e0*/  ISETP.GE.AND P2, PT, R68, c[0x0][0x3c8], PT ;  /* 0x0000f20044007a0c */ /* 0x000fd20003f46270 */
[----:B------:R-:W-:Y:S02]  /*c4f0*/  @!P1 SHF.R.S32.HI R4, RZ, 0x1f, R65 ;  /* 0x0000001fff049819 */ /* 0x000fe40000011441 */
[----:B------:R-:W-:Y:S02]  /*c500*/  @!P0 SHF.R.S32.HI R0, RZ, 0x1f, R63 ;  /* 0x0000001fff008819 */ /* 0x000fe4000001143f */
[----:B------:R-:W-:Y:S01]  /*c510*/  @!P1 LEA.HI R4, R4, R65, RZ, 0x3 ;  /* 0x0000004104049211 */ /* 0x000fe200078f18ff */
[--C-:B-1--4-:R-:W-:Y:S01]  /*c520*/  @!P2 IMAD.WIDE R6, R68, 0x2, R2.reuse ;  /* 0x000000024406a825 */ /* 0x112fe200078e0202 */
        /* <DEDUP_REMOVED lines=8> */
.L_x_9:
[----:B------:R-:W-:Y:S05]  /*c5b0*/  BSYNC B0 ;  /* 0x0000000000007941 */ /* 0x000fea0003800000 */
.L_x_8:
[----:B------:R-:W-:Y:S01]  /*c5c0*/  IADD3 R0, R67, 0x60, RZ ;  /* 0x0000006043007810 */ /* 0x000fe20007ffe0ff */
[----:B-1----:R1:W2:Y:S03]  /*c5d0*/  SHFL.IDX PT, R7, R20, 0x3, 0x181f ;  /* 0x00781f0014077f89 */ /* 0x0022a600000e0000 */
[----:B------:R-:W-:Y:S01]  /*c5e0*/  ISETP.GE.AND P0, PT, R0, R61, PT ;  /* 0x0000003d0000720c */ /* 0x000fe20003f06270 */
[----:B------:R1:W3:-:S12]  /*c5f0*/  SHFL.IDX PT, R6, R21, 0x3, 0x181f ;  /* 0x00781f0015067f89 */ /* 0x0002d800000e0000 */
[----:B------:R-:W-:Y:S05]  /*c600*/  @P0 EXIT ;  /* 0x000000000000094d */ /* 0x000fea0003800000 */
[----:B-----5:R-:W-:Y:S02]  /*c610*/  ISETP.GE.AND P0, PT, R65, c[0x0][0x3c8], PT ;  /* 0x0000f20041007a0c */ /* 0x020fe40003f06270 */
[----:B------:R-:W-:-:S11]  /*c620*/  ISETP.GE.AND P1, PT, R68, c[0x0][0x3c8], PT ;  /* 0x0000f20044007a0c */ /* 0x000fd60003f26270 */
[----:B------:R-:W-:Y:S02]  /*c630*/  @!P0 SHF.R.S32.HI R0, RZ, 0x1f, R65 ;  /* 0x0000001fff008819 */ /* 0x000fe40000011441 */
[----:B--23--:R-:W-:Y:S02]  /*c640*/  @!P1 IMAD.WIDE R4, R68, 0x2, R6 ;  /* 0x0000000244049825 */ /* 0x00cfe400078e0206 */
[----:B------:R-:W-:-:S03]  /*c650*/  @!P0 LEA.HI R0, R0, R65, RZ, 0x3 ;  /* 0x0000004100008211 */ /* 0x000fc600078f18ff */
[----:B------:R2:W-:Y:S01]  /*c660*/  @!P1 ST.E.128 [R4.64], R52 ;  /* 0x0000003404009985 */ /* 0x0005e2000c101d08 */
[----:B------:R-:W-:-:S05]  /*c670*/  @!P0 LOP3.LUT R0, R0, 0xfffffff8, RZ, 0xc0, !PT ;  /* 0xfffffff800008812 */ /* 0x000fca00078ec0ff */
[----:B----4-:R-:W-:-:S05]  /*c680*/  @!P0 IMAD.WIDE R2, R0, 0x2, R6 ;  /* 0x0000000200028825 */ /* 0x010fca00078e0206 */
[----:B------:R2:W-:Y:S01]  /*c690*/  @!P0 ST.E.128 [R2.64], R48 ;  /* 0x0000003002008985 */ /* 0x0005e2000c101d08 */
[----:B------:R-:W-:-:S13]  /*c6a0*/  ISETP.GE.AND P0, PT, R63, c[0x0][0x3c8], PT ;  /* 0x0000f2003f007a0c */ /* 0x000fda0003f06270 */
[----:B------:R-:W-:Y:S05]  /*c6b0*/  @P0 EXIT ;  /* 0x000000000000094d */ /* 0x000fea0003800000 */
[----:B------:R-:W-:-:S04]  /*c6c0*/  SHF.R.S32.HI R0, RZ, 0x1f, R63 ;  /* 0x0000001fff007819 */ /* 0x000fc8000001143f */
[----:B------:R-:W-:-:S04]  /*c6d0*/  LEA.HI R0, R0, R63, RZ, 0x3 ;  /* 0x0000003f00007211 */ /* 0x000fc800078f18ff */
[----:B------:R-:W-:-:S05]  /*c6e0*/  LOP3.LUT R0, R0, 0xfffffff8, RZ, 0xc0, !PT ;  /* 0xfffffff800007812 */ /* 0x000fca00078ec0ff */
[----:B--2---:R-:W-:-:S05]  /*c6f0*/  IMAD.WIDE R2, R0, 0x2, R6 ;  /* 0x0000000200027825 */ /* 0x004fca00078e0206 */
[----:B------:R-:W-:Y:S01]  /*c700*/  ST.E.128 [R2.64], R56 ;  /* 0x0000003802007985 */ /* 0x000fe2000c101d08 */
[----:B------:R-:W-:Y:S05]  /*c710*/  EXIT ;  /* 0x000000000000794d */ /* 0x000fea0003800000 */
.L_x_10:
[----:B------:R-:W-:-:S00]  /*c720*/  BRA `(.L_x_10) ;  /* 0xfffffff000007947 */ /* 0x000fc0000383ffff */
[----:B------:R-:W-:-:S00]  /*c730*/  NOP ;  /* 0x0000000000007918 */ /* 0x000fc00000000000 */
        /* <DEDUP_REMOVED lines=12> */
.L_x_1283:


//--------------------- .text._ZN7cutlass13device_kernelIN5flash19enable_sm80_to_sm89INS1_16FlashAttnFwdSm80INS1_25CollectiveMainloopFwdSm80ILi8ELi1ELb1EN4cute5tupleIJNS5_1CILi128EEENS7_ILi96EEENS7_ILi192EEEEEELi192ENS_6half_tEfNS_4arch4Sm80ELb0ELb0ELb1ELb1ELb0ELb0ELb1ELb0EEENS1_21CollectiveEpilogueFwdINS6_IJS8_SA_S9_EEENS6_IJNS7_ILi1EEESI_SI_EEESC_SE_Li256ELb1ELb1ELb0ELb0EEENS1_19SingleTileSchedulerILb1ELb0ELb1ELi128EEEEEEEEEvNT_6ParamsE --------------------------
	.section	.text._ZN7cutlass13device_kernelIN5flash19enable_sm80_to_sm89INS1_16FlashAttnFwdSm80INS1_25CollectiveMainloopFwdSm80ILi8ELi1ELb1EN4cute5tupleIJNS5_1CILi128EEENS7_ILi96EEENS7_ILi192EEEEEELi192ENS_6half_tEfNS_4arch4Sm80ELb0ELb0ELb1ELb1ELb0ELb0ELb1ELb0EEENS1_21CollectiveEpilogueFwdINS6_IJS8_SA_S9_EEENS6_IJNS7_ILi1EEESI_SI_EEESC_SE_Li256ELb1ELb1ELb0ELb0EEENS1_19SingleTileSchedulerILb1ELb0ELb1ELi128EEEEEEEEEvNT_6ParamsE,"ax",@progbits
	.sectioninfo	@"SHI_REGISTERS=255"
	.align	128
.text._ZN7cutlass13device_kernelIN5flash19enable_sm80_to_sm89INS1_16FlashAttnFwdSm80INS1_25CollectiveMainloopFwdSm80ILi8ELi1ELb1EN4cute5tupleIJNS5_1CILi128EEENS7_ILi96EEENS7_ILi192EEEEEELi192ENS_6half_tEfNS_4arch4Sm80ELb0ELb0ELb1ELb1ELb0ELb0ELb1ELb0EEENS1_21CollectiveEpilogueFwdINS6_IJS8_SA_S9_EEENS6_IJNS7_ILi1EEESI_SI_EEESC_SE_Li256ELb1ELb1ELb0ELb0EEENS1_19SingleTileSchedulerILb1ELb0ELb1ELi128EEEEEEEEEvNT_6ParamsE:
        .type           _ZN7cutlass13device_kernelIN5flash19enable_sm80_to_sm89INS1_16FlashAttnFwdSm80INS1_25CollectiveMainloopFwdSm80ILi8ELi1ELb1EN4cute5tupleIJNS5_1CILi128EEENS7_ILi96EEENS7_ILi192EEEEEELi192ENS_6half_tEfNS_4arch4Sm80ELb0ELb0ELb1ELb1ELb0ELb0ELb1ELb0EEENS1_21CollectiveEpilogueFwdINS6_IJS8_SA_S9_EEENS6_IJNS7_ILi1EEESI_SI_EEESC_SE_Li256ELb1ELb1ELb0ELb0EEENS1_19SingleTileSchedulerILb1ELb0ELb1ELi128EEEEEEEEEvNT_6ParamsE,@function
        .size           _ZN7cutlass13device_kernelIN5flash19enable_sm80_to_sm89INS1_16FlashAttnFwdSm80INS1_25CollectiveMainloopFwdSm80ILi8ELi1ELb1EN4cute5tupleIJNS5_1CILi128EEENS7_ILi96EEENS7_ILi192EEEEEELi192ENS_6half_tEfNS_4arch4Sm80ELb0ELb0ELb1ELb1ELb0ELb0ELb1ELb0EEENS1_21CollectiveEpilogueFwdINS6_IJS8_SA_S9_EEENS6_IJNS7_ILi1EEESI_SI_EEESC_SE_Li256ELb1ELb1ELb0ELb0EEENS1_19SingleTileSchedulerILb1ELb0ELb1ELi128EEEEEEEEEvNT_6ParamsE,(.L_x_1284 - _ZN7cutlass13device_kernelIN5flash19enable_sm80_to_sm89INS1_16FlashAttnFwdSm80INS1_25CollectiveMainloopFwdSm80ILi8ELi1ELb1EN4cute5tupleIJNS5_1CILi128EEENS7_ILi96EEENS7_ILi192EEEEEELi192ENS_6half_tEfNS_4arch4Sm80ELb0ELb0ELb1ELb1ELb0ELb0ELb1ELb0EEENS1_21CollectiveEpilogueFwdINS6_IJS8_SA_S9_EEENS6_IJNS7_ILi1EEESI_SI_EEESC_SE_Li256ELb1ELb1ELb0ELb0EEENS1_19SingleTileSchedulerILb1ELb0ELb1ELi128EEEEEEEEEvNT_6ParamsE)
        .other          _ZN7cutlass13device_kernelIN5flash19enable_sm80_to_sm89INS1_16FlashAttnFwdSm80INS1_25CollectiveMainloopFwdSm80ILi8ELi1ELb1EN4cute5tupleIJNS5_1CILi128EEENS7_ILi96EEENS7_ILi192EEEEEELi192ENS_6half_tEfNS_4arch4Sm80ELb0ELb0ELb1ELb1ELb0ELb0ELb1ELb0EEENS1_21CollectiveEpilogueFwdINS6_IJS8_SA_S9_EEENS6_IJNS7_ILi1EEESI_SI_EEESC_SE_Li256ELb1ELb1ELb0ELb0EEENS1_19SingleTileSchedulerILb1ELb0ELb1ELi128EEEEEEEEEvNT_6ParamsE,@"STO_CUDA_ENTRY STV_DEFAULT"
_ZN7cutlass13device_kernelIN5flash19enable_sm80_to_sm89INS1_16FlashAttnFwdSm80INS1_25CollectiveMainloopFwdSm80ILi8ELi1ELb1EN4cute5tupleIJNS5_1CILi128EEENS7_ILi96EEENS7_ILi192EEEEEELi192ENS_6half_tEfNS_4arch4Sm80ELb0ELb0ELb1ELb1ELb0ELb0ELb1ELb0EEENS1_21CollectiveEpilogueFwdINS6_IJS8_SA_S9_EEENS6_IJNS7_ILi1EEESI_SI_EEESC_SE_Li256ELb1ELb1ELb0ELb0EEENS1_19SingleTileSchedulerILb1ELb0ELb1ELi128EEEEEEEEEvNT_6ParamsE:
[----:B------:R-:W-:Y:S02]  /*0000*/  MOV R1, c[0x0][0x28] ;  /* 0x00000a0000017a02 */ /* 0x000fe40000000f00 */
[----:B------:R-:W1:Y:S01]  /*0010*/  S2R R125, SR_TID.X ;  /* 0x00000000007d7919 */ /* 0x000e620000002100 */
[----:B------:R-:W-:Y:S01]  /*0020*/  IMAD.MOV.U32 R26, RZ, RZ, 0x4 ;  /* 0x00000004ff1a7424 */ /* 0x000fe200078e00ff */
[----:B------:R-:W-:Y:S01]  /*0030*/  ULDC.64 UR4, c[0x0][0x118] ;  /* 0x0000460000047ab9 */ /* 0x000fe20000000a00 */
[----:B------:R-:W-:Y:S01]  /*0040*/  IADD3 R1, R1, -0x68, RZ ;  /* 0xffffff9801017810 */ /* 0x000fe20007ffe0ff */
[----:B------:R-:W2:Y:S04]  /*0050*/  S2R R5, SR_CTAID.Z ;  /* 0x0000000000057919 */ /* 0x000ea80000002700 */
[----:B------:R-:W3:Y:S01]  /*0060*/  S2R R39, SR_CTAID.X ;  /* 0x0000000000277919 */ /* 0x000ee20000002500 */
[----:B-1----:R-:W-:Y:S01]  /*0070*/  SHF.R.U32.HI R0, RZ, 0x5, R125 ;  /* 0x00000005ff007819 */ /* 0x002fe2000001167d */
[----:B--2---:R-:W-:-:S05]  /*0080*/  IMAD.WIDE R2, R5, R26, c[0x0][0x568] ;  /* 0x00015a0005027625 */ /* 0x004fca00078e021a */
[----:B------:R-:W1:Y:S02]  /*0090*/  SHFL.IDX PT, R0, R0, RZ, 0x1f ;  /* 0x00001fff00007589 */ /* 0x000e6400000e0000 */
[----:B-1----:R-:W-:-:S13]  /*00a0*/  ISETP.NE.AND P0, PT, R0, RZ, PT ;  /* 0x000000ff0000720c */ /* 0x002fda0003f05270 */
[----:B------:R-:W-:Y:S05]  /*00b0*/  @!P0 BRA `(.L_x_11) ;  /* 0x0000014000008947 */ /* 0x000fea0003800000 */
[----:B---3--:R-:W-:-:S04]  /*00c0*/  ISETP.NE.U32.AND P0, PT, RZ, c[0x0][0x568], PT ;  /* 0x00015a00ff007a0c */ /* 0x008fc80003f05070 */
[----:B------:R-:W-:-:S13]  /*00d0*/  ISETP.NE.AND.EX P0, PT, RZ, c[0x0][0x56c], PT, P0 ;  /* 0x00015b00ff007a0c */ /* 0x000fda0003f05300 */
[----:B------:R-:W-:Y:S05]  /*00e0*/  @!P0 BRA `(.L_x_12) ;  /* 0x0000002000008947 */ /* 0x000fea0003800000 */
[----:B------:R1:W5:Y:S01]  /*00f0*/  LDG.E R0, [R2.64] ;  /* 0x0000000402007981 */ /* 0x000362000c1e1900 */
[----:B------:R-:W-:Y:S05]  /*0100*/  BRA `(.L_x_13) ;  /* 0x0000009000007947 */ /* 0x000fea0003800000 */
.L_x_12:
[----:B------:R-:W-:-:S04]  /*0110*/  ISETP.NE.U32.AND P0, PT, RZ, c[0x0][0x560], PT ;  /* 0x00015800ff007a0c */ /* 0x000fc80003f05070 */
[----:B------:R-:W-:-:S13]  /*0120*/  ISETP.NE.AND.EX P0, PT, RZ, c[0x0][0x564], PT, P0 ;  /* 0x00015900ff007a0c */ /* 0x000fda0003f05300 */
[----:B------:R-:W-:Y:S05]  /*0130*/  @!P0 BRA `(.L_x_14) ;  /* 0x0000005000008947 */ /* 0x000fea0003800000 */
[----:B------:R-:W-:-:S05]  /*0140*/  IMAD.WIDE R2, R5, R26, c[0x0][0x560] ;  /* 0x0001580005027625 */ /* 0x000fca00078e021a */
[----:B------:R-:W2:Y:S04]  /*0150*/  LDG.E R4, [R2.64] ;  /* 0x0000000402047981 */ /* 0x000ea8000c1e1900 */
[----:B------:R-:W2:Y:S02]  /*0160*/  LDG.E R0, [R2.64+0x4] ;  /* 0x0000040402007981 */ /* 0x000ea4000c1e1900 */
[----:B--2---:R-:W-:Y:S01]  /*0170*/  IADD3 R0, -R4, R0, RZ ;  /* 0x0000000004007210 */ /* 0x004fe20007ffe1ff */
[----:B------:R-:W-:Y:S05]  /*0180*/  BRA `(.L_x_13) ;  /* 0x0000001000007947 */ /* 0x000fea0003800000 */
.L_x_14:
[----:B------:R-:W-:-:S05]  /*0190*/  MOV R0, c[0x0][0x54c] ;  /* 0x0001530000007a02 */ /* 0x000fca0000000f00 */
.L_x_13:
[----:B-----5:R-:W-:Y:S01]  /*01a0*/  IMAD R0, R0, c[0x0][0x548], RZ ;  /* 0x0001520000007a24 */ /* 0x020fe200078e02ff */
[----:B-1----:R-:W-:-:S04]  /*01b0*/  SHF.L.U32 R2, R39, 0x7, RZ ;  /* 0x0000000727027819 */ /* 0x002fc800000006ff */
[----:B------:R-:W-:-:S04]  /*01c0*/  ISETP.GE.AND P0, PT, R2, R0, PT ;  /* 0x000000000200720c */ /* 0x000fc80003f06270 */
[----:B------:R-:W-:-:S05]  /*01d0*/  SEL R0, R5, 0xffffffff, !P0 ;  /* 0xffffffff05007807 */ /* 0x000fca0004000000 */
[----:B------:R1:W-:Y:S01]  /*01e0*/  STL [R1+0x20], R0 ;  /* 0x0000200001007387 */ /* 0x0003e20000100800 */
[----:B------:R-:W-:Y:S05]  /*01f0*/  BRA `(.L_x_15) ;  /* 0x0000013000007947 */ /* 0x000fea0003800000 */
.L_x_11:
[----:B---3--:R-:W-:-:S04]  /*0200*/  ISETP.NE.U32.AND P0, PT, RZ, c[0x0][0x568], PT ;  /* 0x00015a00ff007a0c */ /* 0x008fc80003f05070 */
[----:B------:R-:W-:-:S13]  /*0210*/  ISETP.NE.AND.EX P0, PT, RZ, c[0x0][0x56c], PT, P0 ;  /* 0x00015b00ff007a0c */ /* 0x000fda0003f05300 */
[----:B------:R-:W-:Y:S05]  /*0220*/  @!P0 BRA `(.L_x_16) ;  /* 0x0000002000008947 */ /* 0x000fea0003800000 */
[----:B------:R1:W5:Y:S01]  /*0230*/  LDG.E R0, [R2.64] ;  /* 0x0000000402007981 */ /* 0x000362000c1e1900 */
[----:B------:R-:W-:Y:S05]  /*0240*/  BRA `(.L_x_17) ;  /* 0x0000009000007947 */ /* 0x000fea0003800000 */
.L_x_16:
        /* <DEDUP_REMOVED lines=8> */
.L_x_18:
[----:B------:R-:W-:-:S05]  /*02d0*/  MOV R0, c[0x0][0x54c] ;  /* 0x0001530000007a02 */ /* 0x000fca0000000f00 */
.L_x_17:
[----:B-----5:R-:W-:Y:S01]  /*02e0*/  IMAD R0, R0, c[0x0][0x548], RZ ;  /* 0x0001520000007a24 */ /* 0x020fe200078e02ff */
[----:B-1----:R-:W-:-:S04]  /*02f0*/  SHF.L.U32 R2, R39, 0x7, RZ ;  /* 0x0000000727027819 */ /* 0x002fc800000006ff */
[----:B------:R-:W-:-:S04]  /*0300*/  ISETP.GE.AND P0, PT, R2, R0, PT ;  /* 0x000000000200720c */ /* 0x000fc80003f06270 */
[----:B------:R-:W-:-:S05]  /*0310*/  SEL R0, R5, 0xffffffff, !P0 ;  /* 0xffffffff05007807 */ /* 0x000fca0004000000 */
[----:B------:R1:W-:Y:S04]  /*0320*/  STL [R1+0x20], R0 ;  /* 0x0000200001007387 */ /* 0x0003e80000100800 */
.L_x_15:
[----:B------:R-:W2:Y:S02]  /*0330*/  LDL R40, [R1+0x20] ;  /* 0x0000200001287983 */ /* 0x000ea40000100800 */
[----:B--2---:R-:W-:-:S13]  /*0340*/  ISETP.GE.AND P0, PT, R40, RZ, PT ;  /* 0x000000ff2800720c */ /* 0x004fda0003f06270 */
[----:B------:R-:W-:Y:S05]  /*0350*/  @!P0 EXIT ;  /* 0x000000000000894d */ /* 0x000fea0003800000 */
[----:B------:R-:W-:Y:S01]  /*0360*/  ISETP.NE.U32.AND P2, PT, RZ, c[0x0][0x370], PT ;  /* 0x0000dc00ff007a0c */ /* 0x000fe20003f45070 */
[----:B------:R-:W-:Y:S01]  /*0370*/  CS2R R10, SRZ ;  /* 0x00000000000a7805 */ /* 0x000fe2000001ff00 */
[----:B------:R-:W-:Y:S01]  /*0380*/  ISETP.NE.U32.AND P1, PT, RZ, c[0x0][0x360], PT ;  /* 0x0000d800ff007a0c */ /* 0x000fe20003f25070 */
[----:B------:R-:W-:Y:S01]  /*0390*/  IMAD.MOV.U32 R13, RZ, RZ, c[0x0][0x168] ;  /* 0x00005a00ff0d7624 */ /* 0x000fe200078e00ff */
[----:B------:R-:W-:Y:S01]  /*03a0*/  ISETP.NE.AND.EX P2, PT, RZ, c[0x0][0x374], PT, P2 ;  /* 0x0000dd00ff007a0c */ /* 0x000fe20003f45320 */
[----:B------:R-:W-:Y:S01]  /*03b0*/  IMAD.MOV.U32 R12, RZ, RZ, RZ ;  /* 0x000000ffff0c7224 */ /* 0x000fe200078e00ff */
[----:B------:R-:W-:Y:S01]  /*03c0*/  ISETP.NE.AND.EX P1, PT, RZ, c[0x0][0x364], PT, P1 ;  /* 0x0000d900ff007a0c */ /* 0x000fe20003f25310 */
[CC--:B------:R-:W-:Y:S01]  /*03d0*/  IMAD.WIDE R4, R40.reuse, R26.reuse, c[0x0][0x348] ;  /* 0x0000d20028047625 */ /* 0x0c0fe200078e021a */
[----:B------:R-:W-:Y:S02]  /*03e0*/  ISETP.NE.U32.AND P0, PT, RZ, c[0x0][0x348], PT ;  /* 0x0000d200ff007a0c */ /* 0x000fe40003f05070 */
[----:B------:R-:W-:Y:S01]  /*03f0*/  ISETP.NE.U32.AND P3, PT, RZ, c[0x0][0x350], PT ;  /* 0x0000d400ff007a0c */ /* 0x000fe20003f65070 */
[----:B------:R-:W-:Y:S01]  /*0400*/  IMAD.WIDE R2, R40, R26, c[0x0][0x350] ;  /* 0x0000d40028027625 */ /* 0x000fe200078e021a */
[----:B------:R-:W-:-:S02]  /*0410*/  ISETP.NE.AND.EX P0, PT, RZ, c[0x0][0x34c], PT, P0 ;  /* 0x0000d300ff007a0c */ /* 0x000fc40003f05300 */
[----:B------:R-:W-:-:S03]  /*0420*/  ISETP.NE.AND.EX P3, PT, RZ, c[0x0][0x354], PT, P3 ;  /* 0x0000d500ff007a0c */ /* 0x000fc60003f65330 */
[----:B------:R-:W-:-:S04]  /*0430*/  @P2 IMAD.WIDE R8, R40, R26, c[0x0][0x370] ;  /* 0x0000dc0028082625 */ /* 0x000fc800078e021a */
[----:B------:R-:W-:Y:S01]  /*0440*/  @P1 IMAD.WIDE R6, R40, R26, c[0x0][0x360] ;  /* 0x0000d80028061625 */ /* 0x000fe200078e021a */
[----:B------:R2:W5:Y:S04]  /*0450*/  @P2 LDG.E R11, [R8.64] ;  /* 0x00000004080b2981 */ /* 0x000568000c1e1900 */
[----:B------:R2:W5:Y:S04]  /*0460*/  @P1 LDG.E R13, [R6.64] ;  /* 0x00000004060d1981 */ /* 0x000568000c1e1900 */
[----:B------:R2:W5:Y:S04]  /*0470*/  @P0 LDG.E R10, [R4.64] ;  /* 0x00000004040a0981 */ /* 0x000568000c1e1900 */
[----:B------:R2:W5:Y:S01]  /*0480*/  @P3 LDG.E R12, [R2.64] ;  /* 0x00000004020c3981 */ /* 0x000562000c1e1900 */
[----:B-1----:R-:W-:Y:S01]  /*0490*/  IMAD.MOV.U32 R0, RZ, RZ, c[0x0][0x1d0] ;  /* 0x00007400ff007624 */ /* 0x002fe200078e00ff */
[----:B------:R-:W-:Y:S05]  /*04a0*/  @P1 BRA `(.L_x_19) ;  /* 0x0000004000001947 */ /* 0x000fea0003800000 */
[----:B------:R-:W-:Y:S05]  /*04b0*/  @!P0 BRA `(.L_x_19) ;  /* 0x0000003000008947 */ /* 0x000fea0003800000 */
[----:B--2---:R1:W2:Y:S04]  /*04c0*/  LDG.E R6, [R4.64] ;  /* 0x0000000404067981 */ /* 0x0042a8000c1e1900 */
[----:B-1----:R-:W2:Y:S02]  /*04d0*/  LDG.E R4, [R4.64+0x4] ;  /* 0x0000040404047981 */ /* 0x002ea4000c1e1900 */
[----:B--2--5:R-:W-:-:S02]  /*04e0*/  IADD3 R13, -R6, R4, RZ ;  /* 0x00000004060d7210 */ /* 0x024fc40007ffe1ff */
.L_x_19:
[----:B------:R-:W-:-:S04]  /*04f0*/  ISETP.NE.U32.AND P1, PT, RZ, c[0x0][0x368], PT ;  /* 0x0000da00ff007a0c */ /* 0x000fc80003f25070 */
[----:B------:R-:W-:-:S13]  /*0500*/  ISETP.NE.AND.EX P1, PT, RZ, c[0x0][0x36c], PT, P1 ;  /* 0x0000db00ff007a0c */ /* 0x000fda0003f25310 */
[----:B------:R-:W-:Y:S05]  /*0510*/  @!P1 BRA `(.L_x_20) ;  /* 0x0000003000009947 */ /* 0x000fea0003800000 */
[----:B--2---:R-:W-:-:S05]  /*0520*/  IMAD.WIDE R2, R40, R26, c[0x0][0x368] ;  /* 0x0000da0028027625 */ /* 0x004fca00078e021a */
[----:B------:R1:W5:Y:S01]  /*0530*/  LDG.E R0, [R2.64] ;  /* 0x0000000402007981 */ /* 0x000362000c1e1900 */
[----:B------:R-:W-:Y:S05]  /*0540*/  BRA `(.L_x_21) ;  /* 0x0000004000007947 */ /* 0x000fea0003800000 */
.L_x_20:
[----:B------:R-:W-:Y:S05]  /*0550*/  @!P3 BRA `(.L_x_21) ;  /* 0x000000300000b947 */ /* 0x000fea0003800000 */
[----:B------:R1:W3:Y:S04]  /*0560*/  LDG.E R0, [R2.64] ;  /* 0x0000000402007981 */ /* 0x0002e8000c1e1900 */
[----:B-12---:R-:W3:Y:S02]  /*0570*/  LDG.E R2, [R2.64+0x4] ;  /* 0x0000040402027981 */ /* 0x006ee4000c1e1900 */
[----:B---3--:R-:W-:-:S05]  /*0580*/  IADD3 R0, -R0, R2, RZ ;  /* 0x0000000200007210 */ /* 0x008fca0007ffe1ff */
.L_x_21:
[--C-:B-----5:R-:W-:Y:S01]  /*0590*/  IMAD.IADD R121, R0, 0x1, -R11.reuse ;  /* 0x0000000100797824 */ /* 0x120fe200078e0a0b */
[----:B------:R-:W-:Y:S01]  /*05a0*/  PLOP3.LUT P2, PT, PT, PT, PT, 0x80, 0x0 ;  /* 0x000000000000781c */ /* 0x000fe20003f4f070 */
[----:B------:R-:W-:Y:S01]  /*05b0*/  IMAD.IADD R16, R12, 0x1, R11 ;  /* 0x000000010c107824 */ /* 0x000fe200078e020b */
[----:B------:R-:W-:Y:S01]  /*05c0*/  CS2R R98, SRZ ;  /* 0x0000000000627805 */ /* 0x000fe2000001ff00 */
[----:B------:R-:W-:Y:S01]  /*05d0*/  CS2R R14, SRZ ;  /* 0x00000000000e7805 */ /* 0x000fe2000001ff00 */
[C---:B------:R-:W-:Y:S01]  /*05e0*/  IADD3 R0, R121.reuse, 0x5f, RZ ;  /* 0x0000005f79007810 */ /* 0x040fe20007ffe0ff */
[----:B------:R-:W-:Y:S01]  /*05f0*/  IMAD.MOV.U32 R94, RZ, RZ, RZ ;  /* 0x000000ffff5e7224 */ /* 0x000fe200078e00ff */
[----:B------:R-:W-:Y:S01]  /*0600*/  ISETP.GE.AND P1, PT, R121, 0x1, PT ;  /* 0x000000017900780c */ /* 0x000fe20003f26270 */
[----:B--2---:R-:W-:Y:S01]  /*0610*/  CS2R R8, SRZ ;  /* 0x0000000000087805 */ /* 0x004fe2000001ff00 */
[----:B------:R-:W-:Y:S01]  /*0620*/  MOV R96, RZ ;  /* 0x000000ff00607202 */ /* 0x000fe20000000f00 */
[----:B------:R-:W-:Y:S01]  /*0630*/  IMAD.HI R0, R0, 0x2aaaaaab, RZ ;  /* 0x2aaaaaab00007827 */ /* 0x000fe200078e02ff */
[----:B------:R-:W-:Y:S01]  /*0640*/  MOV R11, RZ ;  /* 0x000000ff000b7202 */ /* 0x000fe20000000f00 */
[----:B------:R-:W-:Y:S01]  /*0650*/  CS2R R86, SRZ ;  /* 0x0000000000567805 */ /* 0x000fe2000001ff00 */
[----:B------:R-:W-:Y:S01]  /*0660*/  MOV R12, RZ ;  /* 0x000000ff000c7202 */ /* 0x000fe20000000f00 */
[----:B------:R-:W-:Y:S01]  /*0670*/  IMAD.MOV.U32 R92, RZ, RZ, RZ ;  /* 0x000000ffff5c7224 */ /* 0x000fe200078e00ff */
[----:B-1----:R-:W-:Y:S01]  /*0680*/  SHF.R.U32.HI R2, RZ, 0x1f, R0 ;  /* 0x0000001fff027819 */ /* 0x002fe20000011600 */
[----:B------:R-:W-:Y:S01]  /*0690*/  IMAD.MOV.U32 R90, RZ, RZ, RZ ;  /* 0x000000ffff5a7224 */ /* 0x000fe200078e00ff */
[----:B------:R-:W-:Y:S01]  /*06a0*/  CS2R R84, SRZ ;  /* 0x0000000000547805 */ /* 0x000fe2000001ff00 */
[----:B------:R-:W-:Y:S01]  /*06b0*/  IMAD.MOV.U32 R88, RZ, RZ, RZ ;  /* 0x000000ffff587224 */ /* 0x000fe200078e00ff */
[----:B------:R-:W-:Y:S01]  /*06c0*/  LEA.HI.SX32 R129, R0, R2, 0x1c ;  /* 0x0000000200817211 */ /* 0x000fe200078fe2ff */
[----:B------:R-:W-:Y:S01]  /*06d0*/  IMAD.MOV.U32 R82, RZ, RZ, RZ ;  /* 0x000000ffff527224 */ /* 0x000fe200078e00ff */
[----:B------:R-:W-:Y:S01]  /*06e0*/  MOV R17, RZ ;  /* 0x000000ff00117202 */ /* 0x000fe20000000f00 */
[----:B------:R-:W-:Y:S01]  /*06f0*/  CS2R R18, SRZ ;  /* 0x0000000000127805 */ /* 0x000fe2000001ff00 */
[----:B------:R-:W-:Y:S01]  /*0700*/  MOV R80, RZ ;  /* 0x000000ff00507202 */ /* 0x000fe20000000f00 */
[----:B------:R1:W-:Y:S01]  /*0710*/  STL [R1+0x30], R129 ;  /* 0x0000308101007387 */ /* 0x0003e20000100800 */
[----:B------:R-:W-:Y:S01]  /*0720*/  IMAD.MOV.U32 R78, RZ, RZ, RZ ;  /* 0x000000ffff4e7224 */ /* 0x000fe200078e00ff */
[----:B------:R-:W-:Y:S01]  /*0730*/  CS2R R20, SRZ ;  /* 0x0000000000147805 */ /* 0x000fe2000001ff00 */
[----:B------:R-:W-:Y:S01]  /*0740*/  MOV R76, RZ ;  /* 0x000000ff004c7202 */ /* 0x000fe20000000f00 */
[----:B------:R-:W-:Y:S01]  /*0750*/  IMAD.MOV.U32 R74, RZ, RZ, RZ ;  /* 0x000000ffff4a7224 */ /* 0x000fe200078e00ff */
[----:B------:R-:W-:Y:S01]  /*0760*/  CS2R R22, SRZ ;  /* 0x0000000000167805 */ /* 0x000fe2000001ff00 */
[----:B------:R-:W-:Y:S01]  /*0770*/  MOV R72, RZ ;  /* 0x000000ff00487202 */ /* 0x000fe20000000f00 */
[----:B------:R-:W-:Y:S01]  /*0780*/  IMAD.MOV.U32 R70, RZ, RZ, RZ ;  /* 0x000000ffff467224 */ /* 0x000fe200078e00ff */
[----:B------:R-:W-:Y:S01]  /*0790*/  CS2R R24, SRZ ;  /* 0x0000000000187805 */ /* 0x000fe2000001ff00 */
[----:B------:R-:W-:Y:S01]  /*07a0*/  MOV R68, RZ ;  /* 0x000000ff00447202 */ /* 0x000fe20000000f00 */
[----:B------:R-:W-:Y:S01]  /*07b0*/  CS2R R66, SRZ ;  /* 0x0000000000427805 */ /* 0x000fe2000001ff00 */
[----:B------:R-:W-:Y:S01]  /*07c0*/  IMAD.MOV.U32 R64, RZ, RZ, RZ ;  /* 0x000000ffff407224 */ /* 0x000fe200078e00ff */
[----:B------:R-:W-:Y:S01]  /*07d0*/  CS2R R62, SRZ ;  /* 0x00000000003e7805 */ /* 0x000fe2000001ff00 */
[----:B------:R-:W-:Y:S01]  /*07e0*/  MOV R27, RZ ;  /* 0x000000ff001b7202 */ /* 0x000fe20000000f00 */
[----:B------:R-:W-:Y:S01]  /*07f0*/  IMAD.MOV.U32 R60, RZ, RZ, RZ ;  /* 0x000000ffff3c7224 */ /* 0x000fe200078e00ff */
[----:B------:R-:W-:Y:S01]  /*0800*/  CS2R R58, SRZ ;  /* 0x00000000003a7805 */ /* 0x000fe2000001ff00 */
[----:B------:R-:W-:Y:S01]  /*0810*/  CS2R R28, SRZ ;  /* 0x00000000001c7805 */ /* 0x000fe2000001ff00 */
[----:B------:R-:W-:Y:S01]  /*0820*/  MOV R56, RZ ;  /* 0x000000ff00387202 */ /* 0x000fe20000000f00 */
[----:B------:R-:W-:Y:S01]  /*0830*/  CS2R R54, SRZ ;  /* 0x0000000000367805 */ /* 0x000fe2000001ff00 */
        /* <DEDUP_REMOVED lines=23> */
[----:B------:R-:W-:Y:S01]  /*09b0*/  CS2R R114, SRZ ;  /* 0x0000000000727805 */ /* 0x000fe2000001ff00 */
[----:B------:R-:W-:Y:S01]  /*09c0*/  MOV R38, RZ ;  /* 0x000000ff00267202 */ /* 0x000fe20000000f00 */
[----:B------:R-:W-:Y:S01]  /*09d0*/  IMAD.MOV.U32 R112, RZ, RZ, RZ ;  /* 0x000000ffff707224 */ /* 0x000fe200078e00ff */
[----:B------:R-:W-:Y:S01]  /*09e0*/  CS2R R110, SRZ ;  /* 0x00000000006e7805 */ /* 0x000fe2000001ff00 */
[----:B------:R-:W-:Y:S01]  /*09f0*/  CS2R R108, SRZ ;  /* 0x00000000006c7805 */ /* 0x000fe2000001ff00 */
[----:B------:R-:W-:Y:S01]  /*0a00*/  CS2R R106, SRZ ;  /* 0x00000000006a7805 */ /* 0x000fe2000001ff00 */
[----:B------:R-:W-:Y:S01]  /*0a10*/  MOV R104, RZ ;  /* 0x000000ff00687202 */ /* 0x000fe20000000f00 */
[----:B------:R-:W-:Y:S01]  /*0a20*/  IMAD.MOV.U32 R42, RZ, RZ, RZ ;  /* 0x000000ffff2a7224 */ /* 0x000fe200078e00ff */
[----:B------:R-:W-:Y:S01]  /*0a30*/  MOV R41, RZ ;  /* 0x000000ff00297202 */ /* 0x000fe20000000f00 */
[----:B------:R-:W-:Y:S05]  /*0a40*/  @!P1 BRA `(.L_x_22) ;  /* 0x0000ac0000009947 */ /* 0x000fea0003800000 */
[----:B-1----:R-:W-:-:S04]  /*0a50*/  ISETP.NE.U32.AND P2, PT, RZ, c[0x0][0x340], PT ;  /* 0x0000d000ff007a0c */ /* 0x002fc80003f45070 */
[----:B------:R-:W-:-:S13]  /*0a60*/  ISETP.NE.AND.EX P2, PT, RZ, c[0x0][0x344], PT, P2 ;  /* 0x0000d100ff007a0c */ /* 0x000fda0003f45320 */
[----:B------:R-:W-:-:S05]  /*0a70*/  @P2 IMAD.WIDE R2, R40, R26, c[0x0][0x340] ;  /* 0x0000d00028022625 */ /* 0x000fca00078e021a */
[----:B------:R1:W2:Y:S01]  /*0a80*/  @P2 LDG.E R14, [R2.64] ;  /* 0x00000004020e2981 */ /* 0x0002a2000c1e1900 */
[----:B------:R-:W-:Y:S01]  /*0a90*/  SHF.R.S32.HI R33, RZ, 0x1f, R125 ;  /* 0x0000001fff217819 */ /* 0x000fe2000001147d */
[----:B------:R-:W-:Y:S01]  /*0aa0*/  IMAD.MOV.U32 R4, RZ, RZ, c[0x0][0x2c4] ;  /* 0x0000b100ff047624 */ /* 0x000fe200078e00ff */
[----:B------:R-:W-:Y:S01]  /*0ab0*/  SHF.R.S32.HI R0, RZ, 0x1f, R10 ;  /* 0x0000001fff007819 */ /* 0x000fe2000001140a */
[----:B------:R-:W3:Y:S01]  /*0ac0*/  S2R R37, SR_CTAID.Y ;  /* 0x0000000000257919 */ /* 0x000ee20000002600 */
[----:B------:R-:W-:Y:S01]  /*0ad0*/  LEA.HI R30, R33, R125, RZ, 0x3 ;  /* 0x0000007d211e7211 */ /* 0x000fe200078f18ff */
[----:B------:R-:W-:Y:S01]  /*0ae0*/  IMAD.MOV.U32 R120, RZ, RZ, 0x60 ;  /* 0x00000060ff787424 */ /* 0x000fe200078e00ff */
[----:B------:R-:W-:Y:S01]  /*0af0*/  ISETP.NE.AND P1, PT, R4, 0x1, PT ;  /* 0x000000010400780c */ /* 0x000fe20003f25270 */
[----:B------:R-:W-:Y:S01]  /*0b00*/  IMAD R0, R0, c[0x0][0x178], RZ ;  /* 0x00005e0000007a24 */ /* 0x000fe200078e02ff */
[----:B------:R-:W-:Y:S01]  /*0b10*/  LOP3.LUT R4, R30, 0xfffffff8, RZ, 0xc0, !PT ;  /* 0xfffffff81e047812 */ /* 0x000fe200078ec0ff */
[----:B------:R-:W-:Y:S01]  /*0b20*/  IMAD.WIDE.U32 R34, R120, c[0x0][0x208], RZ ;  /* 0x0000820078227a25 */ /* 0x000fe200078e00ff */
[----:B------:R-:W-:-:S02]  /*0b30*/  SHF.R.S32.HI R26, RZ, 0x3, R30 ;  /* 0x00000003ff1a7819 */ /* 0x000fc4000001141e */
[----:B------:R-:W-:Y:S01]  /*0b40*/  SHF.R.S32.HI R12, RZ, 0x1f, R40 ;  /* 0x0000001fff0c7819 */ /* 0x000fe20000011428 */
[----:B------:R-:W-:Y:S01]  /*0b50*/  IMAD.IADD R36, R125, 0x1, -R4 ;  /* 0x000000017d247824 */ /* 0x000fe200078e0a04 */
[----:B------:R-:W-:Y:S01]  /*0b60*/  IADD3 R31, R129, -0x1, RZ ;  /* 0xffffffff811f7810 */ /* 0x000fe20007ffe0ff */
[----:B------:R-:W-:Y:S01]  /*0b70*/  IMAD R0, R10, c[0x0][0x17c], R0 ;  /* 0x00005f000a007a24 */ /* 0x000fe200078e0200 */
[----:B------:R-:W-:Y:S01]  /*0b80*/  SEL R5, R12, RZ, !P0 ;  /* 0x000000ff0c057207 */ /* 0x000fe20004000000 */
[--C-:B------:R-:W-:Y:S01]  /*0b90*/  IMAD R4, R36, 0x20, R26.reuse ;  /* 0x0000002024047824 */ /* 0x100fe200078e021a */
[----:B------:R-:W-:Y:S01]  /*0ba0*/  SHF.R.S32.HI R8, RZ, 0x1f, R31 ;  /* 0x0000001fff087819 */ /* 0x000fe2000001141f */
[----:B------:R-:W-:Y:S01]  /*0bb0*/  IMAD R11, R39, 0x80, R26 ;  /* 0x00000080270b7824 */ /* 0x000fe200078e021a */
[-C--:B------:R-:W-:Y:S01]  /*0bc0*/  LEA.HI R29, R33, R125.reuse, RZ, 0x4 ;  /* 0x0000007d211d7211 */ /* 0x080fe200078f20ff */
[----:B------:R-:W-:Y:S01]  /*0bd0*/  IMAD R7, R39, 0x80, R4 ;  /* 0x0000008027077824 */ /* 0x000fe200078e0204 */
[----:B------:R-:W-:Y:S01]  /*0be0*/  SEL R4, R40, RZ, !P0 ;  /* 0x000000ff28047207 */ /* 0x000fe20004000000 */
[----:B------:R-:W-:Y:S01]  /*0bf0*/  IMAD R5, R5, c[0x0][0x1c0], RZ ;  /* 0x0000700005057a24 */ /* 0x000fe200078e02ff */
[----:B------:R-:W-:Y:S01]  /*0c00*/  IADD3 R9, R11, 0x20, RZ ;  /* 0x000000200b097810 */ /* 0x000fe20007ffe0ff */
[----:B-1----:R-:W-:Y:S01]  /*0c10*/  IMAD.WIDE.U32 R2, R10, c[0x0][0x178], RZ ;  /* 0x00005e000a027a25 */ /* 0x002fe200078e00ff */
[----:B------:R-:W-:-:S02]  /*0c20*/  LEA.HI R10, R33, R125, RZ, 0x6 ;  /* 0x0000007d210a7211 */ /* 0x000fc400078f30ff */
[----:B---3--:R-:W-:Y:S01]  /*0c30*/  SHF.R.S32.HI R38, RZ, 0x1f, R37 ;  /* 0x0000001fff267819 */ /* 0x008fe20000011425 */
[----:B------:R-:W-:Y:S01]  /*0c40*/  IMAD.IADD R3, R3, 0x1, R0 ;  /* 0x0000000103037824 */ /* 0x000fe200078e0200 */
[----:B------:R-:W-:Y:S01]  /*0c50*/  LEA.HI R122, R33, R125, RZ, 0x5 ;  /* 0x0000007d217a7211 */ /* 0x000fe200078f28ff */
[----:B------:R-:W-:-:S04]  /*0c60*/  @P1 IMAD.HI.U32 R6, R7, c[0x0][0x2c8], RZ ;  /* 0x0000b20007061a27 */ /* 0x000fc800078e00ff */
[----:B------:R-:W-:Y:S02]  /*0c70*/  IMAD R0, R38, c[0x0][0x1b8], RZ ;  /* 0x00006e0026007a24 */ /* 0x000fe400078e02ff */
[----:B------:R-:W-:-:S04]  /*0c80*/  IMAD.WIDE.U32 R2, R37, c[0x0][0x1b8], R2 ;  /* 0x00006e0025027a25 */ /* 0x000fc800078e0002 */
[----:B------:R-:W-:Y:S02]  /*0c90*/  IMAD R0, R37, c[0x0][0x1bc], R0 ;  /* 0x00006f0025007a24 */ /* 0x000fe400078e0200 */
[C---:B------:R-:W-:Y:S02]  /*0ca0*/  IMAD R5, R4.reuse, c[0x0][0x1c4], R5 ;  /* 0x0000710004057a24 */ /* 0x040fe400078e0205 */
[----:B------:R-:W-:Y:S02]  /*0cb0*/  IMAD.IADD R3, R3, 0x1, R0 ;  /* 0x0000000103037824 */ /* 0x000fe400078e0200 */
[----:B------:R-:W-:Y:S01]  /*0cc0*/  IMAD.MOV.U32 R0, RZ, RZ, R7 ;  /* 0x000000ffff007224 */ /* 0x000fe200078e0007 */
[----:B------:R-:W-:Y:S01]  /*0cd0*/  @P1 SHF.R.U32.HI R0, RZ, c[0x0][0x2cc], R6 ;  /* 0x0000b300ff001a19 */ /* 0x000fe20000011606 */
[----:B------:R-:W-:-:S03]  /*0ce0*/  IMAD.WIDE.U32 R2, R4, c[0x0][0x1c0], R2 ;  /* 0x0000700004027a25 */ /* 0x000fc600078e0002 */
[----:B------:R-:W-:Y:S01]  /*0cf0*/  SHF.R.S32.HI R4, RZ, 0x1f, R0 ;  /* 0x0000001fff047819 */ /* 0x000fe20000011400 */
[----:B------:R-:W-:Y:S02]  /*0d00*/  IMAD.IADD R3, R3, 0x1, R5 ;  /* 0x0000000103037824 */ /* 0x000fe400078e0205 */
[----:B------:R-:W-:Y:S02]  /*0d10*/  IMAD R6, R120, c[0x0][0x20c], RZ ;  /* 0x0000830078067a24 */ /* 0x000fe400078e02ff */
[----:B------:R-:W-:Y:S02]  /*0d20*/  IMAD R4, R4, c[0x0][0x1b0], RZ ;  /* 0x00006c0004047a24 */ /* 0x000fe400078e02ff */
[----:B------:R-:W-:-:S04]  /*0d30*/  IMAD.WIDE.U32 R2, R0, c[0x0][0x1b0], R2 ;  /* 0x00006c0000027a25 */ /* 0x000fc800078e0002 */
[----:B------:R-:W-:Y:S02]  /*0d40*/  IMAD R4, R0, c[0x0][0x1b4], R4 ;  /* 0x00006d0000047a24 */ /* 0x000fe400078e0204 */
[----:B------:R-:W-:Y:S02]  /*0d50*/  IMAD.MOV R0, RZ, RZ, -R0 ;  /* 0x000000ffff007224 */ /* 0x000fe400078e0a00 */
[----:B------:R-:W-:Y:S02]  /*0d60*/  IMAD.IADD R3, R3, 0x1, R4 ;  /* 0x0000000103037824 */ /* 0x000fe400078e0204 */
[----:B------:R-:W-:Y:S02]  /*0d70*/  IMAD R0, R0, c[0x0][0x2c4], R7 ;  /* 0x0000b10000007a24 */ /* 0x000fe400078e0207 */
[----:B------:R-:W-:Y:S02]  /*0d80*/  IMAD.IADD R6, R35, 0x1, R6 ;  /* 0x0000000123067824 */ /* 0x000fe400078e0206 */
[----:B------:R-:W-:Y:S01]  /*0d90*/  IMAD R7, R120, c[0x0][0x1e4], RZ ;  /* 0x0000790078077a24 */ /* 0x000fe200078e02ff */
[----:B------:R-:W-:Y:S01]  /*0da0*/  SHF.R.S32.HI R4, RZ, 0x1f, R0 ;  /* 0x0000001fff047819 */ /* 0x000fe20000011400 */
[----:B------:R-:W-:-:S02]  /*0db0*/  IMAD R6, R6, R31, RZ ;  /* 0x0000001f06067224 */ /* 0x000fc400078e02ff */
[----:B------:R-:W-:-:S04]  /*0dc0*/  IMAD.WIDE.U32 R126, R120, c[0x0][0x1e0], RZ ;  /* 0x00007800787e7a25 */ /* 0x000fc800078e00ff */
[----:B------:R-:W-:Y:S02]  /*0dd0*/  IMAD R4, R4, c[0x0][0x1a8], RZ ;  /* 0x00006a0004047a24 */ /* 0x000fe400078e02ff */
[----:B------:R-:W-:-:S04]  /*0de0*/  IMAD.WIDE.U32 R2, R0, c[0x0][0x1a8], R2 ;  /* 0x00006a0000027a25 */ /* 0x000fc800078e0002 */
[----:B------:R-:W-:Y:S01]  /*0df0*/  IMAD R4, R0, c[0x0][0x1ac], R4 ;  /* 0x00006b0000047a24 */ /* 0x000fe200078e0204 */
[----:B------:R-:W-:Y:S01]  /*0e00*/  LEA R17, P0, R2, c[0x0][0x160], 0x1 ;  /* 0x0000580002117a11 */ /* 0x000fe200078008ff */
[----:B------:R-:W-:Y:S01]  /*0e10*/  IMAD R32, R8, R34, R6 ;  /* 0x0000002208207224 */ /* 0x000fe200078e0206 */
[----:B------:R-:W-:Y:S01]  /*0e20*/  IADD3 R6, R11, 0x40, RZ ;  /* 0x000000400b067810 */ /* 0x000fe20007ffe0ff */
[----:B------:R-:W-:Y:S02]  /*0e30*/  IMAD R5, R13, c[0x0][0x2c4], RZ ;  /* 0x0000b1000d057a24 */ /* 0x000fe400078e02ff */
[----:B------:R-:W-:Y:S02]  /*0e40*/  IMAD.IADD R123, R127, 0x1, R7 ;  /* 0x000000017f7b7824 */ /* 0x000fe400078e0207 */
[----:B------:R-:W-:Y:S01]  /*0e50*/  IMAD.IADD R0, R3, 0x1, R4 ;  /* 0x0000000103007824 */ /* 0x000fe200078e0204 */
[----:B------:R-:W-:Y:S01]  /*0e60*/  ISETP.GE.AND P6, PT, R6, R5, PT ;  /* 0x000000050600720c */ /* 0x000fe20003fc6270 */
[----:B------:R-:W-:Y:S01]  /*0e70*/  IMAD.SHL.U32 R3, R26, 0x40, RZ ;  /* 0x000000401a037824 */ /* 0x000fe200078e00ff */
[----:B------:R-:W1:Y:S01]  /*0e80*/  SHFL.IDX PT, R6, R17, RZ, 0x181f ;  /* 0x00181fff11067589 */ /* 0x000e6200000e0000 */
[----:B------:R-:W-:Y:S01]  /*0e90*/  IMAD R7, R123, R31, RZ ;  /* 0x0000001f7b077224 */ /* 0x000fe200078e02ff */
[----:B------:R-:W-:Y:S01]  /*0ea0*/  LEA.HI.X R18, R2, c[0x0][0x164], R0, 0x1, P0 ;  /* 0x0000590002127a11 */ /* 0x000fe200000f0c00 */
[----:B------:R-:W-:Y:S01]  /*0eb0*/  IMAD.SHL.U32 R2, R36, 0x8, RZ ;  /* 0x0000000824027824 */ /* 0x000fe200078e00ff */
[----:B------:R-:W-:Y:S01]  /*0ec0*/  ISETP.GE.AND P5, PT, R9, R5, PT ;  /* 0x000000050900720c */ /* 0x000fe20003fa6270 */
[----:B------:R-:W-:Y:S01]  /*0ed0*/  IMAD R28, R8, R126, R7 ;  /* 0x0000007e081c7224 */ /* 0x000fe200078e0207 */
[----:B------:R-:W-:Y:S01]  /*0ee0*/  LOP3.LUT R0, R3, 0x1c0, RZ, 0xc0, !PT ;  /* 0x000001c003007812 */ /* 0x000fe200078ec0ff */
[----:B------:R-:W3:Y:S01]  /*0ef0*/  SHFL.IDX PT, R7, R18, RZ, 0x181f ;  /* 0x00181fff12077589 */ /* 0x000ee200000e0000 */
[----:B------:R-:W-:Y:S01]  /*0f00*/  SHF.R.S32.HI R9, RZ, 0x4, R29 ;  /* 0x00000004ff097819 */ /* 0x000fe2000001141d */
[----:B------:R-:W-:Y:S01]  /*0f10*/  IMAD R120, R129, -0x60, R120 ;  /* 0xffffffa081787824 */ /* 0x000fe200078e0278 */
[----:B------:R-:W-:Y:S01]  /*0f20*/  LOP3.LUT R4, R0, 0x38, R2, 0xf8, !PT ;  /* 0x0000003800047812 */ /* 0x000fe200078ef802 */
[----:B------:R-:W-:Y:S01]  /*0f30*/  IMAD.MOV.U32 R124, RZ, RZ, c[0x0][0x1e0] ;  /* 0x00007800ff7c7624 */ /* 0x000fe200078e00ff */
[----:B------:R-:W-:Y:S01]  /*0f40*/  SHF.R.U32.HI R3, RZ, 0x3, R0 ;  /* 0x00000003ff037819 */ /* 0x000fe20000011600 */
[----:B------:R-:W-:Y:S01]  /*0f50*/  IMAD.MOV.U32 R128, RZ, RZ, c[0x0][0x1e4] ;  /* 0x00007900ff807624 */ /* 0x000fe200078e00ff */
[----:B------:R-:W-:Y:S01]  /*0f60*/  LEA.HI R8, R29, R9, RZ, 0x1 ;  /* 0x000000091d087211 */ /* 0x000fe200078f08ff */
[----:B------:R-:W-:Y:S01]  /*0f70*/  IMAD.SHL.U32 R208, R122, 0x20, RZ ;  /* 0x000000207ad07824 */ /* 0x000fe200078e00ff */
[----:B------:R-:W-:Y:S01]  /*0f80*/  LOP3.LUT R4, R4, R3, RZ, 0x3c, !PT ;  /* 0x0000000304047212 */ /* 0x000fe200078e3cff */
[----:B------:R-:W-:Y:S01]  /*0f90*/  BAR.SYNC.DEFER_BLOCKING 0x0 ;  /* 0x0000000000007b1d */ /* 0x000fe20000010000 */
[----:B------:R-:W-:-:S02]  /*0fa0*/  ISETP.GE.AND P4, PT, R11, R5, PT ;  /* 0x000000050b00720c */ /* 0x000fc40003f86270 */
[----:B------:R-:W-:Y:S01]  /*0fb0*/  LOP3.LUT R3, R8, 0xfffffffe, RZ, 0xc0, !PT ;  /* 0xfffffffe08037812 */ /* 0x000fe200078ec0ff */
[----:B------:R-:W-:Y:S01]  /*0fc0*/  IMAD.SHL.U32 R8, R10, 0x8, RZ ;  /* 0x000000080a087824 */ /* 0x000fe200078e00ff */
[----:B------:R-:W-:Y:S02]  /*0fd0*/  IADD3 R0, R11, 0x60, RZ ;  /* 0x000000600b007810 */ /* 0x000fe40007ffe0ff */
[----:B------:R-:W-:Y:S01]  /*0fe0*/  IADD3 R22, R2, 0x40, RZ ;  /* 0x0000004002167810 */ /* 0x000fe20007ffe0ff */
[----:B------:R-:W-:Y:S01]  /*0ff0*/  IMAD.IADD R27, R9, 0x1, -R3 ;  /* 0x00000001091b7824 */ /* 0x000fe200078e0a03 */
[----:B------:R-:W-:Y:S02]  /*1000*/  ISETP.GE.AND P0, PT, R0, R5, PT ;  /* 0x000000050000720c */ /* 0x000fe40003f06270 */
[----:B------:R-:W-:Y:S02]  /*1010*/  LOP3.LUT R249, R4, 0xfffffe00, R8, 0xf8, !PT ;  /* 0xfffffe0004f97812 */ /* 0x000fe400078ef808 */
[----:B------:R-:W-:-:S02]  /*1020*/  IADD3 R23, R2, 0x80, RZ ;  /* 0x0000008002177810 */ /* 0x000fc40007ffe0ff */
[----:B------:R-:W-:Y:S01]  /*1030*/  SHF.R.S32.HI R0, RZ, 0x1f, R16 ;  /* 0x0000001fff007819 */ /* 0x000fe20000011410 */
[----:B------:R-:W-:Y:S01]  /*1040*/  IMAD.SHL.U32 R249, R249, 0x2, RZ ;  /* 0x00000002f9f97824 */ /* 0x000fe200078e00ff */
[----:B------:R-:W-:Y:S02]  /*1050*/  IADD3 R16, P1, R16, R26, RZ ;  /* 0x0000001a10107210 */ /* 0x000fe40007f3e0ff */
[----:B------:R-:W-:Y:S02]  /*1060*/  @!P4 SHF.R.S32.HI R11, RZ, 0x1f, R22 ;  /* 0x0000001fff0bc819 */ /* 0x000fe40000011416 */
[--C-:B------:R-:W-:Y:S02]  /*1070*/  SHF.R.S32.HI R3, RZ, 0x1f, R2.reuse ;  /* 0x0000001fff037819 */ /* 0x100fe40000011402 */
[----:B------:R-:W-:Y:S02]  /*1080*/  @!P4 SHF.R.S32.HI R10, RZ, 0x1f, R23 ;  /* 0x0000001fff0ac819 */ /* 0x000fe40000011417 */
[----:B------:R-:W-:Y:S01]  /*1090*/  LEA.HI.X.SX32 R19, R26, R0, 0x1, P1 ;  /* 0x000000001a137211 */ /* 0x000fe200008f0eff */
[----:B------:R-:W-:Y:S01]  /*10a0*/  IMAD.WIDE.U32 R20, R16, c[0x0][0x208], R2 ;  /* 0x0000820010147a25 */ /* 0x000fe200078e0002 */
[----:B------:R-:W-:-:S02]  /*10b0*/  @!P5 SHF.R.S32.HI R0, RZ, 0x1f, R22 ;  /* 0x0000001fff00d819 */ /* 0x000fc40000011416 */
[----:B------:R-:W-:Y:S02]  /*10c0*/  @!P4 LEA.HI R11, R11, R22, RZ, 0x3 ;  /* 0x000000160b0bc211 */ /* 0x000fe400078f18ff */
[----:B------:R-:W-:Y:S02]  /*10d0*/  ISETP.GE.AND P1, PT, R22, c[0x0][0x198], PT ;  /* 0x0000660016007a0c */ /* 0x000fe40003f26270 */
[----:B------:R-:W-:Y:S02]  /*10e0*/  @!P4 LOP3.LUT R11, R11, 0xfffffff8, RZ, 0xc0, !PT ;  /* 0xfffffff80b0bc812 */ /* 0x000fe400078ec0ff */
[----:B------:R-:W-:Y:S02]  /*10f0*/  @!P5 SHF.R.S32.HI R13, RZ, 0x1f, R23 ;  /* 0x0000001fff0dd819 */ /* 0x000fe40000011417 */
[----:B------:R-:W-:Y:S02]  /*1100*/  LOP3.LUT R208, R208, 0x7ffffc00, RZ, 0xc0, !PT ;  /* 0x7ffffc00d0d07812 */ /* 0x000fe400078ec0ff */
[--C-:B--2---:R-:W-:Y:S01]  /*1110*/  @P2 SHF.R.S32.HI R5, RZ, 0x1f, R14.reuse ;  /* 0x0000001fff052819 */ /* 0x104fe2000001140e */
[----:B------:R-:W-:-:S02]  /*1120*/  @P2 IMAD.MOV.U32 R4, RZ, RZ, R14 ;  /* 0x000000ffff042224 */ /* 0x000fc400078e000e */
[----:B------:R-:W-:Y:S02]  /*1130*/  @!P2 IMAD.MOV.U32 R4, RZ, RZ, R40 ;  /* 0x000000ffff04a224 */ /* 0x000fe400078e0028 */
[----:B------:R-:W-:Y:S01]  /*1140*/  @!P2 IMAD.MOV.U32 R5, RZ, RZ, R12 ;  /* 0x000000ffff05a224 */ /* 0x000fe200078e000c */
[----:B-1----:R-:W-:Y:S02]  /*1150*/  @!P4 LEA R8, P2, R2, R6, 0x1 ;  /* 0x000000060208c211 */ /* 0x002fe400078408ff */
[----:B------:R-:W-:Y:S02]  /*1160*/  SEL R25, R4, RZ, !P3 ;  /* 0x000000ff04197207 */ /* 0x000fe40005800000 */
[----:B------:R-:W-:Y:S01]  /*1170*/  SEL R24, R5, RZ, !P3 ;  /* 0x000000ff05187207 */ /* 0x000fe20005800000 */
[----:B------:R-:W-:Y:S01]  /*1180*/  SHFL.IDX PT, R4, R17, 0x1, 0x181f ;  /* 0x00381f0011047f89 */ /* 0x000fe200000e0000 */
[C---:B------:R-:W-:Y:S02]  /*1190*/  ISETP.GE.AND P3, PT, R2.reuse, c[0x0][0x198], PT ;  /* 0x0000660002007a0c */ /* 0x040fe40003f66270 */
[----:B---3--:R-:W-:Y:S01]  /*11a0*/  @!P4 LEA.HI.X R9, R2, R7, R3, 0x1, P2 ;  /* 0x000000070209c211 */ /* 0x008fe200010f0c03 */
[----:B------:R-:W1:Y:S01]  /*11b0*/  SHFL.IDX PT, R5, R18, 0x1, 0x181f ;  /* 0x00381f0012057f89 */ /* 0x000e6200000e0000 */
[----:B------:R-:W-:-:S02]  /*11c0*/  @!P4 LEA.HI R12, R10, R23, RZ, 0x3 ;  /* 0x000000170a0cc211 */ /* 0x000fc400078f18ff */
[----:B------:R-:W-:Y:S02]  /*11d0*/  ISETP.GE.AND P2, PT, R23, c[0x0][0x198], PT ;  /* 0x0000660017007a0c */ /* 0x000fe40003f46270 */
[----:B------:R-:W-:Y:S02]  /*11e0*/  @!P5 LEA.HI R10, R0, R22, RZ, 0x3 ;  /* 0x00000016000ad211 */ /* 0x000fe400078f18ff */
[----:B------:R-:W-:Y:S02]  /*11f0*/  @!P4 LOP3.LUT R12, R12, 0xfffffff8, RZ, 0xc0, !PT ;  /* 0xfffffff80c0cc812 */ /* 0x000fe400078ec0ff */
[----:B------:R-:W-:Y:S01]  /*1200*/  @!P5 LOP3.LUT R14, R10, 0xfffffff8, RZ, 0xc0, !PT ;  /* 0xfffffff80a0ed812 */ /* 0x000fe200078ec0ff */
[--C-:B------:R-:W-:Y:S01]  /*1210*/  @!P4 IMAD.WIDE R10, R11, 0x2, R6.reuse ;  /* 0x000000020b0ac825 */ /* 0x100fe200078e0206 */
[----:B------:R-:W-:Y:S01]  /*1220*/  @!P5 LEA.HI R0, R13, R23, RZ, 0x3 ;  /* 0x000000170d00d211 */ /* 0x000fe200078f18ff */
[----:B------:R-:W-:Y:S01]  /*1230*/  @!PT LDS RZ, [RZ] ;  /* 0x00000000fffff984 */ /* 0x000fe20000000800 */
[----:B------:R2:W-:Y:S02]  /*1240*/  @!P4 LDGSTS.E.BYPASS.LTC128B.128 [R249+0x100], [R8.64], !P3 ;  /* 0x0010000008f9cfae */ /* 0x0005e4000d901d44 */
[----:B------:R-:W-:Y:S01]  /*1250*/  @!P4 IMAD.WIDE R6, R12, 0x2, R6 ;  /* 0x000000020c06c825 */ /* 0x000fe200078e0206 */
[----:B------:R-:W-:Y:S01]  /*1260*/  @!P5 LOP3.LUT R0, R0, 0xfffffff8, RZ, 0xc0, !PT ;  /* 0xfffffff80000d812 */ /* 0x000fe200078ec0ff */
[----:B------:R3:W-:Y:S04]  /*1270*/  @!P4 LDGSTS.E.BYPASS.LTC128B.128 [R249+0x4100], [R10.64], !P1 ;  /* 0x041000000af9cfae */ /* 0x0007e8000c901d44 */
[----:B------:R4:W-:Y:S01]  /*1280*/  @!P4 LDGSTS.E.BYPASS.LTC128B.128 [R249+0x8100], [R6.64], !P2 ;  /* 0x0810000006f9cfae */ /* 0x0009e2000d101d44 */
[----:B-1----:R-:W-:-:S04]  /*1290*/  @!P5 IMAD.WIDE R14, R14, 0x2, R4 ;  /* 0x000000020e0ed825 */ /* 0x002fc800078e0204 */
[----:B------:R-:W-:Y:S01]  /*12a0*/  @!P5 IMAD.WIDE R12, R0, 0x2, R4 ;  /* 0x00000002000cd825 */ /* 0x000fe200078e0204 */
[----:B------:R-:W-:-:S03]  /*12b0*/  @!P5 LEA R4, P4, R2, R4, 0x1 ;  /* 0x000000040204d211 */ /* 0x000fc600078808ff */
[----:B------:R-:W-:Y:S01]  /*12c0*/  IMAD R0, R19, c[0x0][0x208], RZ ;  /* 0x0000820013007a24 */ /* 0x000fe200078e02ff */
[----:B------:R-:W-:-:S05]  /*12d0*/  @!P5 LEA.HI.X R5, R2, R5, R3, 0x1, P4 ;  /* 0x000000050205d211 */ /* 0x000fca00020f0c03 */
[----:B------:R1:W-:Y:S01]  /*12e0*/  @!P5 LDGSTS.E.BYPASS.LTC128B.128 [R249+0x1100], [R4.64], !P3 ;  /* 0x0110000004f9dfae */ /* 0x0003e2000d901d44 */
[----:B--2---:R-:W-:Y:S02]  /*12f0*/  IMAD R8, R19, c[0x0][0x1e0], RZ ;  /* 0x0000780013087a24 */ /* 0x004fe400078e02ff */
[C---:B------:R-:W-:Y:S01]  /*1300*/  IMAD R19, R16.reuse, c[0x0][0x20c], R0 ;  /* 0x0000830010137a24 */ /* 0x040fe200078e0200 */
[----:B------:R-:W-:Y:S01]  /*1310*/  @!P6 SHF.R.S32.HI R0, RZ, 0x1f, R22 ;  /* 0x0000001fff00e819 */ /* 0x000fe20000011416 */
[----:B------:R2:W-:Y:S01]  /*1320*/  @!P5 LDGSTS.E.BYPASS.LTC128B.128 [R249+0x5100], [R14.64], !P1 ;  /* 0x051000000ef9dfae */ /* 0x0005e2000c901d44 */
[C---:B---3--:R-:W-:Y:S01]  /*1330*/  IMAD R10, R16.reuse, c[0x0][0x1e4], R8 ;  /* 0x00007900100a7a24 */ /* 0x048fe200078e0208 */
[----:B------:R-:W-:Y:S01]  /*1340*/  @!P0 SHF.R.S32.HI R11, RZ, 0x1f, R22 ;  /* 0x0000001fff0b8819 */ /* 0x000fe20000011416 */
[----:B------:R-:W-:Y:S01]  /*1350*/  IMAD.WIDE.U32 R8, R16, c[0x0][0x1e0], R2 ;  /* 0x0000780010087a25 */ /* 0x000fe200078e0002 */
[----:B----4-:R-:W3:Y:S01]  /*1360*/  SHFL.IDX PT, R6, R17, 0x2, 0x181f ;  /* 0x00581f0011067f89 */ /* 0x010ee200000e0000 */
[----:B------:R-:W-:-:S02]  /*1370*/  IADD3 R16, R120, R121, -R26 ;  /* 0x0000007978107210 */ /* 0x000fc40007ffe81a */
[----:B------:R-:W-:Y:S01]  /*1380*/  IMAD.IADD R9, R9, 0x1, R10 ;  /* 0x0000000109097824 */ /* 0x000fe200078e020a */
[----:B------:R-:W4:Y:S04]  /*1390*/  SHFL.IDX PT, R7, R18, 0x2, 0x181f ;  /* 0x00581f0012077f89 */ /* 0x000f2800000e0000 */
[----:B------:R5:W-:Y:S01]  /*13a0*/  @!P5 LDGSTS.E.BYPASS.LTC128B.128 [R249+0x9100], [R12.64], !P2 ;  /* 0x091000000cf9dfae */ /* 0x000be2000d101d44 */
[----:B------:R-:W-:Y:S02]  /*13b0*/  ISETP.GE.AND P5, PT, R22, c[0x0][0x1d4], PT ;  /* 0x0000750016007a0c */ /* 0x000fe40003fa6270 */
[----:B-1----:R-:W-:Y:S01]  /*13c0*/  @!P6 SHF.R.S32.HI R5, RZ, 0x1f, R23 ;  /* 0x0000001fff05e819 */ /* 0x002fe20000011417 */
[----:B------:R-:W1:Y:S01]  /*13d0*/  SHFL.IDX PT, R4, R17, 0x3, 0x181f ;  /* 0x00781f0011047f89 */ /* 0x000e6200000e0000 */
[----:B--2---:R-:W-:-:S02]  /*13e0*/  @!P0 LEA.HI R14, R11, R22, RZ, 0x3 ;  /* 0x000000160b0e8211 */ /* 0x004fc400078f18ff */
[----:B---3--:R-:W-:-:S04]  /*13f0*/  @!P6 LEA R10, P4, R2, R6, 0x1 ;  /* 0x00000006020ae211 */ /* 0x008fc800078808ff */
[----:B----4-:R-:W-:-:S05]  /*1400*/  @!P6 LEA.HI.X R11, R2, R7, R3, 0x1, P4 ;  /* 0x00000007020be211 */ /* 0x010fca00020f0c03 */
[----:B------:R2:W-:Y:S01]  /*1410*/  @!P6 LDGSTS.E.BYPASS.LTC128B.128 [R249+0x2100], [R10.64], !P3 ;  /* 0x021000000af9efae */ /* 0x0005e2000d901d44 */
[----:B-----5:R-:W-:Y:S02]  /*1420*/  @!P6 LEA.HI R12, R0, R22, RZ, 0x3 ;  /* 0x00000016000ce211 */ /* 0x020fe400078f18ff */
[----:B------:R-:W-:Y:S02]  /*1430*/  @!P6 LEA.HI R0, R5, R23, RZ, 0x3 ;  /* 0x000000170500e211 */ /* 0x000fe400078f18ff */
[----:B------:R-:W3:Y:S01]  /*1440*/  SHFL.IDX PT, R5, R18, 0x3, 0x181f ;  /* 0x00781f0012057f89 */ /* 0x000ee200000e0000 */
[----:B------:R-:W-:Y:S02]  /*1450*/  @!P6 LOP3.LUT R12, R12, 0xfffffff8, RZ, 0xc0, !PT ;  /* 0xfffffff80c0ce812 */ /* 0x000fe400078ec0ff */
[----:B------:R-:W-:-:S03]  /*1460*/  @!P6 LOP3.LUT R0, R0, 0xfffffff8, RZ, 0xc0, !PT ;  /* 0xfffffff80000e812 */ /* 0x000fc600078ec0ff */
[----:B------:R-:W-:-:S04]  /*1470*/  @!P6 IMAD.WIDE R12, R12, 0x2, R6 ;  /* 0x000000020c0ce825 */ /* 0x000fc800078e0206 */
[----:B------:R-:W-:Y:S01]  /*1480*/  @!P6 IMAD.WIDE R6, R0, 0x2, R6 ;  /* 0x000000020006e825 */ /* 0x000fe200078e0206 */
[----:B------:R4:W-:Y:S03]  /*1490*/  @!P6 LDGSTS.E.BYPASS.LTC128B.128 [R249+0x6100], [R12.64], !P1 ;  /* 0x061000000cf9efae */ /* 0x0009e6000c901d44 */
[----:B------:R-:W-:Y:S01]  /*14a0*/  IMAD.SHL.U32 R0, R36, 0x40, RZ ;  /* 0x0000004024007824 */ /* 0x000fe200078e00ff */
[----:B------:R5:W-:Y:S01]  /*14b0*/  @!P6 LDGSTS.E.BYPASS.LTC128B.128 [R249+0xa100], [R6.64], !P2 ;  /* 0x0a10000006f9efae */ /* 0x000be2000d101d44 */
[----:B------:R-:W-:-:S03]  /*14c0*/  ISETP.GE.AND P6, PT, R2, c[0x0][0x1d4], PT ;  /* 0x0000750002007a0c */ /* 0x000fc60003fc6270 */
[----:B------:R-:W-:Y:S01]  /*14d0*/  LOP3.LUT R0, R0, 0x1c0, RZ, 0xc0, !PT ;  /* 0x000001c000007812 */ /* 0x000fe200078ec0ff */
[----:B--2---:R-:W-:-:S03]  /*14e0*/  IMAD R10, R38, c[0x0][0x1e8], RZ ;  /* 0x00007a00260a7a24 */ /* 0x004fc600078e02ff */
[----:B------:R-:W-:Y:S01]  /*14f0*/  SHF.R.U32.HI R11, RZ, 0x3, R0 ;  /* 0x00000003ff0b7819 */ /* 0x000fe20000011600 */
[C---:B------:R-:W-:Y:S01]  /*1500*/  IMAD R10, R37.reuse, c[0x0][0x1ec], R10 ;  /* 0x00007b00250a7a24 */ /* 0x040fe200078e020a */
[----:B----4-:R-:W-:Y:S01]  /*1510*/  LOP3.LUT R12, R0, 0x8, R30, 0xf8, !PT ;  /* 0x00000008000c7812 */ /* 0x010fe200078ef81e */
[----:B------:R-:W-:Y:S01]  /*1520*/  IMAD.SHL.U32 R13, R128, 0x40, RZ ;  /* 0x00000040800d7824 */ /* 0x000fe200078e00ff */
[----:B------:R-:W-:Y:S01]  /*1530*/  @!P0 SHF.R.S32.HI R0, RZ, 0x1f, R23 ;  /* 0x0000001fff008819 */ /* 0x000fe20000011417 */
[----:B-----5:R-:W-:Y:S01]  /*1540*/  IMAD.WIDE.U32 R6, R37, c[0x0][0x1e8], R8 ;  /* 0x00007a0025067a25 */ /* 0x020fe200078e0008 */
[----:B-1----:R-:W-:Y:S02]  /*1550*/  @!P0 LEA R8, P4, R2, R4, 0x1 ;  /* 0x0000000402088211 */ /* 0x002fe400078808ff */
[----:B------:R-:W-:Y:S01]  /*1560*/  @!P0 LEA.HI R0, R0, R23, RZ, 0x3 ;  /* 0x0000001700008211 */ /* 0x000fe200078f18ff */
[----:B------:R-:W-:Y:S01]  /*1570*/  IMAD.IADD R7, R7, 0x1, R10 ;  /* 0x0000000107077824 */ /* 0x000fe200078e020a */
[----:B---3--:R-:W-:Y:S01]  /*1580*/  @!P0 LEA.HI.X R9, R2, R5, R3, 0x1, P4 ;  /* 0x0000000502098211 */ /* 0x008fe200020f0c03 */
[----:B------:R-:W-:Y:S01]  /*1590*/  IMAD R10, R24, c[0x0][0x1f0], RZ ;  /* 0x00007c00180a7a24 */ /* 0x000fe200078e02ff */
[----:B------:R-:W-:Y:S01]  /*15a0*/  @!P0 LOP3.LUT R2, R14, 0xfffffff8, RZ, 0xc0, !PT ;  /* 0xfffffff80e028812 */ /* 0x000fe200078ec0ff */
[----:B------:R-:W-:Y:S01]  /*15b0*/  IMAD.WIDE.U32 R40, R25, c[0x0][0x1f0], R6 ;  /* 0x00007c0019287a25 */ /* 0x000fe200078e0006 */
[----:B------:R-:W-:Y:S01]  /*15c0*/  @!P0 LOP3.LUT R0, R0, 0xfffffff8, RZ, 0xc0, !PT ;  /* 0xfffffff800008812 */ /* 0x000fe200078ec0ff */
[----:B------:R1:W-:Y:S01]  /*15d0*/  @!P0 LDGSTS.E.BYPASS.LTC128B.128 [R249+0x3100], [R8.64], !P3 ;  /* 0x0310000008f98fae */ /* 0x0003e2000d901d44 */
[----:B------:R-:W-:Y:S01]  /*15e0*/  ISETP.GE.AND P3, PT, R16, 0x1, PT ;  /* 0x000000011000780c */ /* 0x000fe20003f66270 */
[--C-:B------:R-:W-:Y:S01]  /*15f0*/  @!P0 IMAD.WIDE R2, R2, 0x2, R4.reuse ;  /* 0x0000000202028825 */ /* 0x100fe200078e0204 */
[----:B------:R-:W-:Y:S01]  /*1600*/  ISETP.GE.AND P4, PT, R23, c[0x0][0x1d4], PT ;  /* 0x0000750017007a0c */ /* 0x000fe20003f86270 */
[----:B------:R2:W-:Y:S01]  /*1610*/  STL.64 [R1+0x18], R40 ;  /* 0x0000182801007387 */ /* 0x0005e20000100a00 */
[----:B------:R-:W-:Y:S01]  /*1620*/  LOP3.LUT R17, R12, R11, RZ, 0x3c, !PT ;  /* 0x0000000b0c117212 */ /* 0x000fe200078e3cff */
[----:B------:R-:W-:Y:S01]  /*1630*/  @!P0 IMAD.WIDE R4, R0, 0x2, R4 ;  /* 0x0000000200048825 */ /* 0x000fe200078e0204 */
[----:B------:R-:W-:Y:S01]  /*1640*/  LOP3.LUT R0, R29, 0xfffffff0, RZ, 0xc0, !PT ;  /* 0xfffffff01d007812 */ /* 0x000fe200078ec0ff */
[----:B------:R3:W-:Y:S01]  /*1650*/  @!P0 LDGSTS.E.BYPASS.LTC128B.128 [R249+0x7100], [R2.64], !P1 ;  /* 0x0710000002f98fae */ /* 0x0007e2000c901d44 */
[C---:B------:R-:W-:Y:S01]  /*1660*/  ISETP.GE.AND P1, PT, R16.reuse, 0x41, PT ;  /* 0x000000411000780c */ /* 0x040fe20003f26270 */
[----:B------:R-:W-:Y:S01]  /*1670*/  IMAD R10, R25, c[0x0][0x1f4], R10 ;  /* 0x00007d00190a7a24 */ /* 0x000fe200078e020a */
[----:B------:R-:W-:Y:S01]  /*1680*/  SEL R11, RZ, 0x1, P6 ;  /* 0x00000001ff0b7807 */ /* 0x000fe20003000000 */
[----:B------:R4:W-:Y:S01]  /*1690*/  @!P0 LDGSTS.E.BYPASS.LTC128B.128 [R249+0xb100], [R4.64], !P2 ;  /* 0x0b10000004f98fae */ /* 0x0009e2000d101d44 */
[----:B------:R-:W-:Y:S01]  /*16a0*/  IMAD.MOV.U32 R130, RZ, RZ, R40 ;  /* 0x000000ffff827224 */ /* 0x000fe200078e0028 */
[----:B------:R-:W-:Y:S01]  /*16b0*/  ISETP.GE.AND P2, PT, R16, 0x21, PT ;  /* 0x000000211000780c */ /* 0x000fe20003f46270 */
[----:B------:R-:W-:Y:S01]  /*16c0*/  IMAD.IADD R131, R41, 0x1, R10 ;  /* 0x0000000129837824 */ /* 0x000fe200078e020a */
[----:B------:R-:W0:Y:S01]  /*16d0*/  LDGDEPBAR ;  /* 0x00000000000079af */ /* 0x000e220000000000 */
[----:B------:R-:W-:-:S02]  /*16e0*/  IMAD.IADD R0, R125, 0x1, -R0 ;  /* 0x000000017d007824 */ /* 0x000fc400078e0a00 */
[----:B------:R-:W-:Y:S01]  /*16f0*/  IMAD R10, R38, c[0x0][0x210], RZ ;  /* 0x00008400260a7a24 */ /* 0x000fe200078e02ff */
[----:B------:R-:W-:Y:S03]  /*1700*/  STL.64 [R1+0x10], R130 ;  /* 0x0000108201007387 */ /* 0x000fe60000100a00 */
[----:B------:R-:W-:Y:S02]  /*1710*/  IMAD R10, R37, c[0x0][0x214], R10 ;  /* 0x00008500250a7a24 */ /* 0x000fe400078e020a */
[----:B---3--:R-:W-:-:S04]  /*1720*/  IMAD.WIDE.U32 R2, R31, R126, R130 ;  /* 0x0000007e1f027225 */ /* 0x008fc800078e0082 */
[----:B------:R-:W-:Y:S01]  /*1730*/  IMAD.IADD R3, R3, 0x1, R28 ;  /* 0x0000000103037824 */ /* 0x000fe200078e021c */
[----:B------:R-:W-:Y:S01]  /*1740*/  @P3 LEA R6, P0, R2, c[0x0][0x1c8], 0x1 ;  /* 0x0000720002063a11 */ /* 0x000fe200078008ff */
[----:B----4-:R-:W-:Y:S01]  /*1750*/  IMAD.IADD R5, R21, 0x1, R19 ;  /* 0x0000000115057824 */ /* 0x010fe200078e0213 */
[----:B------:R-:W-:Y:S01]  /*1760*/  SHF.R.S32.HI R4, RZ, 0x1f, R0 ;  /* 0x0000001fff047819 */ /* 0x000fe20000011400 */
[----:B------:R-:W-:Y:S01]  /*1770*/  IMAD.WIDE.U32 R18, R124, 0x40, RZ ;  /* 0x000000407c127825 */ /* 0x000fe200078e00ff */
[----:B------:R-:W-:Y:S02]  /*1780*/  @P3 LEA.HI.X R7, R2, c[0x0][0x1cc], R3, 0x1, P0 ;  /* 0x0000730002073a11 */ /* 0x000fe400000f0c03 */
[----:B-1----:R-:W-:Y:S02]  /*1790*/  @P2 LEA R8, P0, R124, R2, 0x5 ;  /* 0x000000027c082211 */ /* 0x002fe400078028ff */
[----:B------:R-:W-:Y:S01]  /*17a0*/  LEA.HI R15, R4, R0, RZ, 0x3 ;  /* 0x00000000040f7211 */ /* 0x000fe200078f18ff */
[----:B------:R1:W-:Y:S01]  /*17b0*/  @P3 LDGSTS.E.BYPASS.LTC128B.128 [R249+0xc100], [R6.64], !P6 ;  /* 0x0c10000006f93fae */ /* 0x0003e2000f101d44 */
[----:B------:R-:W-:-:S02]  /*17c0*/  @P2 LEA.HI.X R14, R124, R3, R128, 0x5, P0 ;  /* 0x000000037c0e2211 */ /* 0x000fc400000f2c80 */
[----:B------:R-:W-:Y:S01]  /*17d0*/  @P1 IADD3 R9, P0, R2, R18, RZ ;  /* 0x0000001202091210 */ /* 0x000fe20007f1e0ff */
[----:B------:R1:W-:Y:S01]  /*17e0*/  @P3 LDGSTS.E.BYPASS.LTC128B.128 [R249+0xf100], [R6.64+0x80], !P5 ;  /* 0x0f10008006f93fae */ /* 0x0003e2000e901d44 */
[----:B------:R-:W-:Y:S02]  /*17f0*/  LOP3.LUT R4, R15, 0xfffffff8, RZ, 0xc0, !PT ;  /* 0xfffffff80f047812 */ /* 0x000fe400078ec0ff */
[----:B------:R-:W-:Y:S01]  /*1800*/  @P1 IADD3.X R13, R3, R19, R13, P0, !PT ;  /* 0x00000013030d1210 */ /* 0x000fe200007fe40d */
[----:B------:R1:W-:Y:S01]  /*1810*/  @P3 LDGSTS.E.BYPASS.LTC128B.128 [R249+0x12100], [R6.64+0x100], !P4 ;  /* 0x1210010006f93fae */ /* 0x0003e2000e101d44 */
[----:B------:R-:W-:Y:S01]  /*1820*/  @P2 LEA R2, P0, R8, c[0x0][0x1c8], 0x1 ;  /* 0x0000720008022a11 */ /* 0x000fe200078008ff */
[----:B------:R-:W-:Y:S01]  /*1830*/  IMAD.IADD R12, R0, 0x1, -R4 ;  /* 0x00000001000c7824 */ /* 0x000fe200078e0a04 */
[----:B------:R-:W-:Y:S01]  /*1840*/  SEL R0, RZ, 0xffffffff, P5 ;  /* 0xffffffffff007807 */ /* 0x000fe20002800000 */
[----:B------:R-:W-:Y:S01]  /*1850*/  IMAD.MOV.U32 R4, RZ, RZ, R20 ;  /* 0x000000ffff047224 */ /* 0x000fe200078e0014 */
[----:B------:R-:W-:-:S02]  /*1860*/  @P2 LEA.HI.X R3, R8, c[0x0][0x1cc], R14, 0x1, P0 ;  /* 0x0000730008032a11 */ /* 0x000fc400000f0c0e */
[C---:B------:R-:W-:Y:S01]  /*1870*/  @P1 LEA R8, P0, R9.reuse, c[0x0][0x1c8], 0x1 ;  /* 0x0000720009081a11 */ /* 0x040fe200078008ff */
[----:B------:R-:W-:Y:S01]  /*1880*/  IMAD.SHL.U32 R0, R0, 0x2, RZ ;  /* 0x0000000200007824 */ /* 0x000fe200078e00ff */
[----:B------:R-:W-:Y:S01]  /*1890*/  LOP3.LUT P3, RZ, R12, 0x4, RZ, 0xc0, !PT ;  /* 0x000000040cff7812 */ /* 0x000fe2000786c0ff */
[----:B------:R3:W-:Y:S01]  /*18a0*/  @P2 LDGSTS.E.BYPASS.LTC128B.128 [R249+0xd100], [R2.64], !P6 ;  /* 0x0d10000002f92fae */ /* 0x0007e2000f101d44 */
[----:B------:R-:W-:Y:S01]  /*18b0*/  @P1 LEA.HI.X R9, R9, c[0x0][0x1cc], R13, 0x1, P0 ;  /* 0x0000730009091a11 */ /* 0x000fe200000f0c0d */
[----:B------:R-:W-:Y:S01]  /*18c0*/  IMAD.WIDE.U32 R4, R37, c[0x0][0x210], R4 ;  /* 0x0000840025047a25 */ /* 0x000fe200078e0004 */
[----:B------:R-:W-:Y:S01]  /*18d0*/  LOP3.LUT R11, R0, 0x2, R11, 0xe2, !PT ;  /* 0x00000002000b7812 */ /* 0x000fe200078ee20b */
[----:B------:R3:W-:Y:S01]  /*18e0*/  @P2 LDGSTS.E.BYPASS.LTC128B.128 [R249+0x10100], [R2.64+0x80], !P5 ;  /* 0x1010008002f92fae */ /* 0x0007e2000e901d44 */
[----:B------:R-:W-:Y:S01]  /*18f0*/  LOP3.LUT P0, RZ, R36, 0x2, RZ, 0xc0, !PT ;  /* 0x0000000224ff7812 */ /* 0x000fe2000780c0ff */
[----:B------:R-:W-:Y:S02]  /*1900*/  IMAD R0, R24, c[0x0][0x218], RZ ;  /* 0x0000860018007a24 */ /* 0x000fe400078e02ff */
[----:B------:R3:W-:Y:S01]  /*1910*/  @P2 LDGSTS.E.BYPASS.LTC128B.128 [R249+0x13100], [R2.64+0x100], !P4 ;  /* 0x1310010002f92fae */ /* 0x0007e2000e101d44 */
[----:B------:R-:W-:Y:S01]  /*1920*/  IMAD.IADD R5, R5, 0x1, R10 ;  /* 0x0000000105057824 */ /* 0x000fe200078e020a */
[----:B------:R-:W-:Y:S01]  /*1930*/  LOP3.LUT P2, RZ, R12, 0x2, RZ, 0xc0, !PT ;  /* 0x000000020cff7812 */ /* 0x000fe2000784c0ff */
[----:B------:R-:W-:Y:S01]  /*1940*/  IMAD R10, R25, c[0x0][0x21c], R0 ;  /* 0x00008700190a7a24 */ /* 0x000fe200078e0200 */
[----:B------:R4:W-:Y:S01]  /*1950*/  @P1 LDGSTS.E.BYPASS.LTC128B.128 [R249+0xe100], [R8.64], !P6 ;  /* 0x0e10000008f91fae */ /* 0x0009e2000f101d44 */
[----:B------:R-:W-:-:S02]  /*1960*/  IMAD R0, R27, 0x200, R17 ;  /* 0x000002001b007824 */ /* 0x000fc400078e0211 */
[----:B--2---:R-:W-:Y:S01]  /*1970*/  IMAD.WIDE.U32 R40, R25, c[0x0][0x218], R4 ;  /* 0x0000860019287a25 */ /* 0x004fe200078e0004 */
[----:B------:R4:W-:Y:S01]  /*1980*/  @P1 LDGSTS.E.BYPASS.LTC128B.128 [R249+0x11100], [R8.64+0x80], !P5 ;  /* 0x1110008008f91fae */ /* 0x0009e2000e901d44 */
[----:B------:R-:W-:Y:S02]  /*1990*/  SEL R4, RZ, 0x4, P4 ;  /* 0x00000004ff047807 */ /* 0x000fe40002000000 */
[----:B------:R-:W-:Y:S01]  /*19a0*/  IMAD.SHL.U32 R224, R0, 0x2, RZ ;  /* 0x0000000200e07824 */ /* 0x000fe200078e00ff */
[----:B------:R4:W-:Y:S01]  /*19b0*/  @P1 LDGSTS.E.BYPASS.LTC128B.128 [R249+0x14100], [R8.64+0x100], !P4 ;  /* 0x1410010008f91fae */ /* 0x0009e2000e101d44 */
[----:B------:R-:W-:Y:S02]  /*19c0*/  IMAD.IADD R23, R41, 0x1, R10 ;  /* 0x0000000129177824 */ /* 0x000fe400078e020a */
[----:B------:R-:W-:Y:S01]  /*19d0*/  IMAD.MOV.U32 R22, RZ, RZ, R40 ;  /* 0x000000ffff167224 */ /* 0x000fe200078e0028 */
[----:B------:R-:W0:Y:S01]  /*19e0*/  LDGDEPBAR ;  /* 0x00000000000079af */ /* 0x000e220000000000 */
[----:B------:R-:W-:-:S02]  /*19f0*/  IADD3 R0, R224, 0xc100, RZ ;  /* 0x0000c100e0007810 */ /* 0x000fc40007ffe0ff */
[----:B------:R-:W-:Y:S01]  /*1a00*/  IADD3 R231, R224, 0xc120, RZ ;  /* 0x0000c120e0e77810 */ /* 0x000fe20007ffe0ff */
[----:B------:R-:W-:Y:S01]  /*1a10*/  STL.64 [R1+0x38], R40 ;  /* 0x0000382801007387 */ /* 0x000fe20000100a00 */
[----:B------:R-:W-:-:S03]  /*1a20*/  @P0 IADD3 R231, R0, -0x20, RZ ;  /* 0xffffffe000e70810 */ /* 0x000fc60007ffe0ff */
[----:B------:R-:W-:Y:S01]  /*1a30*/  STL.64 [R1+0x28], R22 ;  /* 0x0000281601007387 */ /* 0x000fe20000100a00 */
[----:B------:R-:W-:Y:S01]  /*1a40*/  IADD3 R248, R231, 0x800, RZ ;  /* 0x00000800e7f87810 */ /* 0x000fe20007ffe0ff */
[----:B---3--:R-:W-:Y:S01]  /*1a50*/  IMAD.SHL.U32 R2, R12, 0x40, RZ ;  /* 0x000000400c027824 */ /* 0x008fe200078e00ff */
[----:B------:R-:W-:Y:S01]  /*1a60*/  LOP3.LUT R12, R11, R4, RZ, 0xfc, !PT ;  /* 0x000000040b0c7212 */ /* 0x000fe200078efcff */
[----:B------:R-:W-:Y:S01]  /*1a70*/  IMAD.SHL.U32 R3, R27, 0x8, RZ ;  /* 0x000000081b037824 */ /* 0x000fe200078e00ff */
[----:B------:R-:W-:Y:S01]  /*1a80*/  IADD3 R247, R231, 0x1000, RZ ;  /* 0x00001000e7f77810 */ /* 0x000fe20007ffe0ff */
[----:B------:R-:W-:Y:S01]  /*1a90*/  IMAD.SHL.U32 R4, R15, 0x40, RZ ;  /* 0x000000400f047824 */ /* 0x000fe200078e00ff */
[----:B------:R-:W-:Y:S02]  /*1aa0*/  LOP3.LUT R2, R2, 0x1c0, RZ, 0xc0, !PT ;  /* 0x000001c002027812 */ /* 0x000fe400078ec0ff */
[----:B------:R-:W-:Y:S02]  /*1ab0*/  IADD3 R246, R231, 0x1800, RZ ;  /* 0x00001800e7f67810 */ /* 0x000fe40007ffe0ff */
[----:B------:R-:W-:-:S02]  /*1ac0*/  LOP3.LUT R3, R2, 0x8, R3, 0xf8, !PT ;  /* 0x0000000802037812 */ /* 0x000fc400078ef803 */
[----:B------:R-:W-:Y:S01]  /*1ad0*/  SHF.R.U32.HI R2, RZ, 0x3, R2 ;  /* 0x00000003ff027819 */ /* 0x000fe20000011602 */
[----:B------:R-:W-:-:S04]  /*1ae0*/  DEPBAR.LE SB0, 0x1 ;  /* 0x000080400000791a */ /* 0x000fc80000000000 */
[----:B------:R-:W-:Y:S01]  /*1af0*/  LOP3.LUT R5, R3, R2, RZ, 0x3c, !PT ;  /* 0x0000000203057212 */ /* 0x000fe200078e3cff */
[----:B------:R-:W-:Y:S01]  /*1b00*/  IMAD.WIDE.U32 R2, R31, R34, R22 ;  /* 0x000000221f027225 */ /* 0x000fe200078e0016 */
[----:B------:R-:W-:Y:S01]  /*1b10*/  BAR.SYNC.DEFER_BLOCKING 0x0 ;  /* 0x0000000000007b1d */ /* 0x000fe20000010000 */
[----:B------:R-:W-:Y:S02]  /*1b20*/  IADD3 R245, R231, 0x2000, RZ ;  /* 0x00002000e7f57810 */ /* 0x000fe40007ffe0ff */
[----:B------:R-:W-:Y:S01]  /*1b30*/  LOP3.LUT R4, R5, 0xfffffe00, R4, 0xf8, !PT ;  /* 0xfffffe0005047812 */ /* 0x000fe200078ef804 */
[----:B------:R-:W-:Y:S01]  /*1b40*/  IMAD.IADD R0, R3, 0x1, R32 ;  /* 0x0000000103007824 */ /* 0x000fe200078e0220 */
[----:B-1----:R-:W-:Y:S01]  /*1b50*/  LEA R6, P0, R2, c[0x0][0x1f8], 0x1 ;  /* 0x00007e0002067a11 */ /* 0x002fe200078008ff */
[----:B------:R-:W-:Y:S01]  /*1b60*/  IMAD.MOV.U32 R5, RZ, RZ, 0x10 ;  /* 0x00000010ff057424 */ /* 0x000fe200078e00ff */
[----:B------:R-:W-:Y:S01]  /*1b70*/  IADD3 R244, R231, 0x2800, RZ ;  /* 0x00002800e7f47810 */ /* 0x000fe20007ffe0ff */
[----:B------:R-:W-:Y:S01]  /*1b80*/  IMAD.IADD R208, R4, 0x1, R208 ;  /* 0x0000000104d07824 */ /* 0x000fe200078e02d0 */
[----:B------:R-:W-:Y:S01]  /*1b90*/  LEA.HI.X R7, R2, c[0x0][0x1fc], R0, 0x1, P0 ;  /* 0x00007f0002077a11 */ /* 0x000fe200000f0c00 */
[----:B------:R-:W-:Y:S01]  /*1ba0*/  IMAD.MOV.U32 R0, RZ, RZ, c[0x0][0x208] ;  /* 0x00008200ff007624 */ /* 0x000fe200078e00ff */
[----:B------:R-:W-:Y:S01]  /*1bb0*/  SEL R5, R5, 0xfffffff0, !P2 ;  /* 0xfffffff005057807 */ /* 0x000fe20005000000 */
[----:B------:R-:W-:Y:S01]  /*1bc0*/  IMAD.MOV.U32 R2, RZ, RZ, 0x6 ;  /* 0x00000006ff027424 */ /* 0x000fe200078e00ff */
[----:B------:R-:W-:Y:S01]  /*1bd0*/  LEA R216, R208, 0x100, 0x1 ;  /* 0x00000100d0d87811 */ /* 0x000fe200078e08ff */
[----:B------:R-:W-:Y:S01]  /*1be0*/  IMAD.MOV.U32 R3, RZ, RZ, 0x20 ;  /* 0x00000020ff037424 */ /* 0x000fe200078e00ff */
[----:B------:R-:W-:Y:S01]  /*1bf0*/  IADD3 R243, R231, 0x3000, RZ ;  /* 0x00003000e7f37810 */ /* 0x000fe20007ffe0ff */
[C---:B------:R-:W-:Y:S01]  /*1c00*/  IMAD.SHL.U32 R17, R0.reuse, 0x40, RZ ;  /* 0x0000004000117824 */ /* 0x040fe200078e00ff */
[----:B------:R-:W-:Y:S01]  /*1c10*/  SHF.L.U64.HI R13, R0, R2, c[0x0][0x20c] ;  /* 0x00008300000d7619 */ /* 0x000fe20000010202 */
[----:B------:R-:W-:Y:S01]  /*1c20*/  IMAD R212, R5, 0x2, R216 ;  /* 0x0000000205d47824 */ /* 0x000fe200078e02d8 */
[----:B------:R-:W-:Y:S01]  /*1c30*/  SEL R0, R3, 0xffffffe0, !P3 ;  /* 0xffffffe003007807 */ /* 0x000fe20005800000 */
[----:B------:R-:W-:Y:S01]  /*1c40*/  IMAD.SHL.U32 R208, R208, 0x2, RZ ;  /* 0x00000002d0d07824 */ /* 0x000fe200078e00ff */
[----:B------:R-:W-:-:S02]  /*1c50*/  IADD3 R14, P1, P0, R17, 0x80, R6 ;  /* 0x00000080110e7810 */ /* 0x000fc4000783e006 */
[----:B------:R-:W-:Y:S01]  /*1c60*/  LOP3.LUT R3, R12, 0x1, RZ, 0xc0, !PT ;  /* 0x000000010c037812 */ /* 0x000fe200078ec0ff */
[C---:B------:R-:W-:Y:S01]  /*1c70*/  IMAD R216, R0.reuse, 0x2, R216 ;  /* 0x0000000200d87824 */ /* 0x040fe200078e02d8 */
[----:B------:R-:W-:Y:S01]  /*1c80*/  LDSM.16.M88.4 R156, [R208+0x100] ;  /* 0x00010000d09c783b */ /* 0x000fe20000000200 */
[----:B------:R-:W-:Y:S01]  /*1c90*/  IMAD R220, R0, 0x2, R212 ;  /* 0x0000000200dc7824 */ /* 0x000fe200078e02d4 */
[----:B------:R-:W-:Y:S02]  /*1ca0*/  IADD3.X R15, R13, RZ, R7, P1, P0 ;  /* 0x000000ff0d0f7210 */ /* 0x000fe40000fe0407 */
[----:B------:R-:W-:Y:S01]  /*1cb0*/  LDSM.16.M88.4 R192, [R208+0x4100] ;  /* 0x00410000d0c0783b */ /* 0x000fe20000000200 */
[C---:B------:R-:W-:Y:S02]  /*1cc0*/  IADD3 R10, P1, P0, R17.reuse, 0x100, R6 ;  /* 0x00000100110a7810 */ /* 0x040fe4000783e006 */
[----:B------:R-:W-:Y:S01]  /*1cd0*/  IADD3 R2, P2, R17, R6, RZ ;  /* 0x0000000611027210 */ /* 0x000fe20007f5e0ff */
[----:B------:R-:W-:Y:S01]  /*1ce0*/  LDSM.16.M88.4 R160, [R212] ;  /* 0x00000000d4a0783b */ /* 0x000fe20000000200 */
[----:B------:R-:W-:-:S02]  /*1cf0*/  ISETP.NE.U32.AND P3, PT, R3, 0x1, PT ;  /* 0x000000010300780c */ /* 0x000fc40003f65070 */
[C-C-:B------:R-:W-:Y:S01]  /*1d00*/  IADD3.X R11, R13.reuse, RZ, R7.reuse, P1, P0 ;  /* 0x000000ff0d0b7210 */ /* 0x140fe20000fe0407 */
[----:B------:R-:W-:Y:S01]  /*1d10*/  LDSM.16.M88.4 R196, [R212+0x4000] ;  /* 0x00400000d4c4783b */ /* 0x000fe20000000200 */
[----:B----4-:R-:W-:Y:S01]  /*1d20*/  IADD3 R8, P0, R2, R17, RZ ;  /* 0x0000001102087210 */ /* 0x010fe20007f1e0ff */
[----:B------:R-:W-:Y:S01]  /*1d30*/  IMAD.X R3, R13, 0x1, R7, P2 ;  /* 0x000000010d037824 */ /* 0x000fe200010e0607 */
[----:B------:R-:W-:Y:S01]  /*1d40*/  LOP3.LUT P1, RZ, R12, 0x2, RZ, 0xc0, !PT ;  /* 0x000000020cff7812 */ /* 0x000fe2000782c0ff */
[----:B------:R-:W-:Y:S01]  /*1d50*/  LDSM.16.M88.4 R184, [R216] ;  /* 0x00000000d8b8783b */ /* 0x000fe20000000200 */
[C---:B------:R-:W-:Y:S01]  /*1d60*/  ISETP.LT.OR P2, PT, R16.reuse, 0x1, P3 ;  /* 0x000000011000780c */ /* 0x040fe20001f41670 */
[----:B------:R-:W-:Y:S01]  /*1d70*/  IMAD.X R9, R3, 0x1, R13, P0 ;  /* 0x0000000103097824 */ /* 0x000fe200000e060d */
[----:B------:R-:W-:Y:S01]  /*1d80*/  ISETP.LT.OR P0, PT, R16, 0x1, !P1 ;  /* 0x000000011000780c */ /* 0x000fe20004f01670 */
[----:B------:R-:W-:Y:S01]  /*1d90*/  LDSM.16.M88.4 R200, [R216+0x4000] ;  /* 0x00400000d8c8783b */ /* 0x000fe20000000200 */
[----:B------:R-:W-:-:S02]  /*1da0*/  IADD3 R242, R231, 0x3800, RZ ;  /* 0x00003800e7f27810 */ /* 0x000fc40007ffe0ff */
[C---:B------:R-:W-:Y:S01]  /*1db0*/  IADD3 R241, R231.reuse, 0x4000, RZ ;  /* 0x00004000e7f17810 */ /* 0x040fe20007ffe0ff */
[----:B------:R-:W-:Y:S01]  /*1dc0*/  LDSM.16.M88.4 R188, [R220] ;  /* 0x00000000dcbc783b */ /* 0x000fe20000000200 */
[C---:B------:R-:W-:Y:S02]  /*1dd0*/  IADD3 R240, R231.reuse, 0x4800, RZ ;  /* 0x00004800e7f07810 */ /* 0x040fe40007ffe0ff */
[C---:B------:R-:W-:Y:S01]  /*1de0*/  IADD3 R239, R231.reuse, 0x5000, RZ ;  /* 0x00005000e7ef7810 */ /* 0x040fe20007ffe0ff */
[----:B------:R-:W-:Y:S01]  /*1df0*/  LDSM.16.M88.4 R204, [R220+0x4000] ;  /* 0x00400000dccc783b */ /* 0x000fe20000000200 */
[C---:B------:R-:W-:Y:S02]  /*1e00*/  IADD3 R238, R231.reuse, 0x5800, RZ ;  /* 0x00005800e7ee7810 */ /* 0x040fe40007ffe0ff */
[C---:B------:R-:W-:Y:S01]  /*1e10*/  IADD3 R237, R231.reuse, 0x6000, RZ ;  /* 0x00006000e7ed7810 */ /* 0x040fe20007ffe0ff */
[----:B------:R-:W-:Y:S01]  /*1e20*/  LDSM.16.M88.4 R208, [R208+0x8100] ;  /* 0x00810000d0d0783b */ /* 0x000fe20000000200 */
[----:B------:R-:W-:-:S02]  /*1e30*/  IADD3 R236, R231, 0x6800, RZ ;  /* 0x00006800e7ec7810 */ /* 0x000fc40007ffe0ff */
[C---:B------:R-:W-:Y:S01]  /*1e40*/  IADD3 R235, R231.reuse, 0x7000, RZ ;  /* 0x00007000e7eb7810 */ /* 0x040fe20007ffe0ff */
[----:B------:R-:W-:Y:S01]  /*1e50*/  LDSM.16.M88.4 R212, [R212+0x8000] ;  /* 0x00800000d4d4783b */ /* 0x000fe20000000200 */
[C---:B------:R-:W-:Y:S02]  /*1e60*/  IADD3 R234, R231.reuse, 0x7800, RZ ;  /* 0x00007800e7ea7810 */ /* 0x040fe40007ffe0ff */
[C---:B------:R-:W-:Y:S01]  /*1e70*/  IADD3 R233, R231.reuse, 0x8000, RZ ;  /* 0x00008000e7e97810 */ /* 0x040fe20007ffe0ff */
[----:B------:R-:W-:Y:S01]  /*1e80*/  LDSM.16.M88.4 R216, [R216+0x8000] ;  /* 0x00800000d8d8783b */ /* 0x000fe20000000200 */
[----:B------:R-:W-:-:S03]  /*1e90*/  IADD3 R232, R231, 0x8800, RZ ;  /* 0x00008800e7e87810 */ /* 0x000fc60007ffe0ff */
[----:B------:R-:W-:Y:S04]  /*1ea0*/  LDSM.16.M88.4 R220, [R220+0x8000] ;  /* 0x00800000dcdc783b */ /* 0x000fe80000000200 */
[----:B------:R-:W-:Y:S06]  /*1eb0*/  BAR.SYNC.DEFER_BLOCKING 0x0 ;  /* 0x0000000000007b1d */ /* 0x000fec0000010000 */
[----:B------:R-:W-:-:S04]  /*1ec0*/  DEPBAR.LE SB0, 0x0 ;  /* 0x000080000000791a */ /* 0x000fc80000000000 */
[----:B------:R-:W-:Y:S06]  /*1ed0*/  BAR.SYNC.DEFER_BLOCKING 0x0 ;  /* 0x0000000000007b1d */ /* 0x000fec0000010000 */
[----:B------:R-:W1:Y:S04]  /*1ee0*/  LDSM.16.M88.4 R20, [R224+0xc100] ;  /* 0x00c10000e014783b */ /* 0x000e680000000200 */
[----:B------:R-:W2:Y:S04]  /*1ef0*/  LDSM.16.M88.4 R28, [R224+0xc900] ;  /* 0x00c90000e01c783b */ /* 0x000ea80000000200 */
[----:B------:R-:W-:Y:S04]  /*1f00*/  LDSM.16.M88.4 R52, [R224+0xd100] ;  /* 0x00d10000e034783b */ /* 0x000fe80000000200 */
[----:B------:R-:W-:Y:S04]  /*1f10*/  LDSM.16.M88.4 R56, [R224+0xd900] ;  /* 0x00d90000e038783b */ /* 0x000fe80000000200 */
[----:B------:R-:W-:Y:S04]  /*1f20*/  LDSM.16.M88.4 R60, [R224+0xe100] ;  /* 0x00e10000e03c783b */ /* 0x000fe80000000200 */
[----:B------:R-:W-:Y:S04]  /*1f30*/  LDSM.16.M88.4 R64, [R224+0xe900] ;  /* 0x00e90000e040783b */ /* 0x000fe80000000200 */
[----:B------:R-:W3:Y:S04]  /*1f40*/  LDSM.16.M88.4 R48, [R231] ;  /* 0x00000000e730783b */ /* 0x000ee80000000200 */
[----:B------:R-:W4:Y:S04]  /*1f50*/  LDSM.16.M88.4 R44, [R231+0x800] ;  /* 0x00080000e72c783b */ /* 0x000f280000000200 */
[----:B------:R-:W-:Y:S04]  /*1f60*/  LDSM.16.M88.4 R76, [R231+0x1000] ;  /* 0x00100000e74c783b */ /* 0x000fe80000000200 */
[----:B------:R-:W5:Y:S04]  /*1f70*/  LDSM.16.M88.4 R88, [R231+0x1800] ;  /* 0x00180000e758783b */ /* 0x000f680000000200 */
[----:B------:R-:W4:Y:S01]  /*1f80*/  LDSM.16.M88.4 R112, [R231+0x2000] ;  /* 0x00200000e770783b */ /* 0x000f220000000200 */
[C---:B-1----:R-:W-:Y:S03]  /*1f90*/  HMMA.16816.F32 R32, R156.reuse, R22, RZ ;  /* 0x000000169c20723c */ /* 0x042fe600000018ff */
[----:B------:R-:W1:Y:S04]  /*1fa0*/  LDSM.16.M88.4 R116, [R231+0x2800] ;  /* 0x00280000e774783b */ /* 0x000e680000000200 */
[----:B------:R-:W-:Y:S01]  /*1fb0*/  @!PT LDS RZ, [RZ] ;  /* 0x00000000fffff984 */ /* 0x000fe20000000800 */
[----:B------:R-:W-:Y:S01]  /*1fc0*/  @!PT LDS RZ, [RZ] ;  /* 0x00000000fffff984 */ /* 0x000fe20000000800 */
[----:B------:R-:W-:Y:S01]  /*1fd0*/  @!PT LDS RZ, [RZ] ;  /* 0x00000000fffff984 */ /* 0x000fe20000000800 */
[----:B------:R1:W-:Y:S01]  /*1fe0*/  LDGSTS.E.BYPASS.LTC128B.128 [R249+0x100], [R6.64], !P2 ;  /* 0x0010000006f97fae */ /* 0x0003e2000d101d44 */
[----:B------:R-:W-:Y:S01]  /*1ff0*/  LOP3.LUT P2, RZ, R12, 0x4, RZ, 0xc0, !PT ;  /* 0x000000040cff7812 */ /* 0x000fe2000784c0ff */
[----:B--2---:R-:W-:Y:S02]  /*2000*/  HMMA.16816.F32 R24, R156, R28, RZ ;  /* 0x0000001c9c18723c */ /* 0x004fe400000018ff */
[----:B------:R2:W-:Y:S01]  /*2010*/  LDGSTS.E.BYPASS.LTC128B.128 [R249+0x3100], [R6.64+0x80], !P0 ;  /* 0x0310008006f97fae */ /* 0x0005e2000c101d44 */
[----:B------:R-:W-:-:S05]  /*2020*/  ISETP.LT.OR P0, PT, R16, 0x1, !P2 ;  /* 0x000000011000780c */ /* 0x000fca0005701670 */
[C---:B------:R-:W-:Y:S08]  /*2030*/  HMMA.16816.F32 R40, R156.reuse, R20, RZ ;  /* 0x000000149c28723c */ /* 0x040ff000000018ff */
[----:B------:R2:W-:Y:S01]  /*2040*/  LDGSTS.E.BYPASS.LTC128B.128 [R249+0x6100], [R6.64+0x100], !P0 ;  /* 0x0610010006f97fae */ /* 0x0005e2000c101d44 */
[C---:B------:R-:W-:Y:S01]  /*2050*/  ISETP.LT.OR P0, PT, R16.reuse, 0x21, P3 ;  /* 0x000000211000780c */ /* 0x040fe20001f01670 */
[----:B------:R-:W-:Y:S01]  /*2060*/  HMMA.16816.F32 R20, R156, R30, RZ ;  /* 0x0000001e9c14723c */ /* 0x000fe200000018ff */
[----:B------:R-:W-:-:S07]  /*2070*/  ISETP.LT.OR P3, PT, R16, 0x41, P3 ;  /* 0x000000411000780c */ /* 0x000fce0001f61670 */
[C---:B---3--:R-:W-:Y:S04]  /*2080*/  HMMA.16816.F32 R92, R160.reuse, R50, R32 ;  /* 0x00000032a05c723c */ /* 0x048fe80000001820 */
[----:B------:R3:W-:Y:S01]  /*2090*/  LDGSTS.E.BYPASS.LTC128B.128 [R249+0x1100], [R2.64], !P0 ;  /* 0x0110000002f97fae */ /* 0x0007e2000c101d44 */
[C---:B------:R-:W-:Y:S02]  /*20a0*/  ISETP.LT.OR P0, PT, R16.reuse, 0x21, !P1 ;  /* 0x000000211000780c */ /* 0x040fe40004f01670 */
[C---:B------:R-:W-:Y:S01]  /*20b0*/  ISETP.LT.OR P1, PT, R16.reuse, 0x41, !P1 ;  /* 0x000000411000780c */ /* 0x040fe20004f21670 */
[----:B----4-:R-:W-:Y:S08]  /*20c0*/  HMMA.16816.F32 R96, R160, R44, R24 ;  /* 0x0000002ca060723c */ /* 0x010ff00000001818 */
[----:B------:R-:W-:Y:S02]  /*20d0*/  HMMA.16816.F32 R28, R156, R56, RZ ;  /* 0x000000389c1c723c */ /* 0x000fe400000018ff */
[----:B------:R4:W-:Y:S01]  /*20e0*/  LDGSTS.E.BYPASS.LTC128B.128 [R249+0x4100], [R14.64], !P0 ;  /* 0x041000000ef97fae */ /* 0x0009e2000c101d44 */
[----:B------:R-:W-:-:S02]  /*20f0*/  ISETP.LT.OR P0, PT, R16, 0x21, !P2 ;  /* 0x000000211000780c */ /* 0x000fc40005701670 */
[----:B------:R-:W-:-:S03]  /*2100*/  ISETP.LT.OR P2, PT, R16, 0x41, !P2 ;  /* 0x000000411000780c */ /* 0x000fc60005741670 */
[----:B------:R-:W-:Y:S01]  /*2110*/  HMMA.16816.F32 R24, R156, R52, RZ ;  /* 0x000000349c18723c */ /* 0x000fe200000018ff */
[----:B---3--:R-:W-:-:S07]  /*2120*/  IMAD.MOV.U32 R2, RZ, RZ, 0x40 ;  /* 0x00000040ff027424 */ /* 0x008fce00078e00ff */
[----:B------:R3:W-:Y:S01]  /*2130*/  LDGSTS.E.BYPASS.LTC128B.128 [R249+0x7100], [R10.64], !P0 ;  /* 0x071000000af97fae */ /* 0x0007e2000c101d44 */
[----:B------:R-:W-:Y:S01]  /*2140*/  LOP3.LUT P0, RZ, R36, 0x4, RZ, 0xc0, !PT ;  /* 0x0000000424ff7812 */ /* 0x000fe2000780c0ff */
[C---:B------:R-:W-:Y:S02]  /*2150*/  HMMA.16816.F32 R32, R156.reuse, R54, RZ ;  /* 0x000000369c20723c */ /* 0x040fe400000018ff */
[----:B------:R3:W-:Y:S01]  /*2160*/  LDGSTS.E.BYPASS.LTC128B.128 [R249+0x2100], [R8.64], !P3 ;  /* 0x0210000008f97fae */ /* 0x0007e2000d901d44 */
[----:B------:R-:W-:Y:S02]  /*2170*/  SEL R2, R2, 0xffffffc0, !P0 ;  /* 0xffffffc002027807 */ /* 0x000fe40004000000 */
[----:B------:R-:W-:Y:S01]  /*2180*/  ISETP.GE.AND P0, PT, R121, 0x61, PT ;  /* 0x000000617900780c */ /* 0x000fe20003f06270 */
[----:B------:R3:W-:Y:S02]  /*2190*/  LDGSTS.E.BYPASS.LTC128B.128 [R249+0x5100], [R8.64+0x80], !P1 ;  /* 0x0510008008f97fae */ /* 0x0007e4000c901d44 */
[----:B------:R-:W-:Y:S01]  /*21a0*/  IMAD.IADD R230, R224, 0x1, R2 ;  /* 0x00000001e0e67824 */ /* 0x000fe200078e0202 */
[----:B------:R-:W-:Y:S01]  /*21b0*/  HMMA.16816.F32 R16, R156, R60, RZ ;  /* 0x0000003c9c10723c */ /* 0x000fe200000018ff */
[----:B------:R3:W-:Y:S01]  /*21c0*/  LDGSTS.E.BYPASS.LTC128B.128 [R249+0x8100], [R8.64+0x100], !P2 ;  /* 0x0810010008f97fae */ /* 0x0007e2000d101d44 */
[----:B------:R-:W-:-:S03]  /*21d0*/  IMAD.IADD R227, R2, 0x1, R231 ;  /* 0x0000000102e37824 */ /* 0x000fc600078e02e7 */
[----:B------:R-:W-:Y:S03]  /*21e0*/  LDSM.16.M88.4 R68, [R230+0xd900] ;  /* 0x00d90000e644783b */ /* 0x000fe60000000200 */
[----:B----4-:R-:W-:Y:S01]  /*21f0*/  HMMA.16816.F32 R12, R156, R62, RZ ;  /* 0x0000003e9c0c723c */ /* 0x010fe200000018ff */
[----:B------:R-:W4:Y:S04]  /*2200*/  LDSM.16.M88.4 R60, [R230+0xc900] ;  /* 0x00c90000e63c783b */ /* 0x000f280000000200 */
[----:B------:R-:W-:Y:S03]  /*2210*/  LDSM.16.M88.4 R72, [R230+0xd100] ;  /* 0x00d10000e648783b */ /* 0x000fe60000000200 */
[----:B------:R-:W-:Y:S01]  /*2220*/  HMMA.16816.F32 R100, R160, R48, R40 ;  /* 0x00000030a064723c */ /* 0x000fe20000001828 */
[----:B------:R-:W1:Y:S04]  /*2230*/  LDSM.16.M88.4 R48, [R230+0xc100] ;  /* 0x00c10000e630783b */ /* 0x000e680000000200 */
[----:B------:R-:W1:Y:S03]  /*2240*/  LDSM.16.M88.4 R80, [R230+0xe100] ;  /* 0x00e10000e650783b */ /* 0x000e660000000200 */
[----:B------:R-:W-:Y:S01]  /*2250*/  HMMA.16816.F32 R40, R156, R66, RZ ;  /* 0x000000429c28723c */ /* 0x000fe200000018ff */
[----:B------:R-:W1:Y:S04]  /*2260*/  LDSM.16.M88.4 R104, [R230+0xe900] ;  /* 0x00e90000e668783b */ /* 0x000e680000000200 */
[----:B------:R-:W1:Y:S03]  /*2270*/  LDSM.16.M88.4 R108, [R227] ;  /* 0x00000000e36c783b */ /* 0x000e660000000200 */
[----:B------:R-:W-:Y:S01]  /*2280*/  HMMA.16816.F32 R84, R160, R46, R20 ;  /* 0x0000002ea054723c */ /* 0x000fe20000001814 */
[----:B------:R-:W0:Y:S07]  /*2290*/  LDGDEPBAR ;  /* 0x00000000000079af */ /* 0x000e2e0000000000 */
[C---:B------:R-:W-:Y:S08]  /*22a0*/  HMMA.16816.F32 R20, R156.reuse, R58, RZ ;  /* 0x0000003a9c14723c */ /* 0x040ff000000018ff */
[----:B---3--:R-:W-:Y:S08]  /*22b0*/  HMMA.16816.F32 R8, R156, R64, RZ ;  /* 0x000000409c08723c */ /* 0x008ff000000018ff */
[C---:B-----5:R-:W-:Y:S08]  /*22c0*/  HMMA.16816.F32 R52, R160.reuse, R88, R28 ;  /* 0x00000058a034723c */ /* 0x060ff0000000181c */
[C---:B------:R-:W-:Y:S08]  /*22d0*/  HMMA.16816.F32 R64, R160.reuse, R76, R24 ;  /* 0x0000004ca040723c */ /* 0x040ff00000001818 */
[C---:B------:R-:W-:Y:S01]  /*22e0*/  HMMA.16816.F32 R56, R160.reuse, R78, R32 ;  /* 0x0000004ea038723c */ /* 0x040fe20000001820 */
[----:B------:R-:W3:Y:S07]  /*22f0*/  LDSM.16.M88.4 R76, [R227+0x800] ;  /* 0x00080000e34c783b */ /* 0x000eee0000000200 */
[C---:B------:R-:W-:Y:S08]  /*2300*/  HMMA.16816.F32 R32, R160.reuse, R114, R12 ;  /* 0x00000072a020723c */ /* 0x040ff0000000180c */
[C---:B-1----:R-:W-:Y:S08]  /*2310*/  HMMA.16816.F32 R24, R160.reuse, R118, R40 ;  /* 0x00000076a018723c */ /* 0x042ff00000001828 */
[C---:B------:R-:W-:Y:S08]  /*2320*/  HMMA.16816.F32 R44, R160.reuse, R90, R20 ;  /* 0x0000005aa02c723c */ /* 0x040ff00000001814 */
[----:B------:R-:W-:Y:S01]  /*2330*/  HMMA.16816.F32 R28, R160, R116, R8 ;  /* 0x00000074a01c723c */ /* 0x000fe20000001808 */
[----:B------:R-:W-:Y:S07]  /*2340*/  LDSM.16.M88.4 R116, [R231+0x3800] ;  /* 0x00380000e774783b */ /* 0x000fee0000000200 */
[----:B----4-:R-:W-:Y:S01]  /*2350*/  HMMA.16816.F32 R12, R184, R60, R96 ;  /* 0x0000003cb80c723c */ /* 0x010fe20000001860 */
[----:B------:R-:W1:Y:S07]  /*2360*/  LDSM.16.M88.4 R96, [R227+0x1000] ;  /* 0x00100000e360783b */ /* 0x000e6e0000000200 */
[----:B------:R-:W-:Y:S01]  /*2370*/  HMMA.16816.F32 R36, R160, R112, R16 ;  /* 0x00000070a024723c */ /* 0x000fe20000001810 */
[----:B------:R-:W-:Y:S07]  /*2380*/  LDSM.16.M88.4 R112, [R230+0xf100] ;  /* 0x00f10000e670783b */ /* 0x000fee0000000200 */
[C---:B------:R-:W-:Y:S01]  /*2390*/  HMMA.16816.F32 R20, R184.reuse, R48, R100 ;  /* 0x00000030b814723c */ /* 0x040fe20000001864 */
[----:B------:R-:W-:Y:S07]  /*23a0*/  LDSM.16.M88.4 R100, [R231+0x5800] ;  /* 0x00580000e764783b */ /* 0x000fee0000000200 */
[C---:B------:R-:W-:Y:S08]  /*23b0*/  HMMA.16816.F32 R8, R184.reuse, R62, R84 ;  /* 0x0000003eb808723c */ /* 0x040ff00000001854 */
[C---:B------:R-:W-:Y:S01]  /*23c0*/  HMMA.16816.F32 R84, R184.reuse, R68, R52 ;  /* 0x00000044b854723c */ /* 0x040fe20000001834 */
[----:B------:R-:W4:Y:S07]  /*23d0*/  LDSM.16.M88.4 R52, [R227+0x1800] ;  /* 0x00180000e334783b */ /* 0x000f2e0000000200 */
[C---:B------:R-:W-:Y:S08]  /*23e0*/  HMMA.16816.F32 R16, R184.reuse, R50, R92 ;  /* 0x00000032b810723c */ /* 0x040ff0000000185c */
[C---:B------:R-:W-:Y:S08]  /*23f0*/  HMMA.16816.F32 R88, R184.reuse, R72, R64 ;  /* 0x00000048b858723c */ /* 0x040ff00000001840 */
[C---:B------:R-:W-:Y:S08]  /*2400*/  HMMA.16816.F32 R92, R184.reuse, R74, R56 ;  /* 0x0000004ab85c723c */ /* 0x040ff00000001838 */
[C---:B------:R-:W-:Y:S01]  /*2410*/  HMMA.16816.F32 R64, R184.reuse, R82, R32 ;  /* 0x00000052b840723c */ /* 0x040fe20000001820 */
[----:B------:R-:W5:Y:S07]  /*2420*/  LDSM.16.M88.4 R32, [R227+0x2800] ;  /* 0x00280000e320783b */ /* 0x000f6e0000000200 */
[C---:B------:R-:W-:Y:S01]  /*2430*/  HMMA.16816.F32 R56, R184.reuse, R106, R24 ;  /* 0x0000006ab838723c */ /* 0x040fe20000001818 */
[----:B------:R-:W1:Y:S07]  /*2440*/  LDSM.16.M88.4 R24, [R224+0xf900] ;  /* 0x00f90000e018783b */ /* 0x000e6e0000000200 */
[C---:B------:R-:W-:Y:S01]  /*2450*/  HMMA.16816.F32 R72, R184.reuse, R70, R44 ;  /* 0x00000046b848723c */ /* 0x040fe2000000182c */
[----:B------:R-:W1:Y:S07]  /*2460*/  LDSM.16.M88.4 R44, [R227+0x2000] ;  /* 0x00200000e32c783b */ /* 0x000e6e0000000200 */
[C---:B------:R-:W-:Y:S01]  /*2470*/  HMMA.16816.F32 R60, R184.reuse, R104, R28 ;  /* 0x00000068b83c723c */ /* 0x040fe2000000181c */
[----:B------:R-:W1:Y:S04]  /*2480*/  LDSM.16.M88.4 R28, [R224+0xf100] ;  /* 0x00f10000e01c783b */ /* 0x000e680000000200 */
[----:B------:R-:W-:Y:S03]  /*2490*/  LDSM.16.M88.4 R104, [R224+0x11900] ;  /* 0x01190000e068783b */ /* 0x000fe60000000200 */
[----:B------:R-:W-:Y:S08]  /*24a0*/  HMMA.16816.F32 R68, R184, R80, R36 ;  /* 0x00000050b844723c */ /* 0x000ff00000001824 */
[C---:B------:R-:W-:Y:S01]  /*24b0*/  HMMA.16816.F32 R48, R188.reuse, R108, R20 ;  /* 0x0000006cbc30723c */ /* 0x040fe20000001814 */
[----:B------:R-:W2:Y:S07]  /*24c0*/  LDSM.16.M88.4 R20, [R224+0x10100] ;  /* 0x01010000e014783b */ /* 0x000eae0000000200 */
[C---:B---3--:R-:W-:Y:S08]  /*24d0*/  HMMA.16816.F32 R36, R188.reuse, R76, R12 ;  /* 0x0000004cbc24723c */ /* 0x048ff0000000180c */
[C---:B------:R-:W-:Y:S01]  /*24e0*/  HMMA.16816.F32 R40, R188.reuse, R110, R16 ;  /* 0x0000006ebc28723c */ /* 0x040fe20000001810 */
[----:B------:R-:W-:Y:S07]  /*24f0*/  LDSM.16.M88.4 R108, [R231+0x3000] ;  /* 0x00300000e76c783b */ /* 0x000fee0000000200 */
[C---:B------:R-:W-:Y:S08]  /*2500*/  HMMA.16816.F32 R16, R188.reuse, R78, R8 ;  /* 0x0000004ebc10723c */ /* 0x040ff00000001808 */
[C---:B-1----:R-:W-:Y:S08]  /*2510*/  HMMA.16816.F32 R12, R188.reuse, R96, R88 ;  /* 0x00000060bc0c723c */ /* 0x042ff00000001858 */
[C---:B------:R-:W-:Y:S01]  /*2520*/  HMMA.16816.F32 R8, R188.reuse, R98, R92 ;  /* 0x00000062bc08723c */ /* 0x040fe2000000185c */
[----:B------:R-:W1:Y:S04]  /*2530*/  LDSM.16.M88.4 R96, [R224+0x10900] ;  /* 0x01090000e060783b */ /* 0x000e680000000200 */
[----:B------:R-:W3:Y:S03]  /*2540*/  LDSM.16.M88.4 R92, [R224+0x11100] ;  /* 0x01110000e05c783b */ /* 0x000ee60000000200 */
[C---:B----4-:R-:W-:Y:S08]  /*2550*/  HMMA.16816.F32 R88, R188.reuse, R52, R84 ;  /* 0x00000034bc58723c */ /* 0x050ff00000001854 */
[C---:B------:R-:W-:Y:S08]  /*2560*/  HMMA.16816.F32 R84, R188.reuse, R54, R72 ;  /* 0x00000036bc54723c */ /* 0x040ff00000001848 */
[----:B-----5:R-:W-:Y:S08]  /*2570*/  HMMA.16816.F32 R72, R188, R32, R60 ;  /* 0x00000020bc48723c */ /* 0x020ff0000000183c */
[----:B------:R-:W-:Y:S01]  /*2580*/  HMMA.16816.F32 R60, R192, R24, R36 ;  /* 0x00000018c03c723c */ /* 0x000fe20000001824 */
[----:B------:R-:W4:Y:S07]  /*2590*/  LDSM.16.M88.4 R36, [R231+0x4000] ;  /* 0x00400000e724783b */ /* 0x000f2e0000000200 */
[C---:B------:R-:W-:Y:S08]  /*25a0*/  HMMA.16816.F32 R80, R188.reuse, R44, R68 ;  /* 0x0000002cbc50723c */ /* 0x040ff00000001844 */
[C---:B------:R-:W-:Y:S08]  /*25b0*/  HMMA.16816.F32 R76, R188.reuse, R46, R64 ;  /* 0x0000002ebc4c723c */ /* 0x040ff00000001840 */
[----:B------:R-:W-:Y:S01]  /*25c0*/  HMMA.16816.F32 R68, R188, R34, R56 ;  /* 0x00000022bc44723c */ /* 0x000fe20000001838 */
[----:B------:R-:W5:Y:S07]  /*25d0*/  LDSM.16.M88.4 R32, [R231+0x4800] ;  /* 0x00480000e720783b */ /* 0x000f6e0000000200 */
[C---:B------:R-:W-:Y:S08]  /*25e0*/  HMMA.16816.F32 R56, R192.reuse, R28, R48 ;  /* 0x0000001cc038723c */ /* 0x040ff00000001830 */
[C---:B------:R-:W-:Y:S01]  /*25f0*/  HMMA.16816.F32 R64, R192.reuse, R30, R40 ;  /* 0x0000001ec040723c */ /* 0x040fe20000001828 */
[----:B------:R-:W4:Y:S07]  /*2600*/  LDSM.16.M88.4 R28, [R231+0x5000] ;  /* 0x00500000e71c783b */ /* 0x000f2e0000000200 */
[C---:B------:R-:W-:Y:S08]  /*2610*/  HMMA.16816.F32 R52, R192.reuse, R26, R16 ;  /* 0x0000001ac034723c */ /* 0x040ff00000001810 */
[C---:B--2---:R-:W-:Y:S08]  /*2620*/  HMMA.16816.F32 R24, R192.reuse, R22, R8 ;  /* 0x00000016c018723c */ /* 0x044ff00000001808 */
[C---:B------:R-:W-:Y:S08]  /*2630*/  HMMA.16816.F32 R44, R192.reuse, R20, R12 ;  /* 0x00000014c02c723c */ /* 0x040ff0000000180c */
[C---:B-1----:R-:W-:Y:S01]  /*2640*/  HMMA.16816.F32 R20, R192.reuse, R96, R88 ;  /* 0x00000060c014723c */ /* 0x042fe20000001858 */
[----:B------:R-:W-:Y:S07]  /*2650*/  LDSM.16.M88.4 R88, [R230+0xf900] ;  /* 0x00f90000e658783b */ /* 0x000fee0000000200 */
[----:B---3--:R-:W-:Y:S08]  /*2660*/  HMMA.16816.F32 R8, R192, R94, R76 ;  /* 0x0000005ec008723c */ /* 0x008ff0000000184c */
[----:B------:R-:W-:Y:S08]  /*2670*/  HMMA.16816.F32 R56, R196, R108, R56 ;  /* 0x0000006cc438723c */ /* 0x000ff00000001838 */
[C---:B------:R-:W-:Y:S01]  /*2680*/  HMMA.16816.F32 R16, R192.reuse, R98, R84 ;  /* 0x00000062c010723c */ /* 0x040fe20000001854 */
[----:B------:R-:W-:Y:S07]  /*2690*/  LDSM.16.M88.4 R96, [R230+0x10900] ;  /* 0x01090000e660783b */ /* 0x000fee0000000200 */
[----:B------:R-:W-:Y:S01]  /*26a0*/  HMMA.16816.F32 R12, R192, R92, R80 ;  /* 0x0000005cc00c723c */ /* 0x000fe20000001850 */
[----:B------:R-:W-:Y:S07]  /*26b0*/  LDSM.16.M88.4 R92, [R230+0x10100] ;  /* 0x01010000e65c783b */ /* 0x000fee0000000200 */
[----:B------:R-:W-:Y:S08]  /*26c0*/  HMMA.16816.F32 R84, R196, R116, R60 ;  /* 0x00000074c454723c */ /* 0x000ff0000000183c */
[----:B------:R-:W-:Y:S08]  /*26d0*/  HMMA.16816.F32 R48, R192, R106, R68 ;  /* 0x0000006ac030723c */ /* 0x000ff00000001844 */
[----:B----4-:R-:W-:Y:S01]  /*26e0*/  HMMA.16816.F32 R60, R196, R38, R24 ;  /* 0x00000026c43c723c */ /* 0x010fe20000001818 */
[----:B------:R-:W1:Y:S07]  /*26f0*/  LDSM.16.M88.4 R24, [R227+0x3000] ;  /* 0x00300000e318783b */ /* 0x000e6e0000000200 */
[----:B------:R-:W-:Y:S01]  /*2700*/  HMMA.16816.F32 R40, R192, R104, R72 ;  /* 0x00000068c028723c */ /* 0x000fe20000001848 */
[----:B------:R-:W-:Y:S07]  /*2710*/  LDSM.16.M88.4 R104, [R230+0x11100] ;  /* 0x01110000e668783b */ /* 0x000fee0000000200 */
[C---:B------:R-:W-:Y:S01]  /*2720*/  HMMA.16816.F32 R72, R196.reuse, R110, R64 ;  /* 0x0000006ec448723c */ /* 0x040fe20000001840 */
[----:B------:R-:W2:Y:S07]  /*2730*/  LDSM.16.M88.4 R108, [R230+0x11900] ;  /* 0x01190000e66c783b */ /* 0x000eae0000000200 */
[C---:B-----5:R-:W-:Y:S08]  /*2740*/  HMMA.16816.F32 R68, R196.reuse, R32, R20 ;  /* 0x00000020c444723c */ /* 0x060ff00000001814 */
[----:B------:R-:W-:Y:S08]  /*2750*/  HMMA.16816.F32 R20, R196, R30, R8 ;  /* 0x0000001ec414723c */ /* 0x000ff00000001808 */
[----:B------:R-:W-:Y:S01]  /*2760*/  HMMA.16816.F32 R8, R200, R112, R56 ;  /* 0x00000070c808723c */ /* 0x000fe20000001838 */
[----:B------:R-:W3:Y:S07]  /*2770*/  LDSM.16.M88.4 R56, [R224+0x12100] ;  /* 0x01210000e038783b */ /* 0x000eee0000000200 */
[C---:B------:R-:W-:Y:S08]  /*2780*/  HMMA.16816.F32 R80, R196.reuse, R118, R52 ;  /* 0x00000076c450723c */ /* 0x040ff00000001834 */
[C---:B------:R-:W-:Y:S08]  /*2790*/  HMMA.16816.F32 R52, R196.reuse, R28, R12 ;  /* 0x0000001cc434723c */ /* 0x040ff0000000180c */
[C---:B------:R-:W-:Y:S01]  /*27a0*/  HMMA.16816.F32 R12, R196.reuse, R102, R48 ;  /* 0x00000066c40c723c */ /* 0x040fe20000001830 */
[----:B------:R-:W-:Y:S07]  /*27b0*/  LDSM.16.M88.4 R48, [R227+0x4000] ;  /* 0x00400000e330783b */ /* 0x000fee0000000200 */
[C---:B------:R-:W-:Y:S01]  /*27c0*/  HMMA.16816.F32 R76, R196.reuse, R36, R44 ;  /* 0x00000024c44c723c */ /* 0x040fe2000000182c */
[----:B------:R-:W4:Y:S07]  /*27d0*/  LDSM.16.M88.4 R44, [R227+0x3800] ;  /* 0x00380000e32c783b */ /* 0x000f2e0000000200 */
[C---:B------:R-:W-:Y:S08]  /*27e0*/  HMMA.16816.F32 R64, R196.reuse, R34, R16 ;  /* 0x00000022c440723c */ /* 0x040ff00000001810 */
[----:B------:R-:W-:Y:S08]  /*27f0*/  HMMA.16816.F32 R16, R196, R100, R40 ;  /* 0x00000064c410723c */ /* 0x000ff00000001828 */
[----:B------:R-:W-:Y:S08]  /*2800*/  HMMA.16816.F32 R28, R200, R114, R72 ;  /* 0x00000072c81c723c */ /* 0x000ff00000001848 */
[----:B-1----:R-:W-:Y:S08]  /*2810*/  HMMA.16816.F32 R8, R204, R24, R8 ;  /* 0x00000018cc08723c */ /* 0x002ff00000001808 */
[C---:B------:R-:W-:Y:S08]  /*2820*/  HMMA.16816.F32 R40, R200.reuse, R88, R84 ;  /* 0x00000058c828723c */ /* 0x040ff00000001854 */
[C---:B------:R-:W-:Y:S08]  /*2830*/  HMMA.16816.F32 R36, R200.reuse, R90, R80 ;  /* 0x0000005ac824723c */ /* 0x040ff00000001850 */
[C---:B--2---:R-:W-:Y:S01]  /*2840*/  HMMA.16816.F32 R88, R200.reuse, R110, R12 ;  /* 0x0000006ec858723c */ /* 0x044fe2000000180c */
[----:B------:R-:W1:Y:S07]  /*2850*/  LDSM.16.M88.4 R12, [R231+0x6000] ;  /* 0x00600000e70c783b */ /* 0x000e6e0000000200 */
[C---:B------:R-:W-:Y:S01]  /*2860*/  HMMA.16816.F32 R84, R200.reuse, R104, R52 ;  /* 0x00000068c854723c */ /* 0x040fe20000001834 */
[----:B------:R-:W2:Y:S07]  /*2870*/  LDSM.16.M88.4 R52, [R227+0x4800] ;  /* 0x00480000e334783b */ /* 0x000eae0000000200 */
[C---:B------:R-:W-:Y:S08]  /*2880*/  HMMA.16816.F32 R32, R200.reuse, R92, R76 ;  /* 0x0000005cc820723c */ /* 0x040ff0000000184c */
[C---:B------:R-:W-:Y:S08]  /*2890*/  HMMA.16816.F32 R60, R200.reuse, R94, R60 ;  /* 0x0000005ec83c723c */ /* 0x040ff0000000183c */
[----:B------:R-:W-:Y:S08]  /*28a0*/  HMMA.16816.F32 R92, R200, R108, R16 ;  /* 0x0000006cc85c723c */ /* 0x000ff00000001810 */
[----:B------:R-:W-:Y:S01]  /*28b0*/  HMMA.16816.F32 R16, R204, R26, R28 ;  /* 0x0000001acc10723c */ /* 0x000fe2000000181c */
[----:B------:R-:W5:Y:S07]  /*28c0*/  LDSM.16.M88.4 R28, [R224+0x12900] ;  /* 0x01290000e01c783b */ /* 0x000f6e0000000200 */
[----:B---3--:R-:W-:Y:S08]  /*28d0*/  HMMA.16816.F32 R8, R208, R56, R8 ;  /* 0x00000038d008723c */ /* 0x008ff00000001808 */
[----:B------:R-:W-:Y:S08]  /*28e0*/  HMMA.16816.F32 R64, R200, R98, R64 ;  /* 0x00000062c840723c */ /* 0x000ff00000001840 */
[C---:B----4-:R-:W-:Y:S01]  /*28f0*/  HMMA.16816.F32 R72, R204.reuse, R46, R36 ;  /* 0x0000002ecc48723c */ /* 0x050fe20000001824 */
[----:B------:R-:W3:Y:S07]  /*2900*/  LDSM.16.M88.4 R36, [R230+0x12100] ;  /* 0x01210000e624783b */ /* 0x000eee0000000200 */
[----:B------:R-:W-:Y:S01]  /*2910*/  HMMA.16816.F32 R24, R204, R44, R40 ;  /* 0x0000002ccc18723c */ /* 0x000fe20000001828 */
[----:B------:R-:W-:Y:S07]  /*2920*/  LDSM.16.M88.4 R40, [R224+0x13100] ;  /* 0x01310000e028783b */ /* 0x000fee0000000200 */
[----:B------:R-:W-:Y:S01]  /*2930*/  HMMA.16816.F32 R80, R200, R106, R20 ;  /* 0x0000006ac850723c */ /* 0x000fe20000001814 */
[----:B------:R-:W4:Y:S07]  /*2940*/  LDSM.16.M88.4 R20, [R227+0x5000] ;  /* 0x00500000e314783b */ /* 0x000f2e0000000200 */
[----:B------:R-:W-:Y:S01]  /*2950*/  HMMA.16816.F32 R16, R208, R58, R16 ;  /* 0x0000003ad010723c */ /* 0x000fe20000001810 */
[----:B------:R-:W-:Y:S07]  /*2960*/  LDSM.16.M88.4 R56, [R230+0x12900] ;  /* 0x01290000e638783b */ /* 0x000fee0000000200 */
[C---:B------:R-:W-:Y:S01]  /*2970*/  HMMA.16816.F32 R44, R204.reuse, R48, R32 ;  /* 0x00000030cc2c723c */ /* 0x040fe20000001820 */
[----:B------:R-:W3:Y:S07]  /*2980*/  LDSM.16.M88.4 R32, [R227+0x5800] ;  /* 0x00580000e320783b */ /* 0x000eee0000000200 */
[----:B------:R-:W-:Y:S01]  /*2990*/  HMMA.16816.F32 R76, R204, R50, R60 ;  /* 0x00000032cc4c723c */ /* 0x000fe2000000183c */
[----:B------:R-:W3:Y:S04]  /*29a0*/  LDSM.16.M88.4 R48, [R231+0x6800] ;  /* 0x00680000e730783b */ /* 0x000ee80000000200 */
[----:B------:R-:W-:Y:S03]  /*29b0*/  LDSM.16.M88.4 R60, [R224+0x13900] ;  /* 0x01390000e03c783b */ /* 0x000fe60000000200 */
[----:B-1----:R-:W-:Y:S08]  /*29c0*/  HMMA.16816.F32 R8, R212, R12, R8 ;  /* 0x0000000cd408723c */ /* 0x002ff00000001808 */
[----:B------:R-:W-:Y:S08]  /*29d0*/  HMMA.16816.F32 R68, R200, R96, R68 ;  /* 0x00000060c844723c */ /* 0x000ff00000001844 */
[----:B--2---:R-:W-:Y:S01]  /*29e0*/  HMMA.16816.F32 R96, R204, R54, R64 ;  /* 0x00000036cc60723c */ /* 0x004fe20000001840 */
[----:B------:R-:W1:Y:S07]  /*29f0*/  LDSM.16.M88.4 R64, [R227+0x6000] ;  /* 0x00600000e340783b */ /* 0x000e6e0000000200 */
[----:B-----5:R-:W-:Y:S08]  /*2a00*/  HMMA.16816.F32 R24, R208, R28, R24 ;  /* 0x0000001cd018723c */ /* 0x020ff00000001818 */
[----:B------:R-:W-:Y:S08]  /*2a10*/  HMMA.16816.F32 R16, R212, R14, R16 ;  /* 0x0000000ed410723c */ /* 0x000ff00000001810 */
[----:B---3--:R-:W-:Y:S08]  /*2a20*/  HMMA.16816.F32 R12, R216, R36, R8 ;  /* 0x00000024d80c723c */ /* 0x008ff00000001808 */
[C---:B------:R-:W-:Y:S08]  /*2a30*/  HMMA.16816.F32 R68, R204.reuse, R52, R68 ;  /* 0x00000034cc44723c */ /* 0x040ff00000001844 */
[C---:B----4-:R-:W-:Y:S08]  /*2a40*/  HMMA.16816.F32 R84, R204.reuse, R20, R84 ;  /* 0x00000014cc54723c */ /* 0x050ff00000001854 */
[----:B------:R-:W-:Y:S08]  /*2a50*/  HMMA.16816.F32 R80, R204, R22, R80 ;  /* 0x00000016cc50723c */ /* 0x000ff00000001850 */
[----:B------:R-:W-:Y:S08]  /*2a60*/  HMMA.16816.F32 R20, R208, R30, R72 ;  /* 0x0000001ed014723c */ /* 0x000ff00000001848 */
[C---:B------:R-:W-:Y:S08]  /*2a70*/  HMMA.16816.F32 R92, R204.reuse, R32, R92 ;  /* 0x00000020cc5c723c */ /* 0x040ff0000000185c */
[----:B------:R-:W-:Y:S01]  /*2a80*/  HMMA.16816.F32 R88, R204, R34, R88 ;  /* 0x00000022cc58723c */ /* 0x000fe20000001858 */
[----:B------:R-:W2:Y:S07]  /*2a90*/  LDSM.16.M88.4 R32, [R231+0x7000] ;  /* 0x00700000e720783b */ /* 0x000eae0000000200 */
[----:B------:R-:W-:Y:S08]  /*2aa0*/  HMMA.16816.F32 R24, R212, R48, R24 ;  /* 0x00000030d418723c */ /* 0x000ff00000001818 */
[----:B------:R-:W-:Y:S01]  /*2ab0*/  HMMA.16816.F32 R8, R216, R38, R16 ;  /* 0x00000026d808723c */ /* 0x000fe20000001810 */
[----:B------:R-:W-:Y:S07]  /*2ac0*/  LDSM.16.M88.4 R36, [R230+0x13100] ;  /* 0x01310000e624783b */ /* 0x000fee0000000200 */
[----:B------:R-:W-:Y:S01]  /*2ad0*/  HMMA.16816.F32 R52, R208, R40, R44 ;  /* 0x00000028d034723c */ /* 0x000fe2000000182c */
[----:B------:R-:W-:Y:S07]  /*2ae0*/  LDSM.16.M88.4 R44, [R227+0x6800] ;  /* 0x00680000e32c783b */ /* 0x000fee0000000200 */
[----:B-1----:R-:W-:Y:S08]  /*2af0*/  HMMA.16816.F32 R28, R220, R64, R12 ;  /* 0x00000040dc1c723c */ /* 0x002ff0000000180c */
[----:B------:R-:W-:Y:S01]  /*2b00*/  HMMA.16816.F32 R72, R208, R60, R68 ;  /* 0x0000003cd048723c */ /* 0x000fe20000001844 */
[----:B------:R-:W1:Y:S07]  /*2b10*/  LDSM.16.M88.4 R68, [R224+0x14100] ;  /* 0x01410000e044783b */ /* 0x000e6e0000000200 */
[----:B------:R-:W-:Y:S01]  /*2b20*/  HMMA.16816.F32 R12, R212, R50, R20 ;  /* 0x00000032d40c723c */ /* 0x000fe20000001814 */
[----:B------:R-:W-:Y:S07]  /*2b30*/  LDSM.16.M88.4 R48, [R227+0x7000] ;  /* 0x00700000e330783b */ /* 0x000fee0000000200 */
[----:B------:R-:W-:Y:S01]  /*2b40*/  HMMA.16816.F32 R20, R216, R56, R24 ;  /* 0x00000038d814723c */ /* 0x000fe20000001818 */
[----:B------:R-:W-:-:S04]  /*2b50*/  FMUL.FTZ R2, R28, c[0x0][0x320] ;  /* 0x0000c8001c027a20 */ /* 0x000fc80000410000 */
[----:B------:R3:W4:Y:S03]  /*2b60*/  MUFU.TANH R100, R2 ;  /* 0x0000000200647308 */ /* 0x0007260000002400 */
[----:B------:R-:W-:Y:S08]  /*2b70*/  HMMA.16816.F32 R8, R220, R66, R8 ;  /* 0x00000042dc08723c */ /* 0x000ff00000001808 */
[----:B------:R-:W-:Y:S01]  /*2b80*/  HMMA.16816.F32 R40, R208, R42, R76 ;  /* 0x0000002ad028723c */ /* 0x000fe2000000184c */
[----:B---3--:R-:W-:-:S07]  /*2b90*/  FMUL.FTZ R2, R29, c[0x0][0x320] ;  /* 0x0000c8001d027a20 */ /* 0x008fce0000410000 */
[----:B------:R-:W-:Y:S01]  /*2ba0*/  HMMA.16816.F32 R76, R208, R62, R96 ;  /* 0x0000003ed04c723c */ /* 0x000fe20000001860 */
[----:B------:R-:W3:Y:S01]  /*2bb0*/  LDSM.16.M88.4 R60, [R231+0x7800] ;  /* 0x00780000e73c783b */ /* 0x000ee20000000200 */
[----:B------:R5:W1:Y:S06]  /*2bc0*/  MUFU.TANH R99, R2 ;  /* 0x0000000200637308 */ /* 0x000a6c0000002400 */
[----:B--2---:R-:W-:Y:S08]  /*2bd0*/  HMMA.16816.F32 R16, R212, R32, R52 ;  /* 0x00000020d410723c */ /* 0x004ff00000001834 */
[----:B------:R-:W-:Y:S01]  /*2be0*/  HMMA.16816.F32 R12, R216, R58, R12 ;  /* 0x0000003ad80c723c */ /* 0x000fe2000000180c */
[----:B------:R-:W-:Y:S01]  /*2bf0*/  LDSM.16.M88.4 R56, [R224+0x14900] ;  /* 0x01490000e038783b */ /* 0x000fe20000000200 */
[----:B-----5:R-:W-:-:S04]  /*2c00*/  FMUL.FTZ R2, R30, c[0x0][0x320] ;  /* 0x0000c8001e027a20 */ /* 0x020fc80000410000 */
[----:B------:R2:W2:Y:S02]  /*2c10*/  MUFU.TANH R98, R2 ;  /* 0x0000000200627308 */ /* 0x0004a40000002400 */
[----:B------:R-:W-:Y:S01]  /*2c20*/  HMMA.16816.F32 R24, R212, R34, R40 ;  /* 0x00000022d418723c */ /* 0x000fe20000001828 */
[----:B------:R-:W5:Y:S04]  /*2c30*/  LDSM.16.M88.4 R32, [R230+0x13900] ;  /* 0x01390000e620783b */ /* 0x000f680000000200 */
[----:B------:R-:W-:Y:S03]  /*2c40*/  LDSM.16.M88.4 R40, [R227+0x7800] ;  /* 0x00780000e328783b */ /* 0x000fe60000000200 */
[----:B-1----:R-:W-:Y:S01]  /*2c50*/  HMMA.16816.F32 R64, R208, R68, R84 ;  /* 0x00000044d040723c */ /* 0x002fe20000001854 */
[----:B--2---:R-:W-:-:S07]  /*2c60*/  FMUL.FTZ R2, R31, c[0x0][0x320] ;  /* 0x0000c8001f027a20 */ /* 0x004fce0000410000 */
[----:B------:R-:W-:Y:S01]  /*2c70*/  HMMA.16816.F32 R28, R220, R44, R20 ;  /* 0x0000002cdc1c723c */ /* 0x000fe20000001814 */
[----:B------:R1:W2:Y:S07]  /*2c80*/  MUFU.TANH R97, R2 ;  /* 0x0000000200617308 */ /* 0x0002ae0000002400 */
[----:B------:R-:W-:Y:S08]  /*2c90*/  HMMA.16816.F32 R20, R216, R36, R16 ;  /* 0x00000024d814723c */ /* 0x000ff00000001810 */
[----:B---3--:R-:W-:Y:S01]  /*2ca0*/  HMMA.16816.F32 R16, R212, R60, R72 ;  /* 0x0000003cd410723c */ /* 0x008fe20000001848 */
[----:B-1----:R-:W-:-:S04]  /*2cb0*/  FMUL.FTZ R2, R8, c[0x0][0x320] ;  /* 0x0000c80008027a20 */ /* 0x002fc80000410000 */
[----:B------:R1:W3:Y:S03]  /*2cc0*/  MUFU.TANH R96, R2 ;  /* 0x0000000200607308 */ /* 0x0002e60000002400 */
[----:B------:R-:W-:Y:S01]  /*2cd0*/  HMMA.16816.F32 R52, R208, R70, R80 ;  /* 0x00000046d034723c */ /* 0x000fe20000001850 */
[----:B-1----:R-:W-:-:S04]  /*2ce0*/  FMUL.FTZ R2, R9, c[0x0][0x320] ;  /* 0x0000c80009027a20 */ /* 0x002fc80000410000 */
[----:B------:R1:W1:Y:S02]  /*2cf0*/  MUFU.TANH R87, R2 ;  /* 0x0000000200577308 */ /* 0x0002640000002400 */
[----:B-1----:R-:W-:-:S06]  /*2d00*/  FMUL.FTZ R2, R10, c[0x0][0x320] ;  /* 0x0000c8000a027a20 */ /* 0x002fcc0000410000 */
[----:B------:R1:W1:Y:S02]  /*2d10*/  MUFU.TANH R86, R2 ;  /* 0x0000000200567308 */ /* 0x0002640000002400 */
[----:B-1----:R-:W-:Y:S02]  /*2d20*/  FMUL.FTZ R2, R11, c[0x0][0x320] ;  /* 0x0000c8000b027a20 */ /* 0x002fe40000410000 */
[----:B------:R-:W-:Y:S01]  /*2d30*/  HMMA.16816.F32 R8, R220, R46, R12 ;  /* 0x0000002edc08723c */ /* 0x000fe2000000180c */
[----:B------:R-:W-:Y:S03]  /*2d40*/  LDSM.16.M88.4 R44, [R231+0x8800] ;  /* 0x00880000e72c783b */ /* 0x000fe60000000200 */
[----:B------:R1:W1:Y:S04]  /*2d50*/  MUFU.TANH R85, R2 ;  /* 0x0000000200557308 */ /* 0x0002680000002400 */
[----:B------:R-:W-:Y:S01]  /*2d60*/  HMMA.16816.F32 R12, R216, R38, R24 ;  /* 0x00000026d80c723c */ /* 0x000fe20000001818 */
[----:B------:R-:W2:Y:S07]  /*2d70*/  LDSM.16.M88.4 R36, [R231+0x8000] ;  /* 0x00800000e724783b */ /* 0x000eae0000000200 */
        /* <DEDUP_REMOVED lines=8> */
[----:B------:R-:W-:Y:S04]  /*2e00*/  HMMA.16816.F32 R28, R220, R48, R20 ;  /* 0x00000030dc1c723c */ /* 0x000fe80000001814 */
[----:B------:R1:W1:Y:S04]  /*2e10*/  MUFU.TANH R73, R2 ;  /* 0x0000000200497308 */ /* 0x0002680000002400 */
[----:B-----5:R-:W-:Y:S08]  /*2e20*/  HMMA.16816.F32 R20, R216, R32, R16 ;  /* 0x00000020d814723c */ /* 0x020ff00000001810 */
[----:B--2---:R-:W-:Y:S01]  /*2e30*/  HMMA.16816.F32 R16, R212, R36, R64 ;  /* 0x00000024d410723c */ /* 0x004fe20000001840 */
[----:B-1----:R-:W-:-:S04]  /*2e40*/  FMUL.FTZ R2, R8, c[0x0][0x320] ;  /* 0x0000c80008027a20 */ /* 0x002fc80000410000 */
[----:B------:R1:W2:Y:S02]  /*2e50*/  MUFU.TANH R72, R2 ;  /* 0x0000000200487308 */ /* 0x0002a40000002400 */
        /* <DEDUP_REMOVED lines=8> */
[----:B------:R-:W-:Y:S08]  /*2ee0*/  HMMA.16816.F32 R12, R216, R34, R24 ;  /* 0x00000022d80c723c */ /* 0x000ff00000001818 */
[----:B------:R-:W-:Y:S01]  /*2ef0*/  HMMA.16816.F32 R32, R212, R38, R52 ;  /* 0x00000026d420723c */ /* 0x000fe20000001834 */
[----:B------:R-:W-:Y:S01]  /*2f00*/  LDSM.16.M88.4 R36, [R230+0x14900] ;  /* 0x01490000e624783b */ /* 0x000fe20000000200 */
[----:B-----5:R-:W-:-:S03]  /*2f10*/  FMUL.FTZ R2, R28, c[0x0][0x320] ;  /* 0x0000c8001c027a20 */ /* 0x020fc60000410000 */
[----:B------:R-:W5:Y:S01]  /*2f20*/  LDSM.16.M88.4 R52, [R227+0x8000] ;  /* 0x00800000e334783b */ /* 0x000f620000000200 */
[----:B------:R2:W1:Y:S10]  /*2f30*/  MUFU.TANH R68, R2 ;  /* 0x0000000200447308 */ /* 0x0004740000002400 */
[----:B------:R-:W-:Y:S01]  /*2f40*/  HMMA.16816.F32 R12, R220, R42, R12 ;  /* 0x0000002adc0c723c */ /* 0x000fe2000000180c */
[----:B--2---:R-:W-:-:S07]  /*2f50*/  FMUL.FTZ R2, R29, c[0x0][0x320] ;  /* 0x0000c8001d027a20 */ /* 0x004fce0000410000 */
[----:B-1----:R-:W-:Y:S01]  /*2f60*/  HMMA.16816.F32 R24, R216, R48, R16 ;  /* 0x00000030d818723c */ /* 0x002fe20000001810 */
[----:B------:R1:W2:Y:S11]  /*2f70*/  MUFU.TANH R66, R2 ;  /* 0x0000000200427308 */ /* 0x0002b60000002400 */
[----:B------:R-:W-:Y:S04]  /*2f80*/  @!UPT UIADD3 URZ, URZ, URZ, URZ ;  /* 0x0000003f3f3ff290 */ /* 0x000fe8000fffe03f */
[----:B------:R-:W-:Y:S02]  /*2f90*/  FMUL.FTZ R12, R12, c[0x0][0x320] ;  /* 0x0000c8000c0c7a20 */ /* 0x000fe40000410000 */
[----:B-1----:R-:W-:Y:S02]  /*2fa0*/  FMUL.FTZ R2, R30, c[0x0][0x320] ;  /* 0x0000c8001e027a20 */ /* 0x002fe40000410000 */
[----:B------:R-:W-:Y:S02]  /*2fb0*/  FMUL.FTZ R13, R13, c[0x0][0x320] ;  /* 0x0000c8000d0d7a20 */ /* 0x000fe40000410000 */
[----:B------:R1:W1:Y:S01]  /*2fc0*/  MUFU.TANH R65, R2 ;  /* 0x0000000200417308 */ /* 0x0002620000002400 */
[----:B------:R-:W-:Y:S02]  /*2fd0*/  FMUL.FTZ R14, R14, c[0x0][0x320] ;  /* 0x0000c8000e0e7a20 */ /* 0x000fe40000410000 */
[----:B------:R-:W-:Y:S01]  /*2fe0*/  FMUL.FTZ R15, R15, c[0x0][0x320] ;  /* 0x0000c8000f0f7a20 */ /* 0x000fe20000410000 */
[----:B-----5:R-:W-:Y:S04]  /*2ff0*/  HMMA.16816.F32 R24, R220, R52, R24 ;  /* 0x00000034dc18723c */ /* 0x020fe80000001818 */
[----:B------:R-:W2:Y:S01]  /*3000*/  MUFU.TANH R43, R14 ;  /* 0x0000000e002b7308 */ /* 0x000ea20000002400 */
[----:B-1----:R-:W-:-:S07]  /*3010*/  FMUL.FTZ R2, R31, c[0x0][0x320] ;  /* 0x0000c8001f027a20 */ /* 0x002fce0000410000 */
[----:B------:R-:W1:Y:S01]  /*3020*/  MUFU.TANH R42, R15 ;  /* 0x0000000f002a7308 */ /* 0x000e620000002400 */
[----:B------:R-:W-:Y:S07]  /*3030*/  HMMA.16816.F32 R28, R220, R40, R20 ;  /* 0x00000028dc1c723c */ /* 0x000fee0000001814 */
[----:B------:R5:W1:Y:S01]  /*3040*/  MUFU.TANH R64, R2 ;  /* 0x0000000200407308 */ /* 0x000a620000002400 */
[----:B------:R-:W-:Y:S03]  /*3050*/  HMMA.16816.F32 R20, R208, R56, R92 ;  /* 0x00000038d014723c */ /* 0x000fe6000000185c */
[----:B------:R-:W-:-:S02]  /*3060*/  FMUL.FTZ R24, R24, c[0x0][0x320] ;  /* 0x0000c80018187a20 */ /* 0x000fc40000410000 */
[----:B------:R-:W-:Y:S02]  /*3070*/  FMUL.FTZ R25, R25, c[0x0][0x320] ;  /* 0x0000c80019197a20 */ /* 0x000fe40000410000 */
[----:B------:R-:W-:Y:S01]  /*3080*/  FMUL.FTZ R26, R26, c[0x0][0x320] ;  /* 0x0000c8001a1a7a20 */ /* 0x000fe20000410000 */
[----:B------:R-:W1:Y:S01]  /*3090*/  MUFU.TANH R41, R24 ;  /* 0x0000001800297308 */ /* 0x000e620000002400 */
[----:B------:R-:W-:Y:S02]  /*30a0*/  FMUL.FTZ R27, R27, c[0x0][0x320] ;  /* 0x0000c8001b1b7a20 */ /* 0x000fe40000410000 */
[----:B-----5:R-:W-:-:S05]  /*30b0*/  FMUL.FTZ R2, R8, c[0x0][0x320] ;  /* 0x0000c80008027a20 */ /* 0x020fca0000410000 */
[----:B------:R-:W1:Y:S01]  /*30c0*/  MUFU.TANH R40, R25 ;  /* 0x0000001900287308 */ /* 0x000e620000002400 */
[----:B------:R-:W-:Y:S02]  /*30d0*/  FMUL.FTZ R29, R29, c[0x0][0x320] ;  /* 0x0000c8001d1d7a20 */ /* 0x000fe40000410000 */
[----:B------:R-:W-:Y:S02]  /*30e0*/  FMUL.FTZ R30, R30, c[0x0][0x320] ;  /* 0x0000c8001e1e7a20 */ /* 0x000fe40000410000 */
[----:B------:R-:W-:-:S03]  /*30f0*/  FMUL.FTZ R31, R31, c[0x0][0x320] ;  /* 0x0000c8001f1f7a20 */ /* 0x000fc60000410000 */
[----:B------:R5:W1:Y:S01]  /*3100*/  MUFU.TANH R63, R2 ;  /* 0x00000002003f7308 */ /* 0x000a620000002400 */
[----:B------:R-:W-:Y:S07]  /*3110*/  HMMA.16816.F32 R16, R212, R44, R20 ;  /* 0x0000002cd410723c */ /* 0x000fee0000001814 */
[----:B------:R-:W1:Y:S01]  /*3120*/  MUFU.TANH R56, R29 ;  /* 0x0000001d00387308 */ /* 0x000e620000002400 */
[----:B------:R-:W-:Y:S01]  /*3130*/  HMMA.16816.F32 R20, R216, R50, R32 ;  /* 0x00000032d814723c */ /* 0x000fe20000001820 */
[----:B-----5:R-:W-:-:S06]  /*3140*/  FMUL.FTZ R2, R9, c[0x0][0x320] ;  /* 0x0000c80009027a20 */ /* 0x020fcc0000410000 */
[----:B------:R-:W1:Y:S08]  /*3150*/  MUFU.TANH R49, R30 ;  /* 0x0000001e00317308 */ /* 0x000e700000002400 */
[----:B------:R5:W1:Y:S01]  /*3160*/  MUFU.TANH R62, R2 ;  /* 0x00000002003e7308 */ /* 0x000a620000002400 */
[----:B------:R-:W-:Y:S07]  /*3170*/  HMMA.16816.F32 R16, R216, R36, R16 ;  /* 0x00000024d810723c */ /* 0x000fee0000001810 */
[----:B------:R-:W1:Y:S01]  /*3180*/  MUFU.TANH R48, R31 ;  /* 0x0000001f00307308 */ /* 0x000e620000002400 */
[----:B------:R-:W-:Y:S01]  /*3190*/  HMMA.16816.F32 R20, R220, R54, R20 ;  /* 0x00000036dc14723c */ /* 0x000fe20000001814 */
[----:B-----5:R-:W-:-:S06]  /*31a0*/  FMUL.FTZ R2, R10, c[0x0][0x320] ;  /* 0x0000c8000a027a20 */ /* 0x020fcc0000410000 */
[----:B------:R-:W1:Y:S08]  /*31b0*/  MUFU.TANH R45, R12 ;  /* 0x0000000c002d7308 */ /* 0x000e700000002400 */
[----:B------:R5:W1:Y:S08]  /*31c0*/  MUFU.TANH R61, R2 ;  /* 0x00000002003d7308 */ /* 0x000a700000002400 */
[----:B------:R-:W1:Y:S01]  /*31d0*/  MUFU.TANH R44, R13 ;  /* 0x0000000d002c7308 */ /* 0x000e620000002400 */
[----:B------:R-:W-:-:S02]  /*31e0*/  FMUL.FTZ R20, R20, c[0x0][0x320] ;  /* 0x0000c80014147a20 */ /* 0x000fc40000410000 */
[----:B------:R-:W-:Y:S02]  /*31f0*/  FMUL.FTZ R21, R21, c[0x0][0x320] ;  /* 0x0000c80015157a20 */ /* 0x000fe40000410000 */
[----:B------:R-:W-:Y:S02]  /*3200*/  FMUL.FTZ R22, R22, c[0x0][0x320] ;  /* 0x0000c80016167a20 */ /* 0x000fe40000410000 */
[----:B------:R-:W-:Y:S01]  /*3210*/  FMUL.FTZ R23, R23, c[0x0][0x320] ;  /* 0x0000c80017177a20 */ /* 0x000fe20000410000 */
[----:B------:R-:W1:Y:S01]  /*3220*/  MUFU.TANH R35, R20 ;  /* 0x0000001400237308 */ /* 0x000e620000002400 */
[----:B-----5:R-:W-:Y:S02]  /*3230*/  FMUL.FTZ R2, R11, c[0x0][0x320] ;  /* 0x0000c8000b027a20 */ /* 0x020fe40000410000 */
[----:B------:R-:W-:Y:S05]  /*3240*/  HMMA.16816.F32 R8, R208, R58, R88 ;  /* 0x0000003ad008723c */ /* 0x000fea0000001858 */
[----:B------:R5:W1:Y:S08]  /*3250*/  MUFU.TANH R60, R2 ;  /* 0x00000002003c7308 */ /* 0x000a700000002400 */
[----:B------:R1:W1:Y:S01]  /*3260*/  MUFU.TANH R34, R21 ;  /* 0x0000001500227308 */ /* 0x0002620000002400 */
[----:B-----5:R-:W-:-:S07]  /*3270*/  FMUL.FTZ R2, R28, c[0x0][0x320] ;  /* 0x0000c8001c027a20 */ /* 0x020fce0000410000 */
[----:B------:R1:W1:Y:S01]  /*3280*/  MUFU.TANH R32, R22 ;  /* 0x0000001600207308 */ /* 0x0002620000002400 */
[----:B------:R-:W5:Y:S02]  /*3290*/  LDSM.16.M88.4 R28, [R227+0x8800] ;  /* 0x00880000e31c783b */ /* 0x000f640000000200 */
[----:B------:R-:W-:Y:S01]  /*32a0*/  HMMA.16816.F32 R8, R212, R46, R8 ;  /* 0x0000002ed408723c */ /* 0x000fe20000001808 */
[----:B------:R-:W-:-:S04]  /*32b0*/  DEPBAR.LE SB0, 0x0 ;  /* 0x000080000000791a */ /* 0x000fc80000000000 */
[----:B------:R1:W1:Y:S08]  /*32c0*/  MUFU.TANH R57, R2 ;  /* 0x0000000200397308 */ /* 0x0002700000002400 */
[----:B------:R1:W1:Y:S08]  /*32d0*/  MUFU.TANH R37, R26 ;  /* 0x0000001a00257308 */ /* 0x0002700000002400 */
[----:B------:R1:W1:Y:S03]  /*32e0*/  MUFU.TANH R33, R27 ;  /* 0x0000001b00217308 */ /* 0x0002660000002400 */
[----:B------:R-:W-:Y:S08]  /*32f0*/  HMMA.16816.F32 R8, R216, R38, R8 ;  /* 0x00000026d808723c */ /* 0x000ff00000001808 */
[C---:B-----5:R-:W-:Y:S01]  /*3300*/  HMMA.16816.F32 R12, R220.reuse, R28, R16 ;  /* 0x0000001cdc0c723c */ /* 0x060fe20000001810 */
[----:B------:R1:W1:Y:S11]  /*3310*/  MUFU.TANH R29, R23 ;  /* 0x00000017001d7308 */ /* 0x0002760000002400 */
[----:B------:R-:W-:Y:S04]  /*3320*/  @!UPT UIADD3 URZ, URZ, URZ, URZ ;  /* 0x0000003f3f3ff290 */ /* 0x000fe8000fffe03f */
[----:B------:R-:W-:Y:S08]  /*3330*/  HMMA.16816.F32 R8, R220, R30, R8 ;  /* 0x0000001edc08723c */ /* 0x000ff00000001808 */
[----:B------:R-:W-:Y:S02]  /*3340*/  FMUL.FTZ R12, R12, c[0x0][0x320] ;  /* 0x0000c8000c0c7a20 */ /* 0x000fe40000410000 */
[----:B------:R-:W-:-:S02]  /*3350*/  FMUL.FTZ R13, R13, c[0x0][0x320] ;  /* 0x0000c8000d0d7a20 */ /* 0x000fc40000410000 */
[----:B------:R-:W-:Y:S01]  /*3360*/  FMUL.FTZ R14, R14, c[0x0][0x320] ;  /* 0x0000c8000e0e7a20 */ /* 0x000fe20000410000 */
[----:B------:R1:W1:Y:S01]  /*3370*/  MUFU.TANH R28, R12 ;  /* 0x0000000c001c7308 */ /* 0x0002620000002400 */
[----:B------:R-:W-:-:S10]  /*3380*/  FMUL.FTZ R15, R15, c[0x0][0x320] ;  /* 0x0000c8000f0f7a20 */ /* 0x000fd40000410000 */
[----:B------:R-:W-:Y:S02]  /*3390*/  FMUL.FTZ R8, R8, c[0x0][0x320] ;  /* 0x0000c80008087a20 */ /* 0x000fe40000410000 */
        /* <DEDUP_REMOVED lines=14> */
[----:B------:R-:W-:-:S02]  /*3480*/  SHF.L.U64.HI R9, R124, 0x6, R128 ;  /* 0x000000067c097819 */ /* 0x000fc40000010280 */
[----:B------:R-:W-:Y:S01]  /*3490*/  SHF.R.S32.HI R2, RZ, 0x1f, R6 ;  /* 0x0000001fff027819 */ /* 0x000fe20000011406 */
[----:B------:R-:W-:Y:S02]  /*34a0*/  IMAD R3, R123, R6, RZ ;  /* 0x000000067b037224 */ /* 0x000fe400078e02ff */
        /* <DEDUP_REMOVED lines=25> */
.L_x_23:
[----:B-1234-:R-:W-:Y:S01]  /*3640*/  LOP3.LUT R2, R122, 0xffffffe0, RZ, 0xc0, !PT ;  /* 0xffffffe07a027812 */ /* 0x01efe200078ec0ff */
[----:B------:R-:W-:Y:S01]  /*3650*/  IMAD.IADD R6, R121, 0x1, R120 ;  /* 0x0000000179067824 */ /* 0x000fe200078e0278 */
[----:B------:R-:W-:Y:S01]  /*3660*/  STL [R1+0x64], R185 ;  /* 0x000064b901007387 */ /* 0x000fe20000100800 */
[----:B------:R-:W-:-:S02]  /*3670*/  IMAD.SHL.U32 R225, R4, 0x2, RZ ;  /* 0x0000000204e17824 */ /* 0x000fc400078e00ff */
[----:B------:R-:W-:Y:S01]  /*3680*/  IMAD.IADD R2, R125, 0x1, -R2 ;  /* 0x000000017d027824 */ /* 0x000fe200078e0a02 */
[----:B------:R-:W-:Y:S01]  /*3690*/  STL [R1+0x60], R184 ;  /* 0x000060b801007387 */ /* 0x000fe20000100800 */
[----:B------:R-:W-:Y:S01]  /*36a0*/  IMAD R226, R5, 0x2, R225 ;  /* 0x0000000205e27824 */ /* 0x000fe200078e02e1 */
[C---:B------:R-:W-:Y:S02]  /*36b0*/  LEA R229, R0.reuse, R225, 0x1 ;  /* 0x000000e100e57211 */ /* 0x040fe400078e08ff */
[----:B------:R-:W-:Y:S01]  /*36c0*/  SHF.R.S32.HI R3, RZ, 0x1f, R2 ;  /* 0x0000001fff037819 */ /* 0x000fe20000011402 */
[----:B------:R1:W-:Y:S01]  /*36d0*/  STL [R1+0x5c], R163 ;  /* 0x00005ca301007387 */ /* 0x0003e20000100800 */
[----:B------:R-:W-:Y:S02]  /*36e0*/  IMAD R228, R0, 0x2, R226 ;  /* 0x0000000200e47824 */ /* 0x000fe400078e02e2 */
[----:B------:R-:W-:Y:S01]  /*36f0*/  LEA.HI R3, R3, R2, RZ, 0x2 ;  /* 0x0000000203037211 */ /* 0x000fe200078f10ff */
[----:B------:R-:W-:Y:S03]  /*3700*/  STL [R1+0x58], R162 ;  /* 0x000058a201007387 */ /* 0x000fe60000100800 */
[----:B------:R-:W-:Y:S01]  /*3710*/  LOP3.LUT R3, R3, 0x7ffffffc, RZ, 0xc0, !PT ;  /* 0x7ffffffc03037812 */ /* 0x000fe200078ec0ff */
[----:B------:R-:W-:Y:S03]  /*3720*/  STL [R1+0x54], R161 ;  /* 0x000054a101007387 */ /* 0x000fe60000100800 */
[----:B------:R-:W-:Y:S01]  /*3730*/  IADD3 R2, R2, -R3, RZ ;  /* 0x8000000302027210 */ /* 0x000fe20007ffe0ff */
[----:B------:R-:W-:Y:S04]  /*3740*/  STL [R1+0x50], R160 ;  /* 0x000050a001007387 */ /* 0x000fe80000100800 */
[----:B------:R-:W-:Y:S01]  /*3750*/  IMAD R2, R2, -0x2, R6 ;  /* 0xfffffffe02027824 */ /* 0x000fe200078e0206 */
[----:B------:R-:W-:Y:S04]  /*3760*/  STL [R1+0x4c], R159 ;  /* 0x00004c9f01007387 */ /* 0x000fe80000100800 */
[C---:B------:R-:W-:Y:S01]  /*3770*/  ISETP.GT.AND P3, PT, R2.reuse, RZ, PT ;  /* 0x000000ff0200720c */ /* 0x040fe20003f64270 */
[----:B------:R-:W-:Y:S01]  /*3780*/  STL [R1+0x48], R158 ;  /* 0x0000489e01007387 */ /* 0x000fe20000100800 */
[----:B------:R-:W-:-:S02]  /*3790*/  ISETP.GT.AND P2, PT, R2, 0x1, PT ;  /* 0x000000010200780c */ /* 0x000fc40003f44270 */
[----:B------:R-:W-:Y:S01]  /*37a0*/  ISETP.GT.AND P1, PT, R2, 0x8, PT ;  /* 0x000000080200780c */ /* 0x000fe20003f24270 */
[----:B------:R-:W-:Y:S01]  /*37b0*/  STL [R1+0x44], R157 ;  /* 0x0000449d01007387 */ /* 0x000fe20000100800 */
[----:B------:R-:W-:Y:S02]  /*37c0*/  FSEL R7, R100, -INF , P3 ;  /* 0xff80000064077808 */ /* 0x000fe40001800000 */
[----:B------:R-:W-:Y:S01]  /*37d0*/  FSEL R8, R99, -INF , P2 ;  /* 0xff80000063087808 */ /* 0x000fe20001000000 */
[----:B------:R2:W-:Y:S01]  /*37e0*/  STL [R1+0x40], R156 ;  /* 0x0000409c01007387 */ /* 0x0005e20000100800 */
[----:B------:R-:W-:Y:S02]  /*37f0*/  FSEL R16, R98, -INF , P3 ;  /* 0xff80000062107808 */ /* 0x000fe40001800000 */
[----:B------:R-:W-:Y:S01]  /*3800*/  ISETP.GT.AND P3, PT, R2, 0x9, PT ;  /* 0x000000090200780c */ /* 0x000fe20003f64270 */
[----:B------:R-:W-:Y:S01]  /*3810*/  LDSM.16.MT88.4 R52, [R225+0x900] ;  /* 0x00090000e134783b */ /* 0x000fe20000004200 */
[----:B------:R-:W-:-:S02]  /*3820*/  FSEL R9, R96, -INF , P1 ;  /* 0xff80000060097808 */ /* 0x000fc40000800000 */
[----:B------:R-:W-:Y:S01]  /*3830*/  FMNMX.FTZ R100, R7, R8, !PT ;  /* 0x0000000807647209 */ /* 0x000fe20007810000 */
[----:B------:R-:W-:Y:S01]  /*3840*/  LDSM.16.MT88.4 R80, [R229+0x3900] ;  /* 0x00390000e550783b */ /* 0x000fe20000004200 */
[----:B------:R-:W-:Y:S02]  /*3850*/  FSEL R17, R97, -INF , P2 ;  /* 0xff80000061117808 */ /* 0x000fe40001000000 */
[----:B------:R-:W-:Y:S01]  /*3860*/  ISETP.GT.AND P2, PT, R2, 0x10, PT ;  /* 0x000000100200780c */ /* 0x000fe20003f44270 */
[----:B------:R-:W0:Y:S01]  /*3870*/  LDGDEPBAR ;  /* 0x00000000000079af */ /* 0x000e220000000000 */
        /* <DEDUP_REMOVED lines=23> */
[----:B------:R-:W-:Y:S02]  /*39f0*/  FSEL R27, R69, -INF , P2 ;  /* 0xff800000451b7808 */ /* 0x000fe40001000000 */
[----:B------:R-:W-:Y:S01]  /*3a00*/  ISETP.GT.AND P2, PT, R2, 0x28, PT ;  /* 0x000000280200780c */ /* 0x000fe20003f44270 */
[----:B------:R-:W-:Y:S01]  /*3a10*/  LDSM.16.MT88.4 R68, [R228+0x900] ;  /* 0x00090000e444783b */ /* 0x000fe20000004200 */
[----:B------:R-:W-:Y:S02]  /*3a20*/  FSEL R103, R66, -INF , P3 ;  /* 0xff80000042677808 */ /* 0x000fe40001800000 */
[----:B------:R-:W-:Y:S02]  /*3a30*/  FMNMX.FTZ R100, R124, R100, !PT ;  /* 0x000000647c647209 */ /* 0x000fe40007810000 */
[----:B------:R-:W-:-:S02]  /*3a40*/  FSEL R127, R65, -INF , P1 ;  /* 0xff800000417f7808 */ /* 0x000fc40000800000 */
[----:B------:R-:W-:Y:S02]  /*3a50*/  ISETP.GT.AND P1, PT, R2, 0x29, PT ;  /* 0x000000290200780c */ /* 0x000fe40003f24270 */
[----:B------:R-:W-:Y:S02]  /*3a60*/  FSEL R102, R63, -INF , P2 ;  /* 0xff8000003f667808 */ /* 0x000fe40001000000 */
[----:B------:R-:W-:Y:S02]  /*3a70*/  FMNMX.FTZ R100, R103, R100, !PT ;  /* 0x0000006467647209 */ /* 0x000fe40007810000 */
[----:B------:R-:W-:Y:S02]  /*3a80*/  FSEL R126, R64, -INF , P3 ;  /* 0xff800000407e7808 */ /* 0x000fe40001800000 */
[----:B------:R-:W-:Y:S01]  /*3a90*/  ISETP.GT.AND P3, PT, R2, 0x30, PT ;  /* 0x000000300200780c */ /* 0x000fe20003f64270 */
[----:B------:R-:W-:Y:S01]  /*3aa0*/  LDSM.16.MT88.4 R64, [R226+0x3100] ;  /* 0x00310000e240783b */ /* 0x000fe20000004200 */
[----:B------:R-:W-:-:S02]  /*3ab0*/  FSEL R101, R62, -INF , P1 ;  /* 0xff8000003e657808 */ /* 0x000fc40000800000 */
[----:B------:R-:W-:Y:S02]  /*3ac0*/  FMNMX.FTZ R100, R102, R100, !PT ;  /* 0x0000006466647209 */ /* 0x000fe40007810000 */
[----:B------:R-:W-:Y:S02]  /*3ad0*/  FSEL R125, R61, -INF , P2 ;  /* 0xff8000003d7d7808 */ /* 0x000fe40001000000 */
[----:B------:R-:W-:Y:S02]  /*3ae0*/  ISETP.GT.AND P2, PT, R2, 0x31, PT ;  /* 0x000000310200780c */ /* 0x000fe40003f44270 */
[----:B------:R-:W-:Y:S02]  /*3af0*/  FSEL R94, R57, -INF , P3 ;  /* 0xff800000395e7808 */ /* 0x000fe40001800000 */
[----:B------:R-:W-:Y:S02]  /*3b00*/  FMNMX.FTZ R3, R16, R17, !PT ;  /* 0x0000001110037209 */ /* 0x000fe40007810000 */
[----:B------:R-:W-:-:S02]  /*3b10*/  FMNMX.FTZ R100, R101, R100, !PT ;  /* 0x0000006465647209 */ /* 0x000fc40007810000 */
[----:B------:R-:W-:Y:S02]  /*3b20*/  FSEL R128, R60, -INF , P1 ;  /* 0xff8000003c807808 */ /* 0x000fe40000800000 */
[----:B------:R-:W-:Y:S01]  /*3b30*/  ISETP.GT.AND P1, PT, R2, 0x38, PT ;  /* 0x000000380200780c */ /* 0x000fe20003f24270 */
[----:B------:R-:W-:Y:S01]  /*3b40*/  LDSM.16.MT88.4 R60, [R225+0x3100] ;  /* 0x00310000e13c783b */ /* 0x000fe20000004200 */
[----:B------:R-:W-:Y:S02]  /*3b50*/  FSEL R252, R56, -INF , P2 ;  /* 0xff80000038fc7808 */ /* 0x000fe40001000000 */
[----:B------:R-:W-:Y:S01]  /*3b60*/  FMNMX.FTZ R3, R18, R3, !PT ;  /* 0x0000000312037209 */ /* 0x000fe20007810000 */
[----:B------:R-:W-:Y:S01]  /*3b70*/  LDSM.16.MT88.4 R56, [R228+0x100] ;  /* 0x00010000e438783b */ /* 0x000fe20000004200 */
[----:B------:R-:W-:Y:S02]  /*3b80*/  FMNMX.FTZ R100, R94, R100, !PT ;  /* 0x000000645e647209 */ /* 0x000fe40007810000 */
[----:B------:R-:W-:-:S02]  /*3b90*/  FSEL R89, R49, -INF , P3 ;  /* 0xff80000031597808 */ /* 0x000fc40001800000 */
[----:B------:R-:W-:Y:S02]  /*3ba0*/  ISETP.GT.AND P3, PT, R2, 0x39, PT ;  /* 0x000000390200780c */ /* 0x000fe40003f64270 */
[----:B------:R-:W-:Y:S02]  /*3bb0*/  FSEL R251, R45, -INF , P1 ;  /* 0xff8000002dfb7808 */ /* 0x000fe40000800000 */
[----:B------:R-:W-:Y:S02]  /*3bc0*/  FMNMX.FTZ R3, R19, R3, !PT ;  /* 0x0000000313037209 */ /* 0x000fe40007810000 */
[----:B------:R-:W-:Y:S02]  /*3bd0*/  FMNMX.FTZ R100, R252, R100, !PT ;  /* 0x00000064fc647209 */ /* 0x000fe40007810000 */
[----:B------:R-:W-:Y:S02]  /*3be0*/  FSEL R108, R48, -INF , P2 ;  /* 0xff800000306c7808 */ /* 0x000fe40001000000 */
[----:B------:R-:W-:Y:S01]  /*3bf0*/  ISETP.GT.AND P2, PT, R2, 0x40, PT ;  /* 0x000000400200780c */ /* 0x000fe20003f44270 */
[----:B------:R-:W-:Y:S01]  /*3c00*/  LDSM.16.MT88.4 R48, [R226+0x900] ;  /* 0x00090000e230783b */ /* 0x000fe20000004200 */
[----:B------:R-:W-:-:S02]  /*3c10*/  FSEL R250, R44, -INF , P3 ;  /* 0xff8000002cfa7808 */ /* 0x000fc40001800000 */
[----:B------:R-:W-:Y:S01]  /*3c20*/  FMNMX.FTZ R3, R24, R3, !PT ;  /* 0x0000000318037209 */ /* 0x000fe20007810000 */
[----:B------:R-:W-:Y:S01]  /*3c30*/  LDSM.16.MT88.4 R44, [R229+0x900] ;  /* 0x00090000e52c783b */ /* 0x000fe20000004200 */
[----:B------:R-:W-:Y:S02]  /*3c40*/  FMNMX.FTZ R100, R251, R100, !PT ;  /* 0x00000064fb647209 */ /* 0x000fe40007810000 */
[----:B------:R-:W-:Y:S02]  /*3c50*/  FSEL R95, R43, -INF , P1 ;  /* 0xff8000002b5f7808 */ /* 0x000fe40000800000 */
[----:B------:R-:W-:Y:S02]  /*3c60*/  ISETP.GT.AND P1, PT, R2, 0x41, PT ;  /* 0x000000410200780c */ /* 0x000fe40003f24270 */
[----:B-1----:R-:W-:Y:S02]  /*3c70*/  FSEL R163, R41, -INF , P2 ;  /* 0xff80000029a37808 */ /* 0x002fe40001000000 */
[----:B------:R-:W-:-:S02]  /*3c80*/  FMNMX.FTZ R3, R25, R3, !PT ;  /* 0x0000000319037209 */ /* 0x000fc40007810000 */
[----:B------:R-:W-:Y:S02]  /*3c90*/  FMNMX.FTZ R100, R250, R100, !PT ;  /* 0x00000064fa647209 */ /* 0x000fe40007810000 */
[----:B------:R-:W-:Y:S02]  /*3ca0*/  FSEL R130, R42, -INF , P3 ;  /* 0xff8000002a827808 */ /* 0x000fe40001800000 */
[----:B------:R-:W-:Y:S02]  /*3cb0*/  ISETP.GT.AND P3, PT, R2, 0x48, PT ;  /* 0x000000480200780c */ /* 0x000fe40003f64270 */
[----:B------:R-:W-:Y:S02]  /*3cc0*/  FSEL R107, R40, -INF , P1 ;  /* 0xff800000286b7808 */ /* 0x000fe40000800000 */
[----:B------:R-:W-:Y:S02]  /*3cd0*/  FMNMX.FTZ R3, R26, R3, !PT ;  /* 0x000000031a037209 */ /* 0x000fe40007810000 */
[----:B------:R-:W-:-:S02]  /*3ce0*/  FMNMX.FTZ R100, R163, R100, !PT ;  /* 0x00000064a3647209 */ /* 0x000fc40007810000 */
[----:B------:R-:W-:Y:S02]  /*3cf0*/  FSEL R98, R37, -INF , P2 ;  /* 0xff80000025627808 */ /* 0x000fe40001000000 */
[----:B------:R-:W-:Y:S02]  /*3d00*/  ISETP.GT.AND P2, PT, R2, 0x49, PT ;  /* 0x000000490200780c */ /* 0x000fe40003f44270 */
        /* <DEDUP_REMOVED lines=25> */
[----:B------:R-:W-:Y:S01]  /*3ea0*/  FMNMX.FTZ R2, R89, R2, !PT ;  /* 0x0000000259027209 */ /* 0x000fe20007810000 */
[----:B------:R-:W-:Y:S01]  /*3eb0*/  LDSM.16.MT88.4 R20, [R225+0x100] ;  /* 0x00010000e114783b */ /* 0x000fe20000004200 */
[----:B------:R-:W-:Y:S02]  /*3ec0*/  FMNMX.FTZ R100, R110, R100, !PT ;  /* 0x000000646e647209 */ /* 0x000fe40007810000 */
[----:B------:R-:W-:Y:S02]  /*3ed0*/  FMNMX.FTZ R2, R108, R2, !PT ;  /* 0x000000026c027209 */ /* 0x000fe40007810000 */
[----:B------:R-:W-:Y:S02]  /*3ee0*/  FMNMX.FTZ R100, R93, R100, !PT ;  /* 0x000000645d647209 */ /* 0x000fe40007810000 */
[----:B------:R-:W-:-:S02]  /*3ef0*/  FMNMX.FTZ R2, R95, R2, !PT ;  /* 0x000000025f027209 */ /* 0x000fc40007810000 */
[----:B--2---:R-:W-:Y:S01]  /*3f00*/  FSEL R156, R36, -INF , P3 ;  /* 0xff800000249c7808 */ /* 0x004fe20001800000 */
[----:B------:R-:W1:Y:S01]  /*3f10*/  SHFL.BFLY PT, R3, R100, 0x2, 0x1f ;  /* 0x0c401f0064037f89 */ /* 0x000e6200000e0000 */
[----:B------:R-:W-:Y:S02]  /*3f20*/  FMNMX.FTZ R2, R130, R2, !PT ;  /* 0x0000000282027209 */ /* 0x000fe40007810000 */
[----:B------:R-:W-:Y:S02]  /*3f30*/  FSEL R162, R30, -INF , P2 ;  /* 0xff8000001ea27808 */ /* 0x000fe40001000000 */
[----:B------:R-:W-:Y:S02]  /*3f40*/  FMNMX.FTZ R2, R98, R2, !PT ;  /* 0x0000000262027209 */ /* 0x000fe40007810000 */
[----:B------:R-:W-:Y:S02]  /*3f50*/  FSEL R111, R31, -INF , P1 ;  /* 0xff8000001f6f7808 */ /* 0x000fe40000800000 */
        /* <DEDUP_REMOVED lines=16> */
[----:B------:R-:W1:Y:S02]  /*4060*/  SHFL.BFLY PT, R6, R3, 0x1, 0x1f ;  /* 0x0c201f0003067f89 */ /* 0x000e6400000e0000 */
[----:B------:R2:W-:Y:S02]  /*4070*/  MUFU.EX2 R96, R2 ;  /* 0x0000000200607308 */ /* 0x0005e40000000800 */
[----:B--2---:R-:W-:-:S06]  /*4080*/  FFMA.FTZ R2, R8, c[0x0][0x2d0], -R12 ;  /* 0x0000b40008027a23 */ /* 0x004fcc000001080c */
[----:B------:R2:W3:Y:S01]  /*4090*/  MUFU.EX2 R157, R2 ;  /* 0x00000002009d7308 */ /* 0x0004e20000000800 */
[----:B-1----:R-:W-:Y:S01]  /*40a0*/  FMNMX.FTZ R3, R3, R6, !PT ;  /* 0x0000000603037209 */ /* 0x002fe20007810000 */
[----:B------:R-:W-:-:S03]  /*40b0*/  FFMA.FTZ R6, R14, c[0x0][0x2d0], -R12 ;  /* 0x0000b4000e067a23 */ /* 0x000fc6000001080c */
[----:B------:R-:W-:-:S03]  /*40c0*/  FSETP.NEU.FTZ.AND P1, PT, R3, -INF , PT ;  /* 0xff8000000300780b */ /* 0x000fc60003f3d000 */
[----:B------:R1:W-:Y:S01]  /*40d0*/  MUFU.EX2 R161, R6 ;  /* 0x0000000600a17308 */ /* 0x0003e20000000800 */
[----:B--2---:R-:W-:Y:S01]  /*40e0*/  FFMA.FTZ R2, R9, c[0x0][0x2d0], -R12 ;  /* 0x0000b40009027a23 */ /* 0x004fe2000001080c */
[----:B---3--:R-:W-:-:S06]  /*40f0*/  F2FP.PACK_AB R8, R157, R96 ;  /* 0x000000609d08723e */ /* 0x008fcc00000000ff */
[----:B------:R2:W-:Y:S01]  /*4100*/  MUFU.EX2 R131, R2 ;  /* 0x0000000200837308 */ /* 0x0005e20000000800 */
[----:B-1----:R-:W-:-:S07]  /*4110*/  FFMA.FTZ R6, R15, c[0x0][0x2d0], -R12 ;  /* 0x0000b4000f067a23 */ /* 0x002fce000001080c */
[----:B------:R-:W-:Y:S01]  /*4120*/  MUFU.EX2 R87, R6 ;  /* 0x0000000600577308 */ /* 0x000fe20000000800 */
[----:B--2---:R-:W-:-:S07]  /*4130*/  FFMA.FTZ R2, R10, c[0x0][0x2d0], -R12 ;  /* 0x0000b4000a027a23 */ /* 0x004fce000001080c */
[----:B------:R1:W2:Y:S02]  /*4140*/  MUFU.EX2 R97, R2 ;  /* 0x0000000200617308 */ /* 0x0002a40000000800 */
[----:B-1----:R-:W-:Y:S01]  /*4150*/  FFMA.FTZ R2, R11, c[0x0][0x2d0], -R12 ;  /* 0x0000b4000b027a23 */ /* 0x002fe2000001080c */
[----:B--2---:R-:W-:-:S05]  /*4160*/  F2FP.PACK_AB R10, R97, R131 ;  /* 0x00000083610a723e */ /* 0x004fca00000000ff */
[----:B------:R1:W-:Y:S02]  /*4170*/  MUFU.EX2 R158, R2 ;  /* 0x00000002009e7308 */ /* 0x0003e40000000800 */
[----:B-1----:R-:W-:-:S06]  /*4180*/  FFMA.FTZ R2, R13, c[0x0][0x2d0], -R12 ;  /* 0x0000b4000d027a23 */ /* 0x002fcc000001080c */
[----:B------:R1:W-:Y:S02]  /*4190*/  MUFU.EX2 R160, R2 ;  /* 0x0000000200a07308 */ /* 0x0003e40000000800 */
[----:B-1----:R-:W-:-:S05]  /*41a0*/  FMUL.FTZ R2, R3, c[0x0][0x2d0] ;  /* 0x0000b40003027a20 */ /* 0x002fca0000410000 */
[----:B------:R-:W-:-:S05]  /*41b0*/  FSEL R2, R2, RZ, P1 ;  /* 0x000000ff02027208 */ /* 0x000fca0000800000 */
[--C-:B------:R-:W-:Y:S02]  /*41c0*/  FFMA.FTZ R6, R16, c[0x0][0x2d0], -R2.reuse ;  /* 0x0000b40010067a23 */ /* 0x100fe40000010802 */
[--C-:B------:R-:W-:Y:S02]  /*41d0*/  FFMA.FTZ R4, R18, c[0x0][0x2d0], -R2.reuse ;  /* 0x0000b40012047a23 */ /* 0x100fe40000010802 */
[----:B------:R1:W-:Y:S01]  /*41e0*/  MUFU.EX2 R15, R6 ;  /* 0x00000006000f7308 */ /* 0x0003e20000000800 */
[----:B------:R-:W-:-:S07]  /*41f0*/  FFMA.FTZ R0, R27, c[0x0][0x2d0], -R2 ;  /* 0x0000b4001b007a23 */ /* 0x000fce0000010802 */
[----:B------:R2:W-:Y:S01]  /*4200*/  MUFU.EX2 R13, R4 ;  /* 0x00000004000d7308 */ /* 0x0005e20000000800 */
[----:B-1----:R-:W-:-:S07]  /*4210*/  FFMA.FTZ R6, R17, c[0x0][0x2d0], -R2 ;  /* 0x0000b40011067a23 */ /* 0x002fce0000010802 */
[----:B------:R-:W-:Y:S01]  /*4220*/  MUFU.EX2 R185, R0 ;  /* 0x0000000000b97308 */ /* 0x000fe20000000800 */
[----:B--2---:R-:W-:-:S07]  /*4230*/  FFMA.FTZ R4, R19, c[0x0][0x2d0], -R2 ;  /* 0x0000b40013047a23 */ /* 0x004fce0000010802 */
[----:B------:R-:W1:Y:S01]  /*4240*/  MUFU.EX2 R14, R6 ;  /* 0x00000006000e7308 */ /* 0x000e620000000800 */
[----:B------:R-:W2:Y:S07]  /*4250*/  LDSM.16.MT88.4 R16, [R226+0x100] ;  /* 0x00010000e210783b */ /* 0x000eae0000004200 */
[----:B------:R3:W4:Y:S01]  /*4260*/  MUFU.EX2 R129, R4 ;  /* 0x0000000400817308 */ /* 0x0007220000000800 */
[----:B-1----:R-:W-:Y:S02]  /*4270*/  F2FP.PACK_AB R9, R14, R15 ;  /* 0x0000000f0e09723e */ /* 0x002fe400000000ff */
[----:B------:R-:W-:Y:S01]  /*4280*/  F2FP.PACK_AB R6, R87, R161 ;  /* 0x000000a15706723e */ /* 0x000fe200000000ff */
[----:B---3--:R-:W-:Y:S01]  /*4290*/  FFMA.FTZ R4, R24, c[0x0][0x2d0], -R2 ;  /* 0x0000b40018047a23 */ /* 0x008fe20000010802 */
[----:B----4-:R-:W-:-:S03]  /*42a0*/  F2FP.PACK_AB R11, R129, R13 ;  /* 0x0000000d810b723e */ /* 0x010fc600000000ff */
[----:B------:R1:W-:Y:S04]  /*42b0*/  MUFU.EX2 R159, R4 ;  /* 0x00000004009f7308 */ /* 0x0003e80000000800 */
[C---:B------:R-:W-:Y:S08]  /*42c0*/  HMMA.16816.F32 R40, R8.reuse, R20, RZ ;  /* 0x000000140828723c */ /* 0x040ff000000018ff */
[----:B------:R-:W-:Y:S01]  /*42d0*/  HMMA.16816.F32 R36, R8, R22, RZ ;  /* 0x000000160824723c */ /* 0x000fe200000018ff */
[----:B-1----:R-:W-:-:S04]  /*42e0*/  FFMA.FTZ R4, R25, c[0x0][0x2d0], -R2 ;  /* 0x0000b40019047a23 */ /* 0x002fc80000010802 */
[----:B------:R1:W3:Y:S03]  /*42f0*/  MUFU.EX2 R88, R4 ;  /* 0x0000000400587308 */ /* 0x0002e60000000800 */
[C---:B--2---:R-:W-:Y:S08]  /*4300*/  HMMA.16816.F32 R28, R8.reuse, R16, RZ ;  /* 0x00000010081c723c */ /* 0x044ff000000018ff */
[----:B------:R-:W-:Y:S01]  /*4310*/  HMMA.16816.F32 R20, R8, R32, RZ ;  /* 0x000000200814723c */ /* 0x000fe200000018ff */
[----:B-1----:R-:W-:Y:S01]  /*4320*/  FFMA.FTZ R4, R26, c[0x0][0x2d0], -R2 ;  /* 0x0000b4001a047a23 */ /* 0x002fe20000010802 */
[----:B---3--:R-:W-:-:S06]  /*4330*/  F2FP.PACK_AB R5, R88, R159 ;  /* 0x0000009f5805723e */ /* 0x008fcc00000000ff */
[C---:B------:R-:W-:Y:S01]  /*4340*/  HMMA.16816.F32 R24, R8.reuse, R18, RZ ;  /* 0x000000120818723c */ /* 0x040fe200000018ff */
[----:B------:R1:W2:Y:S07]  /*4350*/  MUFU.EX2 R105, R4 ;  /* 0x0000000400697308 */ /* 0x0002ae0000000800 */
[C---:B------:R-:W-:Y:S08]  /*4360*/  HMMA.16816.F32 R16, R8.reuse, R34, RZ ;  /* 0x000000220810723c */ /* 0x040ff000000018ff */
[----:B------:R-:W-:Y:S01]  /*4370*/  HMMA.16816.F32 R32, R8, R58, RZ ;  /* 0x0000003a0820723c */ /* 0x000fe200000018ff */
[----:B-1----:R-:W-:-:S02]  /*4380*/  F2FP.PACK_AB R4, R160, R158 ;  /* 0x0000009ea004723e */ /* 0x002fc400000000ff */
[----:B--2---:R-:W-:-:S07]  /*4390*/  F2FP.PACK_AB R7, R185, R105 ;  /* 0x00000069b907723e */ /* 0x004fce00000000ff */
[C---:B------:R-:W-:Y:S01]  /*43a0*/  HMMA.16816.F32 R76, R4.reuse, R52, R40 ;  /* 0x00000034044c723c */ /* 0x040fe20000001828 */
[----:B------:R-:W1:Y:S07]  /*43b0*/  LDSM.16.MT88.4 R40, [R225+0x3900] ;  /* 0x00390000e128783b */ /* 0x000e6e0000004200 */
[----:B------:R-:W-:Y:S08]  /*43c0*/  HMMA.16816.F32 R152, R4, R46, R16 ;  /* 0x0000002e0498723c */ /* 0x000ff00000001810 */
[----:B------:R-:W-:Y:S01]  /*43d0*/  HMMA.16816.F32 R16, R8, R56, RZ ;  /* 0x000000380810723c */ /* 0x000fe200000018ff */
[----:B------:R-:W-:Y:S07]  /*43e0*/  LDSM.16.MT88.4 R56, [R226+0x6100] ;  /* 0x00610000e238783b */ /* 0x000fee0000004200 */
[----:B------:R-:W-:Y:S01]  /*43f0*/  HMMA.16816.F32 R180, R4, R54, R36 ;  /* 0x0000003604b4723c */ /* 0x000fe20000001824 */
[----:B------:R-:W2:Y:S01]  /*4400*/  LDSM.16.MT88.4 R36, [R226+0x3900] ;  /* 0x00390000e224783b */ /* 0x000ea20000004200 */
[----:B------:R-:W-:Y:S01]  /*4410*/  IMAD.MOV.U32 R86, RZ, RZ, R76 ;  /* 0x000000ffff567224 */ /* 0x000fe200078e004c */
[----:B------:R-:W-:Y:S01]  /*4420*/  MOV R85, R77 ;  /* 0x0000004d00557202 */ /* 0x000fe20000000f00 */
[----:B------:R-:W-:Y:S01]  /*4430*/  IMAD.MOV.U32 R84, RZ, RZ, R78 ;  /* 0x000000ffff547224 */ /* 0x000fe200078e004e */
[----:B------:R-:W-:Y:S01]  /*4440*/  LDSM.16.MT88.4 R52, [R225+0x6100] ;  /* 0x00610000e134783b */ /* 0x000fe20000004200 */
[----:B------:R-:W-:-:S02]  /*4450*/  IMAD.MOV.U32 R0, RZ, RZ, R79 ;  /* 0x000000ffff007224 */ /* 0x000fc400078e004f */
[C---:B------:R-:W-:Y:S01]  /*4460*/  HMMA.16816.F32 R164, R4.reuse, R44, R20 ;  /* 0x0000002c04a4723c */ /* 0x040fe20000001814 */
[----:B------:R-:W3:Y:S04]  /*4470*/  LDSM.16.MT88.4 R44, [R229+0x3100] ;  /* 0x00310000e52c783b */ /* 0x000ee80000004200 */
[----:B------:R-:W-:Y:S03]  /*4480*/  LDSM.16.MT88.4 R76, [R228+0x3900] ;  /* 0x00390000e44c783b */ /* 0x000fe60000004200 */
[C---:B------:R-:W-:Y:S08]  /*4490*/  HMMA.16816.F32 R176, R4.reuse, R48, R28 ;  /* 0x0000003004b0723c */ /* 0x040ff0000000181c */
[C---:B------:R-:W-:Y:S01]  /*44a0*/  HMMA.16816.F32 R172, R4.reuse, R50, R24 ;  /* 0x0000003204ac723c */ /* 0x040fe20000001818 */
[----:B------:R-:W4:Y:S07]  /*44b0*/  LDSM.16.MT88.4 R48, [R228+0x3100] ;  /* 0x00310000e430783b */ /* 0x000f2e0000004200 */
[----:B------:R-:W-:Y:S08]  /*44c0*/  HMMA.16816.F32 R168, R4, R68, R16 ;  /* 0x0000004404a8723c */ /* 0x000ff00000001810 */
[C---:B------:R-:W-:Y:S08]  /*44d0*/  HMMA.16816.F32 R28, R8.reuse, R60, RZ ;  /* 0x0000003c081c723c */ /* 0x040ff000000018ff */
[C---:B------:R-:W-:Y:S08]  /*44e0*/  HMMA.16816.F32 R20, R8.reuse, R64, RZ ;  /* 0x000000400814723c */ /* 0x040ff000000018ff */
[----:B------:R-:W-:Y:S01]  /*44f0*/  HMMA.16816.F32 R16, R8, R66, RZ ;  /* 0x000000420810723c */ /* 0x000fe200000018ff */
[----:B------:R-:W3:Y:S07]  /*4500*/  LDSM.16.MT88.4 R64, [R229+0x6100] ;  /* 0x00610000e540783b */ /* 0x000eee0000004200 */
[----:B------:R-:W-:Y:S01]  /*4510*/  HMMA.16816.F32 R148, R4, R70, R32 ;  /* 0x000000460494723c */ /* 0x000fe20000001820 */
[----:B------:R-:W4:Y:S07]  /*4520*/  LDSM.16.MT88.4 R68, [R225+0x6900] ;  /* 0x00690000e144783b */ /* 0x000f2e0000004200 */
[----:B------:R-:W-:Y:S08]  /*4530*/  HMMA.16816.F32 R24, R8, R62, RZ ;  /* 0x0000003e0818723c */ /* 0x000ff000000018ff */
[C---:B-1----:R-:W-:Y:S08]  /*4540*/  HMMA.16816.F32 R144, R4.reuse, R40, R28 ;  /* 0x000000280490723c */ /* 0x042ff0000000181c */
[C---:B--2---:R-:W-:Y:S08]  /*4550*/  HMMA.16816.F32 R136, R4.reuse, R36, R20 ;  /* 0x000000240488723c */ /* 0x044ff00000001814 */
[----:B------:R-:W-:Y:S08]  /*4560*/  HMMA.16816.F32 R132, R4, R38, R16 ;  /* 0x000000260484723c */ /* 0x000ff00000001810 */
[C---:B---3--:R-:W-:Y:S08]  /*4570*/  HMMA.16816.F32 R32, R8.reuse, R46, RZ ;  /* 0x0000002e0820723c */ /* 0x048ff000000018ff */
[C---:B------:R-:W-:Y:S08]  /*4580*/  HMMA.16816.F32 R36, R8.reuse, R44, RZ ;  /* 0x0000002c0824723c */ /* 0x040ff000000018ff */
[C---:B----4-:R-:W-:Y:S08]  /*4590*/  HMMA.16816.F32 R28, R8.reuse, R48, RZ ;  /* 0x00000030081c723c */ /* 0x050ff000000018ff */
[C---:B------:R-:W-:Y:S08]  /*45a0*/  HMMA.16816.F32 R16, R8.reuse, R54, RZ ;  /* 0x000000360810723c */ /* 0x040ff000000018ff */
[----:B------:R-:W-:Y:S08]  /*45b0*/  HMMA.16816.F32 R20, R8, R52, RZ ;  /* 0x000000340814723c */ /* 0x000ff000000018ff */
[----:B------:R-:W-:Y:S08]  /*45c0*/  HMMA.16816.F32 R140, R4, R42, R24 ;  /* 0x0000002a048c723c */ /* 0x000ff00000001818 */
[C---:B------:R-:W-:Y:S08]  /*45d0*/  HMMA.16816.F32 R24, R8.reuse, R50, RZ ;  /* 0x000000320818723c */ /* 0x040ff000000018ff */
[----:B------:R-:W-:Y:S07]  /*45e0*/  HMMA.16816.F32 R48, R8, R66, RZ ;  /* 0x000000420830723c */ /* 0x000fee00000018ff */
[----:B------:R-:W-:Y:S01]  /*45f0*/  MOV R66, R95 ;  /* 0x0000005f00427202 */ /* 0x000fe20000000f00 */
[----:B------:R-:W-:Y:S01]  /*4600*/  HMMA.16816.F32 R116, R4, R82, R32 ;  /* 0x000000520474723c */ /* 0x000fe20000001820 */
[----:B------:R-:W-:-:S06]  /*4610*/  IMAD.MOV.U32 R67, RZ, RZ, R108 ;  /* 0x000000ffff437224 */ /* 0x000fcc00078e006c */
[----:B------:R-:W-:Y:S01]  /*4620*/  IMAD.MOV.U32 R35, RZ, RZ, R94 ;  /* 0x000000ffff237224 */ /* 0x000fe200078e005e */
[----:B------:R-:W-:Y:S01]  /*4630*/  HMMA.16816.F32 R120, R4, R80, R36 ;  /* 0x000000500478723c */ /* 0x000fe20000001824 */
[----:B------:R-:W-:Y:S01]  /*4640*/  IMAD.MOV.U32 R34, RZ, RZ, R93 ;  /* 0x000000ffff227224 */ /* 0x000fe200078e005d */
[----:B------:R-:W-:Y:S01]  /*4650*/  MOV R33, R92 ;  /* 0x0000005c00217202 */ /* 0x000fe20000000f00 */
[----:B------:R-:W-:-:S04]  /*4660*/  IMAD.MOV.U32 R32, RZ, RZ, R91 ;  /* 0x000000ffff207224 */ /* 0x000fc800078e005b */
[----:B------:R-:W-:Y:S01]  /*4670*/  IMAD.MOV.U32 R39, RZ, RZ, R97 ;  /* 0x000000ffff277224 */ /* 0x000fe200078e0061 */
[----:B------:R-:W-:Y:S01]  /*4680*/  HMMA.16816.F32 R112, R4, R76, R28 ;  /* 0x0000004c0470723c */ /* 0x000fe2000000181c */
[----:B------:R-:W-:Y:S01]  /*4690*/  IMAD.MOV.U32 R38, RZ, RZ, R98 ;  /* 0x000000ffff267224 */ /* 0x000fe200078e0062 */
[----:B------:R-:W-:Y:S01]  /*46a0*/  MOV R37, R162 ;  /* 0x000000a200257202 */ /* 0x000fe20000000f00 */
[----:B------:R-:W-:-:S04]  /*46b0*/  IMAD.MOV.U32 R36, RZ, RZ, R163 ;  /* 0x000000ffff247224 */ /* 0x000fc800078e00a3 */
[----:B------:R-:W-:Y:S01]  /*46c0*/  IMAD.MOV.U32 R31, RZ, RZ, R96 ;  /* 0x000000ffff1f7224 */ /* 0x000fe200078e0060 */
[----:B------:R-:W-:Y:S01]  /*46d0*/  MOV R30, R99 ;  /* 0x00000063001e7202 */ /* 0x000fe20000000f00 */
[----:B------:R-:W-:Y:S01]  /*46e0*/  HMMA.16816.F32 R92, R4, R70, R16 ;  /* 0x00000046045c723c */ /* 0x000fe20000001810 */
[----:B------:R-:W1:Y:S01]  /*46f0*/  LDSM.16.MT88.4 R16, [R229+0x6900] ;  /* 0x00690000e510783b */ /* 0x000e620000004200 */
[----:B------:R-:W-:Y:S01]  /*4700*/  IMAD.MOV.U32 R76, RZ, RZ, R86 ;  /* 0x000000ffff4c7224 */ /* 0x000fe200078e0056 */
[----:B------:R-:W-:Y:S01]  /*4710*/  MOV R77, R85 ;  /* 0x00000055004d7202 */ /* 0x000fe20000000f00 */
[----:B------:R-:W-:Y:S01]  /*4720*/  IMAD.MOV.U32 R29, RZ, RZ, R111 ;  /* 0x000000ffff1d7224 */ /* 0x000fe200078e006f */
[----:B------:R-:W-:-:S03]  /*4730*/  MOV R28, R110 ;  /* 0x0000006e001c7202 */ /* 0x000fc60000000f00 */
[----:B------:R-:W-:Y:S08]  /*4740*/  HMMA.16816.F32 R60, R8, R56, RZ ;  /* 0x00000038083c723c */ /* 0x000ff000000018ff */
[----:B------:R-:W-:Y:S01]  /*4750*/  HMMA.16816.F32 R96, R4, R68, R20 ;  /* 0x000000440460723c */ /* 0x000fe20000001814 */
[----:B------:R-:W2:Y:S06]  /*4760*/  LDSM.16.MT88.4 R20, [R226+0x6900] ;  /* 0x00690000e214783b */ /* 0x000eac0000004200 */
[----:B------:R-:W-:Y:S01]  /*4770*/  IMAD.MOV.U32 R69, RZ, RZ, R88 ;  /* 0x000000ffff457224 */ /* 0x000fe200078e0058 */
[C---:B------:R-:W-:Y:S08]  /*4780*/  HMMA.16816.F32 R56, R8.reuse, R58, RZ ;  /* 0x0000003a0838723c */ /* 0x040ff000000018ff */
[C---:B------:R-:W-:Y:S07]  /*4790*/  HMMA.16816.F32 R52, R8.reuse, R64, RZ ;  /* 0x000000400834723c */ /* 0x040fee00000018ff */
[----:B------:R-:W-:Y:S01]  /*47a0*/  IMAD.MOV.U32 R64, RZ, RZ, R90 ;  /* 0x000000ffff407224 */ /* 0x000fe200078e005a */
[----:B------:R-:W-:Y:S01]  /*47b0*/  HMMA.16816.F32 R44, R8, R72, RZ ;  /* 0x00000048082c723c */ /* 0x000fe200000018ff */
[----:B------:R-:W-:-:S06]  /*47c0*/  MOV R65, R89 ;  /* 0x0000005900417202 */ /* 0x000fcc0000000f00 */
[----:B------:R-:W-:Y:S01]  /*47d0*/  MOV R73, R107 ;  /* 0x0000006b00497202 */ /* 0x000fe20000000f00 */
[----:B------:R-:W-:Y:S01]  /*47e0*/  HMMA.16816.F32 R40, R8, R74, RZ ;  /* 0x0000004a0828723c */ /* 0x000fe200000018ff */
[----:B------:R-:W3:Y:S01]  /*47f0*/  LDSM.16.MT88.4 R8, [R228+0x6900] ;  /* 0x00690000e408783b */ /* 0x000ee20000004200 */
[----:B------:R-:W-:-:S05]  /*4800*/  IMAD.MOV.U32 R72, RZ, RZ, R106 ;  /* 0x000000ffff487224 */ /* 0x000fca00078e006a */
[----:B------:R-:W-:Y:S01]  /*4810*/  IMAD.MOV.U32 R75, RZ, RZ, R105 ;  /* 0x000000ffff4b7224 */ /* 0x000fe200078e0069 */
[----:B------:R-:W-:Y:S01]  /*4820*/  MOV R74, R104 ;  /* 0x00000068004a7202 */ /* 0x000fe20000000f00 */
[C---:B-1----:R-:W-:Y:S08]  /*4830*/  HMMA.16816.F32 R80, R4.reuse, R18, R48 ;  /* 0x000000120450723c */ /* 0x042ff00000001830 */
[C---:B------:R-:W-:Y:S07]  /*4840*/  HMMA.16816.F32 R104, R4.reuse, R78, R24 ;  /* 0x0000004e0468723c */ /* 0x040fee0000001818 */
[----:B------:R-:W-:Y:S01]  /*4850*/  IMAD.MOV.U32 R79, RZ, RZ, R0 ;  /* 0x000000ffff4f7224 */ /* 0x000fe200078e0000 */
[----:B--2---:R-:W-:Y:S01]  /*4860*/  HMMA.16816.F32 R88, R4, R22, R56 ;  /* 0x000000160458723c */ /* 0x004fe20000001838 */
[----:B------:R-:W-:-:S02]  /*4870*/  FFMA.FTZ R0, R124, c[0x0][0x2d0], -R12 ;  /* 0x0000b4007c007a23 */ /* 0x000fc4000001080c */
[----:B------:R-:W-:Y:S02]  /*4880*/  IMAD.MOV.U32 R27, RZ, RZ, R87 ;  /* 0x000000ffff1b7224 */ /* 0x000fe400078e0057 */
[----:B------:R1:W-:Y:S01]  /*4890*/  MUFU.EX2 R24, R0 ;  /* 0x0000000000187308 */ /* 0x0003e20000000800 */
[----:B------:R-:W-:Y:S02]  /*48a0*/  IMAD.MOV.U32 R78, RZ, RZ, R84 ;  /* 0x000000ffff4e7224 */ /* 0x000fe400078e0054 */
[----:B------:R-:W-:Y:S01]  /*48b0*/  IMAD.MOV.U32 R26, RZ, RZ, R109 ;  /* 0x000000ffff1a7224 */ /* 0x000fe200078e006d */
[C---:B------:R-:W-:Y:S01]  /*48c0*/  HMMA.16816.F32 R84, R4.reuse, R16, R52 ;  /* 0x000000100454723c */ /* 0x040fe20000001834 */
[----:B------:R-:W2:Y:S07]  /*48d0*/  LDSM.16.MT88.4 R16, [R226+0x1100] ;  /* 0x00110000e210783b */ /* 0x000eae0000004200 */
[----:B------:R-:W-:Y:S01]  /*48e0*/  HMMA.16816.F32 R108, R4, R20, R60 ;  /* 0x00000014046c723c */ /* 0x000fe2000000183c */
[----:B------:R-:W4:Y:S01]  /*48f0*/  LDSM.16.MT88.4 R20, [R225+0x1100] ;  /* 0x00110000e114783b */ /* 0x000f220000004200 */
[----:B-1----:R-:W-:Y:S01]  /*4900*/  FFMA.FTZ R0, R103, c[0x0][0x2d0], -R12 ;  /* 0x0000b40067007a23 */ /* 0x002fe2000001080c */
[----:B------:R-:W-:-:S03]  /*4910*/  MOV R103, R69 ;  /* 0x0000004500677202 */ /* 0x000fc60000000f00 */
[----:B------:R1:W1:Y:S02]  /*4920*/  MUFU.EX2 R163, R0 ;  /* 0x0000000000a37308 */ /* 0x0002640000000800 */
[C---:B---3--:R-:W-:Y:S08]  /*4930*/  HMMA.16816.F32 R60, R4.reuse, R8, R44 ;  /* 0x00000008043c723c */ /* 0x048ff0000000182c */
[----:B------:R-:W-:Y:S01]  /*4940*/  HMMA.16816.F32 R40, R4, R10, R40 ;  /* 0x0000000a0428723c */ /* 0x000fe20000001828 */
[----:B------:R-:W3:Y:S01]  /*4950*/  LDSM.16.MT88.4 R8, [R229+0x1100] ;  /* 0x00110000e508783b */ /* 0x000ee20000004200 */
[----:B-1----:R-:W-:-:S05]  /*4960*/  FFMA.FTZ R0, R102, c[0x0][0x2d0], -R12 ;  /* 0x0000b40066007a23 */ /* 0x002fca000001080c */
[----:B------:R-:W-:Y:S01]  /*4970*/  F2FP.PACK_AB R4, R163, R24 ;  /* 0x00000018a304723e */ /* 0x000fe200000000ff */
[----:B------:R1:W-:Y:S02]  /*4980*/  MUFU.EX2 R162, R0 ;  /* 0x0000000000a27308 */ /* 0x0003e40000000800 */
[----:B-1----:R-:W-:-:S06]  /*4990*/  FFMA.FTZ R0, R101, c[0x0][0x2d0], -R12 ;  /* 0x0000b40065007a23 */ /* 0x002fcc000001080c */
[----:B------:R1:W1:Y:S02]  /*49a0*/  MUFU.EX2 R101, R0 ;  /* 0x0000000000657308 */ /* 0x0002640000000800 */
[----:B-1----:R-:W-:Y:S01]  /*49b0*/  FFMA.FTZ R0, R127, c[0x0][0x2d0], -R2 ;  /* 0x0000b4007f007a23 */ /* 0x002fe20000010802 */
[----:B------:R-:W-:-:S05]  /*49c0*/  F2FP.PACK_AB R6, R101, R162 ;  /* 0x000000a26506723e */ /* 0x000fca00000000ff */
[----:B------:R1:W-:Y:S02]  /*49d0*/  MUFU.EX2 R102, R0 ;  /* 0x0000000000667308 */ /* 0x0003e40000000800 */
[----:B-1----:R-:W-:Y:S02]  /*49e0*/  FFMA.FTZ R0, R126, c[0x0][0x2d0], -R2 ;  /* 0x0000b4007e007a23 */ /* 0x002fe40000010802 */
[----:B------:R-:W-:-:S04]  /*49f0*/  IMAD.MOV.U32 R126, RZ, RZ, R74 ;  /* 0x000000ffff7e7224 */ /* 0x000fc800078e004a */
[----:B------:R1:W1:Y:S02]  /*4a00*/  MUFU.EX2 R25, R0 ;  /* 0x0000000000197308 */ /* 0x0002640000000800 */
[----:B-1----:R-:W-:Y:S01]  /*4a10*/  FFMA.FTZ R0, R125, c[0x0][0x2d0], -R2 ;  /* 0x0000b4007d007a23 */ /* 0x002fe20000010802 */
[----:B------:R-:W-:Y:S01]  /*4a20*/  F2FP.PACK_AB R5, R25, R102 ;  /* 0x000000661905723e */ /* 0x000fe200000000ff */
[----:B------:R-:W-:-:S04]  /*4a30*/  IMAD.MOV.U32 R125, RZ, RZ, R38 ;  /* 0x000000ffff7d7224 */ /* 0x000fc800078e0026 */
[----:B------:R1:W-:Y:S02]  /*4a40*/  MUFU.EX2 R127, R0 ;  /* 0x00000000007f7308 */ /* 0x0003e40000000800 */
[----:B-1----:R-:W-:-:S06]  /*4a50*/  FFMA.FTZ R0, R128, c[0x0][0x2d0], -R2 ;  /* 0x0000b40080007a23 */ /* 0x002fcc0000010802 */
[----:B------:R-:W1:Y:S02]  /*4a60*/  MUFU.EX2 R124, R0 ;  /* 0x00000000007c7308 */ /* 0x000e640000000800 */
[----:B-1----:R-:W-:Y:S01]  /*4a70*/  F2FP.PACK_AB R7, R124, R127 ;  /* 0x0000007f7c07723e */ /* 0x002fe200000000ff */
[----:B------:R-:W-:-:S04]  /*4a80*/  IMAD.MOV.U32 R0, RZ, RZ, R35 ;  /* 0x000000ffff007224 */ /* 0x000fc800078e0023 */
[----:B------:R-:W-:Y:S02]  /*4a90*/  FFMA.FTZ R0, R0, c[0x0][0x2d0], -R12 ;  /* 0x0000b40000007a23 */ /* 0x000fe4000001080c */
[C---:B--2---:R-:W-:Y:S07]  /*4aa0*/  HMMA.16816.F32 R48, R4.reuse, R18, R172 ;  /* 0x000000120430723c */ /* 0x044fee00000018ac */
[----:B------:R-:W-:Y:S01]  /*4ab0*/  IMAD.MOV.U32 R175, RZ, RZ, R36 ;  /* 0x000000ffffaf7224 */ /* 0x000fe200078e0024 */
[----:B----4-:R-:W-:Y:S01]  /*4ac0*/  HMMA.16816.F32 R76, R4, R20, R76 ;  /* 0x00000014044c723c */ /* 0x010fe2000000184c */
[----:B------:R-:W-:Y:S01]  /*4ad0*/  IMAD.MOV.U32 R173, RZ, RZ, R37 ;  /* 0x000000ffffad7224 */ /* 0x000fe200078e0025 */
[----:B------:R-:W-:-:S02]  /*4ae0*/  MOV R172, R39 ;  /* 0x0000002700ac7202 */ /* 0x000fc40000000f00 */
[----:B------:R-:W-:-:S04]  /*4af0*/  MOV R174, R24 ;  /* 0x0000001800ae7202 */ /* 0x000fc80000000f00 */
[C---:B------:R-:W-:Y:S01]  /*4b00*/  HMMA.16816.F32 R68, R4.reuse, R22, R180 ;  /* 0x000000160444723c */ /* 0x040fe200000018b4 */
[----:B------:R-:W1:Y:S06]  /*4b10*/  LDSM.16.MT88.4 R20, [R228+0x1100] ;  /* 0x00110000e414783b */ /* 0x000e6c0000004200 */
[----:B------:R-:W-:Y:S01]  /*4b20*/  IMAD.MOV.U32 R180, RZ, RZ, R64 ;  /* 0x000000ffffb47224 */ /* 0x000fe200078e0040 */
[----:B------:R-:W-:Y:S01]  /*4b30*/  HMMA.16816.F32 R56, R4, R16, R176 ;  /* 0x000000100438723c */ /* 0x000fe200000018b0 */
[----:B------:R-:W2:Y:S01]  /*4b40*/  LDSM.16.MT88.4 R16, [R225+0x4100] ;  /* 0x00410000e110783b */ /* 0x000ea20000004200 */
[----:B------:R-:W-:Y:S01]  /*4b50*/  MOV R182, R33 ;  /* 0x0000002100b67202 */ /* 0x000fe20000000f00 */
[----:B------:R-:W-:-:S02]  /*4b60*/  IMAD.MOV.U32 R183, RZ, RZ, R34 ;  /* 0x000000ffffb77224 */ /* 0x000fc400078e0022 */
[----:B------:R-:W-:Y:S02]  /*4b70*/  IMAD.MOV.U32 R181, RZ, RZ, R131 ;  /* 0x000000ffffb57224 */ /* 0x000fe400078e0083 */
[----:B------:R-:W-:Y:S01]  /*4b80*/  MOV R177, R28 ;  /* 0x0000001c00b17202 */ /* 0x000fe20000000f00 */
[----:B---3--:R-:W-:Y:S01]  /*4b90*/  HMMA.16816.F32 R36, R4, R8, R164 ;  /* 0x000000080424723c */ /* 0x008fe200000018a4 */
[----:B------:R-:W-:Y:S02]  /*4ba0*/  IMAD.MOV.U32 R176, RZ, RZ, R29 ;  /* 0x000000ffffb07224 */ /* 0x000fe400078e001d */
[----:B------:R-:W-:Y:S02]  /*4bb0*/  IMAD.MOV.U32 R179, RZ, RZ, R26 ;  /* 0x000000ffffb37224 */ /* 0x000fe400078e001a */
[----:B------:R-:W-:Y:S02]  /*4bc0*/  IMAD.MOV.U32 R178, RZ, RZ, R25 ;  /* 0x000000ffffb27224 */ /* 0x000fe400078e0019 */
[----:B------:R-:W-:Y:S01]  /*4bd0*/  IMAD.MOV.U32 R165, RZ, RZ, R30 ;  /* 0x000000ffffa57224 */ /* 0x000fe200078e001e */
[----:B------:R-:W-:Y:S01]  /*4be0*/  MOV R166, R66 ;  /* 0x0000004200a67202 */ /* 0x000fe20000000f00 */
[----:B------:R-:W-:-:S02]  /*4bf0*/  IMAD.MOV.U32 R164, RZ, RZ, R31 ;  /* 0x000000ffffa47224 */ /* 0x000fc400078e001f */
[----:B------:R-:W-:Y:S01]  /*4c00*/  HMMA.16816.F32 R28, R4, R10, R152 ;  /* 0x0000000a041c723c */ /* 0x000fe20000001898 */
[----:B------:R-:W3:Y:S01]  /*4c10*/  LDSM.16.MT88.4 R8, [R226+0x4100] ;  /* 0x00410000e208783b */ /* 0x000ee20000004200 */
[----:B------:R-:W-:-:S05]  /*4c20*/  IMAD.MOV.U32 R167, RZ, RZ, R67 ;  /* 0x000000ffffa77224 */ /* 0x000fca00078e0043 */
[----:B------:R-:W-:Y:S01]  /*4c30*/  IMAD.MOV.U32 R154, RZ, RZ, R75 ;  /* 0x000000ffff9a7224 */ /* 0x000fe200078e004b */
[----:B------:R-:W-:Y:S01]  /*4c40*/  MOV R153, R72 ;  /* 0x0000004800997202 */ /* 0x000fe20000000f00 */
[----:B------:R-:W-:Y:S01]  /*4c50*/  IMAD.MOV.U32 R152, RZ, RZ, R73 ;  /* 0x000000ffff987224 */ /* 0x000fe200078e0049 */
[----:B------:R-:W-:Y:S01]  /*4c60*/  MOV R155, R27 ;  /* 0x0000001b009b7202 */ /* 0x000fe20000000f00 */
[C---:B-1----:R-:W-:Y:S07]  /*4c70*/  HMMA.16816.F32 R72, R4.reuse, R20, R168 ;  /* 0x000000140448723c */ /* 0x042fee00000018a8 */
[----:B------:R-:W-:Y:S01]  /*4c80*/  MOV R168, R65 ;  /* 0x0000004100a87202 */ /* 0x000fe20000000f00 */
[----:B------:R-:W-:Y:S01]  /*4c90*/  IMAD.MOV.U32 R171, RZ, RZ, R32 ;  /* 0x000000ffffab7224 */ /* 0x000fe200078e0020 */
[----:B------:R-:W-:Y:S01]  /*4ca0*/  HMMA.16816.F32 R64, R4, R22, R148 ;  /* 0x000000160440723c */ /* 0x000fe20000001894 */
[----:B------:R-:W1:Y:S01]  /*4cb0*/  LDSM.16.MT88.4 R20, [R229+0x4100] ;  /* 0x00410000e514783b */ /* 0x000e620000004200 */
[----:B------:R-:W-:Y:S01]  /*4cc0*/  IMAD.MOV.U32 R169, RZ, RZ, R130 ;  /* 0x000000ffffa97224 */ /* 0x000fe200078e0082 */
[----:B------:R-:W-:-:S04]  /*4cd0*/  MOV R170, R129 ;  /* 0x0000008100aa7202 */ /* 0x000fc80000000f00 */
[----:B------:R-:W-:Y:S01]  /*4ce0*/  IMAD.MOV.U32 R151, RZ, RZ, R168 ;  /* 0x000000ffff977224 */ /* 0x000fe200078e00a8 */
[C---:B--2---:R-:W-:Y:S01]  /*4cf0*/  HMMA.16816.F32 R52, R4.reuse, R16, R144 ;  /* 0x000000100434723c */ /* 0x044fe20000001890 */
[----:B------:R-:W-:Y:S01]  /*4d00*/  IMAD.MOV.U32 R168, RZ, RZ, R169 ;  /* 0x000000ffffa87224 */ /* 0x000fe200078e00a9 */
[----:B------:R-:W-:Y:S01]  /*4d10*/  MOV R169, R170 ;  /* 0x000000aa00a97202 */ /* 0x000fe20000000f00 */
[----:B------:R-:W-:Y:S02]  /*4d20*/  IMAD.MOV.U32 R170, RZ, RZ, R171 ;  /* 0x000000ffffaa7224 */ /* 0x000fe400078e00ab */
[----:B------:R-:W-:Y:S01]  /*4d30*/  IMAD.MOV.U32 R171, RZ, RZ, R152 ;  /* 0x000000ffffab7224 */ /* 0x000fe200078e0098 */
[----:B------:R-:W-:Y:S01]  /*4d40*/  MOV R152, R153 ;  /* 0x0000009900987202 */ /* 0x000fe20000000f00 */
[----:B------:R-:W-:Y:S01]  /*4d50*/  IMAD.MOV.U32 R153, RZ, RZ, R154 ;  /* 0x000000ffff997224 */ /* 0x000fe200078e009a */
[----:B------:R-:W-:Y:S01]  /*4d60*/  HMMA.16816.F32 R44, R4, R18, R140 ;  /* 0x00000012042c723c */ /* 0x000fe2000000188c */
[----:B------:R-:W2:Y:S01]  /*4d70*/  LDSM.16.MT88.4 R16, [R228+0x4100] ;  /* 0x00410000e410783b */ /* 0x000ea20000004200 */
[----:B------:R-:W-:Y:S01]  /*4d80*/  IMAD.MOV.U32 R154, RZ, RZ, R155 ;  /* 0x000000ffff9a7224 */ /* 0x000fe200078e009b */
[----:B------:R-:W-:Y:S01]  /*4d90*/  MOV R155, R164 ;  /* 0x000000a4009b7202 */ /* 0x000fe20000000f00 */
[----:B------:R-:W-:-:S02]  /*4da0*/  IMAD.MOV.U32 R164, RZ, RZ, R165 ;  /* 0x000000ffffa47224 */ /* 0x000fc400078e00a5 */
[----:B------:R-:W-:Y:S01]  /*4db0*/  IMAD.MOV.U32 R165, RZ, RZ, R172 ;  /* 0x000000ffffa57224 */ /* 0x000fe200078e00ac */
[----:B------:R-:W-:Y:S01]  /*4dc0*/  MOV R172, R173 ;  /* 0x000000ad00ac7202 */ /* 0x000fe20000000f00 */
[C---:B---3--:R-:W-:Y:S01]  /*4dd0*/  HMMA.16816.F32 R32, R4.reuse, R8, R136 ;  /* 0x000000080420723c */ /* 0x048fe20000001888 */
[----:B------:R-:W-:Y:S02]  /*4de0*/  IMAD.MOV.U32 R173, RZ, RZ, R174 ;  /* 0x000000ffffad7224 */ /* 0x000fe400078e00ae */
[----:B------:R-:W-:Y:S01]  /*4df0*/  IMAD.MOV.U32 R174, RZ, RZ, R175 ;  /* 0x000000ffffae7224 */ /* 0x000fe200078e00af */
[----:B------:R-:W-:Y:S01]  /*4e00*/  MOV R175, R176 ;  /* 0x000000b000af7202 */ /* 0x000fe20000000f00 */
[----:B------:R-:W-:Y:S02]  /*4e10*/  IMAD.MOV.U32 R176, RZ, RZ, R177 ;  /* 0x000000ffffb07224 */ /* 0x000fe400078e00b1 */
[----:B------:R-:W-:Y:S01]  /*4e20*/  IMAD.MOV.U32 R177, RZ, RZ, R178 ;  /* 0x000000ffffb17224 */ /* 0x000fe200078e00b2 */
[----:B------:R-:W-:Y:S01]  /*4e30*/  HMMA.16816.F32 R24, R4, R10, R132 ;  /* 0x0000000a0418723c */ /* 0x000fe20000001884 */
[----:B------:R-:W3:Y:S01]  /*4e40*/  LDSM.16.MT88.4 R8, [R225+0x7100] ;  /* 0x00710000e108783b */ /* 0x000ee20000004200 */
[----:B------:R-:W-:Y:S01]  /*4e50*/  MOV R178, R179 ;  /* 0x000000b300b27202 */ /* 0x000fe20000000f00 */
[----:B------:R-:W-:-:S02]  /*4e60*/  IMAD.MOV.U32 R179, RZ, RZ, R103 ;  /* 0x000000ffffb37224 */ /* 0x000fc400078e0067 */
[----:B------:R4:W-:Y:S03]  /*4e70*/  MUFU.EX2 R103, R0 ;  /* 0x0000000000677308 */ /* 0x0009e60000000800 */
[C---:B-1----:R-:W-:Y:S08]  /*4e80*/  HMMA.16816.F32 R144, R4.reuse, R20, R120 ;  /* 0x000000140490723c */ /* 0x042ff00000001878 */
[----:B------:R-:W-:Y:S01]  /*4e90*/  HMMA.16816.F32 R128, R4, R22, R116 ;  /* 0x000000160480723c */ /* 0x000fe20000001874 */
[----:B------:R-:W1:Y:S01]  /*4ea0*/  LDSM.16.MT88.4 R20, [R226+0x7100] ;  /* 0x00710000e214783b */ /* 0x000e620000004200 */
[----:B----4-:R-:W-:-:S04]  /*4eb0*/  FFMA.FTZ R0, R252, c[0x0][0x2d0], -R12 ;  /* 0x0000b400fc007a23 */ /* 0x010fc8000001080c */
[----:B------:R4:W1:Y:S02]  /*4ec0*/  MUFU.EX2 R252, R0 ;  /* 0x0000000000fc7308 */ /* 0x0008640000000800 */
[C---:B--2---:R-:W-:Y:S08]  /*4ed0*/  HMMA.16816.F32 R116, R4.reuse, R16, R112 ;  /* 0x000000100474723c */ /* 0x044ff00000001870 */
[----:B------:R-:W-:Y:S01]  /*4ee0*/  HMMA.16816.F32 R112, R4, R18, R104 ;  /* 0x000000120470723c */ /* 0x000fe20000001868 */
[----:B------:R-:W2:Y:S01]  /*4ef0*/  LDSM.16.MT88.4 R16, [R229+0x7100] ;  /* 0x00710000e510783b */ /* 0x000ea20000004200 */
[----:B----4-:R-:W-:-:S06]  /*4f00*/  FFMA.FTZ R0, R251, c[0x0][0x2d0], -R12 ;  /* 0x0000b400fb007a23 */ /* 0x010fcc000001080c */
[C---:B---3--:R-:W-:Y:S01]  /*4f10*/  HMMA.16816.F32 R96, R4.reuse, R8, R96 ;  /* 0x000000080460723c */ /* 0x048fe20000001860 */
[----:B------:R3:W-:Y:S07]  /*4f20*/  MUFU.EX2 R251, R0 ;  /* 0x0000000000fb7308 */ /* 0x0007ee0000000800 */
[C---:B------:R-:W-:Y:S01]  /*4f30*/  HMMA.16816.F32 R92, R4.reuse, R10, R92 ;  /* 0x0000000a045c723c */ /* 0x040fe2000000185c */
[----:B------:R-:W4:Y:S07]  /*4f40*/  LDSM.16.MT88.4 R8, [R228+0x7100] ;  /* 0x00710000e408783b */ /* 0x000f2e0000004200 */
[----:B-1----:R-:W-:Y:S01]  /*4f50*/  HMMA.16816.F32 R120, R4, R22, R88 ;  /* 0x000000160478723c */ /* 0x002fe20000001858 */
[----:B---3--:R-:W-:-:S07]  /*4f60*/  FFMA.FTZ R0, R250, c[0x0][0x2d0], -R12 ;  /* 0x0000b400fa007a23 */ /* 0x008fce000001080c */
[C---:B------:R-:W-:Y:S01]  /*4f70*/  HMMA.16816.F32 R140, R4.reuse, R20, R108 ;  /* 0x00000014048c723c */ /* 0x040fe2000000186c */
[----:B------:R-:W1:Y:S07]  /*4f80*/  LDSM.16.MT88.4 R20, [R225+0x1900] ;  /* 0x00190000e114783b */ /* 0x000e6e0000004200 */
[C---:B--2---:R-:W-:Y:S08]  /*4f90*/  HMMA.16816.F32 R108, R4.reuse, R16, R84 ;  /* 0x00000010046c723c */ /* 0x044ff00000001854 */
[C---:B------:R-:W-:Y:S01]  /*4fa0*/  HMMA.16816.F32 R104, R4.reuse, R18, R80 ;  /* 0x000000120468723c */ /* 0x040fe20000001850 */
[----:B------:R-:W-:Y:S07]  /*4fb0*/  LDSM.16.MT88.4 R16, [R226+0x1900] ;  /* 0x00190000e210783b */ /* 0x000fee0000004200 */
[C---:B----4-:R-:W-:Y:S01]  /*4fc0*/  HMMA.16816.F32 R88, R4.reuse, R8, R60 ;  /* 0x000000080458723c */ /* 0x050fe2000000183c */
[----:B------:R2:W3:Y:S07]  /*4fd0*/  MUFU.EX2 R60, R0 ;  /* 0x00000000003c7308 */ /* 0x0004ee0000000800 */
[----:B------:R-:W-:Y:S01]  /*4fe0*/  HMMA.16816.F32 R84, R4, R10, R40 ;  /* 0x0000000a0454723c */ /* 0x000fe20000001828 */
[----:B------:R-:W4:Y:S06]  /*4ff0*/  LDSM.16.MT88.4 R8, [R229+0x1900] ;  /* 0x00190000e508783b */ /* 0x000f2c0000004200 */
[----:B------:R-:W-:Y:S01]  /*5000*/  F2FP.PACK_AB R4, R252, R103 ;  /* 0x00000067fc04723e */ /* 0x000fe200000000ff */
[----:B--2---:R-:W-:Y:S01]  /*5010*/  FFMA.FTZ R0, R151, c[0x0][0x2d0], -R2 ;  /* 0x0000b40097007a23 */ /* 0x004fe20000010802 */
[----:B---3--:R-:W-:Y:S01]  /*5020*/  F2FP.PACK_AB R6, R60, R251 ;  /* 0x000000fb3c06723e */ /* 0x008fe200000000ff */
[----:B------:R-:W-:Y:S01]  /*5030*/  IMAD.MOV.U32 R151, RZ, RZ, R168 ;  /* 0x000000ffff977224 */ /* 0x000fe200078e00a8 */
[----:B------:R-:W-:Y:S01]  /*5040*/  MOV R168, R169 ;  /* 0x000000a900a87202 */ /* 0x000fe20000000f00 */
[----:B------:R-:W-:-:S02]  /*5050*/  IMAD.MOV.U32 R169, RZ, RZ, R170 ;  /* 0x000000ffffa97224 */ /* 0x000fc400078e00aa */
[----:B------:R-:W-:Y:S01]  /*5060*/  IMAD.MOV.U32 R170, RZ, RZ, R171 ;  /* 0x000000ffffaa7224 */ /* 0x000fe200078e00ab */
[----:B------:R-:W-:Y:S01]  /*5070*/  MOV R171, R152 ;  /* 0x0000009800ab7202 */ /* 0x000fe20000000f00 */
[----:B------:R-:W-:Y:S01]  /*5080*/  IMAD.MOV.U32 R152, RZ, RZ, R153 ;  /* 0x000000ffff987224 */ /* 0x000fe200078e0099 */
[----:B------:R-:W-:Y:S01]  /*5090*/  MOV R43, R168 ;  /* 0x000000a8002b7202 */ /* 0x000fe20000000f00 */
[----:B------:R-:W-:Y:S01]  /*50a0*/  IMAD.MOV.U32 R153, RZ, RZ, R154 ;  /* 0x000000ffff997224 */ /* 0x000fe200078e009a */
[----:B------:R-:W-:Y:S01]  /*50b0*/  MOV R154, R155 ;  /* 0x0000009b009a7202 */ /* 0x000fe20000000f00 */
[----:B------:R-:W-:Y:S02]  /*50c0*/  IMAD.MOV.U32 R155, RZ, RZ, R164 ;  /* 0x000000ffff9b7224 */ /* 0x000fe400078e00a4 */
[----:B------:R-:W-:Y:S01]  /*50d0*/  IMAD.MOV.U32 R164, RZ, RZ, R165 ;  /* 0x000000ffffa47224 */ /* 0x000fe200078e00a5 */
[----:B------:R-:W-:Y:S01]  /*50e0*/  MOV R150, R154 ;  /* 0x0000009a00967202 */ /* 0x000fe20000000f00 */
[----:B------:R2:W-:Y:S01]  /*50f0*/  MUFU.EX2 R165, R0 ;  /* 0x0000000000a57308 */ /* 0x0005e20000000800 */
[----:B------:R-:W-:-:S02]  /*5100*/  IMAD.MOV.U32 R168, RZ, RZ, R169 ;  /* 0x000000ffffa87224 */ /* 0x000fc400078e00a9 */
[----:B------:R-:W-:Y:S01]  /*5110*/  IMAD.MOV.U32 R169, RZ, RZ, R170 ;  /* 0x000000ffffa97224 */ /* 0x000fe200078e00aa */
[----:B------:R-:W-:Y:S01]  /*5120*/  MOV R170, R171 ;  /* 0x000000ab00aa7202 */ /* 0x000fe20000000f00 */
[----:B------:R-:W-:Y:S02]  /*5130*/  IMAD.MOV.U32 R171, RZ, RZ, R152 ;  /* 0x000000ffffab7224 */ /* 0x000fe400078e0098 */
[----:B------:R-:W-:Y:S01]  /*5140*/  IMAD.MOV.U32 R149, RZ, RZ, R153 ;  /* 0x000000ffff957224 */ /* 0x000fe200078e0099 */
[----:B------:R-:W-:Y:S01]  /*5150*/  MOV R153, R172 ;  /* 0x000000ac00997202 */ /* 0x000fe20000000f00 */
[----:B------:R-:W-:Y:S01]  /*5160*/  IMAD.MOV.U32 R152, RZ, RZ, R164 ;  /* 0x000000ffff987224 */ /* 0x000fe200078e00a4 */
[----:B------:R-:W-:Y:S01]  /*5170*/  MOV R164, R175 ;  /* 0x000000af00a47202 */ /* 0x000fe20000000f00 */
[----:B------:R-:W-:Y:S02]  /*5180*/  IMAD.MOV.U32 R154, RZ, RZ, R173 ;  /* 0x000000ffff9a7224 */ /* 0x000fe400078e00ad */
[----:B------:R-:W-:-:S02]  /*5190*/  IMAD.MOV.U32 R172, RZ, RZ, R176 ;  /* 0x000000ffffac7224 */ /* 0x000fc400078e00b0 */
[----:B------:R-:W-:Y:S02]  /*51a0*/  IMAD.MOV.U32 R173, RZ, RZ, R177 ;  /* 0x000000ffffad7224 */ /* 0x000fe400078e00b1 */
[--C-:B--2---:R-:W-:Y:S02]  /*51b0*/  FFMA.FTZ R0, R167, c[0x0][0x2d0], -R2.reuse ;  /* 0x0000b400a7007a23 */ /* 0x104fe40000010802 */
[----:B------:R-:W-:Y:S02]  /*51c0*/  IMAD.MOV.U32 R175, RZ, RZ, R179 ;  /* 0x000000ffffaf7224 */ /* 0x000fe400078e00b3 */
[----:B------:R2:W3:Y:S02]  /*51d0*/  MUFU.EX2 R167, R0 ;  /* 0x0000000000a77308 */ /* 0x0004e40000000800 */
[----:B--2---:R-:W-:Y:S01]  /*51e0*/  FFMA.FTZ R0, R166, c[0x0][0x2d0], -R2 ;  /* 0x0000b400a6007a23 */ /* 0x004fe20000010802 */
[----:B---3--:R-:W-:-:S05]  /*51f0*/  F2FP.PACK_AB R5, R167, R165 ;  /* 0x000000a5a705723e */ /* 0x008fca00000000ff */
[----:B------:R2:W-:Y:S02]  /*5200*/  MUFU.EX2 R166, R0 ;  /* 0x0000000000a67308 */ /* 0x0005e40000000800 */
[----:B--2---:R-:W-:Y:S02]  /*5210*/  FFMA.FTZ R0, R151, c[0x0][0x2d0], -R2 ;  /* 0x0000b40097007a23 */ /* 0x004fe40000010802 */
[----:B------:R-:W-:-:S04]  /*5220*/  IMAD.MOV.U32 R151, RZ, RZ, R155 ;  /* 0x000000ffff977224 */ /* 0x000fc800078e009b */
[----:B------:R-:W2:Y:S01]  /*5230*/  MUFU.EX2 R250, R0 ;  /* 0x0000000000fa7308 */ /* 0x000ea20000000800 */
[----:B------:R-:W-:Y:S01]  /*5240*/  IMAD.MOV.U32 R155, RZ, RZ, R174 ;  /* 0x000000ffff9b7224 */ /* 0x000fe200078e00ae */
[----:B------:R-:W-:Y:S02]  /*5250*/  MOV R174, R178 ;  /* 0x000000b200ae7202 */ /* 0x000fe40000000f00 */
[----:B--2---:R-:W-:Y:S01]  /*5260*/  F2FP.PACK_AB R7, R250, R166 ;  /* 0x000000a6fa07723e */ /* 0x004fe200000000ff */
[----:B------:R-:W-:Y:S02]  /*5270*/  IMAD.MOV.U32 R0, RZ, RZ, R155 ;  /* 0x000000ffff007224 */ /* 0x000fe400078e009b */
[----:B------:R-:W-:Y:S02]  /*5280*/  IMAD.MOV.U32 R155, RZ, RZ, R181 ;  /* 0x000000ffff9b7224 */ /* 0x000fe400078e00b5 */
[----:B------:R-:W-:Y:S02]  /*5290*/  FFMA.FTZ R0, R0, c[0x0][0x2d0], -R12 ;  /* 0x0000b40000007a23 */ /* 0x000fe4000001080c */
[C---:B-1----:R-:W-:Y:S08]  /*52a0*/  HMMA.16816.F32 R76, R4.reuse, R20, R76 ;  /* 0x00000014044c723c */ /* 0x042ff0000000184c */
[C---:B----4-:R-:W-:Y:S07]  /*52b0*/  HMMA.16816.F32 R136, R4.reuse, R8, R36 ;  /* 0x000000080488723c */ /* 0x050fee0000001824 */
[----:B------:R-:W-:Y:S01]  /*52c0*/  MOV R39, R125 ;  /* 0x0000007d00277202 */ /* 0x000fe20000000f00 */
[----:B------:R-:W-:Y:S01]  /*52d0*/  IMAD.MOV.U32 R36, RZ, RZ, R126 ;  /* 0x000000ffff247224 */ /* 0x000fe200078e007e */
[----:B------:R-:W-:Y:S01]  /*52e0*/  MOV R38, R124 ;  /* 0x0000007c00267202 */ /* 0x000fe20000000f00 */
[----:B------:R-:W-:Y:S01]  /*52f0*/  IMAD.MOV.U32 R37, RZ, RZ, R127 ;  /* 0x000000ffff257224 */ /* 0x000fe200078e007f */
[C---:B------:R-:W-:Y:S05]  /*5300*/  HMMA.16816.F32 R176, R4.reuse, R22, R68 ;  /* 0x0000001604b0723c */ /* 0x040fea0000001844 */
[----:B------:R-:W-:Y:S01]  /*5310*/  IMAD.MOV.U32 R20, RZ, RZ, R76 ;  /* 0x000000ffff147224 */ /* 0x000fe200078e004c */
[----:B------:R-:W-:Y:S01]  /*5320*/  MOV R42, R79 ;  /* 0x0000004f002a7202 */ /* 0x000fe20000000f00 */
[----:B------:R-:W-:Y:S01]  /*5330*/  IMAD.MOV.U32 R70, RZ, RZ, R169 ;  /* 0x000000ffff467224 */ /* 0x000fe200078e00a9 */
[----:B------:R-:W-:Y:S01]  /*5340*/  HMMA.16816.F32 R124, R4, R10, R28 ;  /* 0x0000000a047c723c */ /* 0x000fe2000000181c */
[----:B------:R-:W-:Y:S01]  /*5350*/  MOV R71, R168 ;  /* 0x000000a800477202 */ /* 0x000fe20000000f00 */
[----:B------:R-:W-:Y:S01]  /*5360*/  IMAD.MOV.U32 R69, RZ, RZ, R170 ;  /* 0x000000ffff457224 */ /* 0x000fe200078e00aa */
[----:B------:R-:W-:Y:S01]  /*5370*/  MOV R68, R171 ;  /* 0x000000ab00447202 */ /* 0x000fe20000000f00 */
[----:B------:R-:W1:Y:S01]  /*5380*/  LDSM.16.MT88.4 R8, [R226+0x4900] ;  /* 0x00490000e208783b */ /* 0x000e620000004200 */
[----:B------:R-:W-:-:S02]  /*5390*/  IMAD.MOV.U32 R41, RZ, RZ, R77 ;  /* 0x000000ffff297224 */ /* 0x000fc400078e004d */
[----:B------:R-:W-:Y:S01]  /*53a0*/  MOV R30, R20 ;  /* 0x00000014001e7202 */ /* 0x000fe20000000f00 */
[----:B------:R-:W-:Y:S01]  /*53b0*/  HMMA.16816.F32 R168, R4, R16, R56 ;  /* 0x0000001004a8723c */ /* 0x000fe20000001838 */
[----:B------:R-:W2:Y:S01]  /*53c0*/  LDSM.16.MT88.4 R20, [R228+0x1900] ;  /* 0x00190000e414783b */ /* 0x000ea20000004200 */
[----:B------:R-:W-:Y:S02]  /*53d0*/  IMAD.MOV.U32 R28, RZ, RZ, R182 ;  /* 0x000000ffff1c7224 */ /* 0x000fe400078e00b6 */
[----:B------:R-:W-:Y:S02]  /*53e0*/  IMAD.MOV.U32 R29, RZ, RZ, R183 ;  /* 0x000000ffff1d7224 */ /* 0x000fe400078e00b7 */
[----:B------:R-:W-:Y:S01]  /*53f0*/  IMAD.MOV.U32 R31, RZ, RZ, R60 ;  /* 0x000000ffff1f7224 */ /* 0x000fe200078e003c */
[----:B------:R-:W-:Y:S01]  /*5400*/  MOV R57, R151 ;  /* 0x0000009700397202 */ /* 0x000fe20000000f00 */
[----:B------:R-:W-:Y:S02]  /*5410*/  IMAD.MOV.U32 R59, RZ, RZ, R149 ;  /* 0x000000ffff3b7224 */ /* 0x000fe400078e0095 */
[----:B------:R-:W-:-:S02]  /*5420*/  IMAD.MOV.U32 R58, RZ, RZ, R150 ;  /* 0x000000ffff3a7224 */ /* 0x000fc400078e0096 */
[----:B------:R-:W-:Y:S01]  /*5430*/  HMMA.16816.F32 R148, R4, R18, R48 ;  /* 0x000000120494723c */ /* 0x000fe20000001830 */
[----:B------:R-:W3:Y:S01]  /*5440*/  LDSM.16.MT88.4 R16, [R225+0x4900] ;  /* 0x00490000e110783b */ /* 0x000ee20000004200 */
[----:B------:R-:W-:Y:S01]  /*5450*/  IMAD.MOV.U32 R56, RZ, RZ, R152 ;  /* 0x000000ffff387224 */ /* 0x000fe200078e0098 */
[----:B------:R-:W-:Y:S01]  /*5460*/  MOV R152, R175 ;  /* 0x000000af00987202 */ /* 0x000fe20000000f00 */
[----:B------:R-:W-:-:S03]  /*5470*/  IMAD.MOV.U32 R40, RZ, RZ, R78 ;  /* 0x000000ffff287224 */ /* 0x000fc600078e004e */
[----:B------:R-:W-:Y:S01]  /*5480*/  IMAD.MOV.U32 R51, RZ, RZ, R153 ;  /* 0x000000ffff337224 */ /* 0x000fe200078e0099 */
[----:B------:R-:W-:Y:S01]  /*5490*/  MOV R50, R154 ;  /* 0x0000009a00327202 */ /* 0x000fe20000000f00 */
[----:B------:R-:W-:Y:S01]  /*54a0*/  IMAD.MOV.U32 R153, RZ, RZ, R164 ;  /* 0x000000ffff997224 */ /* 0x000fe200078e00a4 */
[----:B------:R-:W-:Y:S01]  /*54b0*/  MOV R154, R172 ;  /* 0x000000ac009a7202 */ /* 0x000fe20000000f00 */
[----:B------:R-:W-:Y:S02]  /*54c0*/  IMAD.MOV.U32 R164, RZ, RZ, R173 ;  /* 0x000000ffffa47224 */ /* 0x000fe400078e00ad */
[----:B------:R-:W-:Y:S02]  /*54d0*/  IMAD.MOV.U32 R48, RZ, RZ, R174 ;  /* 0x000000ffff307224 */ /* 0x000fe400078e00ae */
[----:B------:R-:W-:Y:S01]  /*54e0*/  IMAD.MOV.U32 R49, RZ, RZ, R180 ;  /* 0x000000ffff317224 */ /* 0x000fe200078e00b4 */
[C---:B-1----:R-:W-:Y:S08]  /*54f0*/  HMMA.16816.F32 R60, R4.reuse, R8, R32 ;  /* 0x00000008043c723c */ /* 0x042ff00000001820 */
[C---:B--2---:R-:W-:Y:S07]  /*5500*/  HMMA.16816.F32 R180, R4.reuse, R20, R72 ;  /* 0x0000001404b4723c */ /* 0x044fee0000001848 */
[----:B------:R-:W-:Y:S01]  /*5510*/  IMAD.MOV.U32 R72, RZ, RZ, R49 ;  /* 0x000000ffff487224 */ /* 0x000fe200078e0031 */
[----:B------:R-:W-:Y:S01]  /*5520*/  HMMA.16816.F32 R172, R4, R22, R64 ;  /* 0x0000001604ac723c */ /* 0x000fe20000001840 */
[----:B------:R-:W1:Y:S01]  /*5530*/  LDSM.16.MT88.4 R20, [R229+0x4900] ;  /* 0x00490000e514783b */ /* 0x000e620000004200 */
[----:B------:R-:W-:Y:S01]  /*5540*/  IMAD.MOV.U32 R73, RZ, RZ, R50 ;  /* 0x000000ffff497224 */ /* 0x000fe200078e0032 */
[----:B------:R-:W-:Y:S01]  /*5550*/  MOV R74, R51 ;  /* 0x00000033004a7202 */ /* 0x000fe20000000f00 */
[----:B------:R-:W-:-:S03]  /*5560*/  IMAD.MOV.U32 R75, RZ, RZ, R56 ;  /* 0x000000ffff4b7224 */ /* 0x000fc600078e0038 */
[----:B------:R-:W-:Y:S01]  /*5570*/  MOV R64, R36 ;  /* 0x0000002400407202 */ /* 0x000fe20000000f00 */
[C---:B---3--:R-:W-:Y:S01]  /*5580*/  HMMA.16816.F32 R132, R4.reuse, R16, R52 ;  /* 0x000000100484723c */ /* 0x048fe20000001834 */
[----:B------:R-:W-:Y:S01]  /*5590*/  IMAD.MOV.U32 R65, RZ, RZ, R37 ;  /* 0x000000ffff417224 */ /* 0x000fe200078e0025 */
[----:B------:R-:W-:Y:S01]  /*55a0*/  MOV R67, R48 ;  /* 0x0000003000437202 */ /* 0x000fe20000000f00 */
[----:B------:R-:W-:Y:S01]  /*55b0*/  IMAD.MOV.U32 R66, RZ, RZ, R38 ;  /* 0x000000ffff427224 */ /* 0x000fe200078e0026 */
[----:B------:R-:W-:Y:S01]  /*55c0*/  MOV R38, R69 ;  /* 0x0000004500267202 */ /* 0x000fe20000000f00 */
[----:B------:R-:W-:Y:S02]  /*55d0*/  IMAD.MOV.U32 R36, RZ, RZ, R70 ;  /* 0x000000ffff247224 */ /* 0x000fe400078e0046 */
[----:B------:R-:W-:Y:S01]  /*55e0*/  IMAD.MOV.U32 R55, RZ, RZ, R31 ;  /* 0x000000ffff377224 */ /* 0x000fe200078e001f */
[----:B------:R-:W-:Y:S01]  /*55f0*/  HMMA.16816.F32 R80, R4, R18, R44 ;  /* 0x000000120450723c */ /* 0x000fe2000000182c */
[----:B------:R-:W2:Y:S01]  /*5600*/  LDSM.16.MT88.4 R16, [R228+0x4900] ;  /* 0x00490000e410783b */ /* 0x000ea20000004200 */
[----:B------:R-:W-:-:S02]  /*5610*/  IMAD.MOV.U32 R31, RZ, RZ, R68 ;  /* 0x000000ffff1f7224 */ /* 0x000fc400078e0044 */
[----:B------:R-:W-:Y:S02]  /*5620*/  IMAD.MOV.U32 R37, RZ, RZ, R71 ;  /* 0x000000ffff257224 */ /* 0x000fe400078e0047 */
[----:B------:R-:W-:Y:S02]  /*5630*/  IMAD.MOV.U32 R54, RZ, RZ, R30 ;  /* 0x000000ffff367224 */ /* 0x000fe400078e001e */
[----:B------:R-:W-:Y:S01]  /*5640*/  HMMA.16816.F32 R32, R4, R10, R24 ;  /* 0x0000000a0420723c */ /* 0x000fe20000001818 */
[----:B------:R-:W3:Y:S01]  /*5650*/  LDSM.16.MT88.4 R8, [R225+0x7900] ;  /* 0x00790000e108783b */ /* 0x000ee20000004200 */
[----:B------:R-:W-:-:S06]  /*5660*/  IMAD.MOV.U32 R30, RZ, RZ, R59 ;  /* 0x000000ffff1e7224 */ /* 0x000fcc00078e003b */
[C---:B-1----:R-:W-:Y:S07]  /*5670*/  HMMA.16816.F32 R76, R4.reuse, R20, R144 ;  /* 0x00000014044c723c */ /* 0x042fee0000001890 */
[----:B------:R-:W-:Y:S01]  /*5680*/  IMAD.MOV.U32 R147, RZ, RZ, R28 ;  /* 0x000000ffff937224 */ /* 0x000fe200078e001c */
[----:B------:R-:W-:Y:S01]  /*5690*/  HMMA.16816.F32 R68, R4, R22, R128 ;  /* 0x000000160444723c */ /* 0x000fe20000001880 */
[----:B------:R-:W1:Y:S01]  /*56a0*/  LDSM.16.MT88.4 R20, [R226+0x7900] ;  /* 0x00790000e214783b */ /* 0x000e620000004200 */
[----:B------:R-:W-:Y:S01]  /*56b0*/  MOV R146, R29 ;  /* 0x0000001d00927202 */ /* 0x000fe20000000f00 */
[----:B------:R-:W-:Y:S01]  /*56c0*/  IMAD.MOV.U32 R28, RZ, RZ, R57 ;  /* 0x000000ffff1c7224 */ /* 0x000fe200078e0039 */
[----:B------:R-:W-:Y:S01]  /*56d0*/  MOV R29, R58 ;  /* 0x0000003a001d7202 */ /* 0x000fe20000000f00 */
[----:B------:R-:W-:-:S02]  /*56e0*/  IMAD.MOV.U32 R144, RZ, RZ, R30 ;  /* 0x000000ffff907224 */ /* 0x000fc400078e001e */
[----:B------:R-:W-:Y:S01]  /*56f0*/  MOV R129, R73 ;  /* 0x0000004900817202 */ /* 0x000fe20000000f00 */
[----:B--2---:R-:W-:Y:S01]  /*5700*/  HMMA.16816.F32 R56, R4, R16, R116 ;  /* 0x000000100438723c */ /* 0x004fe20000001874 */
[----:B------:R-:W-:Y:S01]  /*5710*/  MOV R145, R29 ;  /* 0x0000001d00917202 */ /* 0x000fe20000000f00 */
[----:B------:R-:W-:Y:S01]  /*5720*/  IMAD.MOV.U32 R128, RZ, RZ, R74 ;  /* 0x000000ffff807224 */ /* 0x000fe200078e004a */
[----:B------:R-:W-:Y:S01]  /*5730*/  MOV R130, R55 ;  /* 0x0000003700827202 */ /* 0x000fe20000000f00 */
[----:B------:R-:W-:-:S03]  /*5740*/  IMAD.MOV.U32 R131, RZ, RZ, R64 ;  /* 0x000000ffff837224 */ /* 0x000fc600078e0040 */
[----:B------:R-:W-:Y:S01]  /*5750*/  MOV R117, R43 ;  /* 0x0000002b00757202 */ /* 0x000fe20000000f00 */
[----:B------:R-:W-:Y:S01]  /*5760*/  HMMA.16816.F32 R48, R4, R18, R112 ;  /* 0x000000120430723c */ /* 0x000fe20000001870 */
[----:B------:R-:W-:Y:S01]  /*5770*/  IMAD.MOV.U32 R116, RZ, RZ, R42 ;  /* 0x000000ffff747224 */ /* 0x000fe200078e002a */
[----:B------:R-:W-:Y:S01]  /*5780*/  MOV R119, R75 ;  /* 0x0000004b00777202 */ /* 0x000fe20000000f00 */
[----:B------:R-:W2:Y:S01]  /*5790*/  LDSM.16.MT88.4 R16, [R229+0x7900] ;  /* 0x00790000e510783b */ /* 0x000ea20000004200 */
[----:B------:R-:W-:-:S03]  /*57a0*/  IMAD.MOV.U32 R118, RZ, RZ, R66 ;  /* 0x000000ffff767224 */ /* 0x000fc600078e0042 */
[----:B------:R-:W-:Y:S01]  /*57b0*/  IMAD.MOV.U32 R114, RZ, RZ, R41 ;  /* 0x000000ffff727224 */ /* 0x000fe200078e0029 */
[----:B------:R-:W-:Y:S02]  /*57c0*/  MOV R115, R40 ;  /* 0x0000002800737202 */ /* 0x000fe40000000f00 */
[----:B---3--:R-:W-:Y:S01]  /*57d0*/  HMMA.16816.F32 R40, R4, R8, R96 ;  /* 0x000000080428723c */ /* 0x008fe20000001860 */
[----:B------:R-:W-:Y:S02]  /*57e0*/  MOV R113, R31 ;  /* 0x0000001f00717202 */ /* 0x000fe40000000f00 */
[----:B------:R-:W-:-:S04]  /*57f0*/  MOV R112, R65 ;  /* 0x0000004100707202 */ /* 0x000fc80000000f00 */
[----:B------:R-:W-:Y:S01]  /*5800*/  IMAD.MOV.U32 R98, RZ, RZ, R28 ;  /* 0x000000ffff627224 */ /* 0x000fe200078e001c */
[----:B------:R-:W-:Y:S01]  /*5810*/  MOV R96, R67 ;  /* 0x0000004300607202 */ /* 0x000fe20000000f00 */
[----:B------:R-:W-:Y:S01]  /*5820*/  HMMA.16816.F32 R28, R4, R10, R92 ;  /* 0x0000000a041c723c */ /* 0x000fe2000000185c */
[----:B------:R-:W-:Y:S01]  /*5830*/  IMAD.MOV.U32 R97, RZ, RZ, R72 ;  /* 0x000000ffff617224 */ /* 0x000fe200078e0048 */
[----:B------:R-:W3:Y:S01]  /*5840*/  LDSM.16.MT88.4 R8, [R228+0x7900] ;  /* 0x00790000e408783b */ /* 0x000ee20000004200 */
[----:B------:R-:W-:-:S04]  /*5850*/  IMAD.MOV.U32 R99, RZ, RZ, R54 ;  /* 0x000000ffff637224 */ /* 0x000fc800078e0036 */
[----:B------:R-:W-:Y:S01]  /*5860*/  MOV R93, R37 ;  /* 0x00000025005d7202 */ /* 0x000fe20000000f00 */
[----:B-1----:R-:W-:Y:S01]  /*5870*/  HMMA.16816.F32 R72, R4, R20, R140 ;  /* 0x000000140448723c */ /* 0x002fe2000000188c */
[----:B------:R-:W-:Y:S01]  /*5880*/  MOV R95, R39 ;  /* 0x00000027005f7202 */ /* 0x000fe20000000f00 */
[----:B------:R-:W-:Y:S02]  /*5890*/  IMAD.MOV.U32 R92, RZ, RZ, R36 ;  /* 0x000000ffff5c7224 */ /* 0x000fe400078e0024 */
        /* <DEDUP_REMOVED lines=17> */
[----:B------:R-:W-:Y:S01]  /*59b0*/  IMAD.MOV.U32 R147, RZ, RZ, R185 ;  /* 0x000000ffff937224 */ /* 0x000fe200078e00b9 */
[----:B------:R-:W-:Y:S01]  /*59c0*/  MOV R143, R93 ;  /* 0x0000005d008f7202 */ /* 0x000fe20000000f00 */
[----:B------:R-:W-:Y:S01]  /*59d0*/  HMMA.16816.F32 R64, R4, R22, R120 ;  /* 0x000000160440723c */ /* 0x000fe20000001878 */
[----:B------:R-:W-:Y:S01]  /*59e0*/  MOV R93, R95 ;  /* 0x0000005f005d7202 */ /* 0x000fe20000000f00 */
[----:B------:R4:W5:Y:S01]  /*59f0*/  LDL.LU R185, [R1+0x64] ;  /* 0x0000640001b97983 */ /* 0x0009620000300800 */
[----:B------:R-:W-:-:S05]  /*5a00*/  MOV R95, R97 ;  /* 0x00000061005f7202 */ /* 0x000fca0000000f00 */
[----:B--2---:R-:W-:Y:S01]  /*5a10*/  HMMA.16816.F32 R52, R4, R16, R108 ;  /* 0x000000100434723c */ /* 0x004fe2000000186c */
[----:B-1----:R-:W-:Y:S02]  /*5a20*/  FFMA.FTZ R0, R142, c[0x0][0x2d0], -R12 ;  /* 0x0000b4008e007a23 */ /* 0x002fe4000001080c */
[----:B------:R-:W-:Y:S02]  /*5a30*/  IMAD.MOV.U32 R142, RZ, RZ, R92 ;  /* 0x000000ffff8e7224 */ /* 0x000fe400078e005c */
[----:B------:R-:W-:-:S03]  /*5a40*/  IMAD.MOV.U32 R92, RZ, RZ, R94 ;  /* 0x000000ffff5c7224 */ /* 0x000fc600078e005e */
[C---:B------:R-:W-:Y:S01]  /*5a50*/  HMMA.16816.F32 R44, R4.reuse, R18, R104 ;  /* 0x00000012042c723c */ /* 0x040fe20000001868 */
        /* <DEDUP_REMOVED lines=12> */
[----:B------:R1:W2:Y:S01]  /*5b20*/  MUFU.EX2 R153, R0 ;  /* 0x0000000000997308 */ /* 0x0002a20000000800 */
[----:B------:R-:W-:Y:S01]  /*5b30*/  MOV R92, R94 ;  /* 0x0000005e005c7202 */ /* 0x000fe20000000f00 */
[----:B------:R-:W-:Y:S01]  /*5b40*/  LDSM.16.MT88.4 R16, [R226+0x2100] ;  /* 0x00210000e210783b */ /* 0x000fe20000004200 */
[----:B------:R-:W-:Y:S01]  /*5b50*/  MOV R94, R96 ;  /* 0x00000060005e7202 */ /* 0x000fe20000000f00 */
[----:B---3--:R-:W-:Y:S01]  /*5b60*/  HMMA.16816.F32 R36, R4, R8, R88 ;  /* 0x000000080424723c */ /* 0x008fe20000001858 */
[----:B------:R-:W-:Y:S01]  /*5b70*/  MOV R96, R98 ;  /* 0x0000006200607202 */ /* 0x000fe20000000f00 */
[----:B------:R4:W5:Y:S01]  /*5b80*/  LDL.LU R184, [R1+0x60] ;  /* 0x0000600001b87983 */ /* 0x0009620000300800 */
[----:B------:R-:W-:Y:S01]  /*5b90*/  MOV R98, R146 ;  /* 0x0000009200627202 */ /* 0x000fe20000000f00 */
[----:B------:R-:W-:Y:S01]  /*5ba0*/  IMAD.MOV.U32 R146, RZ, RZ, R147 ;  /* 0x000000ffff927224 */ /* 0x000fe200078e0093 */
[----:B------:R-:W-:-:S03]  /*5bb0*/  MOV R147, R154 ;  /* 0x0000009a00937202 */ /* 0x000fc60000000f00 */
[----:B------:R-:W-:Y:S01]  /*5bc0*/  HMMA.16816.F32 R24, R4, R10, R84 ;  /* 0x0000000a0418723c */ /* 0x000fe20000001854 */
[----:B------:R-:W-:Y:S01]  /*5bd0*/  LDSM.16.MT88.4 R8, [R229+0x2100] ;  /* 0x00210000e508783b */ /* 0x000fe20000004200 */
[--C-:B-1----:R-:W-:Y:S02]  /*5be0*/  FFMA.FTZ R0, R141, c[0x0][0x2d0], -R12.reuse ;  /* 0x0000b4008d007a23 */ /* 0x102fe4000001080c */
[----:B------:R-:W-:Y:S02]  /*5bf0*/  IMAD.MOV.U32 R141, RZ, RZ, R143 ;  /* 0x000000ffff8d7224 */ /* 0x000fe400078e008f */
[----:B------:R1:W-:Y:S01]  /*5c00*/  MUFU.EX2 R154, R0 ;  /* 0x00000000009a7308 */ /* 0x0003e20000000800 */
[----:B------:R-:W-:Y:S02]  /*5c10*/  IMAD.MOV.U32 R143, RZ, RZ, R93 ;  /* 0x000000ffff8f7224 */ /* 0x000fe400078e005d */
[----:B------:R-:W-:Y:S01]  /*5c20*/  IMAD.MOV.U32 R93, RZ, RZ, R95 ;  /* 0x000000ffff5d7224 */ /* 0x000fe200078e005f */
[----:B------:R-:W-:Y:S01]  /*5c30*/  MOV R21, R141 ;  /* 0x0000008d00157202 */ /* 0x000fe20000000f00 */
[----:B------:R-:W-:Y:S01]  /*5c40*/  IMAD.MOV.U32 R95, RZ, RZ, R97 ;  /* 0x000000ffff5f7224 */ /* 0x000fe200078e0061 */
[----:B------:R-:W-:Y:S01]  /*5c50*/  MOV R141, R143 ;  /* 0x0000008f008d7202 */ /* 0x000fe20000000f00 */
[----:B------:R-:W-:Y:S01]  /*5c60*/  IMAD.MOV.U32 R97, RZ, RZ, R99 ;  /* 0x000000ffff617224 */ /* 0x000fe200078e0063 */
[----:B------:R-:W-:Y:S01]  /*5c70*/  MOV R143, R93 ;  /* 0x0000005d008f7202 */ /* 0x000fe20000000f00 */
[----:B-1----:R-:W-:-:S02]  /*5c80*/  FFMA.FTZ R0, R140, c[0x0][0x2d0], -R12 ;  /* 0x0000b4008c007a23 */ /* 0x002fc4000001080c */
[----:B------:R-:W-:Y:S02]  /*5c90*/  IMAD.MOV.U32 R140, RZ, RZ, R142 ;  /* 0x000000ffff8c7224 */ /* 0x000fe400078e008e */
[----:B------:R-:W-:Y:S02]  /*5ca0*/  IMAD.MOV.U32 R142, RZ, RZ, R92 ;  /* 0x000000ffff8e7224 */ /* 0x000fe400078e005c */
[----:B------:R-:W-:Y:S02]  /*5cb0*/  IMAD.MOV.U32 R92, RZ, RZ, R94 ;  /* 0x000000ffff5c7224 */ /* 0x000fe400078e005e */
[----:B------:R-:W-:Y:S02]  /*5cc0*/  IMAD.MOV.U32 R94, RZ, RZ, R96 ;  /* 0x000000ffff5e7224 */ /* 0x000fe400078e0060 */
[----:B------:R-:W-:Y:S01]  /*5cd0*/  IMAD.MOV.U32 R96, RZ, RZ, R98 ;  /* 0x000000ffff607224 */ /* 0x000fe200078e0062 */
[----:B------:R-:W-:Y:S02]  /*5ce0*/  MOV R98, R164 ;  /* 0x000000a400627202 */ /* 0x000fe40000000f00 */
[----:B------:R1:W3:Y:S01]  /*5cf0*/  MUFU.EX2 R164, R0 ;  /* 0x0000000000a47308 */ /* 0x0002e20000000800 */
[----:B------:R-:W-:-:S02]  /*5d00*/  MOV R93, R95 ;  /* 0x0000005f005d7202 */ /* 0x000fc40000000f00 */
[----:B------:R-:W-:Y:S01]  /*5d10*/  MOV R95, R97 ;  /* 0x00000061005f7202 */ /* 0x000fe20000000f00 */
        /* <DEDUP_REMOVED lines=12> */
[----:B------:R1:W-:Y:S02]  /*5de0*/  MUFU.EX2 R101, R0 ;  /* 0x0000000000657308 */ /* 0x0003e40000000800 */
[----:B-1----:R-:W-:Y:S02]  /*5df0*/  FFMA.FTZ R0, R21, c[0x0][0x2d0], -R2 ;  /* 0x0000b40015007a23 */ /* 0x002fe40000010802 */
        /* <DEDUP_REMOVED lines=10> */
[----:B------:R-:W-:-:S02]  /*5ea0*/  IMAD.MOV.U32 R118, RZ, RZ, R103 ;  /* 0x000000ffff767224 */ /* 0x000fc400078e0067 */
[----:B------:R1:W1:Y:S01]  /*5eb0*/  MUFU.EX2 R103, R0 ;  /* 0x0000000000677308 */ /* 0x0002620000000800 */
[----:B------:R-:W-:Y:S01]  /*5ec0*/  MOV R122, R140 ;  /* 0x0000008c007a7202 */ /* 0x000fe20000000f00 */
[----:B------:R-:W-:Y:S01]  /*5ed0*/  IMAD.MOV.U32 R123, RZ, RZ, R141 ;  /* 0x000000ffff7b7224 */ /* 0x000fe200078e008d */
[----:B------:R-:W-:Y:S01]  /*5ee0*/  MOV R140, R142 ;  /* 0x0000008e008c7202 */ /* 0x000fe20000000f00 */
[----:B------:R-:W-:Y:S01]  /*5ef0*/  IMAD.MOV.U32 R141, RZ, RZ, R143 ;  /* 0x000000ffff8d7224 */ /* 0x000fe200078e008f */
[----:B------:R-:W-:Y:S01]  /*5f00*/  MOV R142, R92 ;  /* 0x0000005c008e7202 */ /* 0x000fe20000000f00 */
[----:B-1----:R-:W-:Y:S02]  /*5f10*/  FFMA.FTZ R0, R21, c[0x0][0x2d0], -R2 ;  /* 0x0000b40015007a23 */ /* 0x002fe40000010802 */
[----:B------:R-:W1:Y:S01]  /*5f20*/  LDSM.16.MT88.4 R20, [R225+0x2100] ;  /* 0x00210000e114783b */ /* 0x000e620000004200 */
[----:B------:R-:W-:Y:S01]  /*5f30*/  MOV R92, R94 ;  /* 0x0000005e005c7202 */ /* 0x000fe20000000f00 */
[----:B------:R-:W-:Y:S01]  /*5f40*/  IMAD.MOV.U32 R143, RZ, RZ, R93 ;  /* 0x000000ffff8f7224 */ /* 0x000fe200078e005d */
[----:B------:R-:W-:-:S02]  /*5f50*/  MOV R94, R112 ;  /* 0x00000070005e7202 */ /* 0x000fc40000000f00 */
[----:B------:R-:W-:Y:S02]  /*5f60*/  MOV R112, R152 ;  /* 0x0000009800707202 */ /* 0x000fe40000000f00 */
[----:B------:R2:W-:Y:S02]  /*5f70*/  MUFU.EX2 R152, R0 ;  /* 0x0000000000987308 */ /* 0x0005e40000000800 */
[----:B--2---:R-:W-:Y:S01]  /*5f80*/  FFMA.FTZ R0, R122, c[0x0][0x2d0], -R2 ;  /* 0x0000b4007a007a23 */ /* 0x004fe20000010802 */
[----:B------:R-:W-:Y:S02]  /*5f90*/  MOV R122, R143 ;  /* 0x0000008f007a7202 */ /* 0x000fe40000000f00 */
[----:B------:R-:W-:-:S03]  /*5fa0*/  MOV R143, R155 ;  /* 0x0000009b008f7202 */ /* 0x000fc60000000f00 */
[----:B------:R-:W2:Y:S01]  /*5fb0*/  MUFU.EX2 R155, R0 ;  /* 0x00000000009b7308 */ /* 0x000ea20000000800 */
[----:B------:R-:W-:Y:S01]  /*5fc0*/  MOV R110, R141 ;  /* 0x0000008d006e7202 */ /* 0x000fe20000000f00 */
[----:B------:R-:W-:Y:S01]  /*5fd0*/  IMAD.MOV.U32 R109, RZ, RZ, R140 ;  /* 0x000000ffff6d7224 */ /* 0x000fe200078e008c */
[----:B------:R-:W-:Y:S01]  /*5fe0*/  MOV R108, R123 ;  /* 0x0000007b006c7202 */ /* 0x000fe20000000f00 */
[----:B------:R-:W-:Y:S01]  /*5ff0*/  IMAD.MOV.U32 R111, RZ, RZ, R142 ;  /* 0x000000ffff6f7224 */ /* 0x000fe200078e008e */
[----:B------:R-:W-:Y:S01]  /*6000*/  F2FP.PACK_AB R4, R153, R102 ;  /* 0x000000669904723e */ /* 0x000fe200000000ff */
[----:B------:R-:W-:Y:S01]  /*6010*/  IMAD.MOV.U32 R141, RZ, RZ, R119 ;  /* 0x000000ffff8d7224 */ /* 0x000fe200078e0077 */
[----:B---3--:R-:W-:Y:S02]  /*6020*/  F2FP.PACK_AB R6, R164, R154 ;  /* 0x0000009aa406723e */ /* 0x008fe400000000ff */
[----:B------:R-:W-:Y:S02]  /*6030*/  F2FP.PACK_AB R5, R103, R101 ;  /* 0x000000656705723e */ /* 0x000fe400000000ff */
[----:B------:R-:W-:Y:S01]  /*6040*/  MOV R142, R128 ;  /* 0x00000080008e7202 */ /* 0x000fe20000000f00 */
[----:B------:R-:W-:Y:S01]  /*6050*/  IMAD.MOV.U32 R123, RZ, RZ, R112 ;  /* 0x000000ffff7b7224 */ /* 0x000fe200078e0070 */
[----:B--2---:R-:W-:Y:S01]  /*6060*/  F2FP.PACK_AB R7, R155, R152 ;  /* 0x000000989b07723e */ /* 0x004fe200000000ff */
[----:B------:R-:W-:Y:S01]  /*6070*/  IMAD.MOV.U32 R93, RZ, RZ, R95 ;  /* 0x000000ffff5d7224 */ /* 0x000fe200078e005f */
[----:B------:R-:W-:Y:S01]  /*6080*/  MOV R0, R141 ;  /* 0x0000008d00007202 */ /* 0x000fe20000000f00 */
[----:B------:R-:W-:-:S02]  /*6090*/  IMAD.MOV.U32 R112, RZ, RZ, R160 ;  /* 0x000000ffff707224 */ /* 0x000fc400078e00a0 */
[----:B------:R-:W-:Y:S02]  /*60a0*/  IMAD.MOV.U32 R95, RZ, RZ, R118 ;  /* 0x000000ffff5f7224 */ /* 0x000fe400078e0076 */
[----:B------:R-:W-:Y:S01]  /*60b0*/  IMAD.MOV.U32 R141, RZ, RZ, R142 ;  /* 0x000000ffff8d7224 */ /* 0x000fe200078e008e */
[----:B-1----:R-:W-:Y:S01]  /*60c0*/  HMMA.16816.F32 R104, R4, R20, R108 ;  /* 0x000000140468723c */ /* 0x002fe2000000186c */
[----:B------:R-:W-:Y:S01]  /*60d0*/  MOV R142, R143 ;  /* 0x0000008f008e7202 */ /* 0x000fe20000000f00 */
[----:B------:R-:W-:-:S05]  /*60e0*/  IMAD.MOV.U32 R143, RZ, RZ, R112 ;  /* 0x000000ffff8f7224 */ /* 0x000fca00078e0070 */
[----:B------:R-:W-:Y:S01]  /*60f0*/  MOV R108, R113 ;  /* 0x00000071006c7202 */ /* 0x000fe20000000f00 */
[C---:B------:R-:W-:Y:S01]  /*6100*/  HMMA.16816.F32 R84, R4.reuse, R22, R176 ;  /* 0x000000160454723c */ /* 0x040fe200000018b0 */
[----:B------:R-:W-:Y:S01]  /*6110*/  IMAD.MOV.U32 R111, RZ, RZ, R122 ;  /* 0x000000ffff6f7224 */ /* 0x000fe200078e007a */
[----:B------:R-:W-:Y:S01]  /*6120*/  MOV R110, R123 ;  /* 0x0000007b006e7202 */ /* 0x000fe20000000f00 */
[----:B------:R-:W1:Y:S04]  /*6130*/  LDSM.16.MT88.4 R20, [R228+0x2100] ;  /* 0x00210000e414783b */ /* 0x000e680000004200 */
[----:B------:R-:W-:Y:S01]  /*6140*/  IMAD.MOV.U32 R178, RZ, RZ, R114 ;  /* 0x000000ffffb27224 */ /* 0x000fe200078e0072 */
[----:B------:R-:W-:Y:S01]  /*6150*/  MOV R179, R115 ;  /* 0x0000007300b37202 */ /* 0x000fe20000000f00 */
[C---:B------:R-:W-:Y:S07]  /*6160*/  HMMA.16816.F32 R88, R4.reuse, R18, R148 ;  /* 0x000000120458723c */ /* 0x040fee0000001894 */
[----:B------:R-:W-:Y:S01]  /*6170*/  IMAD.MOV.U32 R151, RZ, RZ, R92 ;  /* 0x000000ffff977224 */ /* 0x000fe200078e005c */
[C---:B------:R-:W-:Y:S01]  /*6180*/  HMMA.16816.F32 R112, R4.reuse, R16, R168 ;  /* 0x000000100470723c */ /* 0x040fe200000018a8 */
[----:B------:R-:W-:Y:S01]  /*6190*/  MOV R150, R93 ;  /* 0x0000005d00967202 */ /* 0x000fe20000000f00 */
[----:B------:R-:W-:Y:S01]  /*61a0*/  IMAD.MOV.U32 R149, RZ, RZ, R94 ;  /* 0x000000ffff957224 */ /* 0x000fe200078e005e */
[----:B------:R-:W-:Y:S01]  /*61b0*/  MOV R148, R95 ;  /* 0x0000005f00947202 */ /* 0x000fe20000000f00 */
[----:B------:R-:W2:Y:S04]  /*61c0*/  LDSM.16.MT88.4 R16, [R225+0x5100] ;  /* 0x00510000e110783b */ /* 0x000ea80000004200 */
[C---:B------:R-:W-:Y:S08]  /*61d0*/  HMMA.16816.F32 R120, R4.reuse, R8, R136 ;  /* 0x000000080478723c */ /* 0x040ff00000001888 */
[----:B------:R-:W-:Y:S01]  /*61e0*/  HMMA.16816.F32 R92, R4, R10, R124 ;  /* 0x0000000a045c723c */ /* 0x000fe2000000187c */
[----:B------:R-:W3:Y:S01]  /*61f0*/  LDSM.16.MT88.4 R8, [R226+0x5100] ;  /* 0x00510000e208783b */ /* 0x000ee20000004200 */
[----:B------:R-:W-:-:S05]  /*6200*/  IMAD.MOV.U32 R118, RZ, RZ, R161 ;  /* 0x000000ffff767224 */ /* 0x000fca00078e00a1 */
        /* <DEDUP_REMOVED lines=16> */
[C---:B-1----:R-:W-:Y:S07]  /*6310*/  HMMA.16816.F32 R128, R4.reuse, R20, R180 ;  /* 0x000000140480723c */ /* 0x042fee00000018b4 */
[----:B------:R-:W-:Y:S01]  /*6320*/  IMAD.MOV.U32 R182, RZ, RZ, R144 ;  /* 0x000000ffffb67224 */ /* 0x000fe200078e0090 */
[----:B--2---:R-:W-:Y:S01]  /*6330*/  HMMA.16816.F32 R136, R4, R16, R132 ;  /* 0x000000100488723c */ /* 0x004fe20000001884 */
[----:B------:R-:W-:-:S06]  /*6340*/  MOV R183, R145 ;  /* 0x0000009100b77202 */ /* 0x000fcc0000000f00 */
[----:B------:R-:W-:Y:S01]  /*6350*/  IMAD.MOV.U32 R134, RZ, RZ, R146 ;  /* 0x000000ffff867224 */ /* 0x000fe200078e0092 */
[----:B------:R-:W-:Y:S01]  /*6360*/  MOV R135, R147 ;  /* 0x0000009300877202 */ /* 0x000fe20000000f00 */
[C---:B---3--:R-:W-:Y:S08]  /*6370*/  HMMA.16816.F32 R32, R4.reuse, R10, R32 ;  /* 0x0000000a0420723c */ /* 0x048ff00000001820 */
[C---:B------:R-:W-:Y:S01]  /*6380*/  HMMA.16816.F32 R144, R4.reuse, R8, R60 ;  /* 0x000000080490723c */ /* 0x040fe2000000183c */
[----:B------:R-:W1:Y:S07]  /*6390*/  LDSM.16.MT88.4 R8, [R225+0x8100] ;  /* 0x00810000e108783b */ /* 0x000e6e0000004200 */
[C---:B------:R-:W-:Y:S01]  /*63a0*/  HMMA.16816.F32 R172, R4.reuse, R22, R172 ;  /* 0x0000001604ac723c */ /* 0x040fe200000018ac */
[----:B------:R-:W2:Y:S07]  /*63b0*/  LDSM.16.MT88.4 R20, [R229+0x5100] ;  /* 0x00510000e514783b */ /* 0x000eae0000004200 */
[C---:B------:R-:W-:Y:S01]  /*63c0*/  HMMA.16816.F32 R80, R4.reuse, R18, R80 ;  /* 0x000000120450723c */ /* 0x040fe20000001850 */
[----:B------:R-:W3:Y:S07]  /*63d0*/  LDSM.16.MT88.4 R16, [R228+0x5100] ;  /* 0x00510000e410783b */ /* 0x000eee0000004200 */
[C---:B-1----:R-:W-:Y:S08]  /*63e0*/  HMMA.16816.F32 R40, R4.reuse, R8, R40 ;  /* 0x000000080428723c */ /* 0x042ff00000001828 */
[C---:B------:R-:W-:Y:S01]  /*63f0*/  HMMA.16816.F32 R28, R4.reuse, R10, R28 ;  /* 0x0000000a041c723c */ /* 0x040fe2000000181c */
[----:B------:R-:W1:Y:S07]  /*6400*/  LDSM.16.MT88.4 R8, [R228+0x8100] ;  /* 0x00810000e408783b */ /* 0x000e6e0000004200 */
[C---:B--2---:R-:W-:Y:S08]  /*6410*/  HMMA.16816.F32 R76, R4.reuse, R20, R76 ;  /* 0x00000014044c723c */ /* 0x044ff0000000184c */
[C---:B------:R-:W-:Y:S01]  /*6420*/  HMMA.16816.F32 R68, R4.reuse, R22, R68 ;  /* 0x000000160444723c */ /* 0x040fe20000001844 */
[----:B------:R-:W2:Y:S07]  /*6430*/  LDSM.16.MT88.4 R20, [R226+0x8100] ;  /* 0x00810000e214783b */ /* 0x000eae0000004200 */
[C---:B---3--:R-:W-:Y:S08]  /*6440*/  HMMA.16816.F32 R60, R4.reuse, R16, R56 ;  /* 0x00000010043c723c */ /* 0x048ff00000001838 */
[----:B------:R-:W-:Y:S01]  /*6450*/  HMMA.16816.F32 R48, R4, R18, R48 ;  /* 0x000000120430723c */ /* 0x000fe20000001830 */
[----:B------:R-:W3:Y:S01]  /*6460*/  LDSM.16.MT88.4 R16, [R229+0x8100] ;  /* 0x00810000e510783b */ /* 0x000ee20000004200 */
[----:B------:R-:W-:-:S06]  /*6470*/  FFMA.FTZ R0, R0, c[0x0][0x2d0], -R12 ;  /* 0x0000b40000007a23 */ /* 0x000fcc000001080c */
[----:B-1----:R-:W-:Y:S01]  /*6480*/  HMMA.16816.F32 R24, R4, R10, R24 ;  /* 0x0000000a0418723c */ /* 0x002fe20000001818 */
[----:B------:R1:W-:Y:S01]  /*6490*/  MUFU.EX2 R11, R0 ;  /* 0x00000000000b7308 */ /* 0x0003e20000000800 */
[----:B------:R-:W-:Y:S01]  /*64a0*/  IMAD.MOV.U32 R180, RZ, RZ, R178 ;  /* 0x000000ffffb47224 */ /* 0x000fe200078e00b2 */
[----:B------:R-:W-:-:S05]  /*64b0*/  MOV R181, R179 ;  /* 0x000000b300b57202 */ /* 0x000fca0000000f00 */
[----:B------:R-:W-:Y:S01]  /*64c0*/  HMMA.16816.F32 R36, R4, R8, R36 ;  /* 0x000000080424723c */ /* 0x000fe20000001824 */
[----:B-1----:R-:W-:-:S04]  /*64d0*/  FFMA.FTZ R0, R134, c[0x0][0x2d0], -R12 ;  /* 0x0000b40086007a23 */ /* 0x002fc8000001080c */
[----:B------:R1:W1:Y:S03]  /*64e0*/  MUFU.EX2 R10, R0 ;  /* 0x00000000000a7308 */ /* 0x0002660000000800 */
[----:B--2---:R-:W-:Y:S01]  /*64f0*/  HMMA.16816.F32 R168, R4, R20, R72 ;  /* 0x0000001404a8723c */ /* 0x004fe20000001848 */
[----:B-1----:R-:W-:-:S07]  /*6500*/  FFMA.FTZ R0, R135, c[0x0][0x2d0], -R12 ;  /* 0x0000b40087007a23 */ /* 0x002fce000001080c */
[----:B------:R-:W-:Y:S01]  /*6510*/  HMMA.16816.F32 R20, R4, R22, R64 ;  /* 0x000000160414723c */ /* 0x000fe20000001840 */
[----:B------:R-:W-:Y:S01]  /*6520*/  IMAD.MOV.U32 R74, RZ, RZ, R183 ;  /* 0x000000ffff4a7224 */ /* 0x000fe200078e00b7 */
[----:B------:R-:W-:Y:S01]  /*6530*/  MOV R57, R116 ;  /* 0x0000007400397202 */ /* 0x000fe20000000f00 */
[----:B------:R1:W-:Y:S01]  /*6540*/  MUFU.EX2 R9, R0 ;  /* 0x0000000000097308 */ /* 0x0003e20000000800 */
[----:B------:R-:W-:-:S04]  /*6550*/  IMAD.MOV.U32 R58, RZ, RZ, R117 ;  /* 0x000000ffff3a7224 */ /* 0x000fc800078e0075 */
[----:B---3--:R-:W-:Y:S01]  /*6560*/  HMMA.16816.F32 R176, R4, R16, R52 ;  /* 0x0000001004b0723c */ /* 0x008fe20000001834 */
[----:B------:R-:W-:-:S07]  /*6570*/  IMAD.MOV.U32 R59, RZ, RZ, R119 ;  /* 0x000000ffff3b7224 */ /* 0x000fce00078e0077 */
[----:B------:R-:W-:Y:S01]  /*6580*/  HMMA.16816.F32 R44, R4, R18, R44 ;  /* 0x00000012042c723c */ /* 0x000fe2000000182c */
[----:B------:R-:W-:Y:S01]  /*6590*/  MOV R73, R124 ;  /* 0x0000007c00497202 */ /* 0x000fe20000000f00 */
[----:B------:R-:W-:Y:S01]  /*65a0*/  IMAD.MOV.U32 R75, RZ, RZ, R125 ;  /* 0x000000ffff4b7224 */ /* 0x000fe200078e007d */
[----:B------:R-:W-:Y:S01]  /*65b0*/  MOV R56, R127 ;  /* 0x0000007f00387202 */ /* 0x000fe20000000f00 */
[----:B-1----:R-:W-:Y:S01]  /*65c0*/  FFMA.FTZ R0, R180, c[0x0][0x2d0], -R12 ;  /* 0x0000b400b4007a23 */ /* 0x002fe2000001080c */
[----:B------:R-:W-:Y:S03]  /*65d0*/  LDSM.16.MT88.4 R132, [R228+0x2900] ;  /* 0x00290000e484783b */ /* 0x000fe60000004200 */
[----:B------:R1:W2:Y:S01]  /*65e0*/  MUFU.EX2 R8, R0 ;  /* 0x0000000000087308 */ /* 0x0002a20000000800 */
[----:B------:R-:W-:Y:S01]  /*65f0*/  MOV R183, R118 ;  /* 0x0000007600b77202 */ /* 0x000fe20000000f00 */
[----:B------:R-:W-:Y:S01]  /*6600*/  IMAD.MOV.U32 R99, RZ, RZ, R163 ;  /* 0x000000ffff637224 */ /* 0x000fe200078e00a3 */
[----:B------:R-:W3:Y:S01]  /*6610*/  LDSM.16.MT88.4 R116, [R226+0x2900] ;  /* 0x00290000e274783b */ /* 0x000ee20000004200 */
[----:B------:R-:W-:-:S02]  /*6620*/  IMAD.MOV.U32 R180, RZ, RZ, R150 ;  /* 0x000000ffffb47224 */ /* 0x000fc400078e0096 */
[----:B------:R-:W-:Y:S01]  /*6630*/  IMAD.MOV.U32 R97, RZ, RZ, R162 ;  /* 0x000000ffff617224 */ /* 0x000fe200078e00a2 */
[----:B------:R-:W-:Y:S01]  /*6640*/  MOV R17, R96 ;  /* 0x0000006000117202 */ /* 0x000fe20000000f00 */
[----:B------:R-:W-:Y:S01]  /*6650*/  LDSM.16.MT88.4 R64, [R228+0x5900] ;  /* 0x00590000e440783b */ /* 0x000fe20000004200 */
[--C-:B-1----:R-:W-:Y:S01]  /*6660*/  FFMA.FTZ R0, R181, c[0x0][0x2d0], -R2.reuse ;  /* 0x0000b400b5007a23 */ /* 0x102fe20000010802 */
[----:B------:R-:W-:Y:S02]  /*6670*/  MOV R19, R98 ;  /* 0x0000006200137202 */ /* 0x000fe40000000f00 */
[----:B------:R4:W5:Y:S01]  /*6680*/  LDL.LU R163, [R1+0x5c] ;  /* 0x00005c0001a37983 */ /* 0x0009620000300800 */
[----:B------:R1:W-:Y:S01]  /*6690*/  MUFU.EX2 R7, R0 ;  /* 0x0000000000077308 */ /* 0x0003e20000000800 */
[----:B------:R-:W-:Y:S01]  /*66a0*/  MOV R181, R149 ;  /* 0x0000009500b57202 */ /* 0x000fe20000000f00 */
[----:B------:R-:W-:Y:S01]  /*66b0*/  IMAD.MOV.U32 R150, RZ, RZ, R109 ;  /* 0x000000ffff967224 */ /* 0x000fe200078e006d */
[----:B------:R-:W-:Y:S01]  /*66c0*/  MOV R149, R110 ;  /* 0x0000006e00957202 */ /* 0x000fe20000000f00 */
[----:B------:R-:W-:Y:S01]  /*66d0*/  IMAD.MOV.U32 R16, RZ, RZ, R97 ;  /* 0x000000ffff107224 */ /* 0x000fe200078e0061 */
[----:B------:R-:W-:Y:S01]  /*66e0*/  F2FP.PACK_AB R96, R10, R11 ;  /* 0x0000000b0a60723e */ /* 0x000fe200000000ff */
[----:B------:R-:W-:Y:S01]  /*66f0*/  IMAD.MOV.U32 R18, RZ, RZ, R99 ;  /* 0x000000ffff127224 */ /* 0x000fe200078e0063 */
[----:B--2---:R-:W-:Y:S01]  /*6700*/  F2FP.PACK_AB R98, R8, R9 ;  /* 0x000000090862723e */ /* 0x004fe200000000ff */
[----:B------:R4:W5:Y:S04]  /*6710*/  LDL.LU R162, [R1+0x58] ;  /* 0x0000580001a27983 */ /* 0x0009680000300800 */
[----:B------:R4:W5:Y:S01]  /*6720*/  LDL.LU R161, [R1+0x54] ;  /* 0x0000540001a17983 */ /* 0x0009620000300800 */
[----:B-1----:R-:W-:-:S03]  /*6730*/  FFMA.FTZ R0, R182, c[0x0][0x2d0], -R2 ;  /* 0x0000b400b6007a23 */ /* 0x002fc60000010802 */
[----:B------:R4:W5:Y:S01]  /*6740*/  LDL.LU R160, [R1+0x50] ;  /* 0x0000500001a07983 */ /* 0x0009620000300800 */
[----:B------:R-:W-:Y:S01]  /*6750*/  IMAD.MOV.U32 R182, RZ, RZ, R148 ;  /* 0x000000ffffb67224 */ /* 0x000fe200078e0094 */
[----:B------:R1:W2:Y:S01]  /*6760*/  MUFU.EX2 R6, R0 ;  /* 0x0000000000067308 */ /* 0x0002a20000000800 */
[----:B------:R-:W-:Y:S01]  /*6770*/  IMAD.MOV.U32 R148, RZ, RZ, R111 ;  /* 0x000000ffff947224 */ /* 0x000fe200078e006f */
[----:B------:R4:W5:Y:S04]  /*6780*/  LDL.LU R159, [R1+0x4c] ;  /* 0x00004c00019f7983 */ /* 0x0009680000300800 */
[----:B------:R4:W5:Y:S04]  /*6790*/  LDL.LU R158, [R1+0x48] ;  /* 0x00004800019e7983 */ /* 0x0009680000300800 */
[----:B------:R4:W5:Y:S04]  /*67a0*/  LDL.LU R157, [R1+0x44] ;  /* 0x00004400019d7983 */ /* 0x0009680000300800 */
[----:B------:R4:W5:Y:S01]  /*67b0*/  LDL.LU R156, [R1+0x40] ;  /* 0x00004000019c7983 */ /* 0x0009620000300800 */
[----:B-1----:R-:W-:-:S02]  /*67c0*/  FFMA.FTZ R0, R126, c[0x0][0x2d0], -R2 ;  /* 0x0000b4007e007a23 */ /* 0x002fc40000010802 */
[----:B------:R-:W-:Y:S01]  /*67d0*/  FFMA.FTZ R2, R151, c[0x0][0x2d0], -R2 ;  /* 0x0000b40097027a23 */ /* 0x000fe20000010802 */
[----:B------:R-:W-:Y:S01]  /*67e0*/  MOV R151, R108 ;  /* 0x0000006c00977202 */ /* 0x000fe20000000f00 */
[----:B------:R-:W1:Y:S04]  /*67f0*/  LDSM.16.MT88.4 R124, [R229+0x2900] ;  /* 0x00290000e57c783b */ /* 0x000e680000004200 */
[----:B------:R-:W1:Y:S01]  /*6800*/  LDSM.16.MT88.4 R108, [R225+0x2900] ;  /* 0x00290000e16c783b */ /* 0x000e620000004200 */
[----:B------:R3:W-:Y:S08]  /*6810*/  MUFU.EX2 R5, R0 ;  /* 0x0000000000057308 */ /* 0x0007f00000000800 */
[----:B------:R-:W4:Y:S01]  /*6820*/  MUFU.EX2 R4, R2 ;  /* 0x0000000200047308 */ /* 0x000f220000000800 */
[----:B--2---:R-:W-:Y:S01]  /*6830*/  F2FP.PACK_AB R97, R6, R7 ;  /* 0x000000070661723e */ /* 0x004fe200000000ff */
[----:B---3--:R-:W-:-:S04]  /*6840*/  FADD.FTZ R0, R74, R73 ;  /* 0x000000494a007221 */ /* 0x008fc80000010000 */
[----:B------:R-:W-:Y:S02]  /*6850*/  FADD.FTZ R0, R75, R0 ;  /* 0x000000004b007221 */ /* 0x000fe40000010000 */
[----:B------:R-:W-:Y:S01]  /*6860*/  LDSM.16.MT88.4 R72, [R225+0x8900] ;  /* 0x00890000e148783b */ /* 0x000fe20000004200 */
[----:B----4-:R-:W-:Y:S01]  /*6870*/  F2FP.PACK_AB R99, R4, R5 ;  /* 0x000000050463723e */ /* 0x010fe200000000ff */
[----:B------:R-:W-:Y:S02]  /*6880*/  FADD.FTZ R2, R15, R14 ;  /* 0x0000000e0f027221 */ /* 0x000fe40000010000 */
[----:B------:R-:W-:Y:S02]  /*6890*/  FADD.FTZ R12, R56, R0 ;  /* 0x00000000380c7221 */ /* 0x000fe40000010000 */
[----:B------:R-:W-:Y:S02]  /*68a0*/  FADD.FTZ R2, R13, R2 ;  /* 0x000000020d027221 */ /* 0x000fe40000010000 */
[----:B------:R-:W-:Y:S01]  /*68b0*/  IMAD.MOV.U32 R0, RZ, RZ, R58 ;  /* 0x000000ffff007224 */ /* 0x000fe200078e003a */
[----:B------:R-:W-:Y:S03]  /*68c0*/  HMMA.16816.F32 R112, R96, R116, R112 ;  /* 0x000000746070723c */ /* 0x000fe60000001870 */
[----:B------:R-:W-:-:S05]  /*68d0*/  FADD.FTZ R0, R0, R2 ;  /* 0x0000000200007221 */ /* 0x000fca0000010000 */
[C---:B------:R-:W-:Y:S07]  /*68e0*/  HMMA.16816.F32 R116, R96.reuse, R118, R88 ;  /* 0x000000766074723c */ /* 0x040fee0000001858 */
[----:B------:R-:W-:Y:S01]  /*68f0*/  MOV R90, R141 ;  /* 0x0000008d005a7202 */ /* 0x000fe20000000f00 */
[----:B------:R-:W-:Y:S01]  /*6900*/  IMAD.MOV.U32 R91, RZ, RZ, R142 ;  /* 0x000000ffff5b7224 */ /* 0x000fe200078e008e */
[----:B-1----:R-:W-:Y:S03]  /*6910*/  HMMA.16816.F32 R120, R96, R124, R120 ;  /* 0x0000007c6078723c */ /* 0x002fe60000001878 */
[----:B------:R-:W-:-:S02]  /*6920*/  FADD.FTZ R2, R90, R12 ;  /* 0x0000000c5a027221 */ /* 0x000fc40000010000 */
[----:B------:R-:W-:-:S03]  /*6930*/  FADD.FTZ R0, R91, R0 ;  /* 0x000000005b007221 */ /* 0x000fc60000010000 */
[C---:B------:R-:W-:Y:S01]  /*6940*/  HMMA.16816.F32 R104, R96.reuse, R108, R104 ;  /* 0x0000006c6068723c */ /* 0x040fe20000001868 */
[----:B------:R-:W-:Y:S01]  /*6950*/  IMAD.MOV.U32 R13, RZ, RZ, R150 ;  /* 0x000000ffff0d7224 */ /* 0x000fe200078e0096 */
[----:B------:R-:W-:Y:S01]  /*6960*/  MOV R15, R151 ;  /* 0x00000097000f7202 */ /* 0x000fe20000000f00 */
[----:B------:R-:W-:Y:S01]  /*6970*/  IMAD.MOV.U32 R14, RZ, RZ, R140 ;  /* 0x000000ffff0e7224 */ /* 0x000fe200078e008c */
[----:B------:R-:W-:Y:S04]  /*6980*/  LDSM.16.MT88.4 R88, [R229+0x8900] ;  /* 0x00890000e558783b */ /* 0x000fe80000004200 */
[C---:B------:R-:W-:Y:S07]  /*6990*/  HMMA.16816.F32 R124, R96.reuse, R126, R92 ;  /* 0x0000007e607c723c */ /* 0x040fee000000185c */
[----:B------:R-:W-:Y:S01]  /*69a0*/  MOV R95, R143 ;  /* 0x0000008f005f7202 */ /* 0x000fe20000000f00 */
[----:B------:R-:W-:Y:S01]  /*69b0*/  HMMA.16816.F32 R108, R96, R110, R84 ;  /* 0x0000006e606c723c */ /* 0x000fe20000001854 */
[----:B------:R-:W-:Y:S06]  /*69c0*/  LDSM.16.MT88.4 R140, [R225+0x5900] ;  /* 0x00590000e18c783b */ /* 0x000fec0000004200 */
[----:B------:R-:W-:Y:S01]  /*69d0*/  MOV R84, R149 ;  /* 0x0000009500547202 */ /* 0x000fe20000000f00 */
[----:B------:R-:W-:-:S04]  /*69e0*/  FADD.FTZ R2, R95, R2 ;  /* 0x000000025f027221 */ /* 0x000fc80000010000 */
[----:B------:R-:W-:Y:S02]  /*69f0*/  FADD.FTZ R0, R84, R0 ;  /* 0x0000000054007221 */ /* 0x000fe40000010000 */
[----:B------:R-:W-:Y:S02]  /*6a00*/  FADD.FTZ R2, R13, R2 ;  /* 0x000000020d027221 */ /* 0x000fe40000010000 */
[----:B------:R-:W-:Y:S02]  /*6a10*/  IMAD.MOV.U32 R85, RZ, RZ, R148 ;  /* 0x000000ffff557224 */ /* 0x000fe400078e0094 */
[----:B------:R-:W-:Y:S01]  /*6a20*/  FADD.FTZ R0, R15, R0 ;  /* 0x000000000f007221 */ /* 0x000fe20000010000 */
[----:B------:R-:W-:Y:S01]  /*6a30*/  MOV R86, R59 ;  /* 0x0000003b00567202 */ /* 0x000fe20000000f00 */
[----:B------:R-:W-:Y:S01]  /*6a40*/  FADD.FTZ R2, R14, R2 ;  /* 0x000000020e027221 */ /* 0x000fe20000010000 */
[----:B------:R-:W-:Y:S01]  /*6a50*/  MOV R87, R57 ;  /* 0x0000003900577202 */ /* 0x000fe20000000f00 */
[----:B------:R-:W-:Y:S01]  /*6a60*/  FADD.FTZ R0, R85, R0 ;  /* 0x0000000055007221 */ /* 0x000fe20000010000 */
[----:B------:R-:W1:Y:S01]  /*6a70*/  LDSM.16.MT88.4 R12, [R228+0x8900] ;  /* 0x00890000e40c783b */ /* 0x000e620000004200 */
[----:B------:R-:W-:-:S02]  /*6a80*/  FADD.FTZ R2, R86, R2 ;  /* 0x0000000256027221 */ /* 0x000fc40000010000 */
[----:B------:R-:W-:Y:S01]  /*6a90*/  FADD.FTZ R0, R87, R0 ;  /* 0x0000000057007221 */ /* 0x000fe20000010000 */
[----:B------:R-:W2:Y:S01]  /*6aa0*/  LDSM.16.MT88.4 R56, [R229+0x5900] ;  /* 0x00590000e538783b */ /* 0x000ea20000004200 */
[----:B------:R-:W-:Y:S02]  /*6ab0*/  FADD.FTZ R2, R18, R2 ;  /* 0x0000000212027221 */ /* 0x000fe40000010000 */
[----:B------:R-:W-:Y:S01]  /*6ac0*/  FADD.FTZ R0, R19, R0 ;  /* 0x0000000013007221 */ /* 0x000fe20000010000 */
[----:B------:R-:W3:Y:S01]  /*6ad0*/  LDSM.16.MT88.4 R148, [R226+0x5900] ;  /* 0x00590000e294783b */ /* 0x000ee20000004200 */
        /* <DEDUP_REMOVED lines=15> */
[----:B------:R-:W-:Y:S01]  /*6bd0*/  FADD.FTZ R0, R103, R0 ;  /* 0x0000000067007221 */ /* 0x000fe20000010000 */
[C---:B-1----:R-:W-:Y:S07]  /*6be0*/  HMMA.16816.F32 R92, R96.reuse, R12, R36 ;  /* 0x0000000c605c723c */ /* 0x042fee0000001824 */
[----:B------:R-:W-:Y:S01]  /*6bf0*/  FADD.FTZ R12, R154, R2 ;  /* 0x000000029a0c7221 */ /* 0x000fe20000010000 */
[----:B------:R-:W-:Y:S01]  /*6c00*/  HMMA.16816.F32 R136, R96, R140, R136 ;  /* 0x0000008c6088723c */ /* 0x000fe20000001888 */
[----:B------:R-:W-:-:S02]  /*6c10*/  FADD.FTZ R2, R152, R0 ;  /* 0x0000000098027221 */ /* 0x000fc40000010000 */
[----:B------:R-:W-:-:S05]  /*6c20*/  FADD.FTZ R0, R164, R12 ;  /* 0x0000000ca4007221 */ /* 0x000fca0000010000 */
[----:B------:R-:W-:Y:S01]  /*6c30*/  HMMA.16816.F32 R140, R96, R142, R80 ;  /* 0x0000008e608c723c */ /* 0x000fe20000001850 */
[----:B------:R-:W1:Y:S01]  /*6c40*/  LDSM.16.MT88.4 R80, [R226+0x8900] ;  /* 0x00890000e250783b */ /* 0x000e620000004200 */
        /* <DEDUP_REMOVED lines=8> */
[----:B------:R-:W-:-:S05]  /*6cd0*/  FADD.FTZ R0, R4, R5 ;  /* 0x0000000504007221 */ /* 0x000fca0000010000 */
[----:B------:R4:W-:Y:S04]  /*6ce0*/  STL [R1+0x4], R0 ;  /* 0x0000040001007387 */ /* 0x0009e80000100800 */
[----:B------:R4:W-:Y:S01]  /*6cf0*/  STL [R1], R2 ;  /* 0x0000000201007387 */ /* 0x0009e20000100800 */
[C---:B--2---:R-:W-:Y:S08]  /*6d00*/  HMMA.16816.F32 R52, R96.reuse, R56, R76 ;  /* 0x000000386034723c */ /* 0x044ff0000000184c */
[C---:B------:R-:W-:Y:S08]  /*6d10*/  HMMA.16816.F32 R56, R96.reuse, R58, R68 ;  /* 0x0000003a6038723c */ /* 0x040ff00000001844 */
[C---:B------:R-:W-:Y:S08]  /*6d20*/  HMMA.16816.F32 R128, R96.reuse, R132, R128 ;  /* 0x000000846080723c */ /* 0x040ff00000001880 */
[C---:B---3--:R-:W-:Y:S08]  /*6d30*/  HMMA.16816.F32 R144, R96.reuse, R148, R144 ;  /* 0x000000946090723c */ /* 0x048ff00000001890 */
[C---:B------:R-:W-:Y:S08]  /*6d40*/  HMMA.16816.F32 R60, R96.reuse, R64, R60 ;  /* 0x00000040603c723c */ /* 0x040ff0000000183c */
[C---:B------:R-:W-:Y:S08]  /*6d50*/  HMMA.16816.F32 R68, R96.reuse, R72, R40 ;  /* 0x000000486044723c */ /* 0x040ff00000001828 */
        /* <DEDUP_REMOVED lines=10> */
[----:B----4-:R-:W2:Y:S01]  /*6e00*/  LDL.LU R183, [R1+0x30] ;  /* 0x0000300001b77983 */ /* 0x010ea20000300800 */
[----:B------:R-:W-:-:S02]  /*6e10*/  IMAD.MOV.U32 R102, RZ, RZ, R3 ;  /* 0x000000ffff667224 */ /* 0x000fc400078e0003 */
[----:B------:R-:W-:Y:S01]  /*6e20*/  IMAD.MOV.U32 R101, RZ, RZ, R100 ;  /* 0x000000ffff657224 */ /* 0x000fe200078e0064 */
[----:B------:R-:W3:Y:S01]  /*6e30*/  LDL.LU.64 R180, [R1+0x28] ;  /* 0x0000280001b47983 */ /* 0x000ee20000300a00 */
[----:B--2---:R-:W-:-:S03]  /*6e40*/  IADD3 R250, R183, -0x2, RZ ;  /* 0xfffffffeb7fa7810 */ /* 0x004fc60007ffe0ff */
[----:B------:R-:W2:Y:S01]  /*6e50*/  LDL.LU.64 R182, [R1+0x38] ;  /* 0x0000380001b67983 */ /* 0x000ea20000300a00 */
[----:B---3--:R-:W-:Y:S02]  /*6e60*/  MOV R3, R181 ;  /* 0x000000b500037202 */ /* 0x008fe40000000f00 */
[----:B--2---:R-:W-:-:S05]  /*6e70*/  MOV R2, R182 ;  /* 0x000000b600027202 */ /* 0x004fca0000000f00 */
[----:B------:R1:W-:Y:S02]  /*6e80*/  STL.64 [R1+0x8], R2 ;  /* 0x0000080201007387 */ /* 0x0003e40000100a00 */
.L_x_25:
[----:B------:R-:W2:Y:S01]  /*6e90*/  LDL.64 R20, [R1+0x8] ;  /* 0x0000080001147983 */ /* 0x000ea20000100a00 */
[----:B------:R-:W-:Y:S04]  /*6ea0*/  DEPBAR.LE SB0, 0x0 ;  /* 0x000080000000791a */ /* 0x000fe80000000000 */
[----:B----4-:R-:W-:Y:S01]  /*6eb0*/  SHF.R.S32.HI R0, RZ, 0x1f, R250 ;  /* 0x0000001fff007819 */ /* 0x010fe200000114fa */
[----:B------:R-:W-:Y:S01]  /*6ec0*/  BAR.SYNC.DEFER_BLOCKING 0x0 ;  /* 0x0000000000007b1d */ /* 0x000fe20000010000 */
[----:B-1----:R-:W-:Y:S01]  /*6ed0*/  IMAD.WIDE.U32 R2, R250, c[0x0][0x208], RZ ;  /* 0x00008200fa027a25 */ /* 0x002fe200078e00ff */
[----:B------:R-:W-:Y:S02]  /*6ee0*/  MOV R44, c[0x0][0x208] ;  /* 0x00008200002c7a02 */ /* 0x000fe40000000f00 */
[----:B------:R-:W-:Y:S01]  /*6ef0*/  MOV R100, 0x6 ;  /* 0x0000000600647802 */ /* 0x000fe20000000f00 */
[----:B------:R-:W-:Y:S01]  /*6f00*/  IMAD R0, R0, c[0x0][0x208], RZ ;  /* 0x0000820000007a24 */ /* 0x000fe200078e02ff */
[----:B------:R-:W-:Y:S02]  /*6f10*/  SHF.L.U32 R44, R44, 0x6, RZ ;  /* 0x000000062c2c7819 */ /* 0x000fe400000006ff */
[----:B------:R-:W-:Y:S01]  /*6f20*/  MOV R37, c[0x0][0x208] ;  /* 0x0000820000257a02 */ /* 0x000fe20000000f00 */
[----:B------:R-:W-:Y:S01]  /*6f30*/  IMAD R0, R250, c[0x0][0x20c], R0 ;  /* 0x00008300fa007a24 */ /* 0x000fe200078e0200 */
[----:B-----5:R-:W-:Y:S02]  /*6f40*/  STL [R1+0x40], R231 ;  /* 0x000040e701007387 */ /* 0x020fe40000100800 */
[----:B------:R-:W-:Y:S02]  /*6f50*/  SHF.L.U64.HI R37, R37, R100, c[0x0][0x20c] ;  /* 0x0000830025257619 */ /* 0x000fe40000010264 */
[----:B------:R-:W-:Y:S01]  /*6f60*/  IADD3 R0, R3, R0, RZ ;  /* 0x0000000003007210 */ /* 0x000fe20007ffe0ff */
[----:B------:R-:W-:Y:S04]  /*6f70*/  STL [R1+0x44], R248 ;  /* 0x000044f801007387 */ /* 0x000fe80000100800 */
        /* <DEDUP_REMOVED lines=19> */
[----:B------:R-:W-:Y:S04]  /*70b0*/  STL [R1+0x50], R245 ;  /* 0x000050f501007387 */ /* 0x000fe80000100800 */
        /* <DEDUP_REMOVED lines=24> */
[----:B--2---:R-:W-:Y:S04]  /*7240*/  IADD3 R2, P2, R2, R44, RZ ;  /* 0x0000002c02027210 */ /* 0x004fe80007f5e0ff */
[----:B------:R-:W-:Y:S02]  /*7250*/  IADD3.X R3, R3, R37, RZ, P2, !PT ;  /* 0x0000002503037210 */ /* 0x000fe400017fe4ff */
[----:B------:R-:W-:Y:S03]  /*7260*/  IADD3 R44, P0, R44, R2, RZ ;  /* 0x000000022c2c7210 */ /* 0x000fe60007f1e0ff */
[----:B------:R2:W-:Y:S01]  /*7270*/  LDGSTS.E.BYPASS.LTC128B.128 [R249+0x1100], [R2.64], !P6 ;  /* 0x0110000002f97fae */ /* 0x0005e2000f101d44 */
[----:B------:R-:W-:Y:S02]  /*7280*/  IADD3.X R45, R37, R3, RZ, P0, !PT ;  /* 0x00000003252d7210 */ /* 0x000fe400007fe4ff */
[C---:B----4-:R-:W-:Y:S01]  /*7290*/  HMMA.16816.F32 R36, R156.reuse, R40, RZ ;  /* 0x000000289c24723c */ /* 0x050fe200000018ff */
[C---:B------:R-:W-:Y:S02]  /*72a0*/  ISETP.GT.AND P0, PT, R250.reuse, RZ, PT ;  /* 0x000000fffa00720c */ /* 0x040fe40003f04270 */
[----:B------:R-:W-:Y:S02]  /*72b0*/  IADD3 R250, R250, -0x1, RZ ;  /* 0xfffffffffafa7810 */ /* 0x000fe40007ffe0ff */
[----:B------:R2:W-:Y:S03]  /*72c0*/  LDGSTS.E.BYPASS.LTC128B.128 [R249+0x4100], [R2.64+0x80], !P5 ;  /* 0x0410008002f97fae */ /* 0x0005e6000e901d44 */
[C---:B------:R-:W-:Y:S05]  /*72d0*/  HMMA.16816.F32 R40, R156.reuse, R42, RZ ;  /* 0x0000002a9c28723c */ /* 0x040fea00000018ff */
        /* <DEDUP_REMOVED lines=231> */
[----:B------:R-:W-:Y:S05]  /*8150*/  FMUL.FTZ R20, R20, c[0x0][0x320] ;  /* 0x0000c80014147a20 */ /* 0x000fea0000410000 */
[----:B------:R-:W1:Y:S01]  /*8160*/  MUFU.TANH R174, R16 ;  /* 0x0000001000ae7308 */ /* 0x000e620000002400 */
[----:B------:R-:W-:Y:S02]  /*8170*/  FMUL.FTZ R21, R21, c[0x0][0x320] ;  /* 0x0000c80015157a20 */ /* 0x000fe40000410000 */
[----:B------:R-:W-:Y:S01]  /*8180*/  FMUL.FTZ R22, R22, c[0x0][0x320] ;  /* 0x0000c80016167a20 */ /* 0x000fe20000410000 */
[----:B--2---:R-:W-:Y:S01]  /*8190*/  FMNMX.FTZ R2, R176, R2, !PT ;  /* 0x00000002b0027209 */ /* 0x004fe20007810000 */
[----:B------:R-:W-:Y:S02]  /*81a0*/  FMUL.FTZ R23, R23, c[0x0][0x320] ;  /* 0x0000c80017177a20 */ /* 0x000fe40000410000 */
[----:B------:R-:W-:Y:S02]  /*81b0*/  FMUL.FTZ R26, R26, c[0x0][0x320] ;  /* 0x0000c8001a1a7a20 */ /* 0x000fe40000410000 */
[----:B------:R-:W-:Y:S01]  /*81c0*/  FMUL.FTZ R27, R27, c[0x0][0x320] ;  /* 0x0000c8001b1b7a20 */ /* 0x000fe20000410000 */
[----:B------:R-:W2:Y:S01]  /*81d0*/  MUFU.TANH R175, R17 ;  /* 0x0000001100af7308 */ /* 0x000ea20000002400 */
[----:B------:R-:W-:Y:S02]  /*81e0*/  FMUL.FTZ R24, R24, c[0x0][0x320] ;  /* 0x0000c80018187a20 */ /* 0x000fe40000410000 */
[----:B------:R-:W-:Y:S01]  /*81f0*/  FMUL.FTZ R25, R25, c[0x0][0x320] ;  /* 0x0000c80019197a20 */ /* 0x000fe20000410000 */
[----:B---3--:R-:W-:Y:S01]  /*8200*/  FMNMX.FTZ R2, R178, R2, !PT ;  /* 0x00000002b2027209 */ /* 0x008fe20007810000 */
[C---:B-1----:R-:W-:Y:S05]  /*8210*/  HMMA.16816.F32 R28, R220.reuse, R8, R28 ;  /* 0x00000008dc1c723c */ /* 0x042fea000000181c */
[----:B------:R-:W1:Y:S03]  /*8220*/  MUFU.TANH R177, R18 ;  /* 0x0000001200b17308 */ /* 0x000e660000002400 */
[C---:B------:R-:W-:Y:S01]  /*8230*/  HMMA.16816.F32 R32, R220.reuse, R10, R32 ;  /* 0x0000000adc20723c */ /* 0x040fe20000001820 */
[----:B------:R-:W3:Y:S01]  /*8240*/  LDSM.16.M88.4 R8, [R227+0x8800] ;  /* 0x00880000e308783b */ /* 0x000ee20000000200 */
[----:B------:R-:W-:Y:S04]  /*8250*/  DEPBAR.LE SB0, 0x0 ;  /* 0x000080000000791a */ /* 0x000fe80000000000 */
[----:B------:R-:W-:Y:S01]  /*8260*/  FMNMX.FTZ R0, R174, R0, !PT ;  /* 0x00000000ae007209 */ /* 0x000fe20007810000 */
[----:B------:R-:W1:Y:S01]  /*8270*/  MUFU.TANH R183, R20 ;  /* 0x0000001400b77308 */ /* 0x000e620000002400 */
[C---:B------:R-:W-:Y:S01]  /*8280*/  HMMA.16816.F32 R36, R220.reuse, R4, R36 ;  /* 0x00000004dc24723c */ /* 0x040fe20000001824 */
[----:B------:R-:W-:Y:S04]  /*8290*/  BAR.SYNC.DEFER_BLOCKING 0x0 ;  /* 0x0000000000007b1d */ /* 0x000fe80000010000 */
[----:B--2---:R-:W-:Y:S03]  /*82a0*/  FMNMX.FTZ R0, R175, R0, !PT ;  /* 0x00000000af007209 */ /* 0x004fe60007810000 */
[C---:B------:R-:W-:Y:S04]  /*82b0*/  HMMA.16816.F32 R40, R220.reuse, R6, R40 ;  /* 0x00000006dc28723c */ /* 0x040fe80000001828 */
[----:B------:R-:W-:Y:S01]  /*82c0*/  FMUL.FTZ R28, R28, c[0x0][0x320] ;  /* 0x0000c8001c1c7a20 */ /* 0x000fe20000410000 */
[----:B-1----:R-:W-:Y:S01]  /*82d0*/  FMNMX.FTZ R2, R177, R2, !PT ;  /* 0x00000002b1027209 */ /* 0x002fe20007810000 */
[----:B------:R-:W-:Y:S02]  /*82e0*/  FMUL.FTZ R29, R29, c[0x0][0x320] ;  /* 0x0000c8001d1d7a20 */ /* 0x000fe40000410000 */
[----:B------:R-:W-:Y:S04]  /*82f0*/  FMUL.FTZ R30, R30, c[0x0][0x320] ;  /* 0x0000c8001e1e7a20 */ /* 0x000fe80000410000 */
[----:B------:R-:W-:Y:S02]  /*8300*/  FMUL.FTZ R31, R31, c[0x0][0x320] ;  /* 0x0000c8001f1f7a20 */ /* 0x000fe40000410000 */
[----:B------:R-:W-:Y:S01]  /*8310*/  @P0 IMAD.WIDE.U32 R6, R250, c[0x0][0x1e0], RZ ;  /* 0x00007800fa060a25 */ /* 0x000fe200078e00ff */
[----:B------:R-:W-:Y:S03]  /*8320*/  FMNMX.FTZ R0, R183, R0, !PT ;  /* 0x00000000b7007209 */ /* 0x000fe60007810000 */
[----:B------:R-:W-:Y:S01]  /*8330*/  FMUL.FTZ R36, R36, c[0x0][0x320] ;  /* 0x0000c80024247a20 */ /* 0x000fe20000410000 */
[----:B------:R-:W-:Y:S01]  /*8340*/  MUFU.TANH R18, R28 ;  /* 0x0000001c00127308 */ /* 0x000fe20000002400 */
[----:B------:R-:W-:Y:S02]  /*8350*/  FMUL.FTZ R37, R37, c[0x0][0x320] ;  /* 0x0000c80025257a20 */ /* 0x000fe40000410000 */
[----:B------:R-:W-:Y:S02]  /*8360*/  FMUL.FTZ R38, R38, c[0x0][0x320] ;  /* 0x0000c80026267a20 */ /* 0x000fe40000410000 */
[----:B------:R-:W-:Y:S01]  /*8370*/  FMUL.FTZ R39, R39, c[0x0][0x320] ;  /* 0x0000c80027277a20 */ /* 0x000fe20000410000 */
[C---:B---3--:R-:W-:Y:S03]  /*8380*/  HMMA.16816.F32 R44, R220.reuse, R8, R44 ;  /* 0x00000008dc2c723c */ /* 0x048fe6000000182c */
        /* <DEDUP_REMOVED lines=18> */
[----:B------:R-:W-:Y:S01]  /*84b0*/  MUFU.TANH R20, R43 ;  /* 0x0000002b00147308 */ /* 0x000fe20000002400 */
[----:B------:R-:W-:Y:S02]  /*84c0*/  FMUL.FTZ R49, R49, c[0x0][0x320] ;  /* 0x0000c80031317a20 */ /* 0x000fe40000410000 */
[----:B------:R-:W-:Y:S01]  /*84d0*/  FMUL.FTZ R50, R50, c[0x0][0x320] ;  /* 0x0000c80032327a20 */ /* 0x000fe20000410000 */
[----:B-1----:R-:W-:Y:S06]  /*84e0*/  FMNMX.FTZ R0, R182, R0, !PT ;  /* 0x00000000b6007209 */ /* 0x002fec0007810000 */
[----:B------:R-:W1:Y:S01]  /*84f0*/  MUFU.TANH R251, R22 ;  /* 0x0000001600fb7308 */ /* 0x000e620000002400 */
[----:B---3--:R-:W-:Y:S09]  /*8500*/  FMNMX.FTZ R2, R179, R2, !PT ;  /* 0x00000002b3027209 */ /* 0x008ff20007810000 */
[----:B------:R-:W3:Y:S10]  /*8510*/  MUFU.TANH R246, R23 ;  /* 0x0000001700f67308 */ /* 0x000ef40000002400 */
[----:B------:R-:W3:Y:S01]  /*8520*/  MUFU.TANH R181, R24 ;  /* 0x0000001800b57308 */ /* 0x000ee20000002400 */
[----:B-1----:R-:W-:Y:S09]  /*8530*/  FMNMX.FTZ R2, R251, R2, !PT ;  /* 0x00000002fb027209 */ /* 0x002ff20007810000 */
[----:B------:R-:W1:Y:S01]  /*8540*/  MUFU.TANH R180, R25 ;  /* 0x0000001900b47308 */ /* 0x000e620000002400 */
[----:B---3--:R-:W-:Y:S04]  /*8550*/  MOV R43, R246 ;  /* 0x000000f6002b7202 */ /* 0x008fe80000000f00 */
[----:B------:R-:W-:Y:S05]  /*8560*/  FMNMX.FTZ R2, R43, R2, !PT ;  /* 0x000000022b027209 */ /* 0x000fea0007810000 */
[----:B------:R-:W3:Y:S01]  /*8570*/  MUFU.TANH R252, R26 ;  /* 0x0000001a00fc7308 */ /* 0x000ee20000002400 */
[----:B------:R-:W-:Y:S09]  /*8580*/  FMNMX.FTZ R0, R181, R0, !PT ;  /* 0x00000000b5007209 */ /* 0x000ff20007810000 */
[----:B------:R-:W3:Y:S01]  /*8590*/  MUFU.TANH R245, R27 ;  /* 0x0000001b00f57308 */ /* 0x000ee20000002400 */
[----:B-1----:R-:W-:Y:S04]  /*85a0*/  FMNMX.FTZ R0, R180, R0, !PT ;  /* 0x00000000b4007209 */ /* 0x002fe80007810000 */
[----:B------:R-:W-:Y:S05]  /*85b0*/  FMNMX.FTZ R0, R18, R0, !PT ;  /* 0x0000000012007209 */ /* 0x000fea0007810000 */
[----:B------:R1:W-:Y:S01]  /*85c0*/  MUFU.TANH R247, R41 ;  /* 0x0000002900f77308 */ /* 0x0003e20000002400 */
[----:B------:R-:W-:Y:S02]  /*85d0*/  FMNMX.FTZ R0, R155, R0, !PT ;  /* 0x000000009b007209 */ /* 0x000fe40007810000 */
[----:B---3--:R-:W-:Y:S07]  /*85e0*/  FMNMX.FTZ R2, R252, R2, !PT ;  /* 0x00000002fc027209 */ /* 0x008fee0007810000 */
        /* <DEDUP_REMOVED lines=8> */
[----:B------:R-:W-:Y:S10]  /*8670*/  MUFU.TANH R159, R49 ;  /* 0x00000031009f7308 */ /* 0x000ff40000002400 */
[----:B------:R-:W3:Y:S01]  /*8680*/  MUFU.TANH R154, R32 ;  /* 0x00000020009a7308 */ /* 0x000ee20000002400 */
[----:B-1----:R-:W-:Y:S04]  /*8690*/  MOV R42, R231 ;  /* 0x000000e7002a7202 */ /* 0x002fe80000000f00 */
[----:B------:R-:W-:Y:S05]  /*86a0*/  FMNMX.FTZ R2, R42, R2, !PT ;  /* 0x000000022a027209 */ /* 0x000fea0007810000 */
[----:B------:R-:W1:Y:S10]  /*86b0*/  MUFU.TANH R100, R33 ;  /* 0x0000002100647308 */ /* 0x000e740000002400 */
[----:B------:R-:W1:Y:S01]  /*86c0*/  MUFU.TANH R244, R34 ;  /* 0x0000002200f47308 */ /* 0x000e620000002400 */
[----:B---3--:R-:W-:Y:S09]  /*86d0*/  FMNMX.FTZ R0, R154, R0, !PT ;  /* 0x000000009a007209 */ /* 0x008ff20007810000 */
[----:B------:R3:W-:Y:S01]  /*86e0*/  MUFU.TANH R19, R40 ;  /* 0x0000002800137308 */ /* 0x0007e20000002400 */
[----:B-1----:R-:W-:Y:S04]  /*86f0*/  MOV R49, R100 ;  /* 0x0000006400317202 */ /* 0x002fe80000000f00 */
[----:B------:R-:W-:Y:S05]  /*8700*/  FMNMX.FTZ R0, R49, R0, !PT ;  /* 0x0000000031007209 */ /* 0x000fea0007810000 */
[----:B------:R-:W1:Y:S10]  /*8710*/  MUFU.TANH R17, R36 ;  /* 0x0000002400117308 */ /* 0x000e740000002400 */
[----:B------:R-:W-:Y:S01]  /*8720*/  MUFU.TANH R16, R37 ;  /* 0x0000002500107308 */ /* 0x000fe20000002400 */
[----:B---3--:R-:W-:Y:S04]  /*8730*/  MOV R40, R244 ;  /* 0x000000f400287202 */ /* 0x008fe80000000f00 */
[----:B------:R-:W-:Y:S05]  /*8740*/  FMNMX.FTZ R2, R40, R2, !PT ;  /* 0x0000000228027209 */ /* 0x000fea0007810000 */
[----:B------:R-:W3:Y:S01]  /*8750*/  MUFU.TANH R24, R35 ;  /* 0x0000002300187308 */ /* 0x000ee20000002400 */
[----:B-1----:R-:W-:Y:S02]  /*8760*/  FMNMX.FTZ R0, R17, R0, !PT ;  /* 0x0000000011007209 */ /* 0x002fe40007810000 */
[----:B----4-:R-:W-:Y:S02]  /*8770*/  @P0 MOV R5, R13 ;  /* 0x0000000d00050202 */ /* 0x010fe40000000f00 */
[----:B------:R-:W-:Y:S05]  /*8780*/  MOV R12, c[0x0][0x1e0] ;  /* 0x00007800000c7a02 */ /* 0x000fea0000000f00 */
[----:B------:R-:W-:Y:S01]  /*8790*/  MUFU.TANH R27, R44 ;  /* 0x0000002c001b7308 */ /* 0x000fe20000002400 */
[----:B------:R-:W-:Y:S09]  /*87a0*/  MOV R13, c[0x0][0x1e4] ;  /* 0x00007900000d7a02 */ /* 0x000ff20000000f00 */
[----:B------:R-:W-:Y:S01]  /*87b0*/  MUFU.TANH R26, R45 ;  /* 0x0000002d001a7308 */ /* 0x000fe20000002400 */
[----:B---3--:R-:W-:Y:S02]  /*87c0*/  FMNMX.FTZ R3, R24, R2, !PT ;  /* 0x0000000218037209 */ /* 0x008fe40007810000 */
[----:B------:R-:W-:Y:S01]  /*87d0*/  FMNMX.FTZ R2, R16, R0, !PT ;  /* 0x0000000010027209 */ /* 0x000fe20007810000 */
[----:B------:R-:W-:Y:S01]  /*87e0*/  FMUL.FTZ R0, R51, c[0x0][0x320] ;  /* 0x0000c80033007a20 */ /* 0x000fe20000410000 */
[----:B------:R-:W-:Y:S05]  /*87f0*/  MOV R51, R155 ;  /* 0x0000009b00337202 */ /* 0x000fea0000000f00 */
[----:B------:R-:W1:Y:S01]  /*8800*/  MUFU.TANH R23, R38 ;  /* 0x0000002600177308 */ /* 0x000e620000002400 */
[----:B------:R-:W-:Y:S09]  /*8810*/  FMNMX.FTZ R2, R19, R2, !PT ;  /* 0x0000000213027209 */ /* 0x000ff20007810000 */
[----:B------:R3:W-:Y:S10]  /*8820*/  MUFU.TANH R152, R0 ;  /* 0x0000000000987308 */ /* 0x0007f40000002400 */
[----:B------:R-:W4:Y:S01]  /*8830*/  MUFU.TANH R22, R39 ;  /* 0x0000002700167308 */ /* 0x000f220000002400 */
[----:B-1----:R-:W-:Y:S09]  /*8840*/  FMNMX.FTZ R3, R23, R3, !PT ;  /* 0x0000000317037209 */ /* 0x002ff20007810000 */
[----:B------:R-:W1:Y:S01]  /*8850*/  MUFU.TANH R244, R46 ;  /* 0x0000002e00f47308 */ /* 0x000e620000002400 */
[----:B---3--:R-:W-:Y:S04]  /*8860*/  FMNMX.FTZ R0, R247, R2, !PT ;  /* 0x00000002f7007209 */ /* 0x008fe80007810000 */
[----:B------:R-:W-:Y:S05]  /*8870*/  FMNMX.FTZ R0, R27, R0, !PT ;  /* 0x000000001b007209 */ /* 0x000fea0007810000 */
[----:B------:R-:W3:Y:S01]  /*8880*/  MUFU.TANH R245, R47 ;  /* 0x0000002f00f57308 */ /* 0x000ee20000002400 */
[----:B------:R-:W-:Y:S02]  /*8890*/  FMNMX.FTZ R0, R26, R0, !PT ;  /* 0x000000001a007209 */ /* 0x000fe40007810000 */
[----:B----4-:R-:W-:Y:S02]  /*88a0*/  FMNMX.FTZ R3, R22, R3, !PT ;  /* 0x0000000316037209 */ /* 0x010fe40007810000 */
[----:B------:R-:W-:Y:S02]  /*88b0*/  FMNMX.FTZ R100, R25, R0, !PT ;  /* 0x0000000019647209 */ /* 0x000fe40007810000 */
[----:B------:R-:W-:Y:S02]  /*88c0*/  FMNMX.FTZ R2, R21, R3, !PT ;  /* 0x0000000315027209 */ /* 0x000fe40007810000 */
[----:B------:R-:W-:Y:S01]  /*88d0*/  FMNMX.FTZ R100, R159, R100, !PT ;  /* 0x000000649f647209 */ /* 0x000fe20007810000 */
[----:B------:R-:W4:Y:S01]  /*88e0*/  MUFU.TANH R103, R50 ;  /* 0x0000003200677308 */ /* 0x000f220000002400 */
[----:B------:R-:W-:Y:S03]  /*88f0*/  FMNMX.FTZ R2, R20, R2, !PT ;  /* 0x0000000214027209 */ /* 0x000fe60007810000 */
[----:B------:R-:W2:Y:S01]  /*8900*/  SHFL.BFLY PT, R3, R100, 0x2, 0x1f ;  /* 0x0c401f0064037f89 */ /* 0x000ea200000e0000 */
[----:B-1----:R-:W-:Y:S04]  /*8910*/  FMNMX.FTZ R2, R244, R2, !PT ;  /* 0x00000002f4027209 */ /* 0x002fe80007810000 */
[----:B---3--:R-:W-:Y:S04]  /*8920*/  FMNMX.FTZ R0, R245, R2, !PT ;  /* 0x00000002f5007209 */ /* 0x008fe80007810000 */
        /* <DEDUP_REMOVED lines=44> */
[----:B----4-:R-:W-:Y:S02]  /*8bf0*/  FMUL.FTZ R32, R2, R132 ;  /* 0x0000008402207220 */ /* 0x010fe40000410000 */
        /* <DEDUP_REMOVED lines=26> */
[C---:B------:R-:W-:Y:S02]  /*8da0*/  FMUL.FTZ R35, R0.reuse, R135 ;  /* 0x0000008700237220 */ /* 0x040fe40000410000 */
[C---:B------:R-:W-:Y:S01]  /*8db0*/  FMUL.FTZ R50, R0.reuse, R150 ;  /* 0x0000009600327220 */ /* 0x040fe20000410000 */
[----:B------:R2:W4:Y:S01]  /*8dc0*/  MUFU.EX2 R154, R9 ;  /* 0x00000009009a7308 */ /* 0x0005220000000800 */
[----:B------:R-:W-:Y:S02]  /*8dd0*/  FMUL.FTZ R51, R0, R151 ;  /* 0x0000009700337220 */ /* 0x000fe40000410000 */
[----:B------:R-:W-:Y:S01]  /*8de0*/  FMUL.FTZ R40, R2, R140 ;  /* 0x0000008c02287220 */ /* 0x000fe20000410000 */
[----:B------:R-:W-:Y:S01]  /*8df0*/  MOV R140, R41 ;  /* 0x00000029008c7202 */ /* 0x000fe20000000f00 */
[----:B-1----:R-:W-:Y:S02]  /*8e00*/  FMUL.FTZ R10, R0, R110 ;  /* 0x0000006e000a7220 */ /* 0x002fe40000410000 */
[----:B------:R-:W-:Y:S02]  /*8e10*/  FMUL.FTZ R41, R2, R141 ;  /* 0x0000008d02297220 */ /* 0x000fe40000410000 */
        /* <DEDUP_REMOVED lines=57> */
[----:B------:R-:W-:Y:S02]  /*91b0*/  FMUL.FTZ R93, R2, R93 ;  /* 0x0000005d025d7220 */ /* 0x000fe40000410000 */
[C---:B------:R-:W-:Y:S02]  /*91c0*/  FMUL.FTZ R94, R0.reuse, R94 ;  /* 0x0000005e005e7220 */ /* 0x040fe40000410000 */
[----:B------:R-:W-:Y:S01]  /*91d0*/  FMUL.FTZ R95, R0, R95 ;  /* 0x0000005f005f7220 */ /* 0x000fe20000410000 */
[----:B------:R-:W-:Y:S01]  /*91e0*/  LDSM.16.MT88.4 R28, [R229+0x100] ;  /* 0x00010000e51c783b */ /* 0x000fe20000004200 */
[C---:B------:R-:W-:Y:S02]  /*91f0*/  FMUL.FTZ R96, R2.reuse, R96 ;  /* 0x0000006002607220 */ /* 0x040fe40000410000 */
[----:B------:R-:W-:Y:S02]  /*9200*/  FMUL.FTZ R97, R2, R97 ;  /* 0x0000006102617220 */ /* 0x000fe40000410000 */
[C---:B------:R-:W-:Y:S02]  /*9210*/  FMUL.FTZ R98, R0.reuse, R98 ;  /* 0x0000006200627220 */ /* 0x040fe40000410000 */
[C---:B------:R-:W-:Y:S01]  /*9220*/  FMUL.FTZ R99, R0.reuse, R99 ;  /* 0x0000006300637220 */ /* 0x040fe20000410000 */
[----:B------:R-:W-:Y:S01]  /*9230*/  LDSM.16.MT88.4 R36, [R228+0x100] ;  /* 0x00010000e424783b */ /* 0x000fe20000004200 */
[C---:B-1----:R-:W-:Y:S01]  /*9240*/  FMUL.FTZ R6, R0.reuse, R106 ;  /* 0x0000006a00067220 */ /* 0x042fe20000410000 */
[----:B------:R-:W-:Y:S01]  /*9250*/  F2FP.PACK_AB R106, R231, R248 ;  /* 0x000000f8e76a723e */ /* 0x000fe200000000ff */
[----:B------:R-:W-:Y:S02]  /*9260*/  FMUL.FTZ R7, R0, R107 ;  /* 0x0000006b00077220 */ /* 0x000fe40000410000 */
[----:B--2---:R-:W-:Y:S01]  /*9270*/  FFMA.FTZ R4, R169, c[0x0][0x2d0], -R101 ;  /* 0x0000b400a9047a23 */ /* 0x004fe20000010865 */
[----:B------:R-:W-:Y:S02]  /*9280*/  MOV R169, R23 ;  /* 0x0000001700a97202 */ /* 0x000fe40000000f00 */
[----:B------:R-:W-:Y:S01]  /*9290*/  LDSM.16.MT88.4 R44, [R225+0x3100] ;  /* 0x00310000e12c783b */ /* 0x000fe20000004200 */
[----:B------:R1:W2:Y:S07]  /*92a0*/  MUFU.EX2 R165, R4 ;  /* 0x0000000400a57308 */ /* 0x0002ae0000000800 */
[----:B------:R-:W4:Y:S08]  /*92b0*/  LDSM.16.MT88.4 R20, [R226+0x100] ;  /* 0x00010000e214783b */ /* 0x000f300000004200 */
[----:B------:R-:W4:Y:S08]  /*92c0*/  LDSM.16.MT88.4 R108, [R226+0x3100] ;  /* 0x00310000e26c783b */ /* 0x000f300000004200 */
[----:B------:R-:W0:Y:S01]  /*92d0*/  LDGDEPBAR ;  /* 0x00000000000079af */ /* 0x000e220000000000 */
[----:B-1----:R-:W-:Y:S01]  /*92e0*/  FMUL.FTZ R4, R2, R104 ;  /* 0x0000006802047220 */ /* 0x002fe20000410000 */
[----:B------:R-:W-:Y:S02]  /*92f0*/  F2FP.PACK_AB R104, R246, R164 ;  /* 0x000000a4f668723e */ /* 0x000fe400000000ff */
[----:B--2---:R-:W-:Y:S07]  /*9300*/  F2FP.PACK_AB R107, R165, R155 ;  /* 0x0000009ba56b723e */ /* 0x004fee00000000ff */
[C---:B---3--:R-:W-:Y:S07]  /*9310*/  HMMA.16816.F32 R4, R104.reuse, R12, R4 ;  /* 0x0000000c6804723c */ /* 0x048fee0000001804 */
        /* <DEDUP_REMOVED lines=8> */
[C---:B------:R-:W-:Y:S01]  /*93a0*/  FMUL.FTZ R15, R0.reuse, R115 ;  /* 0x00000073000f7220 */ /* 0x040fe20000410000 */
[----:B------:R-:W-:Y:S01]  /*93b0*/  MOV R115, R16 ;  /* 0x0000001000737202 */ /* 0x000fe20000000f00 */
[----:B------:R-:W-:Y:S01]  /*93c0*/  FMUL.FTZ R19, R0, R119 ;  /* 0x0000007700137220 */ /* 0x000fe20000410000 */
[----:B------:R-:W-:Y:S01]  /*93d0*/  MOV R125, R113 ;  /* 0x00000071007d7202 */ /* 0x000fe20000000f00 */
[C---:B------:R-:W-:Y:S01]  /*93e0*/  FMUL.FTZ R16, R2.reuse, R116 ;  /* 0x0000007402107220 */ /* 0x040fe20000410000 */
[----:B------:R-:W-:Y:S01]  /*93f0*/  MOV R116, R17 ;  /* 0x0000001100747202 */ /* 0x000fe20000000f00 */
[----:B------:R-:W-:Y:S01]  /*9400*/  FMUL.FTZ R17, R2, R117 ;  /* 0x0000007502117220 */ /* 0x000fe20000410000 */
[C---:B----4-:R-:W-:Y:S03]  /*9410*/  HMMA.16816.F32 R12, R104.reuse, R20, R12 ;  /* 0x00000014680c723c */ /* 0x050fe6000000180c */
[----:B------:R-:W-:Y:S01]  /*9420*/  MOV R117, R18 ;  /* 0x0000001200757202 */ /* 0x000fe20000000f00 */
[----:B------:R-:W-:Y:S01]  /*9430*/  FMUL.FTZ R18, R0, R118 ;  /* 0x0000007600127220 */ /* 0x000fe20000410000 */
[----:B------:R-:W-:Y:S01]  /*9440*/  MOV R127, R42 ;  /* 0x0000002a007f7202 */ /* 0x000fe20000000f00 */
[C---:B------:R-:W-:Y:S01]  /*9450*/  FMUL.FTZ R24, R2.reuse, R124 ;  /* 0x0000007c02187220 */ /* 0x040fe20000410000 */
[----:B------:R-:W-:Y:S01]  /*9460*/  MOV R135, R117 ;  /* 0x0000007500877202 */ /* 0x000fe20000000f00 */
[C---:B------:R-:W-:Y:S01]  /*9470*/  FMUL.FTZ R20, R2.reuse, R120 ;  /* 0x0000007802147220 */ /* 0x040fe20000410000 */
[----:B------:R-:W-:Y:S02]  /*9480*/  MOV R120, R112 ;  /* 0x0000007000787202 */ /* 0x000fe40000000f00 */
[C---:B------:R-:W-:Y:S03]  /*9490*/  HMMA.16816.F32 R16, R104.reuse, R22, R16 ;  /* 0x000000166810723c */ /* 0x040fe60000001810 */
[----:B------:R-:W-:Y:S01]  /*94a0*/  FMUL.FTZ R21, R2, R121 ;  /* 0x0000007902157220 */ /* 0x000fe20000410000 */
[----:B------:R-:W-:Y:S01]  /*94b0*/  MOV R121, R102 ;  /* 0x0000006600797202 */ /* 0x000fe20000000f00 */
[--C-:B------:R-:W-:Y:S01]  /*94c0*/  FFMA.FTZ R102, R172, c[0x0][0x2d0], -R153.reuse ;  /* 0x0000b400ac667a23 */ /* 0x100fe20000010899 */
[----:B------:R-:W-:Y:S01]  /*94d0*/  MOV R124, R116 ;  /* 0x00000074007c7202 */ /* 0x000fe20000000f00 */
[C---:B------:R-:W-:Y:S01]  /*94e0*/  FMUL.FTZ R22, R0.reuse, R122 ;  /* 0x0000007a00167220 */ /* 0x040fe20000410000 */
[----:B------:R-:W-:Y:S01]  /*94f0*/  MOV R122, R114 ;  /* 0x00000072007a7202 */ /* 0x000fe20000000f00 */
[C---:B------:R-:W-:Y:S01]  /*9500*/  FMUL.FTZ R23, R0.reuse, R123 ;  /* 0x0000007b00177220 */ /* 0x040fe20000410000 */
[----:B------:R-:W-:Y:S02]  /*9510*/  LDSM.16.MT88.4 R116, [R228+0x3100] ;  /* 0x00310000e474783b */ /* 0x000fe40000004200 */
[----:B------:R-:W-:Y:S01]  /*9520*/  MOV R123, R115 ;  /* 0x00000073007b7202 */ /* 0x000fe20000000f00 */
[C---:B------:R-:W-:Y:S01]  /*9530*/  FMUL.FTZ R42, R0.reuse, R142 ;  /* 0x0000008e002a7220 */ /* 0x040fe20000410000 */
[----:B------:R-:W-:Y:S01]  /*9540*/  MOV R142, R43 ;  /* 0x0000002b008e7202 */ /* 0x000fe20000000f00 */
[----:B------:R-:W-:Y:S01]  /*9550*/  FMUL.FTZ R43, R0, R143 ;  /* 0x0000008f002b7220 */ /* 0x000fe20000410000 */
[C---:B------:R-:W-:Y:S02]  /*9560*/  HMMA.16816.F32 R20, R104.reuse, R28, R20 ;  /* 0x0000001c6814723c */ /* 0x040fe40000001814 */
[----:B------:R-:W1:Y:S05]  /*9570*/  LDSM.16.MT88.4 R112, [R229+0x3100] ;  /* 0x00310000e570783b */ /* 0x000e6a0000004200 */
[C---:B------:R-:W-:Y:S01]  /*9580*/  FMUL.FTZ R28, R2.reuse, R128 ;  /* 0x00000080021c7220 */ /* 0x040fe20000410000 */
[C---:B------:R-:W-:Y:S04]  /*9590*/  HMMA.16816.F32 R24, R104.reuse, R30, R24 ;  /* 0x0000001e6818723c */ /* 0x040fe80000001818 */
[C---:B------:R-:W-:Y:S01]  /*95a0*/  FMUL.FTZ R29, R2.reuse, R129 ;  /* 0x00000081021d7220 */ /* 0x040fe20000410000 */
[----:B------:R-:W-:Y:S01]  /*95b0*/  MOV R129, R49 ;  /* 0x0000003100817202 */ /* 0x000fe20000000f00 */
[----:B------:R-:W-:Y:S01]  /*95c0*/  FMUL.FTZ R49, R2, R149 ;  /* 0x0000009502317220 */ /* 0x000fe20000410000 */
[----:B------:R-:W-:Y:S01]  /*95d0*/  MOV R128, R48 ;  /* 0x0000003000807202 */ /* 0x000fe20000000f00 */
[C---:B------:R-:W-:Y:S02]  /*95e0*/  FMUL.FTZ R30, R0.reuse, R130 ;  /* 0x00000082001e7220 */ /* 0x040fe40000410000 */
[----:B------:R2:W-:Y:S02]  /*95f0*/  MUFU.EX2 R130, R102 ;  /* 0x0000006600827308 */ /* 0x0005e40000000800 */
[----:B------:R-:W-:Y:S02]  /*9600*/  FMUL.FTZ R31, R0, R131 ;  /* 0x00000083001f7220 */ /* 0x000fe40000410000 */
[C---:B------:R-:W-:Y:S02]  /*9610*/  FMUL.FTZ R48, R2.reuse, R148 ;  /* 0x0000009402307220 */ /* 0x040fe40000410000 */
[----:B------:R-:W-:Y:S03]  /*9620*/  LDSM.16.MT88.4 R148, [R226+0x5900] ;  /* 0x00590000e294783b */ /* 0x000fe60000004200 */
[C---:B------:R-:W-:Y:S07]  /*9630*/  HMMA.16816.F32 R28, R104.reuse, R36, R28 ;  /* 0x00000024681c723c */ /* 0x040fee000000181c */
[C---:B------:R-:W-:Y:S01]  /*9640*/  FMUL.FTZ R37, R2.reuse, R137 ;  /* 0x0000008902257220 */ /* 0x040fe20000410000 */
[C---:B------:R-:W-:Y:S04]  /*9650*/  HMMA.16816.F32 R32, R104.reuse, R38, R32 ;  /* 0x000000266820723c */ /* 0x040fe80000001820 */
[----:B------:R-:W-:Y:S02]  /*9660*/  FMUL.FTZ R36, R2, R136 ;  /* 0x0000008802247220 */ /* 0x000fe40000410000 */
[--C-:B--2---:R-:W-:Y:S02]  /*9670*/  FFMA.FTZ R102, R173, c[0x0][0x2d0], -R153.reuse ;  /* 0x0000b400ad667a23 */ /* 0x104fe40000010899 */
[C---:B------:R-:W-:Y:S02]  /*9680*/  FMUL.FTZ R38, R0.reuse, R138 ;  /* 0x0000008a00267220 */ /* 0x040fe40000410000 */
[----:B------:R2:W-:Y:S02]  /*9690*/  MUFU.EX2 R137, R102 ;  /* 0x0000006600897308 */ /* 0x0005e40000000800 */
[----:B------:R-:W-:Y:S07]  /*96a0*/  FMUL.FTZ R39, R0, R139 ;  /* 0x0000008b00277220 */ /* 0x000fee0000410000 */
[C---:B------:R-:W-:Y:S07]  /*96b0*/  HMMA.16816.F32 R36, R104.reuse, R44, R36 ;  /* 0x0000002c6824723c */ /* 0x040fee0000001824 */
[C---:B------:R-:W-:Y:S01]  /*96c0*/  FMUL.FTZ R45, R2.reuse, R145 ;  /* 0x00000091022d7220 */ /* 0x040fe20000410000 */
[C---:B------:R-:W-:Y:S04]  /*96d0*/  HMMA.16816.F32 R40, R104.reuse, R46, R40 ;  /* 0x0000002e6828723c */ /* 0x040fe80000001828 */
[----:B------:R-:W-:Y:S03]  /*96e0*/  FMUL.FTZ R44, R2, R144 ;  /* 0x00000090022c7220 */ /* 0x000fe60000410000 */
[----:B------:R-:W-:Y:S02]  /*96f0*/  FMUL.FTZ R46, R0, R146 ;  /* 0x00000092002e7220 */ /* 0x000fe40000410000 */
[--C-:B--2---:R-:W-:Y:S03]  /*9700*/  FFMA.FTZ R102, R174, c[0x0][0x2d0], -R153.reuse ;  /* 0x0000b400ae667a23 */ /* 0x104fe60000010899 */
[----:B------:R-:W-:Y:S01]  /*9710*/  FMUL.FTZ R47, R0, R147 ;  /* 0x00000093002f7220 */ /* 0x000fe20000410000 */
[----:B------:R2:W-:Y:S06]  /*9720*/  MUFU.EX2 R145, R102 ;  /* 0x0000006600917308 */ /* 0x0005ec0000000800 */
[C---:B------:R-:W-:Y:S08]  /*9730*/  HMMA.16816.F32 R44, R104.reuse, R108, R44 ;  /* 0x0000006c682c723c */ /* 0x040ff0000000182c */
[C---:B------:R-:W-:Y:S01]  /*9740*/  HMMA.16816.F32 R48, R104.reuse, R110, R48 ;  /* 0x0000006e6830723c */ /* 0x040fe20000001830 */
[----:B------:R-:W3:Y:S07]  /*9750*/  LDSM.16.MT88.4 R108, [R225+0x6100] ;  /* 0x00610000e16c783b */ /* 0x000eee0000004200 */
[C---:B-1----:R-:W-:Y:S04]  /*9760*/  HMMA.16816.F32 R52, R104.reuse, R112, R52 ;  /* 0x000000706834723c */ /* 0x042fe80000001834 */
[----:B--2---:R-:W-:Y:S04]  /*9770*/  FFMA.FTZ R102, R175, c[0x0][0x2d0], -R153 ;  /* 0x0000b400af667a23 */ /* 0x004fe80000010899 */
[C---:B------:R-:W-:Y:S01]  /*9780*/  HMMA.16816.F32 R56, R104.reuse, R114, R56 ;  /* 0x000000726838723c */ /* 0x040fe20000001838 */
[----:B------:R1:W-:Y:S01]  /*9790*/  MUFU.EX2 R139, R102 ;  /* 0x00000066008b7308 */ /* 0x0003e20000000800 */
[----:B------:R-:W2:Y:S06]  /*97a0*/  LDSM.16.MT88.4 R112, [R226+0x6100] ;  /* 0x00610000e270783b */ /* 0x000eac0000004200 */
[C---:B------:R-:W-:Y:S08]  /*97b0*/  HMMA.16816.F32 R60, R104.reuse, R116, R60 ;  /* 0x00000074683c723c */ /* 0x040ff0000000183c */
[C---:B------:R-:W-:Y:S01]  /*97c0*/  HMMA.16816.F32 R64, R104.reuse, R118, R64 ;  /* 0x000000766840723c */ /* 0x040fe20000001840 */
[----:B------:R-:W4:Y:S07]  /*97d0*/  LDSM.16.MT88.4 R116, [R229+0x6100] ;  /* 0x00610000e574783b */ /* 0x000f2e0000004200 */
[C---:B---3--:R-:W-:Y:S04]  /*97e0*/  HMMA.16816.F32 R68, R104.reuse, R108, R68 ;  /* 0x0000006c6844723c */ /* 0x048fe80000001844 */
[--C-:B-1----:R-:W-:Y:S04]  /*97f0*/  FFMA.FTZ R102, R176, c[0x0][0x2d0], -R101.reuse ;  /* 0x0000b400b0667a23 */ /* 0x102fe80000010865 */
[----:B------:R1:W-:Y:S01]  /*9800*/  MUFU.EX2 R132, R102 ;  /* 0x0000006600847308 */ /* 0x0003e20000000800 */
[C---:B------:R-:W-:Y:S01]  /*9810*/  HMMA.16816.F32 R72, R104.reuse, R110, R72 ;  /* 0x0000006e6848723c */ /* 0x040fe20000001848 */
[----:B------:R-:W3:Y:S07]  /*9820*/  LDSM.16.MT88.4 R108, [R228+0x6100] ;  /* 0x00610000e46c783b */ /* 0x000eee0000004200 */
[C---:B--2---:R-:W-:Y:S08]  /*9830*/  HMMA.16816.F32 R76, R104.reuse, R112, R76 ;  /* 0x00000070684c723c */ /* 0x044ff0000000184c */
[C---:B------:R-:W-:Y:S01]  /*9840*/  HMMA.16816.F32 R80, R104.reuse, R114, R80 ;  /* 0x000000726850723c */ /* 0x040fe20000001850 */
[----:B------:R-:W2:Y:S03]  /*9850*/  LDSM.16.MT88.4 R112, [R225+0x900] ;  /* 0x00090000e170783b */ /* 0x000ea60000004200 */
[--C-:B-1----:R-:W-:Y:S04]  /*9860*/  FFMA.FTZ R102, R178, c[0x0][0x2d0], -R101.reuse ;  /* 0x0000b400b2667a23 */ /* 0x102fe80000010865 */
[C---:B----4-:R-:W-:Y:S01]  /*9870*/  HMMA.16816.F32 R84, R104.reuse, R116, R84 ;  /* 0x000000746854723c */ /* 0x050fe20000001854 */
[----:B------:R1:W4:Y:S07]  /*9880*/  MUFU.EX2 R136, R102 ;  /* 0x0000006600887308 */ /* 0x00032e0000000800 */
[C---:B------:R-:W-:Y:S01]  /*9890*/  HMMA.16816.F32 R88, R104.reuse, R118, R88 ;  /* 0x000000766858723c */ /* 0x040fe20000001858 */
[----:B------:R-:W2:Y:S07]  /*98a0*/  LDSM.16.MT88.4 R116, [R226+0x900] ;  /* 0x00090000e274783b */ /* 0x000eae0000004200 */
[C---:B---3--:R-:W-:Y:S08]  /*98b0*/  HMMA.16816.F32 R92, R104.reuse, R108, R92 ;  /* 0x0000006c685c723c */ /* 0x048ff0000000185c */
[----:B------:R-:W-:Y:S01]  /*98c0*/  HMMA.16816.F32 R96, R104, R110, R96 ;  /* 0x0000006e6860723c */ /* 0x000fe20000001860 */
[----:B------:R-:W3:Y:S03]  /*98d0*/  LDSM.16.MT88.4 R108, [R229+0x900] ;  /* 0x00090000e56c783b */ /* 0x000ee60000004200 */
[--C-:B-1----:R-:W-:Y:S03]  /*98e0*/  FFMA.FTZ R102, R177, c[0x0][0x2d0], -R101.reuse ;  /* 0x0000b400b1667a23 */ /* 0x102fe60000010865 */
[----:B----4-:R-:W-:Y:S01]  /*98f0*/  F2FP.PACK_AB R105, R136, R132 ;  /* 0x000000848869723e */ /* 0x010fe200000000ff */
[----:B------:R1:W-:Y:S01]  /*9900*/  MUFU.EX2 R144, R102 ;  /* 0x0000006600907308 */ /* 0x0003e20000000800 */
[----:B------:R-:W-:Y:S03]  /*9910*/  F2FP.PACK_AB R104, R137, R130 ;  /* 0x000000828968723e */ /* 0x000fe600000000ff */
[----:B------:R-:W-:Y:S01]  /*9920*/  F2FP.PACK_AB R106, R139, R145 ;  /* 0x000000918b6a723e */ /* 0x000fe200000000ff */
[----:B-1----:R-:W-:Y:S05]  /*9930*/  FFMA.FTZ R102, R179, c[0x0][0x2d0], -R101 ;  /* 0x0000b400b3667a23 */ /* 0x002fea0000010865 */
[----:B------:R1:W4:Y:S02]  /*9940*/  MUFU.EX2 R138, R102 ;  /* 0x00000066008a7308 */ /* 0x0003240000000800 */
[--C-:B-1----:R-:W-:Y:S01]  /*9950*/  FFMA.FTZ R102, R183, c[0x0][0x2d0], -R153.reuse ;  /* 0x0000b400b7667a23 */ /* 0x102fe20000010899 */
[----:B----4-:R-:W-:Y:S07]  /*9960*/  F2FP.PACK_AB R107, R138, R144 ;  /* 0x000000908a6b723e */ /* 0x010fee00000000ff */
[----:B------:R1:W-:Y:S01]  /*9970*/  MUFU.EX2 R141, R102 ;  /* 0x00000066008d7308 */ /* 0x0003e20000000800 */
[C---:B--2---:R-:W-:Y:S08]  /*9980*/  HMMA.16816.F32 R4, R104.reuse, R112, R4 ;  /* 0x000000706804723c */ /* 0x044ff00000001804 */
[C---:B------:R-:W-:Y:S01]  /*9990*/  HMMA.16816.F32 R8, R104.reuse, R114, R8 ;  /* 0x000000726808723c */ /* 0x040fe20000001808 */
[----:B------:R-:W2:Y:S07]  /*99a0*/  LDSM.16.MT88.4 R112, [R228+0x900] ;  /* 0x00090000e470783b */ /* 0x000eae0000004200 */
[C---:B------:R-:W-:Y:S04]  /*99b0*/  HMMA.16816.F32 R12, R104.reuse, R116, R12 ;  /* 0x00000074680c723c */ /* 0x040fe8000000180c */
[--C-:B-1----:R-:W-:Y:S04]  /*99c0*/  FFMA.FTZ R102, R182, c[0x0][0x2d0], -R153.reuse ;  /* 0x0000b400b6667a23 */ /* 0x102fe80000010899 */
[C---:B------:R-:W-:Y:S01]  /*99d0*/  HMMA.16816.F32 R16, R104.reuse, R118, R16 ;  /* 0x000000766810723c */ /* 0x040fe20000001810 */
[----:B------:R1:W4:Y:S01]  /*99e0*/  MUFU.EX2 R147, R102 ;  /* 0x0000006600937308 */ /* 0x0003220000000800 */
[----:B------:R-:W4:Y:S06]  /*99f0*/  LDSM.16.MT88.4 R116, [R225+0x3900] ;  /* 0x00390000e174783b */ /* 0x000f2c0000004200 */
[C---:B---3--:R-:W-:Y:S08]  /*9a00*/  HMMA.16816.F32 R20, R104.reuse, R108, R20 ;  /* 0x0000006c6814723c */ /* 0x048ff00000001814 */
[C---:B------:R-:W-:Y:S01]  /*9a10*/  HMMA.16816.F32 R24, R104.reuse, R110, R24 ;  /* 0x0000006e6818723c */ /* 0x040fe20000001818 */
[----:B------:R-:W3:Y:S07]  /*9a20*/  LDSM.16.MT88.4 R108, [R226+0x3900] ;  /* 0x00390000e26c783b */ /* 0x000eee0000004200 */
[C---:B--2---:R-:W-:Y:S04]  /*9a30*/  HMMA.16816.F32 R28, R104.reuse, R112, R28 ;  /* 0x00000070681c723c */ /* 0x044fe8000000181c */
[--C-:B-1----:R-:W-:Y:S04]  /*9a40*/  FFMA.FTZ R102, R181, c[0x0][0x2d0], -R153.reuse ;  /* 0x0000b400b5667a23 */ /* 0x102fe80000010899 */
[----:B------:R1:W-:Y:S01]  /*9a50*/  MUFU.EX2 R146, R102 ;  /* 0x0000006600927308 */ /* 0x0003e20000000800 */
[C---:B------:R-:W-:Y:S01]  /*9a60*/  HMMA.16816.F32 R32, R104.reuse, R114, R32 ;  /* 0x000000726820723c */ /* 0x040fe20000001820 */
[----:B------:R-:W2:Y:S07]  /*9a70*/  LDSM.16.MT88.4 R112, [R229+0x3900] ;  /* 0x00390000e570783b */ /* 0x000eae0000004200 */
[C---:B----4-:R-:W-:Y:S08]  /*9a80*/  HMMA.16816.F32 R36, R104.reuse, R116, R36 ;  /* 0x000000746824723c */ /* 0x050ff00000001824 */
[C---:B------:R-:W-:Y:S01]  /*9a90*/  HMMA.16816.F32 R40, R104.reuse, R118, R40 ;  /* 0x000000766828723c */ /* 0x040fe20000001828 */
[----:B------:R-:W4:Y:S03]  /*9aa0*/  LDSM.16.MT88.4 R116, [R228+0x3900] ;  /* 0x00390000e474783b */ /* 0x000f260000004200 */
[----:B-1----:R-:W-:Y:S04]  /*9ab0*/  FFMA.FTZ R102, R180, c[0x0][0x2d0], -R153 ;  /* 0x0000b400b4667a23 */ /* 0x002fe80000010899 */
[C---:B---3--:R-:W-:Y:S01]  /*9ac0*/  HMMA.16816.F32 R44, R104.reuse, R108, R44 ;  /* 0x0000006c682c723c */ /* 0x048fe2000000182c */
[----:B------:R1:W3:Y:S07]  /*9ad0*/  MUFU.EX2 R131, R102 ;  /* 0x0000006600837308 */ /* 0x0002ee0000000800 */
[C---:B------:R-:W-:Y:S01]  /*9ae0*/  HMMA.16816.F32 R48, R104.reuse, R110, R48 ;  /* 0x0000006e6830723c */ /* 0x040fe20000001830 */
[----:B------:R-:W3:Y:S07]  /*9af0*/  LDSM.16.MT88.4 R108, [R225+0x6900] ;  /* 0x00690000e16c783b */ /* 0x000eee0000004200 */
[C---:B--2---:R-:W-:Y:S08]  /*9b00*/  HMMA.16816.F32 R52, R104.reuse, R112, R52 ;  /* 0x000000706834723c */ /* 0x044ff00000001834 */
[C---:B------:R-:W-:Y:S01]  /*9b10*/  HMMA.16816.F32 R56, R104.reuse, R114, R56 ;  /* 0x000000726838723c */ /* 0x040fe20000001838 */
[----:B------:R-:W2:Y:S03]  /*9b20*/  LDSM.16.MT88.4 R112, [R226+0x6900] ;  /* 0x00690000e270783b */ /* 0x000ea60000004200 */
[--C-:B-1----:R-:W-:Y:S04]  /*9b30*/  FFMA.FTZ R102, R251, c[0x0][0x2d0], -R101.reuse ;  /* 0x0000b400fb667a23 */ /* 0x102fe80000010865 */
[----:B------:R1:W-:Y:S01]  /*9b40*/  MUFU.EX2 R181, R102 ;  /* 0x0000006600b57308 */ /* 0x0003e20000000800 */
[C---:B----4-:R-:W-:Y:S08]  /*9b50*/  HMMA.16816.F32 R60, R104.reuse, R116, R60 ;  /* 0x00000074683c723c */ /* 0x050ff0000000183c */
[C---:B------:R-:W-:Y:S01]  /*9b60*/  HMMA.16816.F32 R64, R104.reuse, R118, R64 ;  /* 0x000000766840723c */ /* 0x040fe20000001840 */
[----:B------:R-:W4:Y:S07]  /*9b70*/  LDSM.16.MT88.4 R116, [R229+0x6900] ;  /* 0x00690000e574783b */ /* 0x000f2e0000004200 */
[C---:B---3--:R-:W-:Y:S04]  /*9b80*/  HMMA.16816.F32 R68, R104.reuse, R108, R68 ;  /* 0x0000006c6844723c */ /* 0x048fe80000001844 */
[--C-:B-1----:R-:W-:Y:S04]  /*9b90*/  FFMA.FTZ R102, R142, c[0x0][0x2d0], -R101.reuse ;  /* 0x0000b4008e667a23 */ /* 0x102fe80000010865 */
[C---:B------:R-:W-:Y:S01]  /*9ba0*/  HMMA.16816.F32 R72, R104.reuse, R110, R72 ;  /* 0x0000006e6848723c */ /* 0x040fe20000001848 */
[----:B------:R-:W1:Y:S01]  /*9bb0*/  LDSM.16.MT88.4 R108, [R228+0x6900] ;  /* 0x00690000e46c783b */ /* 0x000e620000004200 */
[----:B------:R3:W1:Y:S06]  /*9bc0*/  MUFU.EX2 R180, R102 ;  /* 0x0000006600b47308 */ /* 0x00066c0000000800 */
[C---:B--2---:R-:W-:Y:S08]  /*9bd0*/  HMMA.16816.F32 R76, R104.reuse, R112, R76 ;  /* 0x00000070684c723c */ /* 0x044ff0000000184c */
[C---:B------:R-:W-:Y:S01]  /*9be0*/  HMMA.16816.F32 R80, R104.reuse, R114, R80 ;  /* 0x000000726850723c */ /* 0x040fe20000001850 */
[----:B------:R-:W2:Y:S07]  /*9bf0*/  LDSM.16.MT88.4 R112, [R225+0x1100] ;  /* 0x00110000e170783b */ /* 0x000eae0000004200 */
[C---:B----4-:R-:W-:Y:S04]  /*9c00*/  HMMA.16816.F32 R84, R104.reuse, R116, R84 ;  /* 0x000000746854723c */ /* 0x050fe80000001854 */
[--C-:B---3--:R-:W-:Y:S04]  /*9c10*/  FFMA.FTZ R102, R252, c[0x0][0x2d0], -R101.reuse ;  /* 0x0000b400fc667a23 */ /* 0x108fe80000010865 */
        /* <DEDUP_REMOVED lines=33> */
[--C-:B--2---:R-:W-:Y:S04]  /*9e30*/  FFMA.FTZ R102, R129, c[0x0][0x2d0], -R153.reuse ;  /* 0x0000b40081667a23 */ /* 0x104fe80000010899 */
[C---:B-1----:R-:W-:Y:S01]  /*9e40*/  HMMA.16816.F32 R44, R104.reuse, R108, R44 ;  /* 0x0000006c682c723c */ /* 0x042fe2000000182c */
[----:B------:R1:W2:Y:S03]  /*9e50*/  MUFU.EX2 R135, R102 ;  /* 0x0000006600877308 */ /* 0x0002a60000000800 */
[--C-:B------:R-:W-:Y:S02]  /*9e60*/  FFMA.FTZ R129, R171, c[0x0][0x2d0], -R153.reuse ;  /* 0x0000b400ab817a23 */ /* 0x100fe40000010899 */
[----:B------:R-:W-:Y:S02]  /*9e70*/  FFMA.FTZ R171, R170, c[0x0][0x2d0], -R153 ;  /* 0x0000b400aaab7a23 */ /* 0x000fe40000010899 */
[C---:B------:R-:W-:Y:S01]  /*9e80*/  HMMA.16816.F32 R48, R104.reuse, R110, R48 ;  /* 0x0000006e6830723c */ /* 0x040fe20000001830 */
[----:B------:R-:W2:Y:S02]  /*9e90*/  LDSM.16.MT88.4 R108, [R225+0x7100] ;  /* 0x00710000e16c783b */ /* 0x000ea40000004200 */
[----:B------:R4:W-:Y:S05]  /*9ea0*/  MUFU.EX2 R176, R129 ;  /* 0x0000008100b07308 */ /* 0x0009ea0000000800 */
[C---:B---3--:R-:W-:Y:S05]  /*9eb0*/  HMMA.16816.F32 R52, R104.reuse, R112, R52 ;  /* 0x000000706834723c */ /* 0x048fea0000001834 */
[----:B------:R-:W-:Y:S03]  /*9ec0*/  MUFU.EX2 R171, R171 ;  /* 0x000000ab00ab7308 */ /* 0x000fe60000000800 */
[C---:B------:R-:W-:Y:S01]  /*9ed0*/  HMMA.16816.F32 R56, R104.reuse, R114, R56 ;  /* 0x000000726838723c */ /* 0x040fe20000001838 */
[----:B------:R-:W3:Y:S03]  /*9ee0*/  LDSM.16.MT88.4 R112, [R226+0x7100] ;  /* 0x00710000e270783b */ /* 0x000ee60000004200 */
[--C-:B-1----:R-:W-:Y:S04]  /*9ef0*/  FFMA.FTZ R102, R128, c[0x0][0x2d0], -R101.reuse ;  /* 0x0000b40080667a23 */ /* 0x102fe80000010865 */
[----:B------:R1:W-:Y:S01]  /*9f00*/  MUFU.EX2 R175, R102 ;  /* 0x0000006600af7308 */ /* 0x0003e20000000800 */
[C---:B----4-:R-:W-:Y:S03]  /*9f10*/  HMMA.16816.F32 R60, R104.reuse, R116, R60 ;  /* 0x00000074683c723c */ /* 0x050fe6000000183c */
[----:B------:R-:W-:Y:S05]  /*9f20*/  MOV R129, R141 ;  /* 0x0000008d00817202 */ /* 0x000fea0000000f00 */
[C---:B------:R-:W-:Y:S01]  /*9f30*/  HMMA.16816.F32 R64, R104.reuse, R118, R64 ;  /* 0x000000766840723c */ /* 0x040fe20000001840 */
[----:B------:R-:W4:Y:S07]  /*9f40*/  LDSM.16.MT88.4 R116, [R229+0x7100] ;  /* 0x00710000e574783b */ /* 0x000f2e0000004200 */
[C---:B--2---:R-:W-:Y:S04]  /*9f50*/  HMMA.16816.F32 R68, R104.reuse, R108, R68 ;  /* 0x0000006c6844723c */ /* 0x044fe80000001844 */
[--C-:B-1----:R-:W-:Y:S04]  /*9f60*/  FFMA.FTZ R102, R127, c[0x0][0x2d0], -R101.reuse ;  /* 0x0000b4007f667a23 */ /* 0x102fe80000010865 */
[C---:B------:R-:W-:Y:S01]  /*9f70*/  HMMA.16816.F32 R72, R104.reuse, R110, R72 ;  /* 0x0000006e6848723c */ /* 0x040fe20000001848 */
[----:B------:R-:W1:Y:S01]  /*9f80*/  LDSM.16.MT88.4 R108, [R228+0x7100] ;  /* 0x00710000e46c783b */ /* 0x000e620000004200 */
[----:B------:R2:W1:Y:S06]  /*9f90*/  MUFU.EX2 R174, R102 ;  /* 0x0000006600ae7308 */ /* 0x00046c0000000800 */
[C---:B---3--:R-:W-:Y:S08]  /*9fa0*/  HMMA.16816.F32 R76, R104.reuse, R112, R76 ;  /* 0x00000070684c723c */ /* 0x048ff0000000184c */
        /* <DEDUP_REMOVED lines=10> */
[----:B--2---:R-:W-:Y:S03]  /*a050*/  FFMA.FTZ R102, R125, c[0x0][0x2d0], -R101 ;  /* 0x0000b4007d667a23 */ /* 0x004fe60000010865 */
[----:B------:R-:W-:Y:S02]  /*a060*/  F2FP.PACK_AB R104, R133, R140 ;  /* 0x0000008c8568723e */ /* 0x000fe400000000ff */
[----:B------:R-:W2:Y:S01]  /*a070*/  LDL.LU R125, [R1] ;  /* 0x00000000017d7983 */ /* 0x000ea20000300800 */
[----:B------:R3:W3:Y:S02]  /*a080*/  MUFU.EX2 R172, R102 ;  /* 0x0000006600ac7308 */ /* 0x0006e40000000800 */
[----:B------:R-:W-:Y:S02]  /*a090*/  F2FP.PACK_AB R106, R135, R134 ;  /* 0x00000086876a723e */ /* 0x000fe400000000ff */
[----:B------:R-:W-:Y:S01]  /*a0a0*/  F2FP.PACK_AB R105, R174, R175 ;  /* 0x000000afae69723e */ /* 0x000fe200000000ff */
[--C-:B---3--:R-:W-:Y:S01]  /*a0b0*/  FFMA.FTZ R102, R124, c[0x0][0x2d0], -R153.reuse ;  /* 0x0000b4007c667a23 */ /* 0x108fe20000010899 */
[----:B------:R-:W-:Y:S01]  /*a0c0*/  F2FP.PACK_AB R107, R172, R173 ;  /* 0x000000adac6b723e */ /* 0x000fe200000000ff */
[----:B------:R-:W3:Y:S03]  /*a0d0*/  LDL.LU R124, [R1+0x4] ;  /* 0x00000400017c7983 */ /* 0x000ee60000300800 */
[----:B------:R1:W-:Y:S03]  /*a0e0*/  MUFU.EX2 R251, R102 ;  /* 0x0000006600fb7308 */ /* 0x0003e60000000800 */
        /* <DEDUP_REMOVED lines=58> */
[C---:B------:R-:W-:Y:S02]  /*a490*/  HMMA.16816.F32 R4, R104.reuse, R112, R4 ;  /* 0x000000706804723c */ /* 0x040fe40000001804 */
[----:B------:R4:W5:Y:S05]  /*a4a0*/  LDL.LU R159, [R1+0x58] ;  /* 0x00005800019f7983 */ /* 0x00096a0000300800 */
[----:B------:R-:W1:Y:S01]  /*a4b0*/  MUFU.EX2 R170, R153 ;  /* 0x0000009900aa7308 */ /* 0x000e620000000800 */
        /* <DEDUP_REMOVED lines=13> */
[----:B------:R-:W-:Y:S01]  /*a590*/  F2FP.PACK_AB R154, R170, R171 ;  /* 0x000000abaa9a723e */ /* 0x000fe200000000ff */
        /* <DEDUP_REMOVED lines=142> */
.L_x_24:
[----:B----4-:R-:W2:Y:S04]  /*ae80*/  LDL.LU R2, [R1] ;  /* 0x0000000001027983 */ /* 0x010ea80000300800 */
[----:B------:R-:W3:Y:S01]  /*ae90*/  LDL.LU R4, [R1+0x4] ;  /* 0x0000040001047983 */ /* 0x000ee20000300800 */
[----:B------:R-:W-:-:S02]  /*aea0*/  MOV R41, 0xff800000 ;  /* 0xff80000000297802 */ /* 0x000fc40000000f00 */
[----:B------:R-:W-:Y:S02]  /*aeb0*/  MOV R42, 0xff800000 ;  /* 0xff800000002a7802 */ /* 0x000fe40000000f00 */
[----:B------:R-:W-:Y:S01]  /*aec0*/  PLOP3.LUT P2, PT, PT, PT, PT, 0x8, 0x0 ;  /* 0x000000000000781c */ /* 0x000fe20003f4e170 */
[----:B--2---:R-:W1:Y:S04]  /*aed0*/  SHFL.BFLY PT, R6, R2, 0x2, 0x1f ;  /* 0x0c401f0002067f89 */ /* 0x004e6800000e0000 */
[----:B---3--:R-:W2:Y:S01]  /*aee0*/  SHFL.BFLY PT, R0, R4, 0x2, 0x1f ;  /* 0x0c401f0004007f89 */ /* 0x008ea200000e0000 */
[----:B-1----:R-:W-:Y:S02]  /*aef0*/  FADD.FTZ R6, R6, R2 ;  /* 0x0000000206067221 */ /* 0x002fe40000010000 */
[----:B--2---:R-:W-:-:S03]  /*af00*/  FADD.FTZ R0, R0, R4 ;  /* 0x0000000400007221 */ /* 0x004fc60000010000 */
[----:B------:R-:W1:Y:S04]  /*af10*/  SHFL.BFLY PT, R2, R6, 0x1, 0x1f ;  /* 0x0c201f0006027f89 */ /* 0x000e6800000e0000 */
[----:B------:R-:W2:Y:S01]  /*af20*/  SHFL.BFLY PT, R7, R0, 0x1, 0x1f ;  /* 0x0c201f0000077f89 */ /* 0x000ea200000e0000 */
[----:B-1----:R-:W-:Y:S01]  /*af30*/  FADD.FTZ R6, R6, R2 ;  /* 0x0000000206067221 */ /* 0x002fe20000010000 */
[----:B------:R-:W-:Y:S01]  /*af40*/  MOV R2, RZ ;  /* 0x000000ff00027202 */ /* 0x000fe20000000f00 */
[----:B--2---:R-:W-:-:S03]  /*af50*/  FADD.FTZ R7, R7, R0 ;  /* 0x0000000007077221 */ /* 0x004fc60000010000 */
[----:B------:R-:W-:Y:S02]  /*af60*/  FSETP.NE.FTZ.AND P1, PT, R6, RZ, PT ;  /* 0x000000ff0600720b */ /* 0x000fe40003f35000 */
[----:B------:R-:W-:Y:S02]  /*af70*/  MOV R0, RZ ;  /* 0x000000ff00007202 */ /* 0x000fe40000000f00 */
[----:B------:R-:W-:-:S09]  /*af80*/  FSETP.NE.FTZ.AND P0, PT, R7, RZ, PT ;  /* 0x000000ff0700720b */ /* 0x000fd20003f15000 */
[----:B------:R-:W1:Y:S01]  /*af90*/  @P1 MUFU.RCP R2, R6 ;  /* 0x0000000600021308 */ /* 0x000e620000001000 */
[----:B------:R-:W-:-:S05]  /*afa0*/  @P1 MOV R4, 0x3f317218 ;  /* 0x3f31721800041802 */ /* 0x000fca0000000f00 */
[----:B------:R-:W-:Y:S02]  /*afb0*/  @P1 FMUL.FTZ R5, R4, c[0x0][0x2d0] ;  /* 0x0000b40004051a20 */ /* 0x000fe40000410000 */
[----:B------:R-:W-:Y:S08]  /*afc0*/  @P0 MUFU.RCP R0, R7 ;  /* 0x0000000700000308 */ /* 0x000ff00000001000 */
[----:B------:R-:W2:Y:S01]  /*afd0*/  @P1 MUFU.LG2 R6, R6 ;  /* 0x0000000600061308 */ /* 0x000ea20000000c00 */
[----:B-1----:R-:W-:-:S02]  /*afe0*/  FMUL.FTZ R104, R2, R104 ;  /* 0x0000006802687220 */ /* 0x002fc40000410000 */
[C---:B------:R-:W-:Y:S02]  /*aff0*/  FMUL.FTZ R8, R2.reuse, R105 ;  /* 0x0000006902087220 */ /* 0x040fe40000410000 */
[C---:B------:R-:W-:Y:S02]  /*b000*/  FMUL.FTZ R108, R2.reuse, R108 ;  /* 0x0000006c026c7220 */ /* 0x040fe40000410000 */
[C---:B------:R-:W-:Y:S01]  /*b010*/  FMUL.FTZ R109, R2.reuse, R109 ;  /* 0x0000006d026d7220 */ /* 0x040fe20000410000 */
[----:B------:R-:W1:Y:S01]  /*b020*/  @P0 MUFU.LG2 R7, R7 ;  /* 0x0000000700070308 */ /* 0x000e620000000c00 */
        /* <DEDUP_REMOVED lines=43> */
[----:B------:R-:W-:Y:S01]  /*b2e0*/  FMUL.FTZ R14, R2, R97 ;  /* 0x00000061020e7220 */ /* 0x000fe20000410000 */
[----:B------:R-:W-:Y:S01]  /*b2f0*/  @P0 MOV R2, 0x3f317218 ;  /* 0x3f31721800020802 */ /* 0x000fe20000000f00 */
[----:B--2---:R-:W-:-:S02]  /*b300*/  @P1 FMUL.FTZ R6, R6, 0.69314718246459960938 ;  /* 0x3f31721806061820 */ /* 0x004fc40000410000 */
[----:B-1----:R-:W-:Y:S02]  /*b310*/  @P0 FMUL.FTZ R4, R7, 0.69314718246459960938 ;  /* 0x3f31721807040820 */ /* 0x002fe40000410000 */
[----:B------:R-:W-:Y:S02]  /*b320*/  @P0 FMUL.FTZ R2, R2, c[0x0][0x2d0] ;  /* 0x0000b40002020a20 */ /* 0x000fe40000410000 */
        /* <DEDUP_REMOVED lines=47> */
[----:B------:R-:W-:Y:S02]  /*b620*/  FMUL.FTZ R99, R0, R99 ;  /* 0x0000006300637220 */ /* 0x000fe40000410000 */
[----:B------:R-:W-:Y:S02]  /*b630*/  @P1 FFMA.FTZ R41, R5, R100, R6 ;  /* 0x0000006405291223 */ /* 0x000fe40000010006 */
[----:B------:R-:W-:Y:S02]  /*b640*/  @P0 FFMA.FTZ R42, R2, R3, R4 ;  /* 0x00000003022a0223 */ /* 0x000fe40000010004 */
.L_x_22:
[----:B-1----:R-:W-:Y:S05]  /*b650*/  @P2 BRA `(.L_x_26) ;  /* 0x000016b000002947 */ /* 0x002fea0003800000 */
[----:B------:R-:W2:Y:S01]  /*b660*/  LDL R45, [R1+0x20] ;  /* 0x00002000012d7983 */ /* 0x000ea20000100800 */
[----:B------:R-:W-:Y:S02]  /*b670*/  F2FP.PACK_AB R8, R8, R104 ;  /* 0x000000680808723e */ /* 0x000fe400000000ff */
[----:B------:R-:W-:Y:S01]  /*b680*/  F2FP.PACK_AB R5, R107, R106 ;  /* 0x0000006a6b05723e */ /* 0x000fe200000000ff */
[----:B------:R-:W1:Y:S01]  /*b690*/  S2R R44, SR_TID.X ;  /* 0x00000000002c7919 */ /* 0x000e620000002100 */
[----:B------:R-:W-:-:S02]  /*b6a0*/  F2FP.PACK_AB R6, R109, R108 ;  /* 0x0000006c6d06723e */ /* 0x000fc400000000ff */
[----:B------:R-:W-:Y:S02]  /*b6b0*/  F2FP.PACK_AB R110, R111, R110 ;  /* 0x0000006e6f6e723e */ /* 0x000fe400000000ff */
[----:B------:R-:W-:Y:S02]  /*b6c0*/  F2FP.PACK_AB R38, R38, R112 ;  /* 0x000000702626723e */ /* 0x000fe400000000ff */
[----:B------:R-:W-:Y:S02]  /*b6d0*/  F2FP.PACK_AB R114, R115, R114 ;  /* 0x000000727372723e */ /* 0x000fe400000000ff */
[----:B------:R-:W-:Y:S02]  /*b6e0*/  F2FP.PACK_AB R7, R117, R116 ;  /* 0x000000747507723e */ /* 0x000fe400000000ff */
[----:B------:R-:W-:Y:S02]  /*b6f0*/  F2FP.PACK_AB R118, R119, R118 ;  /* 0x000000767776723e */ /* 0x000fe400000000ff */
[----:B------:R-:W-:-:S02]  /*b700*/  F2FP.PACK_AB R37, R37, R120 ;  /* 0x000000782525723e */ /* 0x000fc400000000ff */
[----:B------:R-:W-:Y:S02]  /*b710*/  F2FP.PACK_AB R122, R123, R122 ;  /* 0x0000007a7b7a723e */ /* 0x000fe400000000ff */
[----:B------:R-:W-:Y:S02]  /*b720*/  F2FP.PACK_AB R36, R36, R124 ;  /* 0x0000007c2424723e */ /* 0x000fe400000000ff */
[----:B------:R-:W-:Y:S02]  /*b730*/  F2FP.PACK_AB R126, R127, R126 ;  /* 0x0000007e7f7e723e */ /* 0x000fe400000000ff */
[----:B------:R-:W-:Y:S02]  /*b740*/  F2FP.PACK_AB R35, R35, R128 ;  /* 0x000000802323723e */ /* 0x000fe400000000ff */
[----:B------:R-:W-:Y:S02]  /*b750*/  F2FP.PACK_AB R130, R131, R130 ;  /* 0x000000828382723e */ /* 0x000fe400000000ff */
[----:B-1----:R-:W-:-:S02]  /*b760*/  SHF.R.S32.HI R43, RZ, 0x1f, R44 ;  /* 0x0000001fff2b7819 */ /* 0x002fc4000001142c */
[----:B------:R-:W-:Y:S02]  /*b770*/  F2FP.PACK_AB R34, R34, R132 ;  /* 0x000000842222723e */ /* 0x000fe400000000ff */
[CC--:B------:R-:W-:Y:S02]  /*b780*/  LEA.HI R2, R43.reuse, R44.reuse, RZ, 0x2 ;  /* 0x0000002c2b027211 */ /* 0x0c0fe400078f10ff */
[----:B------:R-:W-:Y:S02]  /*b790*/  LEA.HI R40, R43, R44, RZ, 0x5 ;  /* 0x0000002c2b287211 */ /* 0x000fe400078f28ff */
[--C-:B------:R-:W-:Y:S02]  /*b7a0*/  SHF.R.S32.HI R4, RZ, 0x2, R2.reuse ;  /* 0x00000002ff047819 */ /* 0x100fe40000011402 */
[----:B------:R-:W-:Y:S02]  /*b7b0*/  SHF.R.S32.HI R0, RZ, 0x1f, R2 ;  /* 0x0000001fff007819 */ /* 0x000fe40000011402 */
[----:B------:R-:W-:-:S02]  /*b7c0*/  SHF.R.S32.HI R39, RZ, 0x5, R40 ;  /* 0x00000005ff277819 */ /* 0x000fc40000011428 */
[----:B------:R-:W-:Y:S02]  /*b7d0*/  LEA.HI R0, R0, R4, RZ, 0x3 ;  /* 0x0000000400007211 */ /* 0x000fe400078f18ff */
[----:B------:R-:W-:Y:S02]  /*b7e0*/  F2FP.PACK_AB R134, R135, R134 ;  /* 0x000000868786723e */ /* 0x000fe400000000ff */
[----:B------:R-:W-:Y:S02]  /*b7f0*/  LOP3.LUT R0, R0, 0xfffffff8, RZ, 0xc0, !PT ;  /* 0xfffffff800007812 */ /* 0x000fe400078ec0ff */
[----:B------:R-:W-:Y:S02]  /*b800*/  F2FP.PACK_AB R33, R33, R136 ;  /* 0x000000882121723e */ /* 0x000fe400000000ff */
[----:B------:R-:W-:Y:S01]  /*b810*/  F2FP.PACK_AB R138, R139, R138 ;  /* 0x0000008a8b8a723e */ /* 0x000fe200000000ff */
[----:B------:R-:W-:Y:S01]  /*b820*/  IMAD.IADD R4, R4, 0x1, -R0 ;  /* 0x0000000104047824 */ /* 0x000fe200078e0a00 */
[----:B------:R-:W-:-:S02]  /*b830*/  LOP3.LUT R0, R2, 0xfffffffc, RZ, 0xc0, !PT ;  /* 0xfffffffc02007812 */ /* 0x000fc400078ec0ff */
[----:B------:R-:W-:Y:S01]  /*b840*/  F2FP.PACK_AB R32, R32, R140 ;  /* 0x0000008c2020723e */ /* 0x000fe200000000ff */
[C---:B------:R-:W-:Y:S01]  /*b850*/  IMAD.SHL.U32 R2, R4.reuse, 0x40, RZ ;  /* 0x0000004004027824 */ /* 0x040fe200078e00ff */
[----:B------:R-:W-:Y:S01]  /*b860*/  LOP3.LUT R3, R4, 0x1, RZ, 0xc0, !PT ;  /* 0x0000000104037812 */ /* 0x000fe200078ec0ff */
[----:B------:R-:W-:Y:S01]  /*b870*/  IMAD.IADD R26, R44, 0x1, -R0 ;  /* 0x000000012c1a7824 */ /* 0x000fe200078e0a00 */
[----:B------:R-:W-:Y:S02]  /*b880*/  F2FP.PACK_AB R142, R143, R142 ;  /* 0x0000008e8f8e723e */ /* 0x000fe400000000ff */
[----:B------:R-:W-:Y:S01]  /*b890*/  LOP3.LUT R0, R2, 0x1c0, RZ, 0xc0, !PT ;  /* 0x000001c002007812 */ /* 0x000fe200078ec0ff */
[----:B------:R-:W-:Y:S01]  /*b8a0*/  IMAD R2, R39, 0x200, R26 ;  /* 0x0000020027027824 */ /* 0x000fe200078e021a */
[----:B------:R-:W-:Y:S02]  /*b8b0*/  ISETP.NE.U32.AND P0, PT, R3, 0x1, PT ;  /* 0x000000010300780c */ /* 0x000fe40003f05070 */
[----:B------:R-:W-:-:S02]  /*b8c0*/  LEA.HI R0, R0, R0, RZ, 0x1d ;  /* 0x0000000000007211 */ /* 0x000fc400078fe8ff */
[----:B------:R-:W-:Y:S01]  /*b8d0*/  R2P PR, R4, 0x6 ;  /* 0x0000000604007804 */ /* 0x000fe20000000000 */
[----:B------:R-:W-:Y:S01]  /*b8e0*/  IMAD.MOV.U32 R4, RZ, RZ, 0x20 ;  /* 0x00000020ff047424 */ /* 0x000fe200078e00ff */
[----:B------:R-:W-:Y:S01]  /*b8f0*/  F2FP.PACK_AB R31, R31, R144 ;  /* 0x000000901f1f723e */ /* 0x000fe200000000ff */
[----:B------:R-:W-:Y:S01]  /*b900*/  IMAD.U32 R0, R2, 0x2, R0 ;  /* 0x0000000202007824 */ /* 0x000fe200078e0000 */
[----:B------:R-:W-:Y:S02]  /*b910*/  F2FP.PACK_AB R146, R147, R146 ;  /* 0x000000929392723e */ /* 0x000fe400000000ff */
[----:B------:R-:W-:Y:S01]  /*b920*/  SEL R4, R4, 0xffffffe0, !P1 ;  /* 0xffffffe004047807 */ /* 0x000fe20004800000 */
[----:B------:R-:W-:Y:S01]  /*b930*/  IMAD.SHL.U32 R0, R0, 0x2, RZ ;  /* 0x0000000200007824 */ /* 0x000fe200078e00ff */
[----:B------:R-:W-:Y:S01]  /*b940*/  BAR.SYNC.DEFER_BLOCKING 0x1, 0x100 ;  /* 0x0044000000007b1d */ /* 0x000fe20000010000 */
[----:B------:R-:W-:Y:S02]  /*b950*/  F2FP.PACK_AB R30, R30, R148 ;  /* 0x000000941e1e723e */ /* 0x000fe400000000ff */
[----:B------:R-:W-:-:S02]  /*b960*/  F2FP.PACK_AB R150, R151, R150 ;  /* 0x000000969796723e */ /* 0x000fc400000000ff */
[C---:B------:R-:W-:Y:S02]  /*b970*/  IADD3 R3, R0.reuse, 0x80, RZ ;  /* 0x0000008000037810 */ /* 0x040fe40007ffe0ff */
[C---:B------:R-:W-:Y:S02]  /*b980*/  IADD3 R2, R0.reuse, 0x70, RZ ;  /* 0x0000007000027810 */ /* 0x040fe40007ffe0ff */
[----:B------:R-:W-:Y:S01]  /*b990*/  @P0 IADD3 R2, R3, 0x10, RZ ;  /* 0x0000001003020810 */ /* 0x000fe20007ffe0ff */
[----:B------:R-:W-:Y:S01]  /*b9a0*/  IMAD.IADD R3, R0, 0x1, R4 ;  /* 0x0000000100037824 */ /* 0x000fe200078e0204 */
[----:B------:R-:W-:Y:S02]  /*b9b0*/  F2FP.PACK_AB R29, R29, R52 ;  /* 0x000000341d1d723e */ /* 0x000fe400000000ff */
[----:B------:R-:W-:Y:S02]  /*b9c0*/  F2FP.PACK_AB R54, R55, R54 ;  /* 0x000000363736723e */ /* 0x000fe400000000ff */
[----:B------:R-:W-:-:S02]  /*b9d0*/  F2FP.PACK_AB R28, R28, R56 ;  /* 0x000000381c1c723e */ /* 0x000fc400000000ff */
[----:B------:R-:W-:Y:S02]  /*b9e0*/  F2FP.PACK_AB R58, R59, R58 ;  /* 0x0000003a3b3a723e */ /* 0x000fe400000000ff */
[----:B------:R-:W-:Y:S02]  /*b9f0*/  F2FP.PACK_AB R27, R27, R60 ;  /* 0x0000003c1b1b723e */ /* 0x000fe400000000ff */
[----:B------:R-:W-:Y:S02]  /*ba00*/  F2FP.PACK_AB R62, R63, R62 ;  /* 0x0000003e3f3e723e */ /* 0x000fe400000000ff */
[----:B------:R-:W-:Y:S01]  /*ba10*/  F2FP.PACK_AB R25, R25, R64 ;  /* 0x000000401919723e */ /* 0x000fe200000000ff */
[----:B------:R1:W-:Y:S01]  /*ba20*/  STS [R0+0x80], R8 ;  /* 0x0000800800007388 */ /* 0x0003e20000000800 */
[----:B------:R-:W-:Y:S02]  /*ba30*/  F2FP.PACK_AB R67, R67, R66 ;  /* 0x000000424343723e */ /* 0x000fe400000000ff */
[----:B------:R-:W-:Y:S01]  /*ba40*/  F2FP.PACK_AB R24, R24, R68 ;  /* 0x000000441818723e */ /* 0x000fe200000000ff */
[----:B------:R-:W-:Y:S01]  /*ba50*/  STS [R0+0x480], R5 ;  /* 0x0004800500007388 */ /* 0x000fe20000000800 */
[----:B------:R-:W-:-:S02]  /*ba60*/  F2FP.PACK_AB R23, R23, R70 ;  /* 0x000000461717723e */ /* 0x000fc400000000ff */
[----:B------:R-:W-:Y:S01]  /*ba70*/  F2FP.PACK_AB R22, R22, R72 ;  /* 0x000000481616723e */ /* 0x000fe200000000ff */
[----:B------:R3:W-:Y:S01]  /*ba80*/  STS [R2], R6 ;  /* 0x0000000602007388 */ /* 0x0007e20000000800 */
[----:B------:R-:W-:Y:S02]  /*ba90*/  F2FP.PACK_AB R21, R21, R74 ;  /* 0x0000004a1515723e */ /* 0x000fe400000000ff */
[----:B------:R-:W-:Y:S01]  /*baa0*/  F2FP.PACK_AB R20, R20, R76 ;  /* 0x0000004c1414723e */ /* 0x000fe200000000ff */
[----:B------:R-:W-:Y:S01]  /*bab0*/  STS [R2+0x400], R110 ;  /* 0x0004006e02007388 */ /* 0x000fe20000000800 */
        /* <DEDUP_REMOVED lines=8> */
[----:B-1----:R-:W-:Y:S01]  /*bb40*/  IMAD.MOV.U32 R8, RZ, RZ, 0x40 ;  /* 0x00000040ff087424 */ /* 0x002fe200078e00ff */
[----:B------:R-:W-:Y:S02]  /*bb50*/  F2FP.PACK_AB R11, R11, R90 ;  /* 0x0000005a0b0b723e */ /* 0x000fe400000000ff */
[----:B------:R-:W-:Y:S02]  /*bb60*/  F2FP.PACK_AB R9, R9, R92 ;  /* 0x0000005c0909723e */ /* 0x000fe400000000ff */
[----:B------:R-:W-:-:S02]  /*bb70*/  F2FP.PACK_AB R15, R15, R94 ;  /* 0x0000005e0f0f723e */ /* 0x000fc400000000ff */
[----:B------:R-:W-:Y:S02]  /*bb80*/  F2FP.PACK_AB R14, R14, R96 ;  /* 0x000000600e0e723e */ /* 0x000fe400000000ff */
[----:B---3--:R-:W-:Y:S01]  /*bb90*/  SEL R6, R8, 0xffffffc0, !P2 ;  /* 0xffffffc008067807 */ /* 0x008fe20005000000 */
[----:B------:R-:W-:Y:S01]  /*bba0*/  IMAD.IADD R8, R4, 0x1, R2 ;  /* 0x0000000104087824 */ /* 0x000fe200078e0202 */
[----:B------:R-:W-:Y:S02]  /*bbb0*/  F2FP.PACK_AB R10, R99, R98 ;  /* 0x00000062630a723e */ /* 0x000fe400000000ff */
[----:B------:R-:W-:Y:S01]  /*bbc0*/  ISETP.NE.U32.AND P0, PT, RZ, c[0x0][0x500], PT ;  /* 0x00014000ff007a0c */ /* 0x000fe20003f05070 */
[----:B------:R-:W-:Y:S01]  /*bbd0*/  IMAD.IADD R5, R0, 0x1, R6 ;  /* 0x0000000100057824 */ /* 0x000fe200078e0206 */
[----:B------:R1:W-:Y:S01]  /*bbe0*/  STS [R8], R7 ;  /* 0x0000000708007388 */ /* 0x0003e20000000800 */
[----:B------:R-:W-:Y:S01]  /*bbf0*/  IMAD.IADD R4, R6, 0x1, R3 ;  /* 0x0000000106047824 */ /* 0x000fe200078e0203 */
[----:B------:R-:W-:-:S02]  /*bc00*/  ISETP.NE.AND.EX P0, PT, RZ, c[0x0][0x504], PT, P0 ;  /* 0x00014100ff007a0c */ /* 0x000fc40003f05300 */
[----:B------:R-:W-:Y:S01]  /*bc10*/  STS [R8+0x400], R118 ;  /* 0x0004007608007388 */ /* 0x000fe20000000800 */
[----:B------:R-:W-:-:S03]  /*bc20*/  ISETP.NE.U32.AND P1, PT, RZ, c[0x0][0x508], PT ;  /* 0x00014200ff007a0c */ /* 0x000fc60003f25070 */
[----:B------:R-:W-:Y:S01]  /*bc30*/  STS [R5+0x80], R37 ;  /* 0x0000802505007388 */ /* 0x000fe20000000800 */
[----:B------:R-:W-:-:S03]  /*bc40*/  ISETP.NE.AND.EX P1, PT, RZ, c[0x0][0x50c], PT, P1 ;  /* 0x00014300ff007a0c */ /* 0x000fc60003f25310 */
[----:B------:R-:W-:Y:S01]  /*bc50*/  STS [R5+0x480], R122 ;  /* 0x0004807a05007388 */ /* 0x000fe20000000800 */
[----:B-1----:R-:W-:Y:S02]  /*bc60*/  IMAD.IADD R7, R6, 0x1, R2 ;  /* 0x0000000106077824 */ /* 0x002fe400078e0202 */
[----:B------:R-:W-:-:S03]  /*bc70*/  IMAD.IADD R6, R8, 0x1, R6 ;  /* 0x0000000108067824 */ /* 0x000fc600078e0206 */
[----:B------:R-:W-:Y:S04]  /*bc80*/  STS [R7], R36 ;  /* 0x0000002407007388 */ /* 0x000fe80000000800 */
[----:B------:R-:W-:Y:S04]  /*bc90*/  STS [R7+0x400], R126 ;  /* 0x0004007e07007388 */ /* 0x000fe80000000800 */
[----:B------:R-:W-:Y:S04]  /*bca0*/  STS [R4+0x80], R35 ;  /* 0x0000802304007388 */ /* 0x000fe80000000800 */
[----:B------:R-:W-:Y:S04]  /*bcb0*/  STS [R4+0x480], R130 ;  /* 0x0004808204007388 */ /* 0x000fe80000000800 */
[----:B------:R-:W-:Y:S04]  /*bcc0*/  STS [R6], R34 ;  /* 0x0000002206007388 */ /* 0x000fe80000000800 */
        /* <DEDUP_REMOVED lines=20> */
[----:B------:R1:W-:Y:S04]  /*be10*/  STS [R2+0x8400], R21 ;  /* 0x0084001502007388 */ /* 0x0003e80000000800 */
[----:B------:R-:W-:Y:S04]  /*be20*/  STS [R3+0x8080], R20 ;  /* 0x0080801403007388 */ /* 0x000fe80000000800 */
[----:B------:R-:W-:Y:S04]  /*be30*/  STS [R3+0x8480], R19 ;  /* 0x0084801303007388 */ /* 0x000fe80000000800 */
[----:B------:R-:W-:Y:S04]  /*be40*/  STS [R8+0x8000], R18 ;  /* 0x0080001208007388 */ /* 0x000fe80000000800 */
[----:B------:R-:W-:Y:S04]  /*be50*/  STS [R8+0x8400], R17 ;  /* 0x0084001108007388 */ /* 0x000fe80000000800 */
[----:B------:R-:W-:Y:S04]  /*be60*/  STS [R5+0x8080], R16 ;  /* 0x0080801005007388 */ /* 0x000fe80000000800 */
[----:B------:R-:W-:Y:S01]  /*be70*/  STS [R5+0x8480], R13 ;  /* 0x0084800d05007388 */ /* 0x000fe20000000800 */
[----:B-1----:R-:W-:-:S03]  /*be80*/  IMAD.MOV.U32 R2, RZ, RZ, 0x4 ;  /* 0x00000004ff027424 */ /* 0x002fc600078e00ff */
[----:B------:R-:W-:Y:S04]  /*be90*/  STS [R7+0x8000], R12 ;  /* 0x0080000c07007388 */ /* 0x000fe80000000800 */
[----:B------:R-:W-:Y:S04]  /*bea0*/  STS [R7+0x8400], R11 ;  /* 0x0084000b07007388 */ /* 0x000fe80000000800 */
[----:B------:R2:W-:Y:S04]  /*beb0*/  STS [R4+0x8080], R9 ;  /* 0x0080800904007388 */ /* 0x0005e80000000800 */
[----:B------:R1:W-:Y:S04]  /*bec0*/  STS [R4+0x8480], R15 ;  /* 0x0084800f04007388 */ /* 0x0003e80000000800 */
[----:B------:R1:W-:Y:S04]  /*bed0*/  STS [R6+0x8000], R14 ;  /* 0x0080000e06007388 */ /* 0x0003e80000000800 */
[----:B------:R1:W-:Y:S01]  /*bee0*/  STS [R6+0x8400], R10 ;  /* 0x0084000a06007388 */ /* 0x0003e20000000800 */
[----:B--2---:R-:W-:-:S03]  /*bef0*/  IMAD.WIDE R8, R45, R2, c[0x0][0x500] ;  /* 0x000140002d087625 */ /* 0x004fc600078e0202 */
[----:B------:R-:W-:Y:S06]  /*bf00*/  BAR.SYNC.DEFER_BLOCKING 0x1, 0x100 ;  /* 0x0044000000007b1d */ /* 0x000fec0000010000 */
[----:B------:R-:W2:Y:S01]  /*bf10*/  @P0 LDG.E R0, [R8.64] ;  /* 0x0000000408000981 */ /* 0x000ea2000c1e1900 */
[----:B------:R-:W-:Y:S02]  /*bf20*/  IMAD.MOV.U32 R24, RZ, RZ, c[0x0][0x388] ;  /* 0x0000e200ff187624 */ /* 0x000fe400078e00ff */
[----:B------:R-:W-:-:S05]  /*bf30*/  @P1 IMAD.WIDE R2, R45, R2, c[0x0][0x508] ;  /* 0x000142002d021625 */ /* 0x000fca00078e0202 */
[----:B------:R3:W5:Y:S02]  /*bf40*/  @P1 LDG.E R24, [R2.64] ;  /* 0x0000000402181981 */ /* 0x000764000c1e1900 */
[----:B---3--:R-:W-:Y:S02]  /*bf50*/  CS2R R2, SRZ ;  /* 0x0000000000027805 */ /* 0x008fe4000001ff00 */
[--C-:B--2---:R-:W-:Y:S01]  /*bf60*/  @P0 SHF.R.S32.HI R3, RZ, 0x1f, R0.reuse ;  /* 0x0000001fff030819 */ /* 0x104fe20000011400 */
[----:B------:R-:W-:Y:S01]  /*bf70*/  @P0 IMAD.MOV.U32 R2, RZ, RZ, R0 ;  /* 0x000000ffff020224 */ /* 0x000fe200078e0000 */
[----:B------:R-:W-:Y:S05]  /*bf80*/  @P1 BRA `(.L_x_27) ;  /* 0x0000004000001947 */ /* 0x000fea0003800000 */
[----:B-1----:R-:W-:Y:S05]  /*bf90*/  @!P0 BRA `(.L_x_27) ;  /* 0x0000003000008947 */ /* 0x002fea0003800000 */
[----:B------:R-:W2:Y:S04]  /*bfa0*/  LDG.E R4, [R8.64] ;  /* 0x0000000408047981 */ /* 0x000ea8000c1e1900 */
[----:B------:R-:W2:Y:S02]  /*bfb0*/  LDG.E R0, [R8.64+0x4] ;  /* 0x0000040408007981 */ /* 0x000ea4000c1e1900 */
[----:B--2--5:R-:W-:-:S02]  /*bfc0*/  IADD3 R24, -R4, R0, RZ ;  /* 0x0000000004187210 */ /* 0x024fc40007ffe1ff */
.L_x_27:
[----:B-1----:R-:W-:Y:S01]  /*bfd0*/  LOP3.LUT R0, R40, 0xffffffe0, RZ, 0xc0, !PT ;  /* 0xffffffe028007812 */ /* 0x002fe200078ec0ff */
[----:B------:R-:W1:Y:S01]  /*bfe0*/  S2R R20, SR_CTAID.X ;  /* 0x0000000000147919 */ /* 0x000e620000002500 */
[----:B------:R-:W-:Y:S01]  /*bff0*/  SHF.R.S32.HI R4, RZ, 0x1f, R39 ;  /* 0x0000001fff047819 */ /* 0x000fe20000011427 */
[----:B------:R-:W-:Y:S01]  /*c000*/  IMAD.MOV.U32 R7, RZ, RZ, c[0x0][0x4e8] ;  /* 0x00013a00ff077624 */ /* 0x000fe200078e00ff */
[----:B------:R-:W-:Y:S01]  /*c010*/  LEA.HI R16, R43, R44, RZ, 0x3 ;  /* 0x0000002c2b107211 */ /* 0x000fe200078f18ff */
[----:B------:R-:W-:Y:S01]  /*c020*/  IMAD.IADD R0, R44, 0x1, -R0 ;  /* 0x000000012c007824 */ /* 0x000fe200078e0a00 */
[----:B------:R-:W2:Y:S01]  /*c030*/  S2R R11, SR_CTAID.Y ;  /* 0x00000000000b7919 */ /* 0x000ea20000002600 */
[----:B------:R-:W-:Y:S01]  /*c040*/  LEA.HI R4, R4, R39, RZ, 0x3 ;  /* 0x0000002704047211 */ /* 0x000fe200078f18ff */
[----:B-----5:R-:W-:Y:S01]  /*c050*/  IMAD R24, R24, c[0x0][0x4e8], RZ ;  /* 0x00013a0018187a24 */ /* 0x020fe200078e02ff */
[----:B------:R-:W-:Y:S01]  /*c060*/  ISETP.NE.AND P1, PT, R7, 0x1, PT ;  /* 0x000000010700780c */ /* 0x000fe20003f25270 */
[----:B------:R-:W-:Y:S01]  /*c070*/  BSSY B0, `(.L_x_28) ;  /* 0x0000081000007945 */ /* 0x000fe20003800000 */
[----:B------:R-:W-:-:S02]  /*c080*/  SHF.R.S32.HI R6, RZ, 0x1f, R0 ;  /* 0x0000001fff067819 */ /* 0x000fc40000011400 */
[----:B------:R-:W-:Y:S02]  /*c090*/  LOP3.LUT R5, R4, 0xffffff8, RZ, 0xc0, !PT ;  /* 0x0ffffff804057812 */ /* 0x000fe400078ec0ff */
[----:B------:R-:W-:Y:S02]  /*c0a0*/  LEA.HI R4, R26, R26, RZ, 0x1 ;  /* 0x0000001a1a047211 */ /* 0x000fe400078f08ff */
[----:B------:R-:W-:Y:S02]  /*c0b0*/  LEA.HI R6, R6, R0, RZ, 0x2 ;  /* 0x0000000006067211 */ /* 0x000fe400078f10ff */
[----:B------:R-:W-:Y:S02]  /*c0c0*/  IADD3 R7, R39, -R5, RZ ;  /* 0x8000000527077210 */ /* 0x000fe40007ffe0ff */
[----:B------:R-:W-:Y:S02]  /*c0d0*/  LOP3.LUT R4, R4, 0x1ffffffe, RZ, 0xc0, !PT ;  /* 0x1ffffffe04047812 */ /* 0x000fe400078ec0ff */
[----:B------:R-:W-:Y:S01]  /*c0e0*/  SHF.R.S32.HI R5, RZ, 0x2, R6 ;  /* 0x00000002ff057819 */ /* 0x000fe20000011406 */
[----:B------:R-:W-:Y:S01]  /*c0f0*/  IMAD R6, R3, c[0x0][0x3a0], RZ ;  /* 0x0000e80003067a24 */ /* 0x000fe200078e02ff */
[----:B------:R-:W-:Y:S01]  /*c100*/  LOP3.LUT P2, RZ, R0, 0x3, RZ, 0xc0, !PT ;  /* 0x0000000300ff7812 */ /* 0x000fe2000784c0ff */
[----:B------:R-:W-:Y:S01]  /*c110*/  IMAD.IADD R0, R26, 0x1, -R4 ;  /* 0x000000011a007824 */ /* 0x000fe200078e0a04 */
[----:B------:R-:W-:Y:S01]  /*c120*/  LOP3.LUT R4, R16, 0xfffffff8, RZ, 0xc0, !PT ;  /* 0xfffffff810047812 */ /* 0x000fe200078ec0ff */
[----:B------:R-:W-:Y:S01]  /*c130*/  IMAD R17, R7, 0x10, R5 ;  /* 0x0000001007117824 */ /* 0x000fe200078e0205 */
[----:B------:R-:W-:Y:S01]  /*c140*/  SEL R14, R45, RZ, !P0 ;  /* 0x000000ff2d0e7207 */ /* 0x000fe20004000000 */
[----:B------:R-:W-:Y:S01]  /*c150*/  IMAD R6, R2, c[0x0][0x3a4], R6 ;  /* 0x0000e90002067a24 */ /* 0x000fe200078e0206 */
[----:B------:R-:W-:Y:S01]  /*c160*/  IADD3 R15, -R4, R44, RZ ;  /* 0x0000002c040f7210 */ /* 0x000fe20007ffe1ff */
[----:B------:R-:W-:Y:S01]  /*c170*/  IMAD R0, R0, 0x8, R17 ;  /* 0x0000000800007824 */ /* 0x000fe200078e0211 */
[----:B--2---:R-:W-:Y:S01]  /*c180*/  SHF.R.S32.HI R10, RZ, 0x1f, R11 ;  /* 0x0000001fff0a7819 */ /* 0x004fe2000001140b */
[----:B------:R-:W-:Y:S01]  /*c190*/  IMAD.WIDE.U32 R4, R2, c[0x0][0x3a0], RZ ;  /* 0x0000e80002047a25 */ /* 0x000fe200078e00ff */
[----:B------:R-:W-:-:S02]  /*c1a0*/  SHF.R.S32.HI R16, RZ, 0x3, R16 ;  /* 0x00000003ff107819 */ /* 0x000fc40000011410 */
[----:B------:R-:W-:Y:S01]  /*c1b0*/  LEA.HI R19, R43, R44, RZ, 0x6 ;  /* 0x0000002c2b137211 */ /* 0x000fe200078f30ff */
[----:B-1----:R-:W-:Y:S01]  /*c1c0*/  IMAD R7, R20, 0x80, R0 ;  /* 0x0000008014077824 */ /* 0x002fe200078e0200 */
[----:B------:R-:W-:Y:S01]  /*c1d0*/  LEA R13, R15, R16, 0x5 ;  /* 0x000000100f0d7211 */ /* 0x000fe200078e28ff */
[----:B------:R-:W-:Y:S01]  /*c1e0*/  IMAD.WIDE.U32 R8, R11, c[0x0][0x490], R2 ;  /* 0x000124000b087a25 */ /* 0x000fe200078e0002 */
[----:B------:R-:W-:-:S03]  /*c1f0*/  IADD3 R3, R5, R6, RZ ;  /* 0x0000000605037210 */ /* 0x000fc60007ffe0ff */
[----:B------:R-:W-:-:S04]  /*c200*/  @P1 IMAD.HI.U32 R6, R7, c[0x0][0x4ec], RZ ;  /* 0x00013b0007061a27 */ /* 0x000fc800078e00ff */
[C---:B------:R-:W-:Y:S02]  /*c210*/  IMAD R5, R10.reuse, c[0x0][0x490], RZ ;  /* 0x000124000a057a24 */ /* 0x040fe400078e02ff */
[----:B------:R-:W-:Y:S01]  /*c220*/  IMAD.MOV.U32 R0, RZ, RZ, R7 ;  /* 0x000000ffff007224 */ /* 0x000fe200078e0007 */
[----:B------:R-:W-:Y:S01]  /*c230*/  @P1 SHF.R.U32.HI R0, RZ, c[0x0][0x4f0], R6 ;  /* 0x00013c00ff001a19 */ /* 0x000fe20000011606 */
[----:B------:R-:W-:Y:S02]  /*c240*/  IMAD R5, R11, c[0x0][0x494], R5 ;  /* 0x000125000b057a24 */ /* 0x000fe400078e0205 */
[----:B------:R-:W-:Y:S01]  /*c250*/  IMAD.MOV.U32 R2, RZ, RZ, R4 ;  /* 0x000000ffff027224 */ /* 0x000fe200078e0004 */
[----:B------:R-:W-:Y:S01]  /*c260*/  SHF.R.S32.HI R4, RZ, 0x1f, R45 ;  /* 0x0000001fff047819 */ /* 0x000fe2000001142d */
[----:B------:R-:W-:Y:S01]  /*c270*/  IMAD R10, R10, c[0x0][0x3e8], RZ ;  /* 0x0000fa000a0a7a24 */ /* 0x000fe200078e02ff */
[----:B------:R-:W-:Y:S01]  /*c280*/  IADD3 R5, R9, R5, RZ ;  /* 0x0000000509057210 */ /* 0x000fe20007ffe0ff */
[----:B------:R-:W-:Y:S01]  /*c290*/  IMAD.MOV R6, RZ, RZ, -R0 ;  /* 0x000000ffff067224 */ /* 0x000fe200078e0a00 */
[----:B------:R-:W-:Y:S01]  /*c2a0*/  SEL R12, R4, RZ, !P0 ;  /* 0x000000ff040c7207 */ /* 0x000fe20004000000 */
[----:B------:R-:W-:Y:S01]  /*c2b0*/  IMAD.MOV.U32 R4, RZ, RZ, R8 ;  /* 0x000000ffff047224 */ /* 0x000fe200078e0008 */
[----:B------:R-:W-:Y:S01]  /*c2c0*/  SHF.R.S32.HI R9, RZ, 0x1f, R0 ;  /* 0x0000001fff097819 */ /* 0x000fe20000011400 */
[----:B------:R-:W-:-:S02]  /*c2d0*/  IMAD R10, R11, c[0x0][0x3ec], R10 ;  /* 0x0000fb000b0a7a24 */ /* 0x000fc400078e020a */
[----:B------:R-:W-:-:S04]  /*c2e0*/  IMAD.WIDE.U32 R2, R11, c[0x0][0x3e8], R2 ;  /* 0x0000fa000b027a25 */ /* 0x000fc800078e0002 */
[----:B------:R-:W-:Y:S01]  /*c2f0*/  IMAD R8, R6, c[0x0][0x4e8], R7 ;  /* 0x00013a0006087a24 */ /* 0x000fe200078e0207 */
[----:B------:R-:W-:Y:S01]  /*c300*/  IADD3 R3, R3, R10, RZ ;  /* 0x0000000a03037210 */ /* 0x000fe20007ffe0ff */
[----:B------:R-:W-:Y:S02]  /*c310*/  IMAD R6, R12, c[0x0][0x498], RZ ;  /* 0x000126000c067a24 */ /* 0x000fe400078e02ff */
[----:B------:R-:W-:Y:S01]  /*c320*/  IMAD.WIDE.U32 R4, R14, c[0x0][0x498], R4 ;  /* 0x000126000e047a25 */ /* 0x000fe200078e0004 */
[----:B------:R-:W-:-:S03]  /*c330*/  SHF.R.S32.HI R10, RZ, 0x1f, R8 ;  /* 0x0000001fff0a7819 */ /* 0x000fc60000011408 */
[----:B------:R-:W-:Y:S01]  /*c340*/  IMAD R6, R14, c[0x0][0x49c], R6 ;  /* 0x000127000e067a24 */ /* 0x000fe200078e0206 */
[----:B------:R-:W-:Y:S01]  /*c350*/  IADD3 R4, P0, R0, R4, RZ ;  /* 0x0000000400047210 */ /* 0x000fe20007f1e0ff */
[----:B------:R-:W-:Y:S02]  /*c360*/  IMAD R10, R10, c[0x0][0x488], RZ ;  /* 0x000122000a0a7a24 */ /* 0x000fe400078e02ff */
[----:B------:R-:W-:Y:S01]  /*c370*/  IMAD R13, R20, 0x80, R13 ;  /* 0x00000080140d7824 */ /* 0x000fe200078e020d */
[----:B------:R-:W-:Y:S01]  /*c380*/  IADD3.X R5, R9, R5, R6, P0, !PT ;  /* 0x0000000509057210 */ /* 0x000fe200007fe406 */
[----:B------:R-:W-:Y:S02]  /*c390*/  IMAD.SHL.U32 R18, R16, 0x40, RZ ;  /* 0x0000004010127824 */ /* 0x000fe400078e00ff */
[C---:B------:R-:W-:Y:S02]  /*c3a0*/  IMAD R10, R8.reuse, c[0x0][0x48c], R10 ;  /* 0x00012300080a7a24 */ /* 0x040fe400078e020a */
[----:B------:R-:W-:Y:S01]  /*c3b0*/  IMAD.WIDE.U32 R4, R8, c[0x0][0x488], R4 ;  /* 0x0001220008047a25 */ /* 0x000fe200078e0004 */
[----:B------:R-:W-:-:S03]  /*c3c0*/  LOP3.LUT R0, R18, 0x1c0, RZ, 0xc0, !PT ;  /* 0x000001c012007812 */ /* 0x000fc600078ec0ff */
[----:B------:R-:W-:Y:S01]  /*c3d0*/  @P1 IMAD.HI.U32 R11, R13, c[0x0][0x4ec], RZ ;  /* 0x00013b000d0b1a27 */ /* 0x000fe200078e00ff */
[----:B------:R-:W-:Y:S02]  /*c3e0*/  LEA R9, P0, R4, c[0x0][0x450], 0x2 ;  /* 0x0001140004097a11 */ /* 0x000fe400078010ff */
[----:B------:R-:W-:Y:S01]  /*c3f0*/  IADD3 R10, R5, R10, RZ ;  /* 0x0000000a050a7210 */ /* 0x000fe20007ffe0ff */
[----:B------:R-:W-:Y:S02]  /*c400*/  IMAD.SHL.U32 R6, R15, 0x8, RZ ;  /* 0x000000080f067824 */ /* 0x000fe400078e00ff */
[----:B------:R-:W-:Y:S01]  /*c410*/  IMAD R8, R12, c[0x0][0x3f0], RZ ;  /* 0x0000fc000c087a24 */ /* 0x000fe200078e02ff */
[----:B------:R-:W-:Y:S01]  /*c420*/  LEA.HI.X R4, R4, c[0x0][0x454], R10, 0x2, P0 ;  /* 0x0001150004047a11 */ /* 0x000fe200000f140a */
[----:B------:R-:W-:Y:S01]  /*c430*/  IMAD.MOV.U32 R7, RZ, RZ, R13 ;  /* 0x000000ffff077224 */ /* 0x000fe200078e000d */
[----:B------:R-:W-:Y:S01]  /*c440*/  @P1 SHF.R.U32.HI R7, RZ, c[0x0][0x4f0], R11 ;  /* 0x00013c00ff071a19 */ /* 0x000fe2000001160b */
[C---:B------:R-:W-:Y:S01]  /*c450*/  IMAD R8, R14.reuse, c[0x0][0x3f4], R8 ;  /* 0x0000fd000e087a24 */ /* 0x040fe200078e0208 */
[----:B------:R-:W-:Y:S01]  /*c460*/  SHF.R.U32.HI R11, RZ, 0x3, R0 ;  /* 0x00000003ff0b7819 */ /* 0x000fe20000011600 */
[----:B------:R-:W-:Y:S01]  /*c470*/  IMAD.WIDE.U32 R2, R14, c[0x0][0x3f0], R2 ;  /* 0x0000fc000e027a25 */ /* 0x000fe200078e0002 */
[----:B------:R-:W-:Y:S01]  /*c480*/  LOP3.LUT R0, R0, 0x38, R6, 0xf8, !PT ;  /* 0x0000003800007812 */ /* 0x000fe200078ef806 */
[----:B------:R-:W-:Y:S01]  /*c490*/  SHFL.IDX PT, R10, R9, RZ, 0x1c1f ;  /* 0x001c1fff090a7589 */ /* 0x000fe200000e0000 */
[--C-:B------:R-:W-:Y:S01]  /*c4a0*/  SHF.R.S32.HI R5, RZ, 0x1f, R7.reuse ;  /* 0x0000001fff057819 */ /* 0x100fe20000011407 */
[----:B------:R-:W-:Y:S01]  /*c4b0*/  IMAD.IADD R3, R3, 0x1, R8 ;  /* 0x0000000103037824 */ /* 0x000fe200078e0208 */
[----:B------:R-:W-:Y:S01]  /*c4c0*/  LOP3.LUT R14, R0, R11, RZ, 0x3c, !PT ;  /* 0x0000000b000e7212 */ /* 0x000fe200078e3cff */
[----:B------:R-:W-:Y:S01]  /*c4d0*/  IMAD.MOV R0, RZ, RZ, -R7 ;  /* 0x000000ffff007224 */ /* 0x000fe200078e0a07 */
[----:B------:R-:W1:Y:S01]  /*c4e0*/  SHFL.IDX PT, R11, R4, RZ, 0x1c1f ;  /* 0x001c1fff040b7589 */ /* 0x000e6200000e0000 */
[----:B------:R-:W-:-:S02]  /*c4f0*/  IMAD R5, R5, c[0x0][0x3e0], RZ ;  /* 0x0000f80005057a24 */ /* 0x000fc400078e02ff */
[C---:B------:R-:W-:Y:S01]  /*c500*/  IMAD.WIDE.U32 R2, R7.reuse, c[0x0][0x3e0], R2 ;  /* 0x0000f80007027a25 */ /* 0x040fe200078e0002 */
[----:B------:R-:W-:Y:S03]  /*c510*/  SHFL.IDX PT, R8, R9, 0x1, 0x1c1f ;  /* 0x003c1f0009087f89 */ /* 0x000fe600000e0000 */
[----:B------:R-:W-:Y:S01]  /*c520*/  IMAD R12, R7, c[0x0][0x3e4], R5 ;  /* 0x0000f900070c7a24 */ /* 0x000fe200078e0205 */
[----:B------:R2:W3:Y:S01]  /*c530*/  SHFL.IDX PT, R9, R4, 0x1, 0x1c1f ;  /* 0x003c1f0004097f89 */ /* 0x0004e200000e0000 */
[----:B------:R-:W-:Y:S02]  /*c540*/  IMAD.SHL.U32 R5, R19, 0x8, RZ ;  /* 0x0000000813057824 */ /* 0x000fe400078e00ff */
[----:B------:R-:W-:-:S03]  /*c550*/  IMAD.IADD R3, R3, 0x1, R12 ;  /* 0x0000000103037824 */ /* 0x000fc600078e020c */
[----:B------:R-:W-:Y:S01]  /*c560*/  LOP3.LUT R7, R14, 0x7ffffe00, R5, 0xf8, !PT ;  /* 0x7ffffe000e077812 */ /* 0x000fe200078ef805 */
[----:B--2---:R-:W-:Y:S01]  /*c570*/  IMAD R4, R0, c[0x0][0x4e8], R13 ;  /* 0x00013a0000047a24 */ /* 0x004fe200078e020d */
[----:B------:R-:W-:-:S03]  /*c580*/  LEA R0, R20, R17, 0x7 ;  /* 0x0000001114007211 */ /* 0x000fc600078e38ff */
[----:B------:R-:W-:Y:S01]  /*c590*/  IMAD.WIDE.U32 R2, R4, c[0x0][0x3d8], R2 ;  /* 0x0000f60004027a25 */ /* 0x000fe200078e0002 */
[C---:B------:R-:W-:Y:S02]  /*c5a0*/  IADD3 R13, R0.reuse, 0x8, RZ ;  /* 0x00000008000d7810 */ /* 0x040fe40007ffe0ff */
[-C--:B------:R-:W-:Y:S02]  /*c5b0*/  ISETP.GE.OR P0, PT, R0, R24.reuse, P2 ;  /* 0x000000180000720c */ /* 0x080fe40001706670 */
[----:B------:R-:W-:Y:S02]  /*c5c0*/  SHF.R.S32.HI R0, RZ, 0x1f, R4 ;  /* 0x0000001fff007819 */ /* 0x000fe40000011404 */
[----:B------:R-:W-:-:S03]  /*c5d0*/  ISETP.GE.OR P2, PT, R13, R24, P2 ;  /* 0x000000180d00720c */ /* 0x000fc60001746670 */
[----:B------:R-:W-:-:S04]  /*c5e0*/  IMAD R0, R0, c[0x0][0x3d8], RZ ;  /* 0x0000f60000007a24 */ /* 0x000fc800078e02ff */
[----:B------:R-:W-:Y:S01]  /*c5f0*/  IMAD R5, R4, c[0x0][0x3dc], R0 ;  /* 0x0000f70004057a24 */ /* 0x000fe200078e0200 */
[----:B------:R-:W-:Y:S01]  /*c600*/  SHF.L.U32 R0, R7, 0x1, RZ ;  /* 0x0000000107007819 */ /* 0x000fe200000006ff */
[----:B-1----:R1:W-:Y:S01]  /*c610*/  @!P0 ST.E [R10.64], R41 ;  /* 0x000000290a008985 */ /* 0x0023e2000c101904 */
[----:B------:R-:W-:Y:S01]  /*c620*/  LEA R25, P0, R2, c[0x0][0x380], 0x1 ;  /* 0x0000e00002197a11 */ /* 0x000fe200078008ff */
[----:B------:R-:W-:Y:S02]  /*c630*/  IMAD.IADD R3, R3, 0x1, R5 ;  /* 0x0000000103037824 */ /* 0x000fe400078e0205 */
[----:B---3--:R2:W-:Y:S04]  /*c640*/  @!P2 ST.E [R8.64], R42 ;  /* 0x0000002a0800a985 */ /* 0x0085e8000c101904 */
[----:B------:R2:W3:Y:S04]  /*c650*/  LDS.128 R36, [R0+0x1080] ;  /* 0x0010800000247984 */ /* 0x0004e80000000c00 */
[----:B------:R2:W4:Y:S04]  /*c660*/  LDS.128 R48, [R0+0x2080] ;  /* 0x0020800000307984 */ /* 0x0005280000000c00 */
[----:B------:R2:W2:Y:S04]  /*c670*/  LDS.128 R56, [R0+0x3080] ;  /* 0x0030800000387984 */ /* 0x0004a80000000c00 */
[----:B------:R2:W2:Y:S04]  /*c680*/  LDS.128 R32, [R0+0x5080] ;  /* 0x0050800000207984 */ /* 0x0004a80000000c00 */
[----:B------:R2:W2:Y:S01]  /*c690*/  LDS.128 R44, [R0+0x6080] ;  /* 0x00608000002c7984 */ /* 0x0004a20000000c00 */
[----:B-1----:R-:W-:-:S03]  /*c6a0*/  LEA R10, R20, R16, 0x7 ;  /* 0x00000010140a7211 */ /* 0x002fc600078e38ff */
[----:B------:R1:W1:Y:S01]  /*c6b0*/  LDS.128 R52, [R0+0x7080] ;  /* 0x0070800000347984 */ /* 0x0002620000000c00 */
[----:B------:R-:W-:Y:S02]  /*c6c0*/  LEA.HI.X R11, R2, c[0x0][0x384], R3, 0x1, P0 ;  /* 0x0000e100020b7a11 */ /* 0x000fe400000f0c03 */
[----:B------:R-:W-:Y:S01]  /*c6d0*/  ISETP.GE.AND P0, PT, R10, R24, PT ;  /* 0x000000180a00720c */ /* 0x000fe20003f06270 */
[----:B------:R1:W1:Y:S04]  /*c6e0*/  LDS.128 R28, [R0+0x9080] ;  /* 0x00908000001c7984 */ /* 0x0002680000000c00 */
[----:B------:R1:W1:Y:S04]  /*c6f0*/  LDS.128 R40, [R0+0xa080] ;  /* 0x00a0800000287984 */ /* 0x0002680000000c00 */
[----:B------:R1:W1:Y:S04]  /*c700*/  LDS.128 R60, [R0+0xb080] ;  /* 0x00b08000003c7984 */ /* 0x0002680000000c00 */
[----:B------:R1:W1:Y:S04]  /*c710*/  SHFL.IDX PT, R2, R25, RZ, 0x181f ;  /* 0x00181fff19027589 */ /* 0x00026800000e0000 */
[----:B------:R1:W1:Y:S01]  /*c720*/  SHFL.IDX PT, R3, R11, RZ, 0x181f ;  /* 0x00181fff0b037589 */ /* 0x00026200000e0000 */
[----:B------:R-:W-:Y:S05]  /*c730*/  @P0 BRA `(.L_x_29) ;  /* 0x0000014000000947 */ /* 0x000fea0003800000 */
[----:B---3--:R-:W3:Y:S01]  /*c740*/  LDS.128 R20, [R0+0x80] ;  /* 0x0000800000147984 */ /* 0x008ee20000000c00 */
[----:B------:R-:W-:-:S02]  /*c750*/  IADD3 R5, R6, 0x40, RZ ;  /* 0x0000004006057810 */ /* 0x000fc40007ffe0ff */
[C---:B------:R-:W-:Y:S01]  /*c760*/  IADD3 R7, R6.reuse, 0x80, RZ ;  /* 0x0000008006077810 */ /* 0x040fe20007ffe0ff */
[----:B------:R-:W5:Y:S01]  /*c770*/  LDS.128 R16, [R0+0x4080] ;  /* 0x0040800000107984 */ /* 0x000f620000000c00 */
[----:B------:R-:W-:Y:S02]  /*c780*/  ISETP.GE.AND P1, PT, R5, c[0x0][0x3c8], PT ;  /* 0x0000f20005007a0c */ /* 0x000fe40003f26270 */
[----:B------:R-:W-:Y:S01]  /*c790*/  ISETP.GE.AND P0, PT, R7, c[0x0][0x3c8], PT ;  /* 0x0000f20007007a0c */ /* 0x000fe20003f06270 */
[----:B------:R4:W2:Y:S01]  /*c7a0*/  LDS.128 R12, [R0+0x8080] ;  /* 0x00808000000c7984 */ /* 0x0008a20000000c00 */
[----:B------:R-:W-:-:S09]  /*c7b0*/  ISETP.GE.AND P2, PT, R6, c[0x0][0x3c8], PT ;  /* 0x0000f20006007a0c */ /* 0x000fd20003f46270 */
[----:B------:R-:W-:-:S04]  /*c7c0*/  @!P1 SHF.R.S32.HI R4, RZ, 0x1f, R5 ;  /* 0x0000001fff049819 */ /* 0x000fc80000011405 */
[----:B------:R-:W-:Y:S01]  /*c7d0*/  @!P1 LEA.HI R4, R4, R5, RZ, 0x3 ;  /* 0x0000000504049211 */ /* 0x000fe200078f18ff */
[----:B-12---:R-:W-:-:S03]  /*c7e0*/  @!P2 IMAD.WIDE R8, R6, 0x2, R2 ;  /* 0x000000020608a825 */ /* 0x006fc600078e0202 */
[----:B------:R-:W-:Y:S02]  /*c7f0*/  @!P1 LOP3.LUT R4, R4, 0xfffffff8, RZ, 0xc0, !PT ;  /* 0xfffffff804049812 */ /* 0x000fe400078ec0ff */
[----:B----4-:R-:W-:-:S03]  /*c800*/  @!P0 SHF.R.S32.HI R0, RZ, 0x1f, R7 ;  /* 0x0000001fff008819 */ /* 0x010fc60000011407 */
[----:B------:R-:W-:Y:S01]  /*c810*/  @!P1 IMAD.WIDE R4, R4, 0x2, R2 ;  /* 0x0000000204049825 */ /* 0x000fe200078e0202 */
[----:B------:R-:W-:-:S04]  /*c820*/  @!P0 LEA.HI R0, R0, R7, RZ, 0x3 ;  /* 0x0000000700008211 */ /* 0x000fc800078f18ff */
[----:B------:R-:W-:Y:S01]  /*c830*/  @!P0 LOP3.LUT R0, R0, 0xfffffff8, RZ, 0xc0, !PT ;  /* 0xfffffff800008812 */ /* 0x000fe200078ec0ff */
[----:B---3--:R1:W-:Y:S04]  /*c840*/  @!P2 ST.E.128 [R8.64], R20 ;  /* 0x000000140800a985 */ /* 0x0083e8000c101d04 */
[----:B------:R-:W-:Y:S01]  /*c850*/  @!P0 IMAD.WIDE R2, R0, 0x2, R2 ;  /* 0x0000000200028825 */ /* 0x000fe200078e0202 */
[----:B-----5:R1:W-:Y:S04]  /*c860*/  @!P1 ST.E.128 [R4.64], R16 ;  /* 0x0000001004009985 */ /* 0x0203e8000c101d04 */
[----:B------:R1:W-:Y:S02]  /*c870*/  @!P0 ST.E.128 [R2.64], R12 ;  /* 0x0000000c02008985 */ /* 0x0003e4000c101d04 */
.L_x_29:
[----:B---3--:R-:W-:Y:S05]  /*c880*/  BSYNC B0 ;  /* 0x0000000000007941 */ /* 0x008fea0003800000 */
.L_x_28:
[----:B-12---:R-:W-:Y:S01]  /*c890*/  IADD3 R0, R10, 0x20, RZ ;  /* 0x000000200a007810 */ /* 0x006fe20007ffe0ff */
[----:B------:R1:W2:Y:S01]  /*c8a0*/  SHFL.IDX PT, R3, R11, 0x1, 0x181f ;  /* 0x00381f000b037f89 */ /* 0x0002a200000e0000 */
[----:B------:R-:W-:Y:S02]  /*c8b0*/  BSSY B0, `(.L_x_30) ;  /* 0x0000015000007945 */ /* 0x000fe40003800000 */
[----:B------:R-:W-:Y:S01]  /*c8c0*/  ISETP.GE.AND P0, PT, R0, R24, PT ;  /* 0x000000180000720c */ /* 0x000fe20003f06270 */
[----:B------:R1:W3:-:S12]  /*c8d0*/  SHFL.IDX PT, R2, R25, 0x1, 0x181f ;  /* 0x00381f0019027f89 */ /* 0x0002d800000e0000 */
[----:B------:R-:W-:Y:S05]  /*c8e0*/  @P0 BRA `(.L_x_31) ;  /* 0x0000011000000947 */ /* 0x000fea0003800000 */
[C---:B------:R-:W-:Y:S02]  /*c8f0*/  IADD3 R5, R6.reuse, 0x40, RZ ;  /* 0x0000004006057810 */ /* 0x040fe40007ffe0ff */
[C---:B------:R-:W-:Y:S02]  /*c900*/  IADD3 R7, R6.reuse, 0x80, RZ ;  /* 0x0000008006077810 */ /* 0x040fe40007ffe0ff */
[----:B------:R-:W-:Y:S02]  /*c910*/  ISETP.GE.AND P1, PT, R5, c[0x0][0x3c8], PT ;  /* 0x0000f20005007a0c */ /* 0x000fe40003f26270 */
[----:B------:R-:W-:Y:S02]  /*c920*/  ISETP.GE.AND P0, PT, R7, c[0x0][0x3c8], PT ;  /* 0x0000f20007007a0c */ /* 0x000fe40003f06270 */
[----:B------:R-:W-:-:S09]  /*c930*/  ISETP.GE.AND P2, PT, R6, c[0x0][0x3c8], PT ;  /* 0x0000f20006007a0c */ /* 0x000fd20003f46270 */
[----:B------:R-:W-:Y:S02]  /*c940*/  @!P1 SHF.R.S32.HI R4, RZ, 0x1f, R5 ;  /* 0x0000001fff049819 */ /* 0x000fe40000011405 */
[----:B------:R-:W-:Y:S02]  /*c950*/  @!P0 SHF.R.S32.HI R0, RZ, 0x1f, R7 ;  /* 0x0000001fff008819 */ /* 0x000fe40000011407 */
[----:B------:R-:W-:Y:S01]  /*c960*/  @!P1 LEA.HI R4, R4, R5, RZ, 0x3 ;  /* 0x0000000504049211 */ /* 0x000fe200078f18ff */
[--C-:B--23--:R-:W-:Y:S01]  /*c970*/  @!P2 IMAD.WIDE R8, R6, 0x2, R2.reuse ;  /* 0x000000020608a825 */ /* 0x10cfe200078e0202 */
        /* <DEDUP_REMOVED lines=8> */
.L_x_31:
[----:B------:R-:W-:Y:S05]  /*ca00*/  BSYNC B0 ;  /* 0x0000000000007941 */ /* 0x000fea0003800000 */
.L_x_30:
[----:B------:R-:W-:Y:S01]  /*ca10*/  IADD3 R0, R10, 0x40, RZ ;  /* 0x000000400a007810 */ /* 0x000fe20007ffe0ff */
[----:B--2---:R2:W1:Y:S01]  /*ca20*/  SHFL.IDX PT, R3, R11, 0x2, 0x181f ;  /* 0x00581f000b037f89 */ /* 0x00446200000e0000 */
[----:B------:R-:W-:Y:S02]  /*ca30*/  BSSY B0, `(.L_x_32) ;  /* 0x0000015000007945 */ /* 0x000fe40003800000 */
[----:B------:R-:W-:Y:S01]  /*ca40*/  ISETP.GE.AND P0, PT, R0, R24, PT ;  /* 0x000000180000720c */ /* 0x000fe20003f06270 */
[----:B---3--:R2:W3:-:S12]  /*ca50*/  SHFL.IDX PT, R2, R25, 0x2, 0x181f ;  /* 0x00581f0019027f89 */ /* 0x0084d800000e0000 */
        /* <DEDUP_REMOVED lines=9> */
[--C-:B-1-3--:R-:W-:Y:S01]  /*caf0*/  @!P2 IMAD.WIDE R8, R6, 0x2, R2.reuse ;  /* 0x000000020608a825 */ /* 0x10afe200078e0202 */
[----:B------:R-:W-:Y:S02]  /*cb00*/  @!P0 LEA.HI R0, R0, R7, RZ, 0x3 ;  /* 0x0000000700008211 */ /* 0x000fe400078f18ff */
[----:B------:R-:W-:Y:S02]  /*cb10*/  @!P1 LOP3.LUT R4, R4, 0xfffffff8, RZ, 0xc0, !PT ;  /* 0xfffffff804049812 */ /* 0x000fe400078ec0ff */
[----:B------:R-:W-:Y:S01]  /*cb20*/  @!P0 LOP3.LUT R0, R0, 0xfffffff8, RZ, 0xc0, !PT ;  /* 0xfffffff800008812 */ /* 0x000fe200078ec0ff */
[----:B----4-:R1:W-:Y:S02]  /*cb30*/  @!P2 ST.E.128 [R8.64], R48 ;  /* 0x000000300800a985 */ /* 0x0103e4000c101d04 */
[----:B------:R-:W-:-:S04]  /*cb40*/  @!P1 IMAD.WIDE R4, R4, 0x2, R2 ;  /* 0x0000000204049825 */ /* 0x000fc800078e0202 */
[----:B------:R-:W-:Y:S01]  /*cb50*/  @!P0 IMAD.WIDE R2, R0, 0x2, R2 ;  /* 0x0000000200028825 */ /* 0x000fe200078e0202 */
[----:B------:R1:W-:Y:S04]  /*cb60*/  @!P1 ST.E.128 [R4.64], R44 ;  /* 0x0000002c04009985 */ /* 0x0003e8000c101d04 */
[----:B------:R1:W-:Y:S02]  /*cb70*/  @!P0 ST.E.128 [R2.64], R40 ;  /* 0x0000002802008985 */ /* 0x0003e4000c101d04 */
.L_x_33:
[----:B------:R-:W-:Y:S05]  /*cb80*/  BSYNC B0 ;  /* 0x0000000000007941 */ /* 0x000fea0003800000 */
.L_x_32:
[----:B------:R-:W-:Y:S01]  /*cb90*/  IADD3 R0, R10, 0x60, RZ ;  /* 0x000000600a007810 */ /* 0x000fe20007ffe0ff */
[----:B-1----:R1:W2:Y:S03]  /*cba0*/  SHFL.IDX PT, R3, R11, 0x3, 0x181f ;  /* 0x00781f000b037f89 */ /* 0x0022a600000e0000 */
[----:B------:R-:W-:Y:S01]  /*cbb0*/  ISETP.GE.AND P0, PT, R0, R24, PT ;  /* 0x000000180000720c */ /* 0x000fe20003f06270 */
[----:B---3--:R1:W3:-:S12]  /*cbc0*/  SHFL.IDX PT, R2, R25, 0x3, 0x181f ;  /* 0x00781f0019027f89 */ /* 0x0082d800000e0000 */
[----:B------:R-:W-:Y:S05]  /*cbd0*/  @P0 EXIT ;  /* 0x000000000000094d */ /* 0x000fea0003800000 */
[C---:B------:R-:W-:Y:S02]  /*cbe0*/  IADD3 R4, R6.reuse, 0x40, RZ ;  /* 0x0000004006047810 */ /* 0x040fe40007ffe0ff */
[----:B------:R-:W-:Y:S02]  /*cbf0*/  ISETP.GE.AND P1, PT, R6, c[0x0][0x3c8], PT ;  /* 0x0000f20006007a0c */ /* 0x000fe40003f26270 */
[----:B------:R-:W-:-:S11]  /*cc00*/  ISETP.GE.AND P0, PT, R4, c[0x0][0x3c8], PT ;  /* 0x0000f20004007a0c */ /* 0x000fd60003f06270 */
[----:B--23--:R-:W-:Y:S02]  /*cc10*/  @!P1 IMAD.WIDE R8, R6, 0x2, R2 ;  /* 0x0000000206089825 */ /* 0x00cfe400078e0202 */
[----:B------:R-:W-:-:S03]  /*cc20*/  @!P0 SHF.R.S32.HI R0, RZ, 0x1f, R4 ;  /* 0x0000001fff008819 */ /* 0x000fc60000011404 */
[----:B------:R2:W-:Y:S01]  /*cc30*/  @!P1 ST.E.128 [R8.64], R56 ;  /* 0x0000003808009985 */ /* 0x0005e2000c101d04 */
[----:B------:R-:W-:-:S04]  /*cc40*/  @!P0 LEA.HI R0, R0, R4, RZ, 0x3 ;  /* 0x0000000400008211 */ /* 0x000fc800078f18ff */
[----:B------:R-:W-:-:S05]  /*cc50*/  @!P0 LOP3.LUT R0, R0, 0xfffffff8, RZ, 0xc0, !PT ;  /* 0xfffffff800008812 */ /* 0x000fca00078ec0ff */
[----:B------:R-:W-:Y:S01]  /*cc60*/  @!P0 IMAD.WIDE R4, R0, 0x2, R2 ;  /* 0x0000000200048825 */ /* 0x000fe200078e0202 */
[----:B------:R-:W-:-:S04]  /*cc70*/  IADD3 R0, R6, 0x80, RZ ;  /* 0x0000008006007810 */ /* 0x000fc80007ffe0ff */
[----:B------:R2:W-:Y:S01]  /*cc80*/  @!P0 ST.E.128 [R4.64], R52 ;  /* 0x0000003404008985 */ /* 0x0005e2000c101d04 */
[----:B------:R-:W-:-:S13]  /*cc90*/  ISETP.GE.AND P0, PT, R0, c[0x0][0x3c8], PT ;  /* 0x0000f20000007a0c */ /* 0x000fda0003f06270 */
[----:B------:R-:W-:Y:S05]  /*cca0*/  @P0 EXIT ;  /* 0x000000000000094d */ /* 0x000fea0003800000 */
[----:B--2---:R-:W-:-:S04]  /*ccb0*/  SHF.R.S32.HI R4, RZ, 0x1f, R0 ;  /* 0x0000001fff047819 */ /* 0x004fc80000011400 */
[----:B------:R-:W-:-:S04]  /*ccc0*/  LEA.HI R0, R4, R0, RZ, 0x3 ;  /* 0x0000000004007211 */ /* 0x000fc800078f18ff */
[----:B------:R-:W-:-:S05]  /*ccd0*/  LOP3.LUT R0, R0, 0xfffffff8, RZ, 0xc0, !PT ;  /* 0xfffffff800007812 */ /* 0x000fca00078ec0ff */
[----:B------:R-:W-:-:S05]  /*cce0*/  IMAD.WIDE R2, R0, 0x2, R2 ;  /* 0x0000000200027825 */ /* 0x000fca00078e0202 */
[----:B------:R-:W-:Y:S01]  /*ccf0*/  ST.E.128 [R2.64], R60 ;  /* 0x0000003c02007985 */ /* 0x000fe2000c101d04 */
[----:B------:R-:W-:Y:S05]  /*cd00*/  EXIT ;  /* 0x000000000000794d */ /* 0x000fea0003800000 */
.L_x_26:
[----:B------:R-:W2:Y:S01]  /*cd10*/  LDL R8, [R1+0x20] ;  /* 0x0000200001087983 */ /* 0x000ea20000100800 */
[----:B------:R-:W-:Y:S01]  /*cd20*/  ISETP.NE.U32.AND P0, PT, RZ, c[0x0][0x508], PT ;  /* 0x00014200ff007a0c */ /* 0x000fe20003f05070 */
[----:B------:R-:W-:Y:S01]  /*cd30*/  IMAD.MOV.U32 R2, RZ, RZ, 0x4 ;  /* 0x00000004ff027424 */ /* 0x000fe200078e00ff */
[----:B------:R-:W-:Y:S02]  /*cd40*/  ISETP.NE.U32.AND P1, PT, RZ, c[0x0][0x500], PT ;  /* 0x00014000ff007a0c */ /* 0x000fe40003f25070 */
[----:B------:R-:W-:Y:S02]  /*cd50*/  ISETP.NE.AND.EX P0, PT, RZ, c[0x0][0x50c], PT, P0 ;  /* 0x00014300ff007a0c */ /* 0x000fe40003f05300 */
[----:B------:R-:W-:Y:S01]  /*cd60*/  ISETP.NE.AND.EX P1, PT, RZ, c[0x0][0x504], PT, P1 ;  /* 0x00014100ff007a0c */ /* 0x000fe20003f25310 */
[----:B------:R-:W-:Y:S02]  /*cd70*/  IMAD.MOV.U32 R13, RZ, RZ, c[0x0][0x388] ;  /* 0x0000e200ff0d7624 */ /* 0x000fe400078e00ff */
[----:B--2---:R-:W-:-:S08]  /*cd80*/  IMAD.WIDE R6, R8, R2, c[0x0][0x500] ;  /* 0x0001400008067625 */ /* 0x004fd000078e0202 */
[----:B------:R-:W-:Y:S02]  /*cd90*/  @P0 IMAD.WIDE R2, R8, R2, c[0x0][0x508] ;  /* 0x0001420008020625 */ /* 0x000fe400078e0202 */
[----:B------:R-:W2:Y:S04]  /*cda0*/  @P1 LDG.E R0, [R6.64] ;  /* 0x0000000406001981 */ /* 0x000ea8000c1e1900 */
[----:B------:R1:W5:Y:S01]  /*cdb0*/  @P0 LDG.E R13, [R2.64] ;  /* 0x00000004020d0981 */ /* 0x000362000c1e1900 */
[----:B------:R-:W-:Y:S02]  /*cdc0*/  CS2R R4, SRZ ;  /* 0x0000000000047805 */ /* 0x000fe4000001ff00 */
[--C-:B--2---:R-:W-:Y:S01]  /*cdd0*/  @P1 SHF.R.S32.HI R5, RZ, 0x1f, R0.reuse ;  /* 0x0000001fff051819 */ /* 0x104fe20000011400 */
[----:B------:R-:W-:Y:S01]  /*cde0*/  @P1 IMAD.MOV.U32 R4, RZ, RZ, R0 ;  /* 0x000000ffff041224 */ /* 0x000fe200078e0000 */
[----:B------:R-:W-:Y:S05]  /*cdf0*/  @P0 BRA `(.L_x_34) ;  /* 0x0000004000000947 */ /* 0x000fea0003800000 */
[----:B-1----:R-:W-:Y:S05]  /*ce00*/  @!P1 BRA `(.L_x_34) ;  /* 0x0000003000009947 */ /* 0x002fea0003800000 */
[----:B------:R1:W2:Y:S04]  /*ce10*/  LDG.E R0, [R6.64] ;  /* 0x0000000406007981 */ /* 0x0002a8000c1e1900 */
[----:B-1----:R-:W2:Y:S02]  /*ce20*/  LDG.E R6, [R6.64+0x4] ;  /* 0x0000040406067981 */ /* 0x002ea4000c1e1900 */
[----:B--2--5:R-:W-:-:S02]  /*ce30*/  IADD3 R13, -R0, R6, RZ ;  /* 0x00000006000d7210 */ /* 0x024fc40007ffe1ff */
.L_x_34:
[----:B-1----:R-:W1:Y:S01]  /*ce40*/  S2R R11, SR_TID.X ;  /* 0x00000000000b7919 */ /* 0x002e620000002100 */
[----:B------:R-:W-:Y:S01]  /*ce50*/  SHF.R.S32.HI R0, RZ, 0x1f, R8 ;  /* 0x0000001fff007819 */ /* 0x000fe20000011408 */
[----:B------:R-:W-:Y:S01]  /*ce60*/  BSSY B0, `(.L_x_35) ;  /* 0x0000028000007945 */ /* 0x000fe20003800000 */
[----:B------:R-:W-:-:S02]  /*ce70*/  SEL R10, R8, RZ, !P1 ;  /* 0x000000ff080a7207 */ /* 0x000fc40004800000 */
[----:B------:R-:W-:Y:S02]  /*ce80*/  SEL R12, R0, RZ, !P1 ;  /* 0x000000ff000c7207 */ /* 0x000fe40004800000 */
[----:B-1----:R-:W-:-:S13]  /*ce90*/  ISETP.GE.AND P0, PT, R11, 0x80, PT ;  /* 0x000000800b00780c */ /* 0x002fda0003f06270 */
[----:B------:R-:W-:Y:S05]  /*cea0*/  @P0 BRA `(.L_x_36) ;  /* 0x0000023000000947 */ /* 0x000fea0003800000 */
[----:B------:R-:W1:Y:S01]  /*ceb0*/  S2R R9, SR_CTAID.X ;  /* 0x0000000000097919 */ /* 0x000e620000002500 */
[----:B-----5:R-:W-:Y:S01]  /*cec0*/  IMAD R0, R13, c[0x0][0x4e8], RZ ;  /* 0x00013a000d007a24 */ /* 0x020fe200078e02ff */
[----:B-1----:R-:W-:-:S04]  /*ced0*/  LEA R9, R9, R11, 0x7 ;  /* 0x0000000b09097211 */ /* 0x002fc800078e38ff */
[----:B------:R-:W-:-:S13]  /*cee0*/  ISETP.GE.AND P0, PT, R9, R0, PT ;  /* 0x000000000900720c */ /* 0x000fda0003f06270 */
[----:B------:R-:W-:Y:S05]  /*cef0*/  @P0 BRA `(.L_x_36) ;  /* 0x000001e000000947 */ /* 0x000fea0003800000 */
[----:B------:R-:W1:Y:S01]  /*cf00*/  S2R R8, SR_CTAID.Y ;  /* 0x0000000000087919 */ /* 0x000e620000002600 */
[----:B------:R-:W-:Y:S01]  /*cf10*/  MOV R0, c[0x0][0x4e8] ;  /* 0x00013a0000007a02 */ /* 0x000fe20000000f00 */
[----:B------:R-:W-:Y:S01]  /*cf20*/  IMAD.MOV.U32 R3, RZ, RZ, R5 ;  /* 0x000000ffff037224 */ /* 0x000fe200078e0005 */
[----:B------:R-:W-:Y:S02]  /*cf30*/  MOV R2, R4 ;  /* 0x0000000400027202 */ /* 0x000fe40000000f00 */
[----:B------:R-:W-:-:S13]  /*cf40*/  ISETP.NE.AND P0, PT, R0, 0x1, PT ;  /* 0x000000010000780c */ /* 0x000fda0003f05270 */
[----:B------:R-:W-:Y:S01]  /*cf50*/  @P0 IMAD.HI.U32 R7, R9, c[0x0][0x4ec], RZ ;  /* 0x00013b0009070a27 */ /* 0x000fe200078e00ff */
[----:B-1----:R-:W-:-:S03]  /*cf60*/  SHF.R.S32.HI R0, RZ, 0x1f, R8 ;  /* 0x0000001fff007819 */ /* 0x002fc60000011408 */
[----:B------:R-:W-:-:S04]  /*cf70*/  IMAD.WIDE.U32 R2, R8, c[0x0][0x490], R2 ;  /* 0x0001240008027a25 */ /* 0x000fc800078e0002 */
[----:B------:R-:W-:Y:S02]  /*cf80*/  IMAD R6, R0, c[0x0][0x490], RZ ;  /* 0x0001240000067a24 */ /* 0x000fe400078e02ff */
[----:B------:R-:W-:Y:S01]  /*cf90*/  IMAD.MOV.U32 R0, RZ, RZ, R9 ;  /* 0x000000ffff007224 */ /* 0x000fe200078e0009 */
[----:B------:R-:W-:Y:S01]  /*cfa0*/  @P0 SHF.R.U32.HI R0, RZ, c[0x0][0x4f0], R7 ;  /* 0x00013c00ff000a19 */ /* 0x000fe20000011607 */
[----:B------:R-:W-:Y:S02]  /*cfb0*/  IMAD R6, R8, c[0x0][0x494], R6 ;  /* 0x0001250008067a24 */ /* 0x000fe400078e0206 */
[----:B------:R-:W-:Y:S01]  /*cfc0*/  IMAD R8, R12, c[0x0][0x498], RZ ;  /* 0x000126000c087a24 */ /* 0x000fe200078e02ff */
[----:B------:R-:W-:Y:S01]  /*cfd0*/  IADD3 R7, -R0, RZ, RZ ;  /* 0x000000ff00077210 */ /* 0x000fe20007ffe1ff */
[----:B------:R-:W-:Y:S02]  /*cfe0*/  IMAD.IADD R3, R6, 0x1, R3 ;  /* 0x0000000106037824 */ /* 0x000fe400078e0203 */
[----:B------:R-:W-:-:S02]  /*cff0*/  IMAD R8, R10, c[0x0][0x49c], R8 ;  /* 0x000127000a087a24 */ /* 0x000fc400078e0208 */
[----:B------:R-:W-:Y:S01]  /*d000*/  IMAD R6, R7, c[0x0][0x4e8], R9 ;  /* 0x00013a0007067a24 */ /* 0x000fe200078e0209 */
[----:B------:R-:W-:Y:S01]  /*d010*/  SHF.R.S32.HI R9, RZ, 0x1f, R0 ;  /* 0x0000001fff097819 */ /* 0x000fe20000011400 */
[----:B------:R-:W-:-:S03]  /*d020*/  IMAD.WIDE.U32 R2, R10, c[0x0][0x498], R2 ;  /* 0x000126000a027a25 */ /* 0x000fc600078e0002 */
[----:B------:R-:W-:Y:S02]  /*d030*/  SHF.R.S32.HI R7, RZ, 0x1f, R6 ;  /* 0x0000001fff077819 */ /* 0x000fe40000011406 */
[----:B------:R-:W-:-:S03]  /*d040*/  IADD3 R2, P0, R0, R2, RZ ;  /* 0x0000000200027210 */ /* 0x000fc60007f1e0ff */
[----:B------:R-:W-:Y:S01]  /*d050*/  IMAD R0, R7, c[0x0][0x488], RZ ;  /* 0x0001220007007a24 */ /* 0x000fe200078e02ff */
[----:B------:R-:W-:-:S03]  /*d060*/  IADD3.X R3, R9, R3, R8, P0, !PT ;  /* 0x0000000309037210 */ /* 0x000fc600007fe408 */
[C---:B------:R-:W-:Y:S02]  /*d070*/  IMAD R0, R6.reuse, c[0x0][0x48c], R0 ;  /* 0x0001230006007a24 */ /* 0x040fe400078e0200 */
[----:B------:R-:W-:-:S05]  /*d080*/  IMAD.WIDE.U32 R2, R6, c[0x0][0x488], R2 ;  /* 0x0001220006027a25 */ /* 0x000fca00078e0002 */
[----:B------:R-:W-:Y:S02]  /*d090*/  IADD3 R0, R3, R0, RZ ;  /* 0x0000000003007210 */ /* 0x000fe40007ffe0ff */
[----:B------:R-:W-:-:S04]  /*d0a0*/  LEA R6, P0, R2, c[0x0][0x450], 0x2 ;  /* 0x0001140002067a11 */ /* 0x000fc800078010ff */
[----:B------:R-:W-:Y:S02]  /*d0b0*/  LEA.HI.X R7, R2, c[0x0][0x454], R0, 0x2, P0 ;  /* 0x0001150002077a11 */ /* 0x000fe400000f1400 */
[----:B------:R-:W-:-:S05]  /*d0c0*/  MOV R0, 0xff800000 ;  /* 0xff80000000007802 */ /* 0x000fca0000000f00 */
[----:B------:R1:W-:Y:S02]  /*d0d0*/  STG.E [R6.64], R0 ;  /* 0x0000000006007986 */ /* 0x0003e4000c101904 */
.L_x_36:
[----:B------:R-:W-:Y:S05]  /*d0e0*/  BSYNC B0 ;  /* 0x0000000000007941 */ /* 0x000fea0003800000 */
.L_x_35:
[----:B-1----:R-:W1:Y:S01]  /*d0f0*/  S2R R6, SR_CTAID.Y ;  /* 0x0000000000067919 */ /* 0x002e620000002600 */
[----:B------:R-:W-:Y:S01]  /*d100*/  IMAD R0, R5, c[0x0][0x3a0], RZ ;  /* 0x0000e80005007a24 */ /* 0x000fe200078e02ff */
[----:B------:R-:W-:Y:S01]  /*d110*/  SHF.R.S32.HI R5, RZ, 0x1f, R11 ;  /* 0x0000001fff057819 */ /* 0x000fe2000001140b */
[C---:B------:R-:W-:Y:S01]  /*d120*/  IMAD.WIDE.U32 R2, R4.reuse, c[0x0][0x3a0], RZ ;  /* 0x0000e80004027a25 */ /* 0x040fe200078e00ff */
[----:B------:R-:W2:Y:S01]  /*d130*/  S2R R9, SR_CTAID.X ;  /* 0x0000000000097919 */ /* 0x000ea20000002500 */
[----:B------:R-:W-:Y:S01]  /*d140*/  MOV R8, c[0x0][0x4e8] ;  /* 0x00013a0000087a02 */ /* 0x000fe20000000f00 */
[----:B------:R-:W-:Y:S01]  /*d150*/  BSSY B0, `(.L_x_37) ;  /* 0x000003c000007945 */ /* 0x000fe20003800000 */
[----:B------:R-:W-:Y:S01]  /*d160*/  LEA.HI R5, R5, R11, RZ, 0x3 ;  /* 0x0000000b05057211 */ /* 0x000fe200078f18ff */
[----:B------:R-:W-:Y:S01]  /*d170*/  IMAD R0, R4, c[0x0][0x3a4], R0 ;  /* 0x0000e90004007a24 */ /* 0x000fe200078e0200 */
[----:B------:R-:W-:Y:S01]  /*d180*/  ISETP.NE.AND P0, PT, R8, 0x1, PT ;  /* 0x000000010800780c */ /* 0x000fe20003f05270 */
[----:B-----5:R-:W-:Y:S01]  /*d190*/  IMAD R13, R13, c[0x0][0x4e8], RZ ;  /* 0x00013a000d0d7a24 */ /* 0x020fe200078e02ff */
[----:B------:R-:W-:-:S02]  /*d1a0*/  LOP3.LUT R4, R5, 0xfffffff8, RZ, 0xc0, !PT ;  /* 0xfffffff805047812 */ /* 0x000fc400078ec0ff */
[----:B------:R-:W-:-:S03]  /*d1b0*/  IADD3 R3, R3, R0, RZ ;  /* 0x0000000003037210 */ /* 0x000fc60007ffe0ff */
[----:B------:R-:W-:Y:S01]  /*d1c0*/  IMAD.IADD R8, R11, 0x1, -R4 ;  /* 0x000000010b087824 */ /* 0x000fe200078e0a04 */
[----:B------:R-:W-:-:S04]  /*d1d0*/  SHF.R.S32.HI R11, RZ, 0x3, R5 ;  /* 0x00000003ff0b7819 */ /* 0x000fc80000011405 */
[-C--:B------:R-:W-:Y:S02]  /*d1e0*/  LEA R4, R8, R11.reuse, 0x5 ;  /* 0x0000000b08047211 */ /* 0x080fe400078e28ff */
[----:B-1----:R-:W-:Y:S01]  /*d1f0*/  SHF.R.S32.HI R7, RZ, 0x1f, R6 ;  /* 0x0000001fff077819 */ /* 0x002fe20000011406 */
[----:B------:R-:W-:Y:S01]  /*d200*/  IMAD.WIDE.U32 R2, R6, c[0x0][0x3e8], R2 ;  /* 0x0000fa0006027a25 */ /* 0x000fe200078e0002 */
[----:B--2---:R-:W-:-:S03]  /*d210*/  LEA R11, R9, R11, 0x7 ;  /* 0x0000000b090b7211 */ /* 0x004fc600078e38ff */
[----:B------:R-:W-:Y:S02]  /*d220*/  IMAD R0, R7, c[0x0][0x3e8], RZ ;  /* 0x0000fa0007007a24 */ /* 0x000fe400078e02ff */
[----:B------:R-:W-:Y:S02]  /*d230*/  IMAD R4, R9, 0x80, R4 ;  /* 0x0000008009047824 */ /* 0x000fe400078e0204 */
[----:B------:R-:W-:Y:S02]  /*d240*/  IMAD R0, R6, c[0x0][0x3ec], R0 ;  /* 0x0000fb0006007a24 */ /* 0x000fe400078e0200 */
[----:B------:R-:W-:-:S03]  /*d250*/  @P0 IMAD.HI.U32 R5, R4, c[0x0][0x4ec], RZ ;  /* 0x00013b0004050a27 */ /* 0x000fc600078e00ff */
[----:B------:R-:W-:Y:S01]  /*d260*/  IADD3 R3, R0, R3, RZ ;  /* 0x0000000300037210 */ /* 0x000fe20007ffe0ff */
[----:B------:R-:W-:Y:S01]  /*d270*/  IMAD R6, R12, c[0x0][0x3f0], RZ ;  /* 0x0000fc000c067a24 */ /* 0x000fe200078e02ff */
[----:B------:R-:W-:Y:S02]  /*d280*/  MOV R0, R4 ;  /* 0x0000000400007202 */ /* 0x000fe40000000f00 */
[----:B------:R-:W-:Y:S01]  /*d290*/  @P0 SHF.R.U32.HI R0, RZ, c[0x0][0x4f0], R5 ;  /* 0x00013c00ff000a19 */ /* 0x000fe20000011605 */
[C---:B------:R-:W-:Y:S02]  /*d2a0*/  IMAD R7, R10.reuse, c[0x0][0x3f4], R6 ;  /* 0x0000fd000a077a24 */ /* 0x040fe400078e0206 */
[----:B------:R-:W-:Y:S01]  /*d2b0*/  IMAD.WIDE.U32 R2, R10, c[0x0][0x3f0], R2 ;  /* 0x0000fc000a027a25 */ /* 0x000fe200078e0002 */
[----:B------:R-:W-:-:S03]  /*d2c0*/  SHF.R.S32.HI R6, RZ, 0x1f, R0 ;  /* 0x0000001fff067819 */ /* 0x000fc60000011400 */
[----:B------:R-:W-:Y:S01]  /*d2d0*/  IMAD.MOV R5, RZ, RZ, -R0 ;  /* 0x000000ffff057224 */ /* 0x000fe200078e0a00 */
[----:B------:R-:W-:Y:S01]  /*d2e0*/  IADD3 R3, R3, R7, RZ ;  /* 0x0000000703037210 */ /* 0x000fe20007ffe0ff */
[----:B------:R-:W-:Y:S02]  /*d2f0*/  IMAD R6, R6, c[0x0][0x3e0], RZ ;  /* 0x0000f80006067a24 */ /* 0x000fe400078e02ff */
[----:B------:R-:W-:Y:S02]  /*d300*/  IMAD R5, R5, c[0x0][0x4e8], R4 ;  /* 0x00013a0005057a24 */ /* 0x000fe400078e0204 */
[----:B------:R-:W-:-:S03]  /*d310*/  IMAD.WIDE.U32 R2, R0, c[0x0][0x3e0], R2 ;  /* 0x0000f80000027a25 */ /* 0x000fc600078e0002 */
[----:B------:R-:W-:Y:S01]  /*d320*/  SHF.R.S32.HI R4, RZ, 0x1f, R5 ;  /* 0x0000001fff047819 */ /* 0x000fe20000011405 */
[----:B------:R-:W-:-:S05]  /*d330*/  IMAD R0, R0, c[0x0][0x3e4], R6 ;  /* 0x0000f90000007a24 */ /* 0x000fca00078e0206 */
[----:B------:R-:W-:Y:S01]  /*d340*/  IADD3 R3, R3, R0, RZ ;  /* 0x0000000003037210 */ /* 0x000fe20007ffe0ff */
[----:B------:R-:W-:-:S04]  /*d350*/  IMAD R0, R4, c[0x0][0x3d8], RZ ;  /* 0x0000f60004007a24 */ /* 0x000fc800078e02ff */
[C---:B------:R-:W-:Y:S02]  /*d360*/  IMAD R0, R5.reuse, c[0x0][0x3dc], R0 ;  /* 0x0000f70005007a24 */ /* 0x040fe400078e0200 */
[----:B------:R-:W-:-:S04]  /*d370*/  IMAD.WIDE.U32 R2, R5, c[0x0][0x3d8], R2 ;  /* 0x0000f60005027a25 */ /* 0x000fc800078e0002 */
[----:B------:R-:W-:Y:S01]  /*d380*/  IMAD.IADD R0, R3, 0x1, R0 ;  /* 0x0000000103007824 */ /* 0x000fe200078e0200 */
[----:B------:R-:W-:-:S04]  /*d390*/  LEA R14, P0, R2, c[0x0][0x380], 0x1 ;  /* 0x0000e000020e7a11 */ /* 0x000fc800078008ff */
[----:B------:R-:W-:Y:S02]  /*d3a0*/  LEA.HI.X R12, R2, c[0x0][0x384], R0, 0x1, P0 ;  /* 0x0000e100020c7a11 */ /* 0x000fe400000f0c00 */
[----:B------:R-:W-:Y:S01]  /*d3b0*/  ISETP.GE.AND P0, PT, R11, R13, PT ;  /* 0x0000000d0b00720c */ /* 0x000fe20003f06270 */
[----:B------:R1:W2:Y:S01]  /*d3c0*/  SHFL.IDX PT, R2, R14, RZ, 0x181f ;  /* 0x00181fff0e027589 */ /* 0x0002a200000e0000 */
[----:B------:R-:W-:-:S03]  /*d3d0*/  SHF.L.U32 R0, R8, 0x3, RZ ;  /* 0x0000000308007819 */ /* 0x000fc600000006ff */
[----:B------:R1:W3:Y:S01]  /*d3e0*/  SHFL.IDX PT, R3, R12, RZ, 0x181f ;  /* 0x00181fff0c037589 */ /* 0x0002e200000e0000 */
[C---:B------:R-:W-:Y:S02]  /*d3f0*/  IADD3 R9, R0.reuse, 0x40, RZ ;  /* 0x0000004000097810 */ /* 0x040fe40007ffe0ff */
[----:B------:R-:W-:-:S05]  /*d400*/  IADD3 R10, R0, 0x80, RZ ;  /* 0x00000080000a7810 */ /* 0x000fca0007ffe0ff */
[----:B------:R-:W-:Y:S05]  /*d410*/  @P0 BRA `(.L_x_38) ;  /* 0x000000f000000947 */ /* 0x000fea0003800000 */
        /* <DEDUP_REMOVED lines=10> */
[----:B------:R2:W-:Y:S02]  /*d4c0*/  @!P2 ST.E.128 [R6.64], RZ ;  /* 0x000000ff0600a985 */ /* 0x0005e4000c101d04 */
[----:B------:R-:W-:-:S04]  /*d4d0*/  @!P1 IMAD.WIDE R4, R5, 0x2, R2 ;  /* 0x0000000205049825 */ /* 0x000fc800078e0202 */
[----:B------:R-:W-:Y:S01]  /*d4e0*/  @!P0 IMAD.WIDE R2, R8, 0x2, R2 ;  /* 0x0000000208028825 */ /* 0x000fe200078e0202 */
[----:B------:R2:W-:Y:S04]  /*d4f0*/  @!P1 ST.E.128 [R4.64], RZ ;  /* 0x000000ff04009985 */ /* 0x0005e8000c101d04 */
[----:B------:R2:W-:Y:S02]  /*d500*/  @!P0 ST.E.128 [R2.64], RZ ;  /* 0x000000ff02008985 */ /* 0x0005e4000c101d04 */
.L_x_38:
[----:B------:R-:W-:Y:S05]  /*d510*/  BSYNC B0 ;  /* 0x0000000000007941 */ /* 0x000fea0003800000 */
.L_x_37:
[----:B--2---:R-:W-:Y:S01]  /*d520*/  IADD3 R4, R11, 0x20, RZ ;  /* 0x000000200b047810 */ /* 0x004fe20007ffe0ff */
[----:B---3--:R2:W3:Y:S01]  /*d530*/  SHFL.IDX PT, R3, R12, 0x1, 0x181f ;  /* 0x00381f000c037f89 */ /* 0x0084e200000e0000 */
[----:B------:R-:W-:Y:S02]  /*d540*/  BSSY B0, `(.L_x_39) ;  /* 0x0000013000007945 */ /* 0x000fe40003800000 */
[----:B------:R-:W-:Y:S01]  /*d550*/  ISETP.GE.AND P0, PT, R4, R13, PT ;  /* 0x0000000d0400720c */ /* 0x000fe20003f06270 */
[----:B------:R2:W4:-:S12]  /*d560*/  SHFL.IDX PT, R2, R14, 0x1, 0x181f ;  /* 0x00381f000e027f89 */ /* 0x00051800000e0000 */
[----:B------:R-:W-:Y:S05]  /*d570*/  @P0 BRA `(.L_x_40) ;  /* 0x000000f000000947 */ /* 0x000fea0003800000 */
[----:B------:R-:W-:Y:S02]  /*d580*/  ISETP.GE.AND P1, PT, R9, c[0x0][0x3c8], PT ;  /* 0x0000f20009007a0c */ /* 0x000fe40003f26270 */
[----:B------:R-:W-:Y:S02]  /*d590*/  ISETP.GE.AND P0, PT, R10, c[0x0][0x3c8], PT ;  /* 0x0000f2000a007a0c */ /* 0x000fe40003f06270 */
[----:B------:R-:W-:-:S09]  /*d5a0*/  ISETP.GE.AND P2, PT, R0, c[0x0][0x3c8], PT ;  /* 0x0000f20000007a0c */ /* 0x000fd20003f46270 */
[----:B------:R-:W-:Y:S02]  /*d5b0*/  @!P1 SHF.R.S32.HI R5, RZ, 0x1f, R9 ;  /* 0x0000001fff059819 */ /* 0x000fe40000011409 */
[----:B------:R-:W-:Y:S02]  /*d5c0*/  @!P0 SHF.R.S32.HI R4, RZ, 0x1f, R10 ;  /* 0x0000001fff048819 */ /* 0x000fe4000001140a */
[----:B------:R-:W-:Y:S01]  /*d5d0*/  @!P1 LEA.HI R5, R5, R9, RZ, 0x3 ;  /* 0x0000000905059211 */ /* 0x000fe200078f18ff */
[--C-:B---34-:R-:W-:Y:S01]  /*d5e0*/  @!P2 IMAD.WIDE R6, R0, 0x2, R2.reuse ;  /* 0x000000020006a825 */ /* 0x118fe200078e0202 */
        /* <DEDUP_REMOVED lines=8> */
.L_x_40:
[----:B------:R-:W-:Y:S05]  /*d670*/  BSYNC B0 ;  /* 0x0000000000007941 */ /* 0x000fea0003800000 */
.L_x_39:
[----:B---3--:R-:W-:Y:S01]  /*d680*/  IADD3 R4, R11, 0x40, RZ ;  /* 0x000000400b047810 */ /* 0x008fe20007ffe0ff */
[----:B------:R3:W1:Y:S01]  /*d690*/  SHFL.IDX PT, R3, R12, 0x2, 0x181f ;  /* 0x00581f000c037f89 */ /* 0x00066200000e0000 */
[----:B------:R-:W-:Y:S02]  /*d6a0*/  BSSY B0, `(.L_x_41) ;  /* 0x0000013000007945 */ /* 0x000fe40003800000 */
[----:B------:R-:W-:Y:S01]  /*d6b0*/  ISETP.GE.AND P0, PT, R4, R13, PT ;  /* 0x0000000d0400720c */ /* 0x000fe20003f06270 */
[----:B----4-:R3:W4:-:S12]  /*d6c0*/  SHFL.IDX PT, R2, R14, 0x2, 0x181f ;  /* 0x00581f000e027f89 */ /* 0x01071800000e0000 */
[----:B------:R-:W-:Y:S05]  /*d6d0*/  @P0 BRA `(.L_x_42) ;  /* 0x000000f000000947 */ /* 0x000fea0003800000 */
[----:B------:R-:W-:Y:S02]  /*d6e0*/  ISETP.GE.AND P1, PT, R9, c[0x0][0x3c8], PT ;  /* 0x0000f20009007a0c */ /* 0x000fe40003f26270 */
        /* <DEDUP_REMOVED lines=14> */
.L_x_42:
[----:B------:R-:W-:Y:S05]  /*d7d0*/  BSYNC B0 ;  /* 0x0000000000007941 */ /* 0x000fea0003800000 */
.L_x_41:
[----:B-1----:R-:W-:Y:S01]  /*d7e0*/  IADD3 R4, R11, 0x60, RZ ;  /* 0x000000600b047810 */ /* 0x002fe20007ffe0ff */
[----:B------:R1:W2:Y:S03]  /*d7f0*/  SHFL.IDX PT, R3, R12, 0x3, 0x181f ;  /* 0x00781f000c037f89 */ /* 0x0002a600000e0000 */
[----:B------:R-:W-:Y:S01]  /*d800*/  ISETP.GE.AND P0, PT, R4, R13, PT ;  /* 0x0000000d0400720c */ /* 0x000fe20003f06270 */
[----:B----4-:R1:W4:-:S12]  /*d810*/  SHFL.IDX PT, R2, R14, 0x3, 0x181f ;  /* 0x00781f000e027f89 */ /* 0x01031800000e0000 */
[----:B------:R-:W-:Y:S05]  /*d820*/  @P0 EXIT ;  /* 0x000000000000094d */ /* 0x000fea0003800000 */
[----:B------:R-:W-:Y:S02]  /*d830*/  ISETP.GE.AND P0, PT, R9, c[0x0][0x3c8], PT ;  /* 0x0000f20009007a0c */ /* 0x000fe40003f06270 */
[----:B------:R-:W-:-:S11]  /*d840*/  ISETP.GE.AND P1, PT, R0, c[0x0][0x3c8], PT ;  /* 0x0000f20000007a0c */ /* 0x000fd60003f26270 */
[----:B------:R-:W-:Y:S02]  /*d850*/  @!P0 SHF.R.S32.HI R4, RZ, 0x1f, R9 ;  /* 0x0000001fff048819 */ /* 0x000fe40000011409 */
[----:B--2-4-:R-:W-:Y:S02]  /*d860*/  @!P1 IMAD.WIDE R6, R0, 0x2, R2 ;  /* 0x0000000200069825 */ /* 0x014fe400078e0202 */
[----:B------:R-:W-:-:S03]  /*d870*/  @!P0 LEA.HI R4, R4, R9, RZ, 0x3 ;  /* 0x0000000904048211 */ /* 0x000fc600078f18ff */
[----:B------:R2:W-:Y:S01]  /*d880*/  @!P1 ST.E.128 [R6.64], RZ ;  /* 0x000000ff06009985 */ /* 0x0005e2000c101d04 */
[----:B------:R-:W-:-:S05]  /*d890*/  @!P0 LOP3.LUT R4, R4, 0xfffffff8, RZ, 0xc0, !PT ;  /* 0xfffffff804048812 */ /* 0x000fca00078ec0ff */
[----:B------:R-:W-:-:S05]  /*d8a0*/  @!P0 IMAD.WIDE R4, R4, 0x2, R2 ;  /* 0x0000000204048825 */ /* 0x000fca00078e0202 */
[----:B------:R2:W-:Y:S01]  /*d8b0*/  @!P0 ST.E.128 [R4.64], RZ ;  /* 0x000000ff04008985 */ /* 0x0005e2000c101d04 */
[----:B------:R-:W-:-:S13]  /*d8c0*/  ISETP.GE.AND P0, PT, R10, c[0x0][0x3c8], PT ;  /* 0x0000f2000a007a0c */ /* 0x000fda0003f06270 */
[----:B------:R-:W-:Y:S05]  /*d8d0*/  @P0 EXIT ;  /* 0x000000000000094d */ /* 0x000fea0003800000 */
[----:B------:R-:W-:-:S04]  /*d8e0*/  SHF.R.S32.HI R0, RZ, 0x1f, R10 ;  /* 0x0000001fff007819 */ /* 0x000fc8000001140a */
[----:B------:R-:W-:-:S04]  /*d8f0*/  LEA.HI R0, R0, R10, RZ, 0x3 ;  /* 0x0000000a00007211 */ /* 0x000fc800078f18ff */
[----:B------:R-:W-:-:S05]  /*d900*/  LOP3.LUT R0, R0, 0xfffffff8, RZ, 0xc0, !PT ;  /* 0xfffffff800007812 */ /* 0x000fca00078ec0ff */
[----:B------:R-:W-:-:S05]  /*d910*/  IMAD.WIDE R2, R0, 0x2, R2 ;  /* 0x0000000200027825 */ /* 0x000fca00078e0202 */
[----:B------:R-:W-:Y:S01]  /*d920*/  ST.E.128 [R2.64], RZ ;  /* 0x000000ff02007985 */ /* 0x000fe2000c101d04 */
[----:B------:R-:W-:Y:S05]  /*d930*/  EXIT ;  /* 0x000000000000794d */ /* 0x000fea0003800000 */
.L_x_43:
        /* <DEDUP_REMOVED lines=12> */
.L_x_1284:


//--------------------- .text._ZN7cutlass13device_kernelIN5flash19enable_sm80_to_sm89INS1_16FlashAttnFwdSm80INS1_25CollectiveMainloopFwdSm80ILi8ELi1ELb0EN4cute5tupleIJNS5_1CILi128EEENS7_ILi64EEENS7_ILi192EEEEEELi192ENS_6half_tEfNS_4arch4Sm80ELb0ELb0ELb1ELb1ELb0ELb1ELb1ELb0EEENS1_21CollectiveEpilogueFwdINS6_IJS8_SA_S9_EEENS6_IJNS7_ILi1EEESI_SI_EEESC_SE_Li256ELb1ELb1ELb0ELb0EEENS1_19SingleTileSchedulerILb1ELb0ELb1ELi128EEEEEEEEEvNT_6ParamsE --------------------------
	.section	.text._ZN7cutlass13device_kernelIN5flash19enable_sm80_to_sm89INS1_16FlashAttnFwdSm80INS1_25CollectiveMainloopFwdSm80ILi8ELi1ELb0EN4cute5tupleIJNS5_1CILi128EEENS7_ILi64EEENS7_ILi192EEEEEELi192ENS_6half_tEfNS_4arch4Sm80ELb0ELb0ELb1ELb1ELb0ELb1ELb1ELb0EEENS1_21CollectiveEpilogueFwdINS6_IJS8_SA_S9_EEENS6_IJNS7_ILi1EEESI_SI_EEESC_SE_Li256ELb1ELb1ELb0ELb0EEENS1_19SingleTileSchedulerILb1ELb0ELb1ELi128EEEEEEEEEvNT_6ParamsE,"ax",@progbits
	.sectioninfo	@"SHI_REGISTERS=250"
	.align	128
.text._ZN7cutlass13device_kernelIN5flash19enable_sm80_to_sm89INS1_16FlashAttnFwdSm80INS1_25CollectiveMainloopFwdSm80ILi8ELi1ELb0EN4cute5tupleIJNS5_1CILi128EEENS7_ILi64EEENS7_ILi192EEEEEELi192ENS_6half_tEfNS_4arch4Sm80ELb0ELb0ELb1ELb1ELb0ELb1ELb1ELb0EEENS1_21CollectiveEpilogueFwdINS6_IJS8_SA_S9_EEENS6_IJNS7_ILi1EEESI_SI_EEESC_SE_Li256ELb1ELb1ELb0ELb0EEENS1_19SingleTileSchedulerILb1ELb0ELb1ELi128EEEEEEEEEvNT_6ParamsE:
        .type           _ZN7cutlass13device_kernelIN5flash19enable_sm80_to_sm89INS1_16FlashAttnFwdSm80INS1_25CollectiveMainloopFwdSm80ILi8ELi1ELb0EN4cute5tupleIJNS5_1CILi128EEENS7_ILi64EEENS7_ILi192EEEEEELi192ENS_6half_tEfNS_4arch4Sm80ELb0ELb0ELb1ELb1ELb0ELb1ELb1ELb0EEENS1_21CollectiveEpilogueFwdINS6_IJS8_SA_S9_EEENS6_IJNS7_ILi1EEESI_SI_EEESC_SE_Li256ELb1ELb1ELb0ELb0EEENS1_19SingleTileSchedulerILb1ELb0ELb1ELi128EEEEEEEEEvNT_6ParamsE,@function
        .size           _ZN7cutlass13device_kernelIN5flash19enable_sm80_to_sm89INS1_16FlashAttnFwdSm80INS1_25CollectiveMainloopFwdSm80ILi8ELi1ELb0EN4cute5tupleIJNS5_1CILi128EEENS7_ILi64EEENS7_ILi192EEEEEELi192ENS_6half_tEfNS_4arch4Sm80ELb0ELb0ELb1ELb1ELb0ELb1ELb1ELb0EEENS1_21CollectiveEpilogueFwdINS6_IJS8_SA_S9_EEENS6_IJNS7_ILi1EEESI_SI_EEESC_SE_Li256ELb1ELb1ELb0ELb0EEENS1_19SingleTileSchedulerILb1ELb0ELb1ELi128EEEEEEEEEvNT_6ParamsE,(.L_x_1285 - _ZN7cutlass13device_kernelIN5flash19enable_sm80_to_sm89INS1_16FlashAttnFwdSm80INS1_25CollectiveMainloopFwdSm80ILi8ELi1ELb0EN4cute5tupleIJNS5_1CILi128EEENS7_ILi64EEENS7_ILi192EEEEEELi192ENS_6half_tEfNS_4arch4Sm80ELb0ELb0ELb1ELb1ELb0ELb1ELb1ELb0EEENS1_21CollectiveEpilogueFwdINS6_IJS8_SA_S9_EEENS6_IJNS7_ILi1EEESI_SI_EEESC_SE_Li256ELb1ELb1ELb0ELb0EEENS1_19SingleTileSchedulerILb1ELb0ELb1ELi128EEEEEEEEEvNT_6ParamsE)
        .other          _ZN7cutlass13device_kernelIN5flash19enable_sm80_to_sm89INS1_16FlashAttnFwdSm80INS1_25CollectiveMainloopFwdSm80ILi8ELi1ELb0EN4cute5tupleIJNS5_1CILi128EEENS7_ILi64EEENS7_ILi192EEEEEELi192ENS_6half_tEfNS_4arch4Sm80ELb0ELb0ELb1ELb1ELb0ELb1ELb1ELb0EEENS1_21CollectiveEpilogueFwdINS6_IJS8_SA_S9_EEENS6_IJNS7_ILi1EEESI_SI_EEESC_SE_Li256ELb1ELb1ELb0ELb0EEENS1_19SingleTileSchedulerILb1ELb0ELb1ELi128EEEEEEEEEvNT_6ParamsE,@"STO_CUDA_ENTRY STV_DEFAULT"
_ZN7cutlass13device_kernelIN5flash19enable_sm80_to_sm89INS1_16FlashAttnFwdSm80INS1_25CollectiveMainloopFwdSm80ILi8ELi1ELb0EN4cute5tupleIJNS5_1CILi128EEENS7_ILi64EEENS7_ILi192EEEEEELi192ENS_6half_tEfNS_4arch4Sm80ELb0ELb0ELb1ELb1ELb0ELb1ELb1ELb0EEENS1_21CollectiveEpilogueFwdINS6_IJS8_SA_S9_EEENS6_IJNS7_ILi1EEESI_SI_EEESC_SE_Li256ELb1ELb1ELb0ELb0EEENS1_19SingleTileSchedulerILb1ELb0ELb1ELi128EEEEEEEEEvNT_6ParamsE:
[----:B------:R-:W-:Y:S02]  /*0000*/  MOV R1, c[0x0][0x28] ;  /* 0x00000a0000017a02 */ /* 0x000fe40000000f00 */
[----:B------:R-:W1:Y:S01]  /*0010*/  S2R R79, SR_TID.X ;  /* 0x00000000004f7919 */ /* 0x000e620000002100 */
[----:B------:R-:W-:Y:S01]  /*0020*/  MOV R5, 0x4 ;  /* 0x0000000400057802 */ /* 0x000fe20000000f00 */
[----:B------:R-:W-:Y:S02]  /*0030*/  ULDC.64 UR6, c[0x0][0x118] ;  /* 0x0000460000067ab9 */ /* 0x000fe40000000a00 */
        /* <DEDUP_REMOVED lines=12> */
.L_x_45:
        /* <DEDUP_REMOVED lines=8> */
.L_x_47:
[----:B------:R-:W-:-:S05]  /*0180*/  MOV R3, c[0x0][0x54c] ;  /* 0x0001530000037a02 */ /* 0x000fca0000000f00 */
.L_x_46:
[----:B-----5:R-:W-:Y:S01]  /*0190*/  IMAD R3, R3, c[0x0][0x548], RZ ;  /* 0x0001520003037a24 */ /* 0x020fe200078e02ff */
[----:B------:R-:W-:-:S04]  /*01a0*/  SHF.L.U32 R0, R80, 0x7, RZ ;  /* 0x0000000750007819 */ /* 0x000fc800000006ff */
[----:B------:R-:W-:-:S04]  /*01b0*/  ISETP.GE.AND P0, PT, R0, R3, PT ;  /* 0x000000030000720c */ /* 0x000fc80003f06270 */
[----:B------:R-:W-:Y:S01]  /*01c0*/  SEL R208, R208, 0xffffffff, !P0 ;  /* 0xffffffffd0d07807 */ /* 0x000fe20004000000 */
[----:B------:R-:W-:Y:S05]  /*01d0*/  BRA `(.L_x_48) ;  /* 0x0000012000007947 */ /* 0x000fea0003800000 */
.L_x_44:
[----:B---3--:R-:W-:-:S04]  /*01e0*/  ISETP.NE.U32.AND P0, PT, RZ, c[0x0][0x568], PT ;  /* 0x00015a00ff007a0c */ /* 0x008fc80003f05070 */
[----:B------:R-:W-:-:S13]  /*01f0*/  ISETP.NE.AND.EX P0, PT, RZ, c[0x0][0x56c], PT, P0 ;  /* 0x00015b00ff007a0c */ /* 0x000fda0003f05300 */
[----:B------:R-:W-:Y:S05]  /*0200*/  @!P0 BRA `(.L_x_49) ;  /* 0x0000002000008947 */ /* 0x000fea0003800000 */
[----:B------:R1:W5:Y:S01]  /*0210*/  LDG.E R3, [R2.64] ;  /* 0x0000000602037981 */ /* 0x000362000c1e1900 */
[----:B------:R-:W-:Y:S05]  /*0220*/  BRA `(.L_x_50) ;  /* 0x0000009000007947 */ /* 0x000fea0003800000 */
.L_x_49:
        /* <DEDUP_REMOVED lines=8> */
.L_x_51:
[----:B------:R-:W-:-:S05]  /*02b0*/  MOV R3, c[0x0][0x54c] ;  /* 0x0001530000037a02 */ /* 0x000fca0000000f00 */
.L_x_50:
[----:B-----5:R-:W-:Y:S01]  /*02c0*/  IMAD R3, R3, c[0x0][0x548], RZ ;  /* 0x0001520003037a24 */ /* 0x020fe200078e02ff */
[----:B------:R-:W-:-:S04]  /*02d0*/  SHF.L.U32 R0, R80, 0x7, RZ ;  /* 0x0000000750007819 */ /* 0x000fc800000006ff */
[----:B------:R-:W-:-:S04]  /*02e0*/  ISETP.GE.AND P0, PT, R0, R3, PT ;  /* 0x000000030000720c */ /* 0x000fc80003f06270 */
[----:B------:R-:W-:-:S04]  /*02f0*/  SEL R208, R208, 0xffffffff, !P0 ;  /* 0xffffffffd0d07807 */ /* 0x000fc80004000000 */
.L_x_48:
[----:B------:R-:W-:-:S13]  /*0300*/  ISETP.GE.AND P0, PT, R208, RZ, PT ;  /* 0x000000ffd000720c */ /* 0x000fda0003f06270 */
        /* <DEDUP_REMOVED lines=8> */
[----:B------:R-:W-:Y:S01]  /*0390*/  IMAD.MOV.U32 R98, RZ, RZ, RZ ;  /* 0x000000ffff627224 */ /* 0x000fe200078e00ff */
[----:B------:R-:W-:Y:S01]  /*03a0*/  ISETP.NE.U32.AND P1, PT, RZ, c[0x0][0x348], PT ;  /* 0x0000d200ff007a0c */ /* 0x000fe20003f25070 */
[----:B------:R-:W-:Y:S01]  /*03b0*/  IMAD.WIDE R10, R208, R5, c[0x0][0x348] ;  /* 0x0000d200d00a7625 */ /* 0x000fe200078e0205 */
[----:B------:R-:W-:-:S02]  /*03c0*/  ISETP.NE.U32.AND P6, PT, RZ, c[0x0][0x350], PT ;  /* 0x0000d400ff007a0c */ /* 0x000fc40003fc5070 */
[----:B------:R-:W-:Y:S01]  /*03d0*/  ISETP.NE.U32.AND P3, PT, RZ, c[0x0][0x358], PT ;  /* 0x0000d600ff007a0c */ /* 0x000fe20003f65070 */
[CC--:B------:R-:W-:Y:S01]  /*03e0*/  IMAD.WIDE R8, R208.reuse, R5.reuse, c[0x0][0x350] ;  /* 0x0000d400d0087625 */ /* 0x0c0fe200078e0205 */
[----:B------:R-:W-:Y:S02]  /*03f0*/  ISETP.NE.AND.EX P1, PT, RZ, c[0x0][0x34c], PT, P1 ;  /* 0x0000d300ff007a0c */ /* 0x000fe40003f25310 */
[----:B------:R-:W-:Y:S01]  /*0400*/  ISETP.NE.AND.EX P6, PT, RZ, c[0x0][0x354], PT, P6 ;  /* 0x0000d500ff007a0c */ /* 0x000fe20003fc5360 */
[----:B------:R-:W-:Y:S01]  /*0410*/  @P2 IMAD.WIDE R12, R208, R5, c[0x0][0x370] ;  /* 0x0000dc00d00c2625 */ /* 0x000fe200078e0205 */
[----:B------:R-:W-:-:S03]  /*0420*/  ISETP.NE.AND.EX P3, PT, RZ, c[0x0][0x35c], PT, P3 ;  /* 0x0000d700ff007a0c */ /* 0x000fc60003f65330 */
[CC--:B-1----:R-:W-:Y:S01]  /*0430*/  @P0 IMAD.WIDE R2, R208.reuse, R5.reuse, c[0x0][0x360] ;  /* 0x0000d800d0020625 */ /* 0x0c2fe200078e0205 */
[----:B------:R1:W5:Y:S03]  /*0440*/  @P2 LDG.E R141, [R12.64] ;  /* 0x000000060c8d2981 */ /* 0x000366000c1e1900 */
[----:B------:R-:W-:Y:S01]  /*0450*/  IMAD.WIDE R6, R208, R5, c[0x0][0x358] ;  /* 0x0000d600d0067625 */ /* 0x000fe200078e0205 */
[----:B------:R1:W5:Y:S04]  /*0460*/  @P0 LDG.E R83, [R2.64] ;  /* 0x0000000602530981 */ /* 0x000368000c1e1900 */
[----:B------:R1:W5:Y:S04]  /*0470*/  @P1 LDG.E R142, [R10.64] ;  /* 0x000000060a8e1981 */ /* 0x000368000c1e1900 */
[----:B------:R1:W5:Y:S04]  /*0480*/  @P6 LDG.E R140, [R8.64] ;  /* 0x00000006088c6981 */ /* 0x000368000c1e1900 */
[----:B------:R1:W5:Y:S04]  /*0490*/  @P3 LDG.E R98, [R6.64] ;  /* 0x0000000606623981 */ /* 0x000368000c1e1900 */
[----:B------:R-:W2:Y:S01]  /*04a0*/  S2R R207, SR_CTAID.Y ;  /* 0x0000000000cf7919 */ /* 0x000ea20000002600 */
[----:B------:R-:W-:-:S02]  /*04b0*/  IMAD.MOV.U32 R0, RZ, RZ, c[0x0][0x1d0] ;  /* 0x00007400ff007624 */ /* 0x000fc400078e00ff */
[----:B------:R-:W-:Y:S01]  /*04c0*/  IMAD.MOV.U32 R144, RZ, RZ, c[0x0][0x228] ;  /* 0x00008a00ff907624 */ /* 0x000fe200078e00ff */
[----:B--2---:R-:W-:Y:S01]  /*04d0*/  SHF.R.S32.HI R82, RZ, 0x1f, R207 ;  /* 0x0000001fff527819 */ /* 0x004fe200000114cf */
[----:B------:R-:W-:Y:S05]  /*04e0*/  @P0 BRA `(.L_x_52) ;  /* 0x0000004000000947 */ /* 0x000fea0003800000 */
[----:B-1----:R-:W-:Y:S05]  /*04f0*/  @!P1 BRA `(.L_x_52) ;  /* 0x0000003000009947 */ /* 0x002fea0003800000 */
[----:B-----5:R-:W2:Y:S04]  /*0500*/  LDG.E R83, [R10.64] ;  /* 0x000000060a537981 */ /* 0x020ea8000c1e1900 */
[----:B------:R-:W2:Y:S02]  /*0510*/  LDG.E R2, [R10.64+0x4] ;  /* 0x000004060a027981 */ /* 0x000ea4000c1e1900 */
[----:B--2---:R-:W-:Y:S02]  /*0520*/  IADD3 R83, -R83, R2, RZ ;  /* 0x0000000253537210 */ /* 0x004fe40007ffe1ff */
.L_x_52:
[----:B-1----:R-:W-:-:S04]  /*0530*/  ISETP.NE.U32.AND P0, PT, RZ, c[0x0][0x368], PT ;  /* 0x0000da00ff007a0c */ /* 0x002fc80003f05070 */
[----:B------:R-:W-:-:S13]  /*0540*/  ISETP.NE.AND.EX P0, PT, RZ, c[0x0][0x36c], PT, P0 ;  /* 0x0000db00ff007a0c */ /* 0x000fda0003f05300 */
[----:B------:R-:W-:Y:S05]  /*0550*/  @!P0 BRA `(.L_x_53) ;  /* 0x0000003000008947 */ /* 0x000fea0003800000 */
[----:B------:R-:W-:-:S05]  /*0560*/  IMAD.WIDE R2, R208, R5, c[0x0][0x368] ;  /* 0x0000da00d0027625 */ /* 0x000fca00078e0205 */
[----:B------:R1:W5:Y:S01]  /*0570*/  LDG.E R0, [R2.64] ;  /* 0x0000000602007981 */ /* 0x000362000c1e1900 */
[----:B------:R-:W-:Y:S05]  /*0580*/  BRA `(.L_x_54) ;  /* 0x0000004000007947 */ /* 0x000fea0003800000 */
.L_x_53:
[----:B------:R-:W-:Y:S05]  /*0590*/  @!P6 BRA `(.L_x_54) ;  /* 0x000000300000e947 */ /* 0x000fea0003800000 */
[----:B------:R-:W2:Y:S04]  /*05a0*/  LDG.E R0, [R8.64] ;  /* 0x0000000608007981 */ /* 0x000ea8000c1e1900 */
[----:B------:R-:W2:Y:S02]  /*05b0*/  LDG.E R3, [R8.64+0x4] ;  /* 0x0000040608037981 */ /* 0x000ea4000c1e1900 */
[----:B--2---:R-:W-:Y:S02]  /*05c0*/  IADD3 R0, -R0, R3, RZ ;  /* 0x0000000300007210 */ /* 0x004fe40007ffe1ff */
.L_x_54:
[----:B-1----:R-:W2:Y:S04]  /*05d0*/  @P3 LDG.E R2, [R6.64] ;  /* 0x0000000606023981 */ /* 0x002ea8000c1e1900 */
[----:B------:R-:W2:Y:S01]  /*05e0*/  @P3 LDG.E R9, [R6.64+0x4] ;  /* 0x0000040606093981 */ /* 0x000ea2000c1e1900 */
[----:B-----5:R-:W-:Y:S01]  /*05f0*/  IMAD.IADD R3, R0, 0x1, -R141 ;  /* 0x0000000100037824 */ /* 0x020fe200078e0a8d */
[----:B------:R-:W-:Y:S01]  /*0600*/  ISETP.NE.U32.AND P0, PT, RZ, c[0x0][0x378], PT ;  /* 0x0000de00ff007a0c */ /* 0x000fe20003f05070 */
[----:B------:R-:W-:-:S03]  /*0610*/  IMAD.MOV.U32 R81, RZ, RZ, R0 ;  /* 0x000000ffff517224 */ /* 0x000fc600078e0000 */
[----:B------:R-:W-:-:S13]  /*0620*/  ISETP.NE.AND.EX P0, PT, RZ, c[0x0][0x37c], PT, P0 ;  /* 0x0000df00ff007a0c */ /* 0x000fda0003f05300 */
[----:B------:R-:W-:-:S05]  /*0630*/  @P0 IMAD.WIDE R10, R208, R5, c[0x0][0x378] ;  /* 0x0000de00d00a0625 */ /* 0x000fca00078e0205 */
[----:B------:R1:W5:Y:S01]  /*0640*/  @P0 LDG.E R81, [R10.64] ;  /* 0x000000060a510981 */ /* 0x000362000c1e1900 */
[----:B--2---:R-:W-:-:S04]  /*0650*/  @P3 IMAD.IADD R144, R9, 0x1, -R2 ;  /* 0x0000000109903824 */ /* 0x004fc800078e0a02 */
[----:B------:R-:W-:-:S05]  /*0660*/  IMAD.IADD R78, R3, 0x1, R144 ;  /* 0x00000001034e7824 */ /* 0x000fca00078e0290 */
[----:B------:R-:W-:-:S04]  /*0670*/  IADD3 R2, R78, 0x3f, RZ ;  /* 0x0000003f4e027810 */ /* 0x000fc80007ffe0ff */
[----:B------:R-:W-:-:S04]  /*0680*/  SHF.R.S32.HI R133, RZ, 0x1f, R2 ;  /* 0x0000001fff857819 */ /* 0x000fc80000011402 */
[----:B------:R-:W-:Y:S01]  /*0690*/  LEA.HI R133, R133, R2, RZ, 0x6 ;  /* 0x0000000285857211 */ /* 0x000fe200078f30ff */
[----:B------:R-:W-:-:S03]  /*06a0*/  IMAD.MOV R2, RZ, RZ, -R3 ;  /* 0x000000ffff027224 */ /* 0x000fc600078e0a03 */
[----:B------:R-:W-:Y:S02]  /*06b0*/  LOP3.LUT R4, R133, 0xffffffc0, RZ, 0xc0, !PT ;  /* 0xffffffc085047812 */ /* 0x000fe400078ec0ff */
[----:B------:R-:W-:-:S03]  /*06c0*/  IMNMX R2, RZ, R2, !PT ;  /* 0x00000002ff027217 */ /* 0x000fc60007800200 */
[----:B------:R-:W-:Y:S01]  /*06d0*/  IMAD.IADD R3, R4, 0x1, -R3 ;  /* 0x0000000104037824 */ /* 0x000fe200078e0a03 */
[----:B------:R-:W-:-:S04]  /*06e0*/  SHF.R.U32.HI R100, RZ, 0x6, R2 ;  /* 0x00000006ff647819 */ /* 0x000fc80000011602 */
[----:B------:R-:W-:-:S04]  /*06f0*/  IMNMX R3, R3, R144, PT ;  /* 0x0000009003037217 */ /* 0x000fc80003800200 */
[----:B------:R-:W-:-:S13]  /*0700*/  ISETP.GT.AND P0, PT, R3, R2, PT ;  /* 0x000000020300720c */ /* 0x000fda0003f04270 */
[----:B------:R-:W-:Y:S01]  /*0710*/  @P0 IADD3 R7, R3, 0x3f, RZ ;  /* 0x0000003f03070810 */ /* 0x000fe20007ffe0ff */
[----:B------:R-:W-:-:S03]  /*0720*/  IMAD.MOV.U32 R3, RZ, RZ, R100 ;  /* 0x000000ffff037224 */ /* 0x000fc600078e0064 */
[----:B------:R-:W-:-:S04]  /*0730*/  @P0 SHF.R.S32.HI R2, RZ, 0x1f, R7 ;  /* 0x0000001fff020819 */ /* 0x000fc80000011407 */
[----:B------:R-:W-:-:S04]  /*0740*/  @P0 LEA.HI R2, R2, R7, RZ, 0x6 ;  /* 0x0000000702020211 */ /* 0x000fc800078f30ff */
[----:B------:R-:W-:-:S04]  /*0750*/  @P0 SHF.R.S32.HI R3, RZ, 0x6, R2 ;  /* 0x00000006ff030819 */ /* 0x000fc80000011402 */
[----:B------:R-:W-:-:S13]  /*0760*/  ISETP.GT.AND P0, PT, R3, R100, PT ;  /* 0x000000640300720c */ /* 0x000fda0003f04270 */
[----:B------:R-:W-:Y:S05]  /*0770*/  @!P0 BRA `(.L_x_55) ;  /* 0x0000518000008947 */ /* 0x000fea0003800000 */
[----:B-1----:R-:W-:-:S04]  /*0780*/  ISETP.NE.U32.AND P2, PT, RZ, c[0x0][0x340], PT ;  /* 0x0000d000ff007a0c */ /* 0x002fc80003f45070 */
[----:B------:R-:W-:-:S13]  /*0790*/  ISETP.NE.AND.EX P2, PT, RZ, c[0x0][0x344], PT, P2 ;  /* 0x0000d100ff007a0c */ /* 0x000fda0003f45320 */
[----:B------:R-:W-:-:S06]  /*07a0*/  @P2 IMAD.WIDE R10, R208, R5, c[0x0][0x340] ;  /* 0x0000d000d00a2625 */ /* 0x000fcc00078e0205 */
[----:B------:R-:W2:Y:S01]  /*07b0*/  @P2 LDG.E R10, [R10.64] ;  /* 0x000000060a0a2981 */ /* 0x000ea2000c1e1900 */
[----:B------:R-:W-:Y:S01]  /*07c0*/  SHF.R.S32.HI R8, RZ, 0x1f, R79 ;  /* 0x0000001fff087819 */ /* 0x000fe2000001144f */
[----:B------:R-:W-:Y:S01]  /*07d0*/  IMAD.IADD R0, R140, 0x1, R0 ;  /* 0x000000018c007824 */ /* 0x000fe200078e0200 */
[----:B------:R-:W-:Y:S01]  /*07e0*/  SHF.R.S32.HI R2, RZ, 0x1f, R98 ;  /* 0x0000001fff027819 */ /* 0x000fe20000011462 */
[----:B------:R-:W-:Y:S01]  /*07f0*/  IMAD R158, R82, c[0x0][0x240], RZ ;  /* 0x00009000529e7a24 */ /* 0x000fe200078e02ff */
[-C--:B------:R-:W-:Y:S01]  /*0800*/  LEA.HI R17, R8, R79.reuse, RZ, 0x3 ;  /* 0x0000004f08117211 */ /* 0x080fe200078f18ff */
[----:B------:R-:W-:Y:S01]  /*0810*/  IMAD.MOV.U32 R9, RZ, RZ, c[0x0][0x238] ;  /* 0x00008e00ff097624 */ /* 0x000fe200078e00ff */
[----:B------:R-:W-:Y:S01]  /*0820*/  IADD3 R135, R3, -0x1, RZ ;  /* 0xffffffff03877810 */ /* 0x000fe20007ffe0ff */
[----:B------:R-:W-:Y:S01]  /*0830*/  IMAD R158, R207, c[0x0][0x244], R158 ;  /* 0x00009100cf9e7a24 */ /* 0x000fe200078e029e */
[----:B------:R-:W-:Y:S01]  /*0840*/  LOP3.LUT R32, R17, 0x1ffffff8, RZ, 0xc0, !PT ;  /* 0x1ffffff811207812 */ /* 0x000fe200078ec0ff */
[----:B------:R-:W-:Y:S01]  /*0850*/  IMAD.MOV.U32 R108, RZ, RZ, 0x6 ;  /* 0x00000006ff6c7424 */ /* 0x000fe200078e00ff */
[----:B------:R-:W-:Y:S01]  /*0860*/  SHF.R.S32.HI R17, RZ, 0x3, R17 ;  /* 0x00000003ff117819 */ /* 0x000fe20000011411 */
[----:B------:R-:W-:Y:S01]  /*0870*/  IMAD.SHL.U32 R103, R9, 0x40, RZ ;  /* 0x0000004009677824 */ /* 0x000fe200078e00ff */
[----:B------:R-:W-:Y:S01]  /*0880*/  SEL R156, R208, RZ, !P3 ;  /* 0x000000ffd09c7207 */ /* 0x000fe20005800000 */
[----:B------:R-:W-:Y:S01]  /*0890*/  IMAD.IADD R32, R79, 0x1, -R32 ;  /* 0x000000014f207824 */ /* 0x000fe200078e0a20 */
[C---:B------:R-:W-:Y:S01]  /*08a0*/  IADD3 R98, P0, R17.reuse, R98, RZ ;  /* 0x0000006211627210 */ /* 0x040fe20007f1e0ff */
[----:B------:R-:W-:Y:S01]  /*08b0*/  IMAD.IADD R96, R144, 0x1, -R17 ;  /* 0x0000000190607824 */ /* 0x000fe200078e0a11 */
[----:B------:R-:W-:Y:S01]  /*08c0*/  LEA.HI R20, R8, R79, RZ, 0x2 ;  /* 0x0000004f08147211 */ /* 0x000fe200078f10ff */
[----:B------:R-:W-:Y:S01]  /*08d0*/  IMAD.SHL.U32 R32, R32, 0x8, RZ ;  /* 0x0000000820207824 */ /* 0x000fe200078e00ff */
[C---:B------:R-:W-:Y:S01]  /*08e0*/  LEA.HI.X.SX32 R97, R17.reuse, R2, 0x1, P0 ;  /* 0x0000000211617211 */ /* 0x040fe200000f0eff */
[----:B------:R-:W-:Y:S01]  /*08f0*/  IMAD.SHL.U32 R17, R17, 0x40, RZ ;  /* 0x0000004011117824 */ /* 0x000fe200078e00ff */
[----:B------:R-:W-:Y:S01]  /*0900*/  SHF.L.U64.HI R102, R9, R108, c[0x0][0x23c] ;  /* 0x00008f0009667619 */ /* 0x000fe2000001026c */
[----:B------:R-:W-:Y:S01]  /*0910*/  IMAD R2, R135, -0x40, R96 ;  /* 0xffffffc087027824 */ /* 0x000fe200078e0260 */
[----:B------:R-:W-:Y:S01]  /*0920*/  SHF.R.S32.HI R33, RZ, 0x1f, R32 ;  /* 0x0000001fff217819 */ /* 0x000fe20000011420 */
[----:B------:R-:W-:Y:S01]  /*0930*/  IMAD R3, R97, c[0x0][0x238], RZ ;  /* 0x00008e0061037a24 */ /* 0x000fe200078e02ff */
[----:B------:R-:W-:Y:S01]  /*0940*/  LOP3.LUT R17, R17, 0x1c0, RZ, 0xc0, !PT ;  /* 0x000001c011117812 */ /* 0x000fe200078ec0ff */
[----:B------:R-:W-:Y:S01]  /*0950*/  IMAD R4, R102, R135, RZ ;  /* 0x0000008766047224 */ /* 0x000fe200078e02ff */
[----:B------:R-:W-:Y:S01]  /*0960*/  LOP3.LUT R18, R20, 0xfffffffc, RZ, 0xc0, !PT ;  /* 0xfffffffc14127812 */ /* 0x000fe200078ec0ff */
[C---:B------:R-:W-:Y:S01]  /*0970*/  IMAD R12, R98.reuse, c[0x0][0x23c], R3 ;  /* 0x00008f00620c7a24 */ /* 0x040fe200078e0203 */
[----:B------:R-:W-:Y:S01]  /*0980*/  SHF.R.S32.HI R3, RZ, 0x1f, R0 ;  /* 0x0000001fff037819 */ /* 0x000fe20000011400 */
[----:B------:R-:W-:Y:S01]  /*0990*/  IMAD.WIDE.U32 R6, R98, c[0x0][0x238], R32 ;  /* 0x00008e0062067a25 */ /* 0x000fe200078e0020 */
[C---:B------:R-:W-:Y:S01]  /*09a0*/  ISETP.GE.AND P1, PT, R2.reuse, 0x1, PT ;  /* 0x000000010200780c */ /* 0x040fe20003f26270 */
[----:B------:R-:W-:Y:S01]  /*09b0*/  ULDC.U8 UR4, c[0x0][0x298] ;  /* 0x0000a60000047ab9 */ /* 0x000fe20000000000 */
[----:B------:R-:W-:Y:S01]  /*09c0*/  ISETP.GT.AND P0, PT, R2, 0x20, PT ;  /* 0x000000200200780c */ /* 0x000fe20003f04270 */
[----:B------:R-:W-:Y:S01]  /*09d0*/  IMAD.IADD R13, R7, 0x1, R12 ;  /* 0x00000001070d7824 */ /* 0x000fe200078e020c */
[----:B------:R-:W-:Y:S01]  /*09e0*/  SHF.R.S32.HI R5, RZ, 0x1f, R135 ;  /* 0x0000001fff057819 */ /* 0x000fe20000011487 */
[----:B------:R-:W-:Y:S01]  /*09f0*/  IMAD R7, R3, c[0x0][0x1e0], RZ ;  /* 0x0000780003077a24 */ /* 0x000fe200078e02ff */
[----:B------:R-:W-:Y:S01]  /*0a00*/  LOP3.LUT R2, R17, 0x38, R32, 0xf8, !PT ;  /* 0x0000003811027812 */ /* 0x000fe200078ef820 */
[----:B------:R-:W-:Y:S01]  /*0a10*/  IMAD.MOV.U32 R12, RZ, RZ, R6 ;  /* 0x000000ffff0c7224 */ /* 0x000fe200078e0006 */
[----:B------:R-:W-:Y:S01]  /*0a20*/  SHF.R.U32.HI R17, RZ, 0x3, R17 ;  /* 0x00000003ff117819 */ /* 0x000fe20000011611 */
[----:B------:R-:W-:Y:S01]  /*0a30*/  IMAD R34, R0, c[0x0][0x1e4], R7 ;  /* 0x0000790000227a24 */ /* 0x000fe200078e0207 */
[----:B------:R-:W-:Y:S01]  /*0a40*/  SHF.R.S32.HI R7, RZ, 0x1f, R208 ;  /* 0x0000001fff077819 */ /* 0x000fe200000114d0 */
[----:B------:R-:W-:Y:S01]  /*0a50*/  IMAD.WIDE.U32 R12, R207, c[0x0][0x240], R12 ;  /* 0x00009000cf0c7a25 */ /* 0x000fe200078e000c */
[----:B------:R-:W-:-:S02]  /*0a60*/  LOP3.LUT R17, R2, R17, RZ, 0x3c, !PT ;  /* 0x0000001102117212 */ /* 0x000fc400078e3cff */
[----:B------:R-:W-:Y:S01]  /*0a70*/  SEL R95, R7, RZ, !P3 ;  /* 0x000000ff075f7207 */ /* 0x000fe20005800000 */
[----:B------:R-:W-:Y:S01]  /*0a80*/  IMAD.IADD R159, R13, 0x1, R158 ;  /* 0x000000010d9f7824 */ /* 0x000fe200078e029e */
[----:B------:R-:W-:Y:S01]  /*0a90*/  IADD3 R2, R32, 0x80, RZ ;  /* 0x0000008020027810 */ /* 0x000fe20007ffe0ff */
[----:B------:R-:W-:Y:S01]  /*0aa0*/  IMAD.MOV.U32 R158, RZ, RZ, R12 ;  /* 0x000000ffff9e7224 */ /* 0x000fe200078e000c */
[----:B------:R-:W-:Y:S01]  /*0ab0*/  SHF.R.S32.HI R139, RZ, 0x2, R20 ;  /* 0x00000002ff8b7819 */ /* 0x000fe20000011414 */
[----:B------:R-:W-:Y:S01]  /*0ac0*/  IMAD R165, R95, c[0x0][0x248], RZ ;  /* 0x000092005fa57a24 */ /* 0x000fe200078e02ff */
[----:B------:R-:W-:Y:S01]  /*0ad0*/  ISETP.GE.AND P3, PT, R2, c[0x0][0x1d4], PT ;  /* 0x0000750002007a0c */ /* 0x000fe20003f66270 */
[----:B------:R-:W-:Y:S01]  /*0ae0*/  IMAD.WIDE.U32 R158, R156, c[0x0][0x248], R158 ;  /* 0x000092009c9e7a25 */ /* 0x000fe200078e009e */
[----:B------:R-:W-:Y:S02]  /*0af0*/  SHF.R.S32.HI R20, RZ, 0x1f, R20 ;  /* 0x0000001fff147819 */ /* 0x000fe40000011414 */
[----:B------:R-:W-:Y:S01]  /*0b00*/  ISETP.GE.AND P5, PT, R32, c[0x0][0x1d4], PT ;  /* 0x0000750020007a0c */ /* 0x000fe20003fa6270 */
[----:B------:R-:W-:Y:S01]  /*0b10*/  IMAD R165, R156, c[0x0][0x24c], R165 ;  /* 0x000093009ca57a24 */ /* 0x000fe200078e02a5 */
[----:B------:R-:W-:Y:S01]  /*0b20*/  LEA.HI R20, R20, R139, RZ, 0x3 ;  /* 0x0000008b14147211 */ /* 0x000fe200078f18ff */
[----:B------:R-:W-:Y:S01]  /*0b30*/  IMAD.MOV.U32 R101, RZ, RZ, c[0x0][0x27c] ;  /* 0x00009f00ff657624 */ /* 0x000fe200078e00ff */
[----:B------:R-:W-:Y:S01]  /*0b40*/  LEA.HI R134, R8, R79, RZ, 0x6 ;  /* 0x0000004f08867211 */ /* 0x000fe200078f30ff */
[----:B------:R-:W-:Y:S01]  /*0b50*/  IMAD.IADD R165, R159, 0x1, R165 ;  /* 0x000000019fa57824 */ /* 0x000fe200078e02a5 */
[----:B------:R-:W-:Y:S01]  /*0b60*/  LOP3.LUT R20, R20, 0xfffffff8, RZ, 0xc0, !PT ;  /* 0xfffffff814147812 */ /* 0x000fe200078ec0ff */
[----:B------:R-:W-:-:S02]  /*0b70*/  IMAD.IADD R18, R79, 0x1, -R18 ;  /* 0x000000014f127824 */ /* 0x000fc400078e0a12 */
[----:B------:R-:W-:Y:S02]  /*0b80*/  IMAD.MOV.U32 R164, RZ, RZ, R158 ;  /* 0x000000ffffa47224 */ /* 0x000fe400078e009e */
[----:B------:R-:W-:Y:S01]  /*0b90*/  IMAD R5, R5, R103, R4 ;  /* 0x0000006705057224 */ /* 0x000fe200078e0204 */
[----:B------:R-:W-:Y:S01]  /*0ba0*/  IADD3 R4, R32, 0x40, RZ ;  /* 0x0000004020047810 */ /* 0x000fe20007ffe0ff */
[----:B------:R-:W-:-:S03]  /*0bb0*/  IMAD.WIDE.U32 R14, R0, c[0x0][0x1e0], RZ ;  /* 0x00007800000e7a25 */ /* 0x000fc600078e00ff */
[----:B------:R-:W-:Y:S01]  /*0bc0*/  ISETP.GE.AND P4, PT, R4, c[0x0][0x1d4], PT ;  /* 0x0000750004007a0c */ /* 0x000fe20003f86270 */
[----:B------:R-:W-:-:S04]  /*0bd0*/  IMAD.WIDE.U32 R28, R135, R103, R164 ;  /* 0x00000067871c7225 */ /* 0x000fc800078e00a4 */
[----:B------:R-:W-:Y:S02]  /*0be0*/  IMAD.SHL.U32 R16, R18, 0x4, RZ ;  /* 0x0000000412107824 */ /* 0x000fe400078e00ff */
[----:B------:R-:W-:Y:S02]  /*0bf0*/  IMAD.IADD R35, R15, 0x1, R34 ;  /* 0x000000010f237824 */ /* 0x000fe400078e0222 */
[----:B------:R-:W-:Y:S01]  /*0c00*/  IMAD.IADD R22, R29, 0x1, R5 ;  /* 0x000000011d167824 */ /* 0x000fe200078e0205 */
[----:B------:R-:W-:Y:S01]  /*0c10*/  IADD3 R15, R16, 0x20, RZ ;  /* 0x00000020100f7810 */ /* 0x000fe20007ffe0ff */
[----:B------:R-:W-:Y:S02]  /*0c20*/  IMAD.SHL.U32 R18, R18, 0x8, RZ ;  /* 0x0000000812127824 */ /* 0x000fe400078e00ff */
[----:B------:R-:W-:Y:S01]  /*0c30*/  IMAD.MOV.U32 R34, RZ, RZ, R14 ;  /* 0x000000ffff227224 */ /* 0x000fe200078e000e */
[C---:B------:R-:W-:Y:S01]  /*0c40*/  IADD3 R14, R16.reuse, 0x40, RZ ;  /* 0x00000040100e7810 */ /* 0x040fe20007ffe0ff */
[----:B------:R-:W-:Y:S01]  /*0c50*/  IMAD.IADD R13, R16, 0x1, R15 ;  /* 0x00000001100d7824 */ /* 0x000fe200078e020f */
[----:B------:R-:W-:Y:S01]  /*0c60*/  SHF.R.S32.HI R19, RZ, 0x1f, R18 ;  /* 0x0000001fff137819 */ /* 0x000fe20000011412 */
[----:B------:R-:W-:Y:S01]  /*0c70*/  IMAD R24, R82, c[0x0][0x260], RZ ;  /* 0x0000980052187a24 */ /* 0x000fe200078e02ff */
[----:B------:R-:W-:Y:S01]  /*0c80*/  IADD3 R138, R18, 0x60, RZ ;  /* 0x00000060128a7810 */ /* 0x000fe20007ffe0ff */
[----:B------:R-:W-:Y:S01]  /*0c90*/  IMAD.IADD R12, R16, 0x1, R14 ;  /* 0x00000001100c7824 */ /* 0x000fe200078e020e */
[C---:B------:R-:W-:Y:S01]  /*0ca0*/  IADD3 R137, R18.reuse, 0x80, RZ ;  /* 0x0000008012897810 */ /* 0x040fe20007ffe0ff */
[----:B------:R-:W-:Y:S01]  /*0cb0*/  IMAD.IADD R113, R139, 0x1, -R20 ;  /* 0x000000018b717824 */ /* 0x000fe200078e0a14 */
[----:B------:R-:W-:Y:S01]  /*0cc0*/  IADD3 R136, R18, 0xa0, RZ ;  /* 0x000000a012887810 */ /* 0x000fe20007ffe0ff */
[----:B------:R-:W-:-:S02]  /*0cd0*/  IMAD R27, R207, c[0x0][0x264], R24 ;  /* 0x00009900cf1b7a24 */ /* 0x000fc400078e0218 */
[----:B------:R-:W-:-:S04]  /*0ce0*/  IMAD.WIDE.U32 R32, R207, c[0x0][0x260], R32 ;  /* 0x00009800cf207a25 */ /* 0x000fc800078e0020 */
[----:B------:R-:W-:Y:S02]  /*0cf0*/  IMAD R95, R95, c[0x0][0x268], RZ ;  /* 0x00009a005f5f7a24 */ /* 0x000fe400078e02ff */
[----:B------:R-:W-:Y:S02]  /*0d00*/  IMAD.IADD R27, R33, 0x1, R27 ;  /* 0x00000001211b7824 */ /* 0x000fe400078e021b */
[----:B------:R-:W-:Y:S02]  /*0d10*/  IMAD R95, R156, c[0x0][0x26c], R95 ;  /* 0x00009b009c5f7a24 */ /* 0x000fe400078e025f */
[----:B------:R-:W-:Y:S02]  /*0d20*/  IMAD.SHL.U32 R134, R134, 0x8, RZ ;  /* 0x0000000886867824 */ /* 0x000fe400078e00ff */
[----:B------:R-:W-:Y:S02]  /*0d30*/  IMAD.SHL.U32 R112, R9, 0x20, RZ ;  /* 0x0000002009707824 */ /* 0x000fe400078e00ff */
[----:B------:R-:W-:Y:S01]  /*0d40*/  IMAD R160, R82, c[0x0][0x1e8], RZ ;  /* 0x00007a0052a07a24 */ /* 0x000fe200078e02ff */
[----:B------:R-:W-:Y:S01]  /*0d50*/  LOP3.LUT R134, R17, 0xfffffe00, R134, 0xf8, !PT ;  /* 0xfffffe0011867812 */ /* 0x000fe200078ef886 */
[----:B------:R-:W-:Y:S01]  /*0d60*/  IMAD.WIDE.U32 R34, R207, c[0x0][0x1e8], R34 ;  /* 0x00007a00cf227a25 */ /* 0x000fe200078e0022 */
[----:B------:R-:W-:-:S03]  /*0d70*/  SHF.R.S32.HI R17, RZ, 0x1f, R16 ;  /* 0x0000001fff117819 */ /* 0x000fc60000011410 */
[----:B------:R-:W-:Y:S02]  /*0d80*/  IMAD.SHL.U32 R134, R134, 0x2, RZ ;  /* 0x0000000286867824 */ /* 0x000fe400078e00ff */
[----:B------:R-:W-:Y:S02]  /*0d90*/  IMAD R160, R207, c[0x0][0x1ec], R160 ;  /* 0x00007b00cfa07a24 */ /* 0x000fe400078e02a0 */
[----:B------:R-:W-:-:S04]  /*0da0*/  IMAD.WIDE.U32 R152, R139, c[0x0][0x280], R16 ;  /* 0x0000a0008b987a25 */ /* 0x000fc800078e0010 */
[----:B------:R-:W-:Y:S02]  /*0db0*/  IMAD.IADD R161, R35, 0x1, R160 ;  /* 0x0000000123a17824 */ /* 0x000fe400078e02a0 */
[----:B------:R-:W-:Y:S02]  /*0dc0*/  IMAD.MOV.U32 R160, RZ, RZ, R34 ;  /* 0x000000ffffa07224 */ /* 0x000fe400078e0022 */
[----:B------:R-:W-:-:S04]  /*0dd0*/  IMAD.WIDE.U32 R150, R139, c[0x0][0x290], R16 ;  /* 0x0000a4008b967a25 */ /* 0x000fc800078e0010 */
[----:B------:R-:W-:-:S04]  /*0de0*/  IMAD.WIDE.U32 R36, R139, c[0x0][0x280], R18 ;  /* 0x0000a0008b247a25 */ /* 0x000fc800078e0012 */
[----:B------:R-:W-:-:S04]  /*0df0*/  IMAD.WIDE.U32 R34, R139, c[0x0][0x290], R18 ;  /* 0x0000a4008b227a25 */ /* 0x000fc800078e0012 */
[----:B------:R-:W-:-:S04]  /*0e00*/  IMAD.WIDE.U32 R162, R139, c[0x0][0x1e0], RZ ;  /* 0x000078008ba27a25 */ /* 0x000fc800078e00ff */
[----:B------:R-:W-:Y:S02]  /*0e10*/  IMAD.MOV.U32 R105, RZ, RZ, c[0x0][0x1e0] ;  /* 0x00007800ff697624 */ /* 0x000fe400078e00ff */
[----:B------:R-:W-:Y:S02]  /*0e20*/  IMAD.MOV.U32 R107, RZ, RZ, c[0x0][0x280] ;  /* 0x0000a000ff6b7624 */ /* 0x000fe400078e00ff */
[----:B------:R-:W-:Y:S01]  /*0e30*/  IMAD.MOV.U32 R109, RZ, RZ, c[0x0][0x290] ;  /* 0x0000a400ff6d7624 */ /* 0x000fe200078e00ff */
[CC--:B------:R-:W-:Y:S01]  /*0e40*/  SHF.L.U64.HI R104, R105.reuse, R108.reuse, c[0x0][0x1e4] ;  /* 0x0000790069687619 */ /* 0x0c0fe2000001026c */
[----:B------:R-:W-:Y:S01]  /*0e50*/  IMAD.SHL.U32 R105, R105, 0x40, RZ ;  /* 0x0000004069697824 */ /* 0x000fe200078e00ff */
[CC--:B------:R-:W-:Y:S01]  /*0e60*/  SHF.L.U64.HI R106, R107.reuse, R108.reuse, c[0x0][0x284] ;  /* 0x0000a1006b6a7619 */ /* 0x0c0fe2000001026c */
[----:B------:R-:W-:Y:S01]  /*0e70*/  IMAD.SHL.U32 R107, R107, 0x40, RZ ;  /* 0x000000406b6b7824 */ /* 0x000fe200078e00ff */
[C---:B------:R-:W-:Y:S01]  /*0e80*/  SHF.L.U64.HI R108, R109.reuse, R108, c[0x0][0x294] ;  /* 0x0000a5006d6c7619 */ /* 0x040fe2000001026c */
[----:B------:R-:W-:Y:S01]  /*0e90*/  IMAD.SHL.U32 R109, R109, 0x40, RZ ;  /* 0x000000406d6d7824 */ /* 0x000fe200078e00ff */
[----:B--2---:R-:W-:Y:S01]  /*0ea0*/  @P2 SHF.R.S32.HI R11, RZ, 0x1f, R10 ;  /* 0x0000001fff0b2819 */ /* 0x004fe2000001140a */
[----:B------:R-:W-:-:S02]  /*0eb0*/  @!P2 IMAD.MOV.U32 R10, RZ, RZ, R208 ;  /* 0x000000ffff0aa224 */ /* 0x000fc400078e00d0 */
[----:B------:R-:W-:Y:S01]  /*0ec0*/  @!P2 IMAD.MOV.U32 R11, RZ, RZ, R7 ;  /* 0x000000ffff0ba224 */ /* 0x000fe200078e0007 */
[----:B------:R-:W-:Y:S02]  /*0ed0*/  ISETP.GE.AND P2, PT, R101, 0x1, PT ;  /* 0x000000016500780c */ /* 0x000fe40003f46270 */
[----:B------:R-:W-:Y:S02]  /*0ee0*/  SEL R154, R10, RZ, !P6 ;  /* 0x000000ff0a9a7207 */ /* 0x000fe40007000000 */
[----:B------:R-:W-:Y:S01]  /*0ef0*/  SEL R4, R11, RZ, !P6 ;  /* 0x000000ff0b047207 */ /* 0x000fe20007000000 */
[----:B------:R-:W-:Y:S01]  /*0f00*/  IMAD.SHL.U32 R11, R101, 0x2, RZ ;  /* 0x00000002650b7824 */ /* 0x000fe200078e00ff */
[----:B------:R-:W-:Y:S01]  /*0f10*/  P2R R2, PR, RZ, 0x4 ;  /* 0x00000004ff027803 */ /* 0x000fe20000000000 */
[----:B------:R-:W-:Y:S01]  /*0f20*/  IMAD.WIDE.U32 R160, R154, c[0x0][0x1f0], R160 ;  /* 0x00007c009aa07a25 */ /* 0x000fe200078e00a0 */
[----:B------:R-:W-:Y:S02]  /*0f30*/  @P1 LEA R30, P2, R28, c[0x0][0x220], 0x1 ;  /* 0x000088001c1e1a11 */ /* 0x000fe400078408ff */
[C---:B------:R-:W-:Y:S01]  /*0f40*/  IADD3 R10, -R11.reuse, c[0x0][0x1d4], RZ ;  /* 0x000075000b0a7a10 */ /* 0x040fe20007ffe1ff */
[----:B------:R-:W-:Y:S01]  /*0f50*/  IMAD R99, R4, c[0x0][0x1f0], RZ ;  /* 0x00007c0004637a24 */ /* 0x000fe200078e02ff */
[----:B------:R-:W-:Y:S01]  /*0f60*/  @P1 LEA.HI.X R31, R28, c[0x0][0x224], R22, 0x1, P2 ;  /* 0x000089001c1f1a11 */ /* 0x000fe200010f0c16 */
[----:B------:R-:W-:Y:S01]  /*0f70*/  IMAD R91, R4, c[0x0][0x218], RZ ;  /* 0x00008600045b7a24 */ /* 0x000fe200078e02ff */
[----:B------:R-:W-:Y:S01]  /*0f80*/  ISETP.GE.AND P2, PT, R18, c[0x0][0x27c], PT ;  /* 0x00009f0012007a0c */ /* 0x000fe20003f46270 */
[C---:B------:R-:W-:Y:S01]  /*0f90*/  IMAD R99, R154.reuse, c[0x0][0x1f4], R99 ;  /* 0x00007d009a637a24 */ /* 0x040fe200078e0263 */
[----:B------:R-:W-:Y:S01]  /*0fa0*/  SHF.R.S32.HI R2, RZ, 0x1f, R139 ;  /* 0x0000001fff027819 */ /* 0x000fe2000001148b */
[----:B------:R-:W-:Y:S01]  /*0fb0*/  @!PT LDS RZ, [RZ] ;  /* 0x00000000fffff984 */ /* 0x000fe20000000800 */
[----:B------:R-:W-:Y:S01]  /*0fc0*/  @!PT LDS RZ, [RZ] ;  /* 0x00000000fffff984 */ /* 0x000fe20000000800 */
[----:B------:R-:W-:Y:S01]  /*0fd0*/  @!PT LDS RZ, [RZ] ;  /* 0x00000000fffff984 */ /* 0x000fe20000000800 */
[----:B------:R1:W-:Y:S01]  /*0fe0*/  @P1 LDGSTS.E.BYPASS.LTC128B.128 [R134+0x6100], [R30.64], !P5 ;  /* 0x061000001e861fae */ /* 0x0003e2000e901d46 */
[----:B------:R-:W-:Y:S01]  /*0ff0*/  SEL R7, RZ, c[0x0][0x27c], !P2 ;  /* 0x00009f00ff077a07 */ /* 0x000fe20005000000 */
[----:B------:R-:W-:Y:S01]  /*1000*/  IMAD R91, R154, c[0x0][0x21c], R91 ;  /* 0x000087009a5b7a24 */ /* 0x000fe200078e025b */
[-C--:B------:R-:W-:Y:S01]  /*1010*/  SEL R26, R11, R10.reuse, !P2 ;  /* 0x0000000a0b1a7207 */ /* 0x080fe20005000000 */
[----:B------:R1:W-:Y:S01]  /*1020*/  @P1 LDGSTS.E.BYPASS.LTC128B.128 [R134+0x8100], [R30.64+0x80], !P4 ;  /* 0x081000801e861fae */ /* 0x0003e2000e101d46 */
[----:B------:R-:W-:Y:S01]  /*1030*/  ISETP.GE.AND P2, PT, R13, c[0x0][0x27c], PT ;  /* 0x00009f000d007a0c */ /* 0x000fe20003f46270 */
[----:B------:R-:W-:Y:S01]  /*1040*/  IMAD.IADD R24, R18, 0x1, R7 ;  /* 0x0000000112187824 */ /* 0x000fe200078e0207 */
[----:B------:R-:W-:Y:S01]  /*1050*/  SHF.R.S32.HI R129, RZ, 0x1f, R26 ;  /* 0x0000001fff817819 */ /* 0x000fe2000001141a */
[----:B------:R1:W-:Y:S01]  /*1060*/  @P1 LDGSTS.E.BYPASS.LTC128B.128 [R134+0xa100], [R30.64+0x100], !P3 ;  /* 0x0a1001001e861fae */ /* 0x0003e2000d901d46 */
[----:B------:R-:W-:Y:S01]  /*1070*/  SEL R6, RZ, c[0x0][0x27c], !P2 ;  /* 0x00009f00ff067a07 */ /* 0x000fe20005000000 */
[C---:B------:R-:W-:Y:S01]  /*1080*/  IMAD R148, R2.reuse, c[0x0][0x280], RZ ;  /* 0x0000a00002947a24 */ /* 0x040fe200078e02ff */
[-C--:B------:R-:W-:Y:S01]  /*1090*/  SEL R5, R11, R10.reuse, !P2 ;  /* 0x0000000a0b057207 */ /* 0x080fe20005000000 */
[----:B------:R-:W-:Y:S01]  /*10a0*/  IMAD R146, R2, c[0x0][0x290], RZ ;  /* 0x0000a40002927a24 */ /* 0x000fe200078e02ff */
[----:B------:R-:W-:Y:S01]  /*10b0*/  ISETP.GE.AND P2, PT, R12, c[0x0][0x27c], PT ;  /* 0x00009f000c007a0c */ /* 0x000fe20003f46270 */
[----:B------:R-:W-:Y:S01]  /*10c0*/  IMAD.IADD R6, R6, 0x1, R13 ;  /* 0x0000000106067824 */ /* 0x000fe200078e020d */
[----:B------:R-:W-:Y:S01]  /*10d0*/  SHF.R.S32.HI R123, RZ, 0x1f, R24 ;  /* 0x0000001fff7b7819 */ /* 0x000fe20000011418 */
[----:B------:R-:W-:Y:S01]  /*10e0*/  IMAD R148, R139, c[0x0][0x284], R148 ;  /* 0x0000a1008b947a24 */ /* 0x000fe200078e0294 */
[----:B------:R-:W-:Y:S01]  /*10f0*/  SEL R10, R11, R10, !P2 ;  /* 0x0000000a0b0a7207 */ /* 0x000fe20005000000 */
[----:B------:R-:W-:Y:S01]  /*1100*/  IMAD R146, R139, c[0x0][0x294], R146 ;  /* 0x0000a5008b927a24 */ /* 0x000fe200078e0292 */
[----:B------:R-:W-:Y:S01]  /*1110*/  SHF.R.S32.HI R119, RZ, 0x1f, R6 ;  /* 0x0000001fff777819 */ /* 0x000fe20000011406 */
[----:B------:R-:W-:Y:S01]  /*1120*/  IMAD.IADD R153, R153, 0x1, R148 ;  /* 0x0000000199997824 */ /* 0x000fe200078e0294 */
[----:B------:R-:W-:Y:S01]  /*1130*/  SEL R7, RZ, c[0x0][0x27c], !P2 ;  /* 0x00009f00ff077a07 */ /* 0x000fe20005000000 */
[----:B------:R-:W-:Y:S01]  /*1140*/  IMAD.IADD R151, R151, 0x1, R146 ;  /* 0x0000000197977824 */ /* 0x000fe200078e0292 */
[C---:B------:R-:W-:Y:S01]  /*1150*/  LOP3.LUT P2, RZ, R113.reuse, 0x4, RZ, 0xc0, !PT ;  /* 0x0000000471ff7812 */ /* 0x040fe2000784c0ff */
[----:B------:R-:W-:Y:S01]  /*1160*/  IMAD.SHL.U32 R113, R113, 0x40, RZ ;  /* 0x0000004071717824 */ /* 0x000fe200078e00ff */
[CC--:B------:R-:W-:Y:S01]  /*1170*/  LEA.HI R131, R119.reuse, R6.reuse, RZ, 0x3 ;  /* 0x0000000677837211 */ /* 0x0c0fe200078f18ff */
[----:B------:R-:W-:Y:S01]  /*1180*/  IMAD.IADD R149, R148, 0x1, R37 ;  /* 0x0000000194957824 */ /* 0x000fe200078e0225 */
[----:B------:R-:W-:Y:S01]  /*1190*/  LEA.HI R119, R119, R6, RZ, 0x6 ;  /* 0x0000000677777211 */ /* 0x000fe200078f30ff */
[----:B------:R-:W-:Y:S01]  /*11a0*/  IMAD.IADD R6, R7, 0x1, R12 ;  /* 0x0000000107067824 */ /* 0x000fe200078e020c */
[----:B------:R-:W-:Y:S01]  /*11b0*/  LEA.HI R129, R129, R26, RZ, 0x4 ;  /* 0x0000001a81817211 */ /* 0x000fe200078f20ff */
[----:B------:R-:W-:Y:S01]  /*11c0*/  IMAD.MOV.U32 R26, RZ, RZ, R32 ;  /* 0x000000ffff1a7224 */ /* 0x000fe200078e0020 */
[----:B------:R-:W-:Y:S01]  /*11d0*/  SHF.R.S32.HI R126, RZ, 0x1f, R5 ;  /* 0x0000001fff7e7819 */ /* 0x000fe20000011405 */
[----:B------:R-:W-:Y:S01]  /*11e0*/  IMAD.SHL.U32 R119, R119, 0x40, RZ ;  /* 0x0000004077777824 */ /* 0x000fe200078e00ff */
[----:B------:R-:W-:Y:S01]  /*11f0*/  LEA.HI R132, R123, R24, RZ, 0x3 ;  /* 0x000000187b847211 */ /* 0x000fe200078f18ff */
[----:B------:R-:W-:Y:S01]  /*1200*/  IMAD.WIDE.U32 R156, R156, c[0x0][0x268], R26 ;  /* 0x00009a009c9c7a25 */ /* 0x000fe200078e001a */
[----:B------:R-:W-:-:S02]  /*1210*/  LOP3.LUT R113, R113, 0x1c0, RZ, 0xc0, !PT ;  /* 0x000001c071717812 */ /* 0x000fc400078ec0ff */
[----:B------:R-:W-:Y:S01]  /*1220*/  LEA.HI R126, R126, R5, RZ, 0x4 ;  /* 0x000000057e7e7211 */ /* 0x000fe200078f20ff */
[----:B------:R-:W-:Y:S01]  /*1230*/  IMAD.WIDE.U32 R32, R207, c[0x0][0x210], R18 ;  /* 0x00008400cf207a25 */ /* 0x000fe200078e0012 */
[----:B------:R-:W-:Y:S02]  /*1240*/  LEA.HI R5, R8, R79, RZ, 0x5 ;  /* 0x0000004f08057211 */ /* 0x000fe400078f28ff */
[----:B------:R-:W-:Y:S01]  /*1250*/  SHF.R.S32.HI R115, RZ, 0x1f, R6 ;  /* 0x0000001fff737819 */ /* 0x000fe20000011406 */
[----:B------:R-:W-:Y:S01]  /*1260*/  IMAD.IADD R147, R146, 0x1, R35 ;  /* 0x0000000192937824 */ /* 0x000fe200078e0223 */
[----:B------:R-:W-:Y:S01]  /*1270*/  SHF.R.U32.HI R26, RZ, 0x3, R113 ;  /* 0x00000003ff1a7819 */ /* 0x000fe20000011671 */
[----:B------:R-:W-:Y:S01]  /*1280*/  IMAD.SHL.U32 R5, R5, 0x10, RZ ;  /* 0x0000001005057824 */ /* 0x000fe200078e00ff */
[----:B------:R-:W-:Y:S01]  /*1290*/  LOP3.LUT R7, R113, 0x38, R132, 0xf8, !PT ;  /* 0x0000003871077812 */ /* 0x000fe200078ef884 */
[----:B------:R-:W-:Y:S01]  /*12a0*/  IMAD.MOV.U32 R148, RZ, RZ, R36 ;  /* 0x000000ffff947224 */ /* 0x000fe200078e0024 */
[----:B------:R-:W-:Y:S01]  /*12b0*/  LEA.HI R130, R115, R6, RZ, 0x3 ;  /* 0x0000000673827211 */ /* 0x000fe200078f18ff */
[----:B------:R-:W-:Y:S01]  /*12c0*/  IMAD.MOV.U32 R146, RZ, RZ, R34 ;  /* 0x000000ffff927224 */ /* 0x000fe200078e0022 */
[----:B------:R-:W-:Y:S01]  /*12d0*/  LOP3.LUT R8, R7, R26, RZ, 0x3c, !PT ;  /* 0x0000001a07087212 */ /* 0x000fe200078e3cff */
[----:B------:R-:W-:Y:S01]  /*12e0*/  IMAD.IADD R99, R161, 0x1, R99 ;  /* 0x00000001a1637824 */ /* 0x000fe200078e0263 */
[----:B------:R-:W-:Y:S01]  /*12f0*/  LEA.HI R115, R115, R6, RZ, 0x6 ;  /* 0x0000000673737211 */ /* 0x000fe200078f30ff */
[----:B-----5:R-:W-:Y:S01]  /*1300*/  IMAD.WIDE.U32 R150, R81, c[0x0][0x290], R150 ;  /* 0x0000a40051967a25 */ /* 0x020fe200078e0096 */
[----:B------:R-:W-:-:S02]  /*1310*/  LOP3.LUT R7, R113, 0x38, R131, 0xf8, !PT ;  /* 0x0000003871077812 */ /* 0x000fc400078ef883 */
[----:B------:R-:W-:Y:S01]  /*1320*/  LEA.HI R123, R123, R24, RZ, 0x6 ;  /* 0x000000187b7b7211 */ /* 0x000fe200078f30ff */
[----:B------:R-:W-:Y:S01]  /*1330*/  IMAD.SHL.U32 R115, R115, 0x40, RZ ;  /* 0x0000004073737824 */ /* 0x000fe200078e00ff */
[----:B------:R-:W-:Y:S01]  /*1340*/  LOP3.LUT R5, R5, 0xfffffe00, RZ, 0xc0, !PT ;  /* 0xfffffe0005057812 */ /* 0x000fe200078ec0ff */
[----:B------:R-:W-:Y:S01]  /*1350*/  IMAD R24, R82, c[0x0][0x210], RZ ;  /* 0x0000840052187a24 */ /* 0x000fe200078e02ff */
[----:B------:R-:W-:Y:S01]  /*1360*/  LOP3.LUT R119, R119, 0x7ffff000, RZ, 0xc0, !PT ;  /* 0x7ffff00077777812 */ /* 0x000fe200078ec0ff */
[----:B------:R-:W-:Y:S01]  /*1370*/  IMAD.SHL.U32 R123, R123, 0x40, RZ ;  /* 0x000000407b7b7824 */ /* 0x000fe200078e00ff */
[----:B------:R-:W-:Y:S01]  /*1380*/  LOP3.LUT R6, R7, R26, RZ, 0x3c, !PT ;  /* 0x0000001a07067212 */ /* 0x000fe200078e3cff */
[----:B------:R-:W-:Y:S01]  /*1390*/  IMAD R24, R207, c[0x0][0x214], R24 ;  /* 0x00008500cf187a24 */ /* 0x000fe200078e0218 */
[----:B------:R-:W-:Y:S01]  /*13a0*/  LOP3.LUT R7, R113, 0x38, R130, 0xf8, !PT ;  /* 0x0000003871077812 */ /* 0x000fe200078ef882 */
[----:B------:R-:W-:Y:S01]  /*13b0*/  IMAD.WIDE.U32 R152, R81, c[0x0][0x280], R152 ;  /* 0x0000a00051987a25 */ /* 0x000fe200078e0098 */
[----:B------:R-:W-:-:S02]  /*13c0*/  SHF.R.S32.HI R129, RZ, 0x4, R129 ;  /* 0x00000004ff817819 */ /* 0x000fc40000011481 */
[----:B------:R-:W-:Y:S01]  /*13d0*/  IADD3 R119, R6, R119, R5 ;  /* 0x0000007706777210 */ /* 0x000fe20007ffe005 */
[----:B------:R-:W-:Y:S01]  /*13e0*/  IMAD.IADD R25, R33, 0x1, R24 ;  /* 0x0000000121197824 */ /* 0x000fe200078e0218 */
[----:B------:R-:W-:Y:S01]  /*13f0*/  LOP3.LUT R115, R115, 0x7ffff000, RZ, 0xc0, !PT ;  /* 0x7ffff00073737812 */ /* 0x000fe200078ec0ff */
[----:B------:R-:W-:Y:S01]  /*1400*/  IMAD.MOV.U32 R24, RZ, RZ, R32 ;  /* 0x000000ffff187224 */ /* 0x000fe200078e0020 */
[----:B------:R-:W-:Y:S01]  /*1410*/  LOP3.LUT R6, R7, R26, RZ, 0x3c, !PT ;  /* 0x0000001a07067212 */ /* 0x000fe200078e3cff */
[----:B------:R-:W-:Y:S01]  /*1420*/  IMAD.WIDE.U32 R148, R81, c[0x0][0x280], R148 ;  /* 0x0000a00051947a25 */ /* 0x000fe200078e0094 */
[----:B------:R-:W-:Y:S02]  /*1430*/  LEA.HI.SX32 R129, R132, R129, 0x1d ;  /* 0x0000008184817211 */ /* 0x000fe400078feaff */
[----:B------:R-:W-:Y:S01]  /*1440*/  LOP3.LUT R123, R123, 0x7ffff000, RZ, 0xc0, !PT ;  /* 0x7ffff0007b7b7812 */ /* 0x000fe200078ec0ff */
[----:B------:R-:W-:Y:S01]  /*1450*/  IMAD.WIDE.U32 R154, R154, c[0x0][0x218], R24 ;  /* 0x000086009a9a7a25 */ /* 0x000fe200078e0018 */
[----:B------:R-:W-:-:S02]  /*1460*/  IADD3 R115, R6, R115, R5 ;  /* 0x0000007306737210 */ /* 0x000fc40007ffe005 */
[----:B------:R-:W-:Y:S01]  /*1470*/  SHF.R.S32.HI R6, RZ, 0x1f, R129 ;  /* 0x0000001fff067819 */ /* 0x000fe20000011481 */
[----:B------:R-:W-:Y:S01]  /*1480*/  IMAD.WIDE.U32 R146, R81, c[0x0][0x290], R146 ;  /* 0x0000a40051927a25 */ /* 0x000fe200078e0092 */
[----:B------:R-:W-:Y:S02]  /*1490*/  IADD3 R123, R8, R123, R5 ;  /* 0x0000007b087b7210 */ /* 0x000fe40007ffe005 */
[----:B------:R-:W-:Y:S01]  /*14a0*/  LEA.HI R7, R6, R129, RZ, 0x3 ;  /* 0x0000008106077211 */ /* 0x000fe200078f18ff */
[----:B------:R-:W-:Y:S01]  /*14b0*/  IMAD.MOV.U32 R8, RZ, RZ, 0x5 ;  /* 0x00000005ff087424 */ /* 0x000fe200078e00ff */
[----:B------:R-:W-:Y:S01]  /*14c0*/  SHF.R.S32.HI R125, RZ, 0x1f, R10 ;  /* 0x0000001fff7d7819 */ /* 0x000fe2000001140a */
[----:B------:R-:W-:Y:S01]  /*14d0*/  IMAD.SHL.U32 R129, R129, 0x8, RZ ;  /* 0x0000000881817824 */ /* 0x000fe200078e00ff */
[----:B------:R-:W-:Y:S01]  /*14e0*/  SHF.R.S32.HI R126, RZ, 0x4, R126 ;  /* 0x00000004ff7e7819 */ /* 0x000fe2000001147e */
[----:B------:R-:W-:Y:S01]  /*14f0*/  IMAD.SHL.U32 R7, R7, 0x200, RZ ;  /* 0x0000020007077824 */ /* 0x000fe200078e00ff */
[----:B------:R-:W-:Y:S01]  /*1500*/  SHF.L.U64.HI R111, R9, R8, c[0x0][0x23c] ;  /* 0x00008f00096f7619 */ /* 0x000fe20000010208 */
[----:B------:R-:W-:Y:S01]  /*1510*/  IMAD.IADD R95, R157, 0x1, R95 ;  /* 0x000000019d5f7824 */ /* 0x000fe200078e025f */
[----:B------:R-:W-:Y:S01]  /*1520*/  @P0 IADD3 R8, P1, R112, R28, RZ ;  /* 0x0000001c70080210 */ /* 0x000fe20007f3e0ff */
[----:B------:R-:W-:Y:S01]  /*1530*/  IMAD.IADD R91, R155, 0x1, R91 ;  /* 0x000000019b5b7824 */ /* 0x000fe200078e025b */
[----:B------:R-:W-:Y:S01]  /*1540*/  LEA.HI R125, R125, R10, RZ, 0x4 ;  /* 0x0000000a7d7d7211 */ /* 0x000fe200078f20ff */
[----:B------:R-:W-:Y:S01]  /*1550*/  IMAD.SHL.U32 R123, R123, 0x2, RZ ;  /* 0x000000027b7b7824 */ /* 0x000fe200078e00ff */
[----:B------:R-:W-:Y:S01]  /*1560*/  LOP3.LUT R121, R7, 0x7ffff000, RZ, 0xc0, !PT ;  /* 0x7ffff00007797812 */ /* 0x000fe200078ec0ff */
[----:B------:R-:W-:Y:S01]  /*1570*/  @P0 IMAD.X R7, R111, 0x1, R22, P1 ;  /* 0x000000016f070824 */ /* 0x000fe200008e0616 */
[C---:B------:R-:W-:Y:S01]  /*1580*/  @P0 LEA R22, P1, R8.reuse, c[0x0][0x220], 0x1 ;  /* 0x0000880008160a11 */ /* 0x040fe200078208ff */
[----:B------:R-:W-:Y:S01]  /*1590*/  IMAD.SHL.U32 R119, R119, 0x2, RZ ;  /* 0x0000000277777824 */ /* 0x000fe200078e00ff */
[----:B------:R-:W-:Y:S01]  /*15a0*/  SHF.R.S32.HI R125, RZ, 0x4, R125 ;  /* 0x00000004ff7d7819 */ /* 0x000fe2000001147d */
[----:B------:R-:W-:Y:S01]  /*15b0*/  IMAD.SHL.U32 R115, R115, 0x2, RZ ;  /* 0x0000000273737824 */ /* 0x000fe200078e00ff */
[----:B------:R-:W-:-:S02]  /*15c0*/  @P0 LEA.HI.X R23, R8, c[0x0][0x224], R7, 0x1, P1 ;  /* 0x0000890008170a11 */ /* 0x000fc400008f0c07 */
[----:B------:R-:W-:Y:S02]  /*15d0*/  LEA.HI.SX32 R126, R131, R126, 0x1d ;  /* 0x0000007e837e7211 */ /* 0x000fe400078feaff */
[----:B------:R-:W-:Y:S01]  /*15e0*/  LEA.HI.SX32 R125, R130, R125, 0x1d ;  /* 0x0000007d827d7211 */ /* 0x000fe200078feaff */
[----:B------:R1:W-:Y:S01]  /*15f0*/  @P0 LDGSTS.E.BYPASS.LTC128B.128 [R134+0x7100], [R22.64], !P5 ;  /* 0x0710000016860fae */ /* 0x0003e2000e901d46 */
[----:B------:R-:W-:Y:S02]  /*1600*/  SHF.R.S32.HI R117, RZ, 0x1f, R126 ;  /* 0x0000001fff757819 */ /* 0x000fe4000001147e */
[----:B------:R-:W-:Y:S01]  /*1610*/  SHF.R.S32.HI R6, RZ, 0x1f, R125 ;  /* 0x0000001fff067819 */ /* 0x000fe2000001147d */
[----:B------:R1:W-:Y:S01]  /*1620*/  @P0 LDGSTS.E.BYPASS.LTC128B.128 [R134+0x9100], [R22.64+0x80], !P4 ;  /* 0x0910008016860fae */ /* 0x0003e2000e101d46 */
[----:B------:R-:W-:Y:S01]  /*1630*/  LEA.HI R117, R117, R126, RZ, 0x3 ;  /* 0x0000007e75757211 */ /* 0x000fe200078f18ff */
[----:B------:R-:W-:Y:S01]  /*1640*/  IMAD.SHL.U32 R126, R126, 0x8, RZ ;  /* 0x000000087e7e7824 */ /* 0x000fe200078e00ff */
[----:B------:R-:W-:Y:S01]  /*1650*/  LEA.HI R6, R6, R125, RZ, 0x3 ;  /* 0x0000007d06067211 */ /* 0x000fe200078f18ff */
[----:B------:R1:W-:Y:S01]  /*1660*/  @P0 LDGSTS.E.BYPASS.LTC128B.128 [R134+0xb100], [R22.64+0x100], !P3 ;  /* 0x0b10010016860fae */ /* 0x0003e2000d901d46 */
[----:B------:R-:W-:Y:S01]  /*1670*/  IADD3 R93, P0, R0, R139, RZ ;  /* 0x0000008b005d7210 */ /* 0x000fe20007f1e0ff */
[----:B------:R-:W-:Y:S01]  /*1680*/  IMAD.SHL.U32 R125, R125, 0x8, RZ ;  /* 0x000000087d7d7824 */ /* 0x000fe200078e00ff */
[----:B------:R-:W-:Y:S01]  /*1690*/  SHF.R.S32.HI R0, RZ, 0x1f, R81 ;  /* 0x0000001fff007819 */ /* 0x000fe20000011451 */
[----:B------:R-:W0:Y:S01]  /*16a0*/  LDGDEPBAR ;  /* 0x00000000000079af */ /* 0x000e220000000000 */
[----:B------:R-:W-:Y:S01]  /*16b0*/  LOP3.LUT R128, R113, 0x18, R18, 0xf8, !PT ;  /* 0x0000001871807812 */ /* 0x000fe200078ef812 */
[----:B------:R-:W-:Y:S01]  /*16c0*/  IMAD.X R92, R3, 0x1, R2, P0 ;  /* 0x00000001035c7824 */ /* 0x000fe200000e0602 */
[C---:B------:R-:W-:Y:S01]  /*16d0*/  LOP3.LUT R21, R113.reuse, 0x38, R129, 0xf8, !PT ;  /* 0x0000003871157812 */ /* 0x040fe200078ef881 */
[----:B------:R-:W-:Y:S01]  /*16e0*/  IMAD R2, R2, c[0x0][0x1e0], RZ ;  /* 0x0000780002027a24 */ /* 0x000fe200078e02ff */
[----:B------:R-:W-:Y:S01]  /*16f0*/  LOP3.LUT R11, R113, 0x38, R126, 0xf8, !PT ;  /* 0x00000038710b7812 */ /* 0x000fe200078ef87e */
[----:B------:R-:W-:Y:S01]  /*1700*/  IMAD.SHL.U32 R117, R117, 0x200, RZ ;  /* 0x0000020075757824 */ /* 0x000fe200078e00ff */
[----:B------:R-:W-:Y:S01]  /*1710*/  LOP3.LUT R113, R113, 0x38, R125, 0xf8, !PT ;  /* 0x0000003871717812 */ /* 0x000fe200078ef87d */
[----:B------:R-:W-:Y:S01]  /*1720*/  IMAD.SHL.U32 R6, R6, 0x200, RZ ;  /* 0x0000020006067824 */ /* 0x000fe200078e00ff */
[----:B------:R-:W-:Y:S01]  /*1730*/  LOP3.LUT R128, R5, R128, R26, 0xf6, !PT ;  /* 0x0000008005807212 */ /* 0x000fe200078ef61a */
[----:B------:R-:W-:Y:S01]  /*1740*/  IMAD R3, R139, c[0x0][0x1e4], R2 ;  /* 0x000079008b037a24 */ /* 0x000fe200078e0202 */
[-C--:B------:R-:W-:Y:S01]  /*1750*/  LOP3.LUT R20, R21, R26.reuse, RZ, 0x3c, !PT ;  /* 0x0000001a15147212 */ /* 0x080fe200078e3cff */
[C---:B------:R-:W-:Y:S01]  /*1760*/  IMAD R2, R0.reuse, c[0x0][0x280], RZ ;  /* 0x0000a00000027a24 */ /* 0x040fe200078e02ff */
[-C--:B------:R-:W-:Y:S01]  /*1770*/  LOP3.LUT R10, R11, R26.reuse, RZ, 0x3c, !PT ;  /* 0x0000001a0b0a7212 */ /* 0x080fe200078e3cff */
[----:B------:R-:W-:Y:S01]  /*1780*/  IMAD R0, R0, c[0x0][0x290], RZ ;  /* 0x0000a40000007a24 */ /* 0x000fe200078e02ff */
[----:B------:R-:W-:Y:S01]  /*1790*/  LOP3.LUT R113, R113, R26, RZ, 0x3c, !PT ;  /* 0x0000001a71717212 */ /* 0x000fe200078e3cff */
[----:B------:R-:W-:Y:S01]  /*17a0*/  IMAD.IADD R110, R163, 0x1, R3 ;  /* 0x00000001a36e7824 */ /* 0x000fe200078e0203 */
[----:B------:R-:W-:Y:S01]  /*17b0*/  LOP3.LUT R117, R117, 0x7ffff000, RZ, 0xc0, !PT ;  /* 0x7ffff00075757812 */ /* 0x000fe200078ec0ff */
[C---:B------:R-:W-:Y:S01]  /*17c0*/  IMAD R87, R81.reuse, c[0x0][0x294], R0 ;  /* 0x0000a50051577a24 */ /* 0x040fe200078e0200 */
[----:B------:R-:W-:Y:S01]  /*17d0*/  LOP3.LUT R6, R6, 0x7ffff000, RZ, 0xc0, !PT ;  /* 0x7ffff00006067812 */ /* 0x000fe200078ec0ff */
[----:B------:R-:W-:Y:S01]  /*17e0*/  IMAD R3, R81, c[0x0][0x284], R2 ;  /* 0x0000a10051037a24 */ /* 0x000fe200078e0202 */
[----:B------:R-:W-:Y:S01]  /*17f0*/  IADD3 R121, R20, R121, R5 ;  /* 0x0000007914797210 */ /* 0x000fe20007ffe005 */
[----:B------:R-:W-:Y:S01]  /*1800*/  IMAD.IADD R89, R151, 0x1, R87 ;  /* 0x0000000197597824 */ /* 0x000fe200078e0257 */
[----:B------:R-:W-:Y:S01]  /*1810*/  IADD3 R117, R10, R117, R5 ;  /* 0x000000750a757210 */ /* 0x000fe20007ffe005 */
[----:B------:R-:W-:Y:S01]  /*1820*/  IMAD.IADD R90, R153, 0x1, R3 ;  /* 0x00000001995a7824 */ /* 0x000fe200078e0203 */
[----:B------:R-:W-:Y:S01]  /*1830*/  IADD3 R113, R113, R6, R5 ;  /* 0x0000000671717210 */ /* 0x000fe20007ffe005 */
[----:B------:R-:W-:Y:S01]  /*1840*/  IMAD.IADD R88, R3, 0x1, R149 ;  /* 0x0000000103587824 */ /* 0x000fe200078e0295 */
[----:B------:R-:W-:Y:S01]  /*1850*/  LEA R128, R128, 0x100, 0x1 ;  /* 0x0000010080807811 */ /* 0x000fe200078e08ff */
[----:B------:R-:W-:Y:S01]  /*1860*/  IMAD.IADD R87, R87, 0x1, R147 ;  /* 0x0000000157577824 */ /* 0x000fe200078e0293 */
[----:B------:R-:W-:Y:S01]  /*1870*/  IADD3 R86, P1, P0, R160, R162, R18 ;  /* 0x000000a2a0567210 */ /* 0x000fe2000783e012 */
[----:B------:R-:W-:Y:S01]  /*1880*/  IMAD.SHL.U32 R121, R121, 0x2, RZ ;  /* 0x0000000279797824 */ /* 0x000fe200078e00ff */
[----:B------:R-:W-:Y:S01]  /*1890*/  LOP3.LUT R132, R132, 0xfffffff8, RZ, 0xc0, !PT ;  /* 0xfffffff884847812 */ /* 0x000fe200078ec0ff */
[----:B------:R-:W-:Y:S01]  /*18a0*/  IMAD.SHL.U32 R117, R117, 0x2, RZ ;  /* 0x0000000275757824 */ /* 0x000fe200078e00ff */
[----:B------:R-:W-:Y:S01]  /*18b0*/  LOP3.LUT R131, R131, 0xfffffff8, RZ, 0xc0, !PT ;  /* 0xfffffff883837812 */ /* 0x000fe200078ec0ff */
[----:B------:R-:W-:Y:S01]  /*18c0*/  IMAD.SHL.U32 R113, R113, 0x2, RZ ;  /* 0x0000000271717824 */ /* 0x000fe200078e00ff */
[----:B------:R-:W-:-:S02]  /*18d0*/  LOP3.LUT R130, R130, 0xfffffff8, RZ, 0xc0, !PT ;  /* 0xfffffff882827812 */ /* 0x000fc400078ec0ff */
[----:B------:R-:W-:Y:S02]  /*18e0*/  IADD3 R127, R128, 0x40, RZ ;  /* 0x00000040807f7810 */ /* 0x000fe40007ffe0ff */
[----:B------:R-:W-:Y:S02]  /*18f0*/  IADD3.X R85, R99, R110, R19, P1, P0 ;  /* 0x0000006e63557210 */ /* 0x000fe40000fe0413 */
[----:B------:R-:W-:Y:S02]  /*1900*/  ISETP.NE.AND P6, PT, RZ, UR4, PT ;  /* 0x00000004ff007c0c */ /* 0x000fe4000bfc5270 */
[C---:B------:R-:W-:Y:S02]  /*1910*/  IADD3 R11, R16.reuse, 0x30, RZ ;  /* 0x00000030100b7810 */ /* 0x040fe40007ffe0ff */
[C---:B------:R-:W-:Y:S02]  /*1920*/  IADD3 R10, R16.reuse, 0x50, RZ ;  /* 0x00000050100a7810 */ /* 0x040fe40007ffe0ff */
[----:B------:R-:W-:-:S02]  /*1930*/  IADD3 R9, R16, 0x10, RZ ;  /* 0x0000001010097810 */ /* 0x000fc40007ffe0ff */
[----:B------:R-:W-:Y:S02]  /*1940*/  SHF.R.S32.HI R124, RZ, 0x1f, R132 ;  /* 0x0000001fff7c7819 */ /* 0x000fe40000011484 */
[----:B------:R-:W-:Y:S02]  /*1950*/  @P2 IADD3 R127, R128, -0x40, RZ ;  /* 0xffffffc0807f2810 */ /* 0x000fe40007ffe0ff */
[----:B------:R-:W-:Y:S02]  /*1960*/  SHF.R.S32.HI R118, RZ, 0x1f, R129 ;  /* 0x0000001fff767819 */ /* 0x000fe40000011481 */
[----:B------:R-:W-:Y:S02]  /*1970*/  SHF.R.S32.HI R122, RZ, 0x1f, R131 ;  /* 0x0000001fff7a7819 */ /* 0x000fe40000011483 */
[----:B------:R-:W-:Y:S02]  /*1980*/  SHF.R.S32.HI R120, RZ, 0x1f, R130 ;  /* 0x0000001fff787819 */ /* 0x000fe40000011482 */
[----:B------:R-:W-:-:S02]  /*1990*/  SHF.R.S32.HI R116, RZ, 0x1f, R126 ;  /* 0x0000001fff747819 */ /* 0x000fc4000001147e */
[----:B------:R-:W-:Y:S01]  /*19a0*/  SHF.R.S32.HI R114, RZ, 0x1f, R125 ;  /* 0x0000001fff727819 */ /* 0x000fe2000001147d */
[----:B-1----:R-:W-:Y:S06]  /*19b0*/  BAR.SYNC.DEFER_BLOCKING 0x0 ;  /* 0x0000000000007b1d */ /* 0x002fec0000010000 */
.L_x_80:
[-C--:B------:R-:W-:Y:S01]  /*19c0*/  IMAD R5, R104, R135.reuse, RZ ;  /* 0x0000008768057224 */ /* 0x080fe200078e02ff */
[----:B------:R-:W-:Y:S01]  /*19d0*/  SHF.R.S32.HI R84, RZ, 0x1f, R135 ;  /* 0x0000001fff547819 */ /* 0x000fe20000011487 */
[----:B------:R-:W-:Y:S01]  /*19e0*/  IMAD.WIDE.U32 R24, R105, R135, RZ ;  /* 0x0000008769187225 */ /* 0x000fe200078e00ff */
[----:B------:R-:W-:Y:S04]  /*19f0*/  DEPBAR.LE SB0, 0x0 ;  /* 0x000080000000791a */ /* 0x000fe80000000000 */
[----:B------:R-:W-:Y:S01]  /*1a00*/  BAR.SYNC.DEFER_BLOCKING 0x0 ;  /* 0x0000000000007b1d */ /* 0x000fe20000010000 */
[----:B------:R-:W-:Y:S01]  /*1a10*/  ISETP.GE.AND P2, PT, R101, 0x1, PT ;  /* 0x000000016500780c */ /* 0x000fe20003f46270 */
[----:B------:R-:W-:Y:S01]  /*1a20*/  IMAD R5, R84, R105, R5 ;  /* 0x0000006954057224 */ /* 0x000fe200078e0205 */
[----:B-1----:R-:W-:Y:S03]  /*1a30*/  IADD3 R3, P1, R86, R24, RZ ;  /* 0x0000001856037210 */ /* 0x002fe60007f3e0ff */
[----:B------:R-:W-:Y:S01]  /*1a40*/  IMAD.IADD R94, R25, 0x1, R5 ;  /* 0x00000001195e7824 */ /* 0x000fe200078e0205 */
[C---:B------:R-:W-:Y:S03]  /*1a50*/  LEA R64, P0, R3.reuse, c[0x0][0x1c8], 0x1 ;  /* 0x0000720003407a11 */ /* 0x040fe600078008ff */
[----:B------:R-:W-:Y:S05]  /*1a60*/  IMAD.X R0, R94, 0x1, R85, P1 ;  /* 0x000000015e007824 */ /* 0x000fea00008e0655 */
[----:B------:R-:W-:Y:S01]  /*1a70*/  LEA.HI.X R65, R3, c[0x0][0x1cc], R0, 0x1, P0 ;  /* 0x0000730003417a11 */ /* 0x000fe200000f0c00 */
[----:B------:R-:W-:Y:S01]  /*1a80*/  BSSY B1, `(.L_x_56) ;  /* 0x0000383000017945 */ /* 0x000fe20003800000 */
[----:B------:R-:W-:-:S05]  /*1a90*/  @!P2 BRA `(.L_x_57) ;  /* 0x000036a00000a947 */ /* 0x000fca0003800000 */
[-C--:B------:R-:W-:Y:S02]  /*1aa0*/  IMAD R3, R106, R135.reuse, RZ ;  /* 0x000000876a037224 */ /* 0x080fe400078e02ff */
[-C--:B------:R-:W-:Y:S02]  /*1ab0*/  IMAD R21, R108, R135.reuse, RZ ;  /* 0x000000876c157224 */ /* 0x080fe400078e02ff */
[----:B------:R-:W-:Y:S02]  /*1ac0*/  IMAD R2, R135, -0x40, R144 ;  /* 0xffffffc087027824 */ /* 0x000fe400078e0290 */
[-C--:B------:R-:W-:Y:S03]  /*1ad0*/  IMAD.WIDE.U32 R6, R107, R135.reuse, RZ ;  /* 0x000000876b067225 */ /* 0x080fe600078e00ff */
[----:B------:R-:W-:Y:S01]  /*1ae0*/  IMNMX R2, R2, 0x40, PT ;  /* 0x0000004002027817 */ /* 0x000fe20003800200 */
[----:B------:R-:W-:Y:S04]  /*1af0*/  IMAD.WIDE.U32 R4, R109, R135, RZ ;  /* 0x000000876d047225 */ /* 0x000fe800078e00ff */
[C---:B------:R-:W-:Y:S02]  /*1b00*/  IMAD R3, R84.reuse, R107, R3 ;  /* 0x0000006b54037224 */ /* 0x040fe400078e0203 */
[----:B------:R-:W-:Y:S03]  /*1b10*/  IMAD R21, R84, R109, R21 ;  /* 0x0000006d54157224 */ /* 0x000fe600078e0215 */
[----:B------:R-:W-:Y:S02]  /*1b20*/  IADD3 R3, R7, R3, RZ ;  /* 0x0000000307037210 */ /* 0x000fe40007ffe0ff */
[----:B------:R-:W-:Y:S01]  /*1b30*/  IADD3 R0, R5, R21, RZ ;  /* 0x0000001505007210 */ /* 0x000fe20007ffe0ff */
[----:B------:R-:W-:-:S05]  /*1b40*/  @!P6 BRA `(.L_x_58) ;  /* 0x00001b200000e947 */ /* 0x000fca0003800000 */
[----:B------:R-:W-:Y:S01]  /*1b50*/  ISETP.GE.AND P1, PT, R139, R2, PT ;  /* 0x000000028b00720c */ /* 0x000fe20003f26270 */
[----:B------:R-:W-:Y:S01]  /*1b60*/  BSSY B0, `(.L_x_59) ;  /* 0x000003a000007945 */ /* 0x000fe20003800000 */
[----:B------:R-:W-:Y:S01]  /*1b70*/  CS2R R50, SRZ ;  /* 0x0000000000327805 */ /* 0x000fe2000001ff00 */
        /* <DEDUP_REMOVED lines=11> */
[----:B------:R-:W-:-:S05]  /*1c30*/  @P1 BRA `(.L_x_60) ;  /* 0x000002c000001947 */ /* 0x000fca0003800000 */
[----:B------:R-:W-:Y:S01]  /*1c40*/  IADD3 R6, P0, R152, R6, RZ ;  /* 0x0000000698067210 */ /* 0x000fe20007f1e0ff */
[----:B------:R-:W-:Y:S01]  /*1c50*/  CS2R R62, SRZ ;  /* 0x00000000003e7805 */ /* 0x000fe2000001ff00 */
[----:B------:R-:W-:Y:S01]  /*1c60*/  CS2R R34, SRZ ;  /* 0x0000000000227805 */ /* 0x000fe2000001ff00 */
[----:B------:R-:W-:Y:S01]  /*1c70*/  CS2R R60, SRZ ;  /* 0x00000000003c7805 */ /* 0x000fe2000001ff00 */
[----:B------:R-:W-:Y:S01]  /*1c80*/  CS2R R38, SRZ ;  /* 0x0000000000267805 */ /* 0x000fe2000001ff00 */
[----:B------:R-:W-:Y:S01]  /*1c90*/  IMAD.X R3, R3, 0x1, R90, P0 ;  /* 0x0000000103037824 */ /* 0x000fe200000e065a */
[----:B------:R-:W-:Y:S01]  /*1ca0*/  IADD3 R4, P0, R150, R4, RZ ;  /* 0x0000000496047210 */ /* 0x000fe20007f1e0ff */
[----:B------:R-:W-:Y:S01]  /*1cb0*/  CS2R R58, SRZ ;  /* 0x00000000003a7805 */ /* 0x000fe2000001ff00 */
[----:B------:R-:W-:Y:S01]  /*1cc0*/  CS2R R32, SRZ ;  /* 0x0000000000207805 */ /* 0x000fe2000001ff00 */
[----:B------:R-:W-:Y:S01]  /*1cd0*/  CS2R R54, SRZ ;  /* 0x0000000000367805 */ /* 0x000fe2000001ff00 */
[----:B------:R-:W-:Y:S01]  /*1ce0*/  CS2R R28, SRZ ;  /* 0x00000000001c7805 */ /* 0x000fe2000001ff00 */
[----:B------:R-:W-:Y:S01]  /*1cf0*/  IMAD.X R5, R0, 0x1, R89, P0 ;  /* 0x0000000100057824 */ /* 0x000fe200000e0659 */
[C---:B------:R-:W-:Y:S01]  /*1d00*/  LEA R20, P0, R6.reuse, c[0x0][0x270], 0x1 ;  /* 0x00009c0006147a11 */ /* 0x040fe200078008ff */
[----:B------:R-:W-:Y:S01]  /*1d10*/  CS2R R52, SRZ ;  /* 0x0000000000347805 */ /* 0x000fe2000001ff00 */
[----:B------:R-:W-:Y:S01]  /*1d20*/  CS2R R26, SRZ ;  /* 0x00000000001a7805 */ /* 0x000fe2000001ff00 */
[----:B------:R-:W-:Y:S01]  /*1d30*/  CS2R R50, SRZ ;  /* 0x0000000000327805 */ /* 0x000fe2000001ff00 */
[----:B------:R-:W-:Y:S01]  /*1d40*/  LEA.HI.X R21, R6, c[0x0][0x274], R3, 0x1, P0 ;  /* 0x00009d0006157a11 */ /* 0x000fe200000f0c03 */
[----:B------:R-:W-:Y:S01]  /*1d50*/  CS2R R24, SRZ ;  /* 0x0000000000187805 */ /* 0x000fe2000001ff00 */
[C---:B------:R-:W-:Y:S04]  /*1d60*/  LEA R2, P0, R4.reuse, c[0x0][0x288], 0x1 ;  /* 0x0000a20004027a11 */ /* 0x040fe800078008ff */
[----:B------:R-:W-:Y:S02]  /*1d70*/  LEA.HI.X R3, R4, c[0x0][0x28c], R5, 0x1, P0 ;  /* 0x0000a30004037a11 */ /* 0x000fe400000f0c05 */
[----:B------:R-:W-:Y:S11]  /*1d80*/  ISETP.GE.AND P0, PT, R16, c[0x0][0x27c], PT ;  /* 0x00009f0010007a0c */ /* 0x000ff60003f06270 */
[----:B------:R-:W-:Y:S02]  /*1d90*/  @!UPT UIADD3 URZ, URZ, URZ, URZ ;  /* 0x0000003f3f3ff290 */ /* 0x000fe4000fffe03f */
[----:B------:R1:W5:Y:S04]  /*1da0*/  @!P0 LDG.E.64 R62, [R20.64] ;  /* 0x00000006143e8981 */ /* 0x000368000c1e1b00 */
[----:B------:R1:W5:Y:S01]  /*1db0*/  @!P0 LDG.E.64 R34, [R2.64] ;  /* 0x0000000602228981 */ /* 0x000362000c1e1b00 */
[----:B------:R-:W-:Y:S11]  /*1dc0*/  ISETP.GE.AND P0, PT, R9, c[0x0][0x27c], PT ;  /* 0x00009f0009007a0c */ /* 0x000ff60003f06270 */
[----:B------:R-:W-:Y:S02]  /*1dd0*/  @!UPT UIADD3 URZ, URZ, URZ, URZ ;  /* 0x0000003f3f3ff290 */ /* 0x000fe4000fffe03f */
[----:B------:R1:W5:Y:S04]  /*1de0*/  @!P0 LDG.E.64 R60, [R20.64+0x20] ;  /* 0x00002006143c8981 */ /* 0x000368000c1e1b00 */
[----:B------:R1:W5:Y:S01]  /*1df0*/  @!P0 LDG.E.64 R38, [R2.64+0x20] ;  /* 0x0000200602268981 */ /* 0x000362000c1e1b00 */
        /* <DEDUP_REMOVED lines=15> */
[----:B------:R1:W5:Y:S02]  /*1ef0*/  @!P0 LDG.E.64 R24, [R2.64+0xa0] ;  /* 0x0000a00602188981 */ /* 0x000364000c1e1b00 */
.L_x_60:
[----:B------:R-:W-:Y:S05]  /*1f00*/  BSYNC B0 ;  /* 0x0000000000007941 */ /* 0x000fea0003800000 */
.L_x_59:
[----:B------:R-:W-:-:S05]  /*1f10*/  @P1 BRA `(.L_x_61) ;  /* 0x0000339000001947 */ /* 0x000fca0003800000 */
[----:B------:R-:W-:Y:S01]  /*1f20*/  ISETP.GE.AND P0, PT, R18, c[0x0][0x1d4], PT ;  /* 0x0000750012007a0c */ /* 0x000fe20003f06270 */
[----:B-1---5:R-:W-:Y:S01]  /*1f30*/  IMAD.MOV.U32 R21, RZ, RZ, R52 ;  /* 0x000000ffff157224 */ /* 0x022fe200078e0034 */
[----:B------:R-:W-:Y:S01]  /*1f40*/  MOV R20, R53 ;  /* 0x0000003500147202 */ /* 0x000fe20000000f00 */
[----:B------:R-:W-:Y:S01]  /*1f50*/  IMAD.MOV.U32 R2, RZ, RZ, R24 ;  /* 0x000000ffff027224 */ /* 0x000fe200078e0018 */
[----:B------:R-:W-:Y:S01]  /*1f60*/  MOV R4, R26 ;  /* 0x0000001a00047202 */ /* 0x000fe20000000f00 */
[----:B------:R-:W-:Y:S01]  /*1f70*/  IMAD.MOV.U32 R0, RZ, RZ, R25 ;  /* 0x000000ffff007224 */ /* 0x000fe200078e0019 */
[----:B------:R-:W-:Y:S01]  /*1f80*/  PRMT R48, R20, 0x5410, R21 ;  /* 0x0000541014307816 */ /* 0x000fe20000000015 */
        /* <DEDUP_REMOVED lines=9> */
[----:B------:R-:W-:Y:S01]  /*2020*/  PRMT R56, R20, 0x5410, R21 ;  /* 0x0000541014387816 */ /* 0x000fe20000000015 */
[----:B------:R-:W-:Y:S01]  /*2030*/  IMAD.MOV.U32 R23, RZ, RZ, R54 ;  /* 0x000000ffff177224 */ /* 0x000fe200078e0036 */
[----:B------:R-:W-:Y:S01]  /*2040*/  PRMT R6, R3, 0x5410, R4 ;  /* 0x0000541003067816 */ /* 0x000fe20000000004 */
[----:B------:R-:W-:Y:S01]  /*2050*/  IMAD.MOV.U32 R22, RZ, RZ, R55 ;  /* 0x000000ffff167224 */ /* 0x000fe200078e0037 */
[----:B------:R-:W-:Y:S01]  /*2060*/  PRMT R7, R0, 0x5410, R2 ;  /* 0x0000541000077816 */ /* 0x000fe20000000002 */
[----:B------:R-:W-:Y:S01]  /*2070*/  IMAD.MOV.U32 R21, RZ, RZ, R60 ;  /* 0x000000ffff157224 */ /* 0x000fe200078e003c */
[----:B------:R-:W-:Y:S01]  /*2080*/  MOV R20, R61 ;  /* 0x0000003d00147202 */ /* 0x000fe20000000f00 */
[----:B------:R-:W-:Y:S01]  /*2090*/  IMAD.MOV.U32 R4, RZ, RZ, R32 ;  /* 0x000000ffff047224 */ /* 0x000fe200078e0020 */
[----:B------:R-:W-:Y:S01]  /*20a0*/  MOV R2, R38 ;  /* 0x0000002600027202 */ /* 0x000fe20000000f00 */
[----:B------:R-:W-:Y:S01]  /*20b0*/  IMAD.MOV.U32 R3, RZ, RZ, R33 ;  /* 0x000000ffff037224 */ /* 0x000fe200078e0021 */
[----:B------:R-:W-:Y:S01]  /*20c0*/  PRMT R49, R22, 0x5410, R23 ;  /* 0x0000541016317816 */ /* 0x000fe20000000017 */
[----:B------:R-:W-:Y:S01]  /*20d0*/  IMAD.MOV.U32 R0, RZ, RZ, R39 ;  /* 0x000000ffff007224 */ /* 0x000fe200078e0027 */
[----:B------:R-:W-:Y:S01]  /*20e0*/  PRMT R57, R20, 0x5410, R21 ;  /* 0x0000541014397816 */ /* 0x000fe20000000015 */
[----:B------:R-:W-:Y:S01]  /*20f0*/  BSSY B0, `(.L_x_62) ;  /* 0x000003b000007945 */ /* 0x000fe20003800000 */
[----:B------:R-:W-:Y:S02]  /*2100*/  PRMT R8, R3, 0x5410, R4 ;  /* 0x0000541003087816 */ /* 0x000fe40000000004 */
[----:B------:R-:W-:Y:S01]  /*2110*/  PRMT R30, R0, 0x5410, R2 ;  /* 0x00005410001e7816 */ /* 0x000fe20000000002 */
[----:B------:R-:W-:-:S05]  /*2120*/  @P0 BRA `(.L_x_63) ;  /* 0x0000037000000947 */ /* 0x000fca0003800000 */
[----:B------:R-:W-:Y:S01]  /*2130*/  ISETP.GE.AND P0, PT, R16, c[0x0][0x27c], PT ;  /* 0x00009f0010007a0c */ /* 0x000fe20003f06270 */
[----:B------:R-:W1:Y:S01]  /*2140*/  LDS.128 R20, [R128+0x6000] ;  /* 0x0060000080147984 */ /* 0x000e620000000c00 */
[----:B------:R-:W-:Y:S02]  /*2150*/  MOV R40, R34 ;  /* 0x0000002200287202 */ /* 0x000fe40000000f00 */
[----:B------:R-:W-:Y:S02]  /*2160*/  MOV R42, R62 ;  /* 0x0000003e002a7202 */ /* 0x000fe40000000f00 */
[----:B------:R-:W-:Y:S02]  /*2170*/  MOV R37, R35 ;  /* 0x0000002300257202 */ /* 0x000fe40000000f00 */
[----:B------:R-:W-:Y:S05]  /*2180*/  MOV R45, R63 ;  /* 0x0000003f002d7202 */ /* 0x000fea0000000f00 */
[--C-:B------:R-:W-:Y:S01]  /*2190*/  @!P0 SHF.R.U64 R36, R34, 0x10, R35.reuse ;  /* 0x0000001022248819 */ /* 0x100fe20000001223 */
[----:B------:R-:W-:Y:S01]  /*21a0*/  @!P0 HADD2.F32 R40, -RZ, R40.H0_H0 ;  /* 0x20000028ff288230 */ /* 0x000fe20000004100 */
[----:B------:R-:W-:Y:S01]  /*21b0*/  @!P0 SHF.R.U32.HI R34, RZ, 0x10, R35 ;  /* 0x00000010ff228819 */ /* 0x000fe20000011623 */
[----:B------:R-:W-:Y:S01]  /*21c0*/  @!P0 HADD2.F32 R42, -RZ, R42.H0_H0 ;  /* 0x2000002aff2a8230 */ /* 0x000fe20000004100 */
[--C-:B------:R-:W-:Y:S01]  /*21d0*/  @!P0 SHF.R.U64 R44, R62, 0x10, R63.reuse ;  /* 0x000000103e2c8819 */ /* 0x100fe2000000123f */
[----:B------:R-:W-:Y:S01]  /*21e0*/  @!P0 HADD2.F32 R36, -RZ, R36.H0_H0 ;  /* 0x20000024ff248230 */ /* 0x000fe20000004100 */
[----:B------:R-:W-:Y:S01]  /*21f0*/  @!P0 SHF.R.U32.HI R46, RZ, 0x10, R63 ;  /* 0x00000010ff2e8819 */ /* 0x000fe2000001163f */
[----:B------:R-:W-:Y:S02]  /*2200*/  @!P0 HADD2.F32 R34, -RZ, R34.H0_H0 ;  /* 0x20000022ff228230 */ /* 0x000fe40000004100 */
[----:B------:R-:W-:Y:S02]  /*2210*/  @!P0 HADD2.F32 R44, -RZ, R44.H0_H0 ;  /* 0x2000002cff2c8230 */ /* 0x000fe40000004100 */
[----:B------:R-:W-:Y:S01]  /*2220*/  @!P0 HADD2.F32 R46, -RZ, R46.H0_H0 ;  /* 0x2000002eff2e8230 */ /* 0x000fe20000004100 */
[----:B-1----:R-:W-:Y:S01]  /*2230*/  @!P0 IMAD.MOV.U32 R35, RZ, RZ, R21 ;  /* 0x000000ffff238224 */ /* 0x002fe200078e0015 */
[----:B------:R-:W-:Y:S04]  /*2240*/  @!P0 MOV R31, R20 ;  /* 0x00000014001f8202 */ /* 0x000fe80000000f00 */
[----:B------:R-:W-:Y:S02]  /*2250*/  @!P0 HADD2.F32 R43, -RZ, R35.H1_H1 ;  /* 0x30000023ff2b8230 */ /* 0x000fe40000004100 */
[--C-:B------:R-:W-:Y:S02]  /*2260*/  @!P0 HADD2.F32 R41, -RZ, R31.reuse.H1_H1 ;  /* 0x3000001fff298230 */ /* 0x100fe40000004100 */
[----:B------:R-:W-:Y:S01]  /*2270*/  @!P0 HADD2.F32 R31, -RZ, R31.H0_H0 ;  /* 0x2000001fff1f8230 */ /* 0x000fe20000004100 */
[----:B------:R-:W-:Y:S02]  /*2280*/  @!P0 FMUL.FTZ R69, R43, R36 ;  /* 0x000000242b458220 */ /* 0x000fe40000410000 */
[-C--:B------:R-:W-:Y:S02]  /*2290*/  @!P0 FMUL.FTZ R67, R41, R40.reuse ;  /* 0x0000002829438220 */ /* 0x080fe40000410000 */
[C---:B------:R-:W-:Y:S02]  /*22a0*/  @!P0 FMUL.FTZ R0, R31.reuse, R40 ;  /* 0x000000281f008220 */ /* 0x040fe40000410000 */
[-C--:B------:R-:W-:Y:S01]  /*22b0*/  @!P0 FFMA.FTZ R67, R31, R42.reuse, -R67 ;  /* 0x0000002a1f438223 */ /* 0x080fe20000010843 */
[----:B------:R-:W-:Y:S01]  /*22c0*/  @!P0 HADD2.F32 R31, -RZ, R35.H0_H0 ;  /* 0x20000023ff1f8230 */ /* 0x000fe20000004100 */
[----:B------:R-:W-:Y:S01]  /*22d0*/  @!P0 FFMA.FTZ R0, R41, R42, R0 ;  /* 0x0000002a29008223 */ /* 0x000fe20000010000 */
[----:B------:R-:W-:Y:S01]  /*22e0*/  @!P0 MOV R35, R22 ;  /* 0x0000001600238202 */ /* 0x000fe20000000f00 */
[----:B------:R-:W-:Y:S02]  /*22f0*/  @!P0 HADD2.F32 R42, -RZ, R45.H0_H0 ;  /* 0x2000002dff2a8230 */ /* 0x000fe40000004100 */
[C---:B------:R-:W-:Y:S01]  /*2300*/  @!P0 FMUL.FTZ R2, R31.reuse, R36 ;  /* 0x000000241f028220 */ /* 0x040fe20000410000 */
[----:B------:R-:W-:Y:S01]  /*2310*/  @!P0 F2FP.PACK_AB R67, R0, R67 ;  /* 0x000000430043823e */ /* 0x000fe200000000ff */
[-C--:B------:R-:W-:Y:S01]  /*2320*/  @!P0 FFMA.FTZ R69, R31, R44.reuse, -R69 ;  /* 0x0000002c1f458223 */ /* 0x080fe20000010845 */
[----:B------:R-:W-:Y:S01]  /*2330*/  @!P0 MOV R31, R23 ;  /* 0x00000017001f8202 */ /* 0x000fe20000000f00 */
[----:B------:R-:W-:Y:S01]  /*2340*/  @!P0 FFMA.FTZ R2, R43, R44, R2 ;  /* 0x0000002c2b028223 */ /* 0x000fe20000010002 */
[--C-:B------:R-:W-:Y:S01]  /*2350*/  @!P0 HADD2.F32 R41, -RZ, R35.reuse.H1_H1 ;  /* 0x30000023ff298230 */ /* 0x100fe20000004100 */
[----:B------:R-:W-:Y:S01]  /*2360*/  @!P0 IMAD.MOV.U32 R20, RZ, RZ, R67 ;  /* 0x000000ffff148224 */ /* 0x000fe200078e0043 */
[----:B------:R-:W-:Y:S02]  /*2370*/  @!P0 HADD2.F32 R35, -RZ, R35.H0_H0 ;  /* 0x20000023ff238230 */ /* 0x000fe40000004100 */
[----:B------:R-:W-:Y:S01]  /*2380*/  @!P0 HADD2.F32 R36, -RZ, R37.H0_H0 ;  /* 0x20000025ff248230 */ /* 0x000fe20000004100 */
[----:B------:R-:W-:Y:S01]  /*2390*/  @!P0 F2FP.PACK_AB R70, R2, R69 ;  /* 0x000000450246823e */ /* 0x000fe200000000ff */
[--C-:B------:R-:W-:Y:S02]  /*23a0*/  @!P0 HADD2.F32 R45, -RZ, R31.reuse.H1_H1 ;  /* 0x3000001fff2d8230 */ /* 0x100fe40000004100 */
[----:B------:R-:W-:Y:S01]  /*23b0*/  @!P0 HADD2.F32 R31, -RZ, R31.H0_H0 ;  /* 0x2000001fff1f8230 */ /* 0x000fe20000004100 */
[----:B------:R-:W-:Y:S01]  /*23c0*/  @!P0 FMUL.FTZ R3, R35, R36 ;  /* 0x0000002423038220 */ /* 0x000fe20000410000 */
[----:B------:R-:W-:Y:S01]  /*23d0*/  @!P0 MOV R21, R70 ;  /* 0x0000004600158202 */ /* 0x000fe20000000f00 */
[----:B------:R-:W-:Y:S02]  /*23e0*/  @!P0 FMUL.FTZ R66, R41, R36 ;  /* 0x0000002429428220 */ /* 0x000fe40000410000 */
[-C--:B------:R-:W-:Y:S02]  /*23f0*/  @!P0 FMUL.FTZ R68, R45, R34.reuse ;  /* 0x000000222d448220 */ /* 0x080fe40000410000 */
[----:B------:R-:W-:Y:S02]  /*2400*/  @!P0 FMUL.FTZ R4, R31, R34 ;  /* 0x000000221f048220 */ /* 0x000fe40000410000 */
[-C--:B------:R-:W-:Y:S02]  /*2410*/  @!P0 FFMA.FTZ R3, R41, R42.reuse, R3 ;  /* 0x0000002a29038223 */ /* 0x080fe40000010003 */
[----:B------:R-:W-:Y:S02]  /*2420*/  @!P0 FFMA.FTZ R66, R35, R42, -R66 ;  /* 0x0000002a23428223 */ /* 0x000fe40000010842 */
[-C--:B------:R-:W-:Y:S02]  /*2430*/  @!P0 FFMA.FTZ R68, R31, R46.reuse, -R68 ;  /* 0x0000002e1f448223 */ /* 0x080fe40000010844 */
[----:B------:R-:W-:Y:S01]  /*2440*/  @!P0 FFMA.FTZ R4, R45, R46, R4 ;  /* 0x0000002e2d048223 */ /* 0x000fe20000010004 */
[----:B------:R-:W-:Y:S04]  /*2450*/  @!P0 F2FP.PACK_AB R66, R3, R66 ;  /* 0x000000420342823e */ /* 0x000fe800000000ff */
[----:B------:R-:W-:Y:S02]  /*2460*/  @!P0 F2FP.PACK_AB R69, R4, R68 ;  /* 0x000000440445823e */ /* 0x000fe400000000ff */
[----:B------:R-:W-:Y:S02]  /*2470*/  @!P0 MOV R22, R66 ;  /* 0x0000004200168202 */ /* 0x000fe40000000f00 */
[----:B------:R-:W-:Y:S05]  /*2480*/  @!P0 MOV R23, R69 ;  /* 0x0000004500178202 */ /* 0x000fea0000000f00 */
[----:B------:R1:W-:Y:S02]  /*2490*/  STG.E.128 [R64.64], R20 ;  /* 0x0000001440007986 */ /* 0x0003e4000c101d06 */
.L_x_63:
[----:B------:R-:W-:Y:S05]  /*24a0*/  BSYNC B0 ;  /* 0x0000000000007941 */ /* 0x000fea0003800000 */
.L_x_62:
[----:B------:R-:W-:Y:S01]  /*24b0*/  ISETP.GE.AND P0, PT, R13, c[0x0][0x1d4], PT ;  /* 0x000075000d007a0c */ /* 0x000fe20003f06270 */
[----:B------:R-:W-:Y:S01]  /*24c0*/  @!UPT UIADD3 URZ, URZ, URZ, URZ ;  /* 0x0000003f3f3ff290 */ /* 0x000fe2000fffe03f */
[----:B------:R-:W-:Y:S11]  /*24d0*/  BSSY B0, `(.L_x_64) ;  /* 0x0000036000007945 */ /* 0x000ff60003800000 */
[----:B------:R-:W-:-:S05]  /*24e0*/  @P0 BRA `(.L_x_65) ;  /* 0x0000034000000947 */ /* 0x000fca0003800000 */
[----:B------:R-:W-:Y:S01]  /*24f0*/  ISETP.GE.AND P0, PT, R9, c[0x0][0x27c], PT ;  /* 0x00009f0009007a0c */ /* 0x000fe20003f06270 */
[----:B-1----:R-:W1:Y:S11]  /*2500*/  LDS.128 R20, [R127+0x6000] ;  /* 0x006000007f147984 */ /* 0x002e760000000c00 */
[----:B------:R-:W-:Y:S01]  /*2510*/  @!UPT UIADD3 URZ, URZ, URZ, URZ ;  /* 0x0000003f3f3ff290 */ /* 0x000fe2000fffe03f */
[--C-:B------:R-:W-:Y:S01]  /*2520*/  @!P0 HADD2.F32 R36, -RZ, R30.reuse.H1_H1 ;  /* 0x3000001eff248230 */ /* 0x100fe20000004100 */
[----:B------:R-:W-:Y:S01]  /*2530*/  @!P0 SHF.R.U64 R31, R38, 0x10, R39 ;  /* 0x00000010261f8819 */ /* 0x000fe20000001227 */
[----:B------:R-:W-:Y:S01]  /*2540*/  @!P0 HADD2.F32 R40, -RZ, R57.H1_H1 ;  /* 0x30000039ff288230 */ /* 0x000fe20000004100 */
[----:B------:R-:W-:Y:S01]  /*2550*/  @!P0 SHF.R.U64 R43, R60, 0x10, R61 ;  /* 0x000000103c2b8819 */ /* 0x000fe2000000123d */
[----:B------:R-:W-:Y:S01]  /*2560*/  @!P0 HADD2.F32 R30, -RZ, R30.H0_H0 ;  /* 0x2000001eff1e8230 */ /* 0x000fe20000004100 */
[----:B------:R-:W-:Y:S01]  /*2570*/  @!P0 SHF.R.U32.HI R38, RZ, 0x10, R39 ;  /* 0x00000010ff268819 */ /* 0x000fe20000011627 */
[----:B------:R-:W-:Y:S01]  /*2580*/  @!P0 HADD2.F32 R31, -RZ, R31.H0_H0 ;  /* 0x2000001fff1f8230 */ /* 0x000fe20000004100 */
[----:B------:R-:W-:Y:S01]  /*2590*/  @!P0 SHF.R.U32.HI R46, RZ, 0x10, R61 ;  /* 0x00000010ff2e8819 */ /* 0x000fe2000001163d */
[----:B------:R-:W-:Y:S02]  /*25a0*/  @!P0 HADD2.F32 R43, -RZ, R43.H0_H0 ;  /* 0x2000002bff2b8230 */ /* 0x000fe40000004100 */
[----:B------:R-:W-:Y:S02]  /*25b0*/  @!P0 HADD2.F32 R38, -RZ, R38.H0_H0 ;  /* 0x20000026ff268230 */ /* 0x000fe40000004100 */
[----:B------:R-:W-:Y:S02]  /*25c0*/  @!P0 HADD2.F32 R44, -RZ, R57.H0_H0 ;  /* 0x20000039ff2c8230 */ /* 0x000fe40000004100 */
[----:B------:R-:W-:Y:S01]  /*25d0*/  @!P0 HADD2.F32 R46, -RZ, R46.H0_H0 ;  /* 0x2000002eff2e8230 */ /* 0x000fe20000004100 */
[----:B-1----:R-:W-:Y:S02]  /*25e0*/  @!P0 MOV R34, R20 ;  /* 0x0000001400228202 */ /* 0x002fe40000000f00 */
[----:B------:R-:W-:Y:S03]  /*25f0*/  @!P0 MOV R35, R21 ;  /* 0x0000001500238202 */ /* 0x000fe60000000f00 */
[--C-:B------:R-:W-:Y:S02]  /*2600*/  @!P0 HADD2.F32 R41, -RZ, R34.reuse.H1_H1 ;  /* 0x30000022ff298230 */ /* 0x100fe40000004100 */
[----:B------:R-:W-:Y:S01]  /*2610*/  @!P0 HADD2.F32 R37, -RZ, R34.H0_H0 ;  /* 0x20000022ff258230 */ /* 0x000fe20000004100 */
[----:B------:R-:W-:Y:S01]  /*2620*/  @!P0 MOV R34, R22 ;  /* 0x0000001600228202 */ /* 0x000fe20000000f00 */
[--C-:B------:R-:W-:Y:S01]  /*2630*/  @!P0 HADD2.F32 R42, -RZ, R35.reuse.H1_H1 ;  /* 0x30000023ff2a8230 */ /* 0x100fe20000004100 */
[-C--:B------:R-:W-:Y:S02]  /*2640*/  @!P0 FMUL.FTZ R45, R41, R36.reuse ;  /* 0x00000024292d8220 */ /* 0x080fe40000410000 */
[C---:B------:R-:W-:Y:S01]  /*2650*/  @!P0 FMUL.FTZ R0, R37.reuse, R36 ;  /* 0x0000002425008220 */ /* 0x040fe20000410000 */
[----:B------:R-:W-:Y:S01]  /*2660*/  @!P0 HADD2.F32 R36, -RZ, R35.H0_H0 ;  /* 0x20000023ff248230 */ /* 0x000fe20000004100 */
[-C--:B------:R-:W-:Y:S01]  /*2670*/  @!P0 FMUL.FTZ R63, R42, R31.reuse ;  /* 0x0000001f2a3f8220 */ /* 0x080fe20000410000 */
[--C-:B------:R-:W-:Y:S01]  /*2680*/  @!P0 HADD2.F32 R35, -RZ, R34.reuse.H0_H0 ;  /* 0x20000022ff238230 */ /* 0x100fe20000004100 */
[-C--:B------:R-:W-:Y:S02]  /*2690*/  @!P0 FFMA.FTZ R45, R37, R40.reuse, -R45 ;  /* 0x00000028252d8223 */ /* 0x080fe4000001082d */
[----:B------:R-:W-:Y:S01]  /*26a0*/  @!P0 FMUL.FTZ R2, R36, R31 ;  /* 0x0000001f24028220 */ /* 0x000fe20000410000 */
[----:B------:R-:W-:Y:S01]  /*26b0*/  @!P0 MOV R31, R23 ;  /* 0x00000017001f8202 */ /* 0x000fe20000000f00 */
[----:B------:R-:W-:Y:S01]  /*26c0*/  @!P0 FFMA.FTZ R0, R41, R40, R0 ;  /* 0x0000002829008223 */ /* 0x000fe20000010000 */
[----:B------:R-:W-:Y:S01]  /*26d0*/  @!P0 HADD2.F32 R40, -RZ, R34.H1_H1 ;  /* 0x30000022ff288230 */ /* 0x000fe20000004100 */
[-C--:B------:R-:W-:Y:S02]  /*26e0*/  @!P0 FMUL.FTZ R3, R35, R30.reuse ;  /* 0x0000001e23038220 */ /* 0x080fe40000410000 */
[----:B------:R-:W-:Y:S01]  /*26f0*/  @!P0 FFMA.FTZ R2, R42, R43, R2 ;  /* 0x0000002b2a028223 */ /* 0x000fe20000010002 */
[----:B------:R-:W-:Y:S01]  /*2700*/  @!P0 F2FP.PACK_AB R45, R0, R45 ;  /* 0x0000002d002d823e */ /* 0x000fe200000000ff */
[C---:B------:R-:W-:Y:S01]  /*2710*/  @!P0 FMUL.FTZ R62, R40.reuse, R30 ;  /* 0x0000001e283e8220 */ /* 0x040fe20000410000 */
[--C-:B------:R-:W-:Y:S01]  /*2720*/  @!P0 HADD2.F32 R41, -RZ, R31.reuse.H1_H1 ;  /* 0x3000001fff298230 */ /* 0x100fe20000004100 */
[----:B------:R-:W-:Y:S01]  /*2730*/  @!P0 FFMA.FTZ R3, R40, R44, R3 ;  /* 0x0000002c28038223 */ /* 0x000fe20000010003 */
[----:B------:R-:W-:Y:S01]  /*2740*/  @!P0 MOV R20, R45 ;  /* 0x0000002d00148202 */ /* 0x000fe20000000f00 */
[----:B------:R-:W-:Y:S01]  /*2750*/  @!P0 HADD2.F32 R31, -RZ, R31.H0_H0 ;  /* 0x2000001fff1f8230 */ /* 0x000fe20000004100 */
[----:B------:R-:W-:Y:S02]  /*2760*/  @!P0 FFMA.FTZ R63, R36, R43, -R63 ;  /* 0x0000002b243f8223 */ /* 0x000fe4000001083f */
[-C--:B------:R-:W-:Y:S02]  /*2770*/  @!P0 FMUL.FTZ R66, R41, R38.reuse ;  /* 0x0000002629428220 */ /* 0x080fe40000410000 */
[----:B------:R-:W-:Y:S01]  /*2780*/  @!P0 FMUL.FTZ R4, R31, R38 ;  /* 0x000000261f048220 */ /* 0x000fe20000410000 */
[----:B------:R-:W-:Y:S01]  /*2790*/  @!P0 F2FP.PACK_AB R68, R2, R63 ;  /* 0x0000003f0244823e */ /* 0x000fe200000000ff */
[----:B------:R-:W-:Y:S02]  /*27a0*/  @!P0 FFMA.FTZ R62, R35, R44, -R62 ;  /* 0x0000002c233e8223 */ /* 0x000fe4000001083e */
[----:B------:R-:W-:Y:S01]  /*27b0*/  @!P0 FFMA.FTZ R66, R31, R46, -R66 ;  /* 0x0000002e1f428223 */ /* 0x000fe20000010842 */
[----:B------:R-:W-:Y:S01]  /*27c0*/  @!P0 MOV R21, R68 ;  /* 0x0000004400158202 */ /* 0x000fe20000000f00 */
[----:B------:R-:W-:Y:S01]  /*27d0*/  @!P0 FFMA.FTZ R4, R41, R46, R4 ;  /* 0x0000002e29048223 */ /* 0x000fe20000010004 */
[----:B------:R-:W-:Y:S04]  /*27e0*/  @!P0 F2FP.PACK_AB R62, R3, R62 ;  /* 0x0000003e033e823e */ /* 0x000fe800000000ff */
[----:B------:R-:W-:Y:S02]  /*27f0*/  @!P0 F2FP.PACK_AB R63, R4, R66 ;  /* 0x00000042043f823e */ /* 0x000fe400000000ff */
[----:B------:R-:W-:Y:S02]  /*2800*/  @!P0 MOV R22, R62 ;  /* 0x0000003e00168202 */ /* 0x000fe40000000f00 */
[----:B------:R-:W-:Y:S05]  /*2810*/  @!P0 MOV R23, R63 ;  /* 0x0000003f00178202 */ /* 0x000fea0000000f00 */
[----:B------:R1:W-:Y:S02]  /*2820*/  STG.E.128 [R64.64+0x40], R20 ;  /* 0x0000401440007986 */ /* 0x0003e4000c101d06 */
.L_x_65:
[----:B------:R-:W-:Y:S05]  /*2830*/  BSYNC B0 ;  /* 0x0000000000007941 */ /* 0x000fea0003800000 */
.L_x_64:
[----:B------:R-:W-:Y:S01]  /*2840*/  ISETP.GE.AND P0, PT, R12, c[0x0][0x1d4], PT ;  /* 0x000075000c007a0c */ /* 0x000fe20003f06270 */
[----:B------:R-:W-:Y:S01]  /*2850*/  @!UPT UIADD3 URZ, URZ, URZ, URZ ;  /* 0x0000003f3f3ff290 */ /* 0x000fe2000fffe03f */
[----:B------:R-:W-:Y:S11]  /*2860*/  BSSY B0, `(.L_x_66) ;  /* 0x0000036000007945 */ /* 0x000ff60003800000 */
[----:B------:R-:W-:-:S05]  /*2870*/  @P0 BRA `(.L_x_67) ;  /* 0x0000034000000947 */ /* 0x000fca0003800000 */
[----:B------:R-:W-:Y:S01]  /*2880*/  ISETP.GE.AND P0, PT, R15, c[0x0][0x27c], PT ;  /* 0x00009f000f007a0c */ /* 0x000fe20003f06270 */
[----:B-1----:R-:W1:Y:S11]  /*2890*/  LDS.128 R20, [R128+0x8000] ;  /* 0x0080000080147984 */ /* 0x002e760000000c00 */
[----:B------:R-:W-:Y:S01]  /*28a0*/  @!UPT UIADD3 URZ, URZ, URZ, URZ ;  /* 0x0000003f3f3ff290 */ /* 0x000fe2000fffe03f */
[----:B------:R-:W-:Y:S01]  /*28b0*/  @!P0 HADD2.F32 R34, -RZ, R8.H1_H1 ;  /* 0x30000008ff228230 */ /* 0x000fe20000004100 */
[--C-:B------:R-:W-:Y:S01]  /*28c0*/  @!P0 SHF.R.U64 R30, R32, 0x10, R33.reuse ;  /* 0x00000010201e8819 */ /* 0x100fe20000001221 */
[----:B------:R-:W-:Y:S01]  /*28d0*/  @!P0 HADD2.F32 R36, -RZ, R56.H1_H1 ;  /* 0x30000038ff248230 */ /* 0x000fe20000004100 */
        /* <DEDUP_REMOVED lines=8> */
[----:B-1----:R-:W-:Y:S02]  /*2960*/  @!P0 MOV R31, R20 ;  /* 0x00000014001f8202 */ /* 0x002fe40000000f00 */
[----:B------:R-:W-:Y:S03]  /*2970*/  @!P0 MOV R33, R21 ;  /* 0x0000001500218202 */ /* 0x000fe60000000f00 */
[--C-:B------:R-:W-:Y:S02]  /*2980*/  @!P0 HADD2.F32 R35, -RZ, R31.reuse.H1_H1 ;  /* 0x3000001fff238230 */ /* 0x100fe40000004100 */
[----:B------:R-:W-:Y:S02]  /*2990*/  @!P0 HADD2.F32 R31, -RZ, R31.H0_H0 ;  /* 0x2000001fff1f8230 */ /* 0x000fe40000004100 */
[--C-:B------:R-:W-:Y:S01]  /*29a0*/  @!P0 HADD2.F32 R37, -RZ, R33.reuse.H1_H1 ;  /* 0x30000021ff258230 */ /* 0x100fe20000004100 */
[-C--:B------:R-:W-:Y:S01]  /*29b0*/  @!P0 FMUL.FTZ R41, R35, R34.reuse ;  /* 0x0000002223298220 */ /* 0x080fe20000410000 */
[----:B------:R-:W-:Y:S01]  /*29c0*/  @!P0 HADD2.F32 R33, -RZ, R33.H0_H0 ;  /* 0x20000021ff218230 */ /* 0x000fe20000004100 */
[C---:B------:R-:W-:Y:S02]  /*29d0*/  @!P0 FMUL.FTZ R0, R31.reuse, R34 ;  /* 0x000000221f008220 */ /* 0x040fe40000410000 */
[----:B------:R-:W-:Y:S01]  /*29e0*/  @!P0 FFMA.FTZ R41, R31, R36, -R41 ;  /* 0x000000241f298223 */ /* 0x000fe20000010829 */
[----:B------:R-:W-:Y:S01]  /*29f0*/  @!P0 MOV R31, R22 ;  /* 0x00000016001f8202 */ /* 0x000fe20000000f00 */
[-C--:B------:R-:W-:Y:S02]  /*2a00*/  @!P0 FMUL.FTZ R43, R37, R30.reuse ;  /* 0x0000001e252b8220 */ /* 0x080fe40000410000 */
[C---:B------:R-:W-:Y:S01]  /*2a10*/  @!P0 FMUL.FTZ R2, R33.reuse, R30 ;  /* 0x0000001e21028220 */ /* 0x040fe20000410000 */
[----:B------:R-:W-:Y:S01]  /*2a20*/  @!P0 MOV R30, R23 ;  /* 0x00000017001e8202 */ /* 0x000fe20000000f00 */
[----:B------:R-:W-:Y:S01]  /*2a30*/  @!P0 FFMA.FTZ R43, R33, R38, -R43 ;  /* 0x00000026212b8223 */ /* 0x000fe2000001082b */
[--C-:B------:R-:W-:Y:S01]  /*2a40*/  @!P0 HADD2.F32 R33, -RZ, R31.reuse.H0_H0 ;  /* 0x2000001fff218230 */ /* 0x100fe20000004100 */
[----:B------:R-:W-:Y:S01]  /*2a50*/  @!P0 FFMA.FTZ R0, R35, R36, R0 ;  /* 0x0000002423008223 */ /* 0x000fe20000010000 */
[----:B------:R-:W-:Y:S01]  /*2a60*/  @!P0 HADD2.F32 R35, -RZ, R31.H1_H1 ;  /* 0x3000001fff238230 */ /* 0x000fe20000004100 */
[----:B------:R-:W-:Y:S01]  /*2a70*/  @!P0 FFMA.FTZ R2, R37, R38, R2 ;  /* 0x0000002625028223 */ /* 0x000fe20000010002 */
[--C-:B------:R-:W-:Y:S01]  /*2a80*/  @!P0 HADD2.F32 R39, -RZ, R30.reuse.H1_H1 ;  /* 0x3000001eff278230 */ /* 0x100fe20000004100 */
[-C--:B------:R-:W-:Y:S01]  /*2a90*/  @!P0 FMUL.FTZ R3, R33, R8.reuse ;  /* 0x0000000821038220 */ /* 0x080fe20000410000 */
[----:B------:R-:W-:Y:S01]  /*2aa0*/  @!P0 F2FP.PACK_AB R41, R0, R41 ;  /* 0x000000290029823e */ /* 0x000fe200000000ff */
[----:B------:R-:W-:Y:S01]  /*2ab0*/  @!P0 HADD2.F32 R31, -RZ, R30.H0_H0 ;  /* 0x2000001eff1f8230 */ /* 0x000fe20000004100 */
[----:B------:R-:W-:Y:S01]  /*2ac0*/  @!P0 F2FP.PACK_AB R46, R2, R43 ;  /* 0x0000002b022e823e */ /* 0x000fe200000000ff */
[----:B------:R-:W-:Y:S01]  /*2ad0*/  @!P0 FMUL.FTZ R42, R35, R8 ;  /* 0x00000008232a8220 */ /* 0x000fe20000410000 */
[----:B------:R-:W-:Y:S01]  /*2ae0*/  @!P0 MOV R20, R41 ;  /* 0x0000002900148202 */ /* 0x000fe20000000f00 */
[----:B------:R-:W-:Y:S01]  /*2af0*/  @!P0 FMUL.FTZ R44, R39, R32 ;  /* 0x00000020272c8220 */ /* 0x000fe20000410000 */
[----:B------:R-:W-:Y:S01]  /*2b00*/  @!P0 MOV R21, R46 ;  /* 0x0000002e00158202 */ /* 0x000fe20000000f00 */
[C---:B------:R-:W-:Y:S01]  /*2b10*/  @!P0 FMUL.FTZ R4, R31.reuse, R32 ;  /* 0x000000201f048220 */ /* 0x040fe20000410000 */
[----:B------:R-:W-:Y:S01]  /*2b20*/  @!P0 HADD2.F32 R36, -RZ, R56.H0_H0 ;  /* 0x20000038ff248230 */ /* 0x000fe20000004100 */
[----:B------:R-:W-:Y:S04]  /*2b30*/  @!P0 FFMA.FTZ R44, R31, R40, -R44 ;  /* 0x000000281f2c8223 */ /* 0x000fe8000001082c */
[-C--:B------:R-:W-:Y:S02]  /*2b40*/  @!P0 FFMA.FTZ R3, R35, R36.reuse, R3 ;  /* 0x0000002423038223 */ /* 0x080fe40000010003 */
[----:B------:R-:W-:Y:S02]  /*2b50*/  @!P0 FFMA.FTZ R42, R33, R36, -R42 ;  /* 0x00000024212a8223 */ /* 0x000fe4000001082a */
[----:B------:R-:W-:Y:S03]  /*2b60*/  @!P0 FFMA.FTZ R4, R39, R40, R4 ;  /* 0x0000002827048223 */ /* 0x000fe60000010004 */
[----:B------:R-:W-:Y:S02]  /*2b70*/  @!P0 F2FP.PACK_AB R42, R3, R42 ;  /* 0x0000002a032a823e */ /* 0x000fe400000000ff */
[----:B------:R-:W-:Y:S02]  /*2b80*/  @!P0 F2FP.PACK_AB R43, R4, R44 ;  /* 0x0000002c042b823e */ /* 0x000fe400000000ff */
[----:B------:R-:W-:Y:S02]  /*2b90*/  @!P0 MOV R22, R42 ;  /* 0x0000002a00168202 */ /* 0x000fe40000000f00 */
[----:B------:R-:W-:Y:S05]  /*2ba0*/  @!P0 MOV R23, R43 ;  /* 0x0000002b00178202 */ /* 0x000fea0000000f00 */
[----:B------:R1:W-:Y:S02]  /*2bb0*/  STG.E.128 [R64.64+0x80], R20 ;  /* 0x0000801440007986 */ /* 0x0003e4000c101d06 */
.L_x_67:
[----:B------:R-:W-:Y:S05]  /*2bc0*/  BSYNC B0 ;  /* 0x0000000000007941 */ /* 0x000fea0003800000 */
.L_x_66:
        /* <DEDUP_REMOVED lines=23> */
[-C--:B------:R-:W-:Y:S02]  /*2d40*/  @!P0 FMUL.FTZ R39, R32, R31.reuse ;  /* 0x0000001f20278220 */ /* 0x080fe40000410000 */
[C---:B------:R-:W-:Y:S01]  /*2d50*/  @!P0 FMUL.FTZ R0, R30.reuse, R31 ;  /* 0x0000001f1e008220 */ /* 0x040fe20000410000 */
[----:B------:R-:W-:Y:S01]  /*2d60*/  @!P0 HADD2.F32 R31, -RZ, R29.H0_H0 ;  /* 0x2000001dff1f8230 */ /* 0x000fe20000004100 */
[----:B------:R-:W-:Y:S01]  /*2d70*/  @!P0 FMUL.FTZ R41, R35, R8 ;  /* 0x0000000823298220 */ /* 0x000fe20000410000 */
[----:B------:R-:W-:Y:S01]  /*2d80*/  @!P0 MOV R29, R22 ;  /* 0x00000016001d8202 */ /* 0x000fe20000000f00 */
[----:B------:R-:W-:Y:S02]  /*2d90*/  @!P0 FFMA.FTZ R39, R30, R33, -R39 ;  /* 0x000000211e278223 */ /* 0x000fe40000010827 */
[----:B------:R-:W-:Y:S01]  /*2da0*/  @!P0 FMUL.FTZ R2, R31, R8 ;  /* 0x000000081f028220 */ /* 0x000fe20000410000 */
[----:B------:R-:W-:Y:S01]  /*2db0*/  @!P0 MOV R8, R23 ;  /* 0x0000001700088202 */ /* 0x000fe20000000f00 */
[----:B------:R-:W-:Y:S01]  /*2dc0*/  @!P0 FFMA.FTZ R0, R32, R33, R0 ;  /* 0x0000002120008223 */ /* 0x000fe20000010000 */
[--C-:B------:R-:W-:Y:S01]  /*2dd0*/  @!P0 HADD2.F32 R30, -RZ, R29.reuse.H0_H0 ;  /* 0x2000001dff1e8230 */ /* 0x100fe20000004100 */
[-C--:B------:R-:W-:Y:S01]  /*2de0*/  @!P0 FFMA.FTZ R2, R35, R34.reuse, R2 ;  /* 0x0000002223028223 */ /* 0x080fe20000010002 */
[----:B------:R-:W-:Y:S01]  /*2df0*/  @!P0 HADD2.F32 R32, -RZ, R29.H1_H1 ;  /* 0x3000001dff208230 */ /* 0x000fe20000004100 */
[----:B------:R-:W-:Y:S01]  /*2e00*/  @!P0 FFMA.FTZ R41, R31, R34, -R41 ;  /* 0x000000221f298223 */ /* 0x000fe20000010829 */
[----:B------:R-:W-:Y:S01]  /*2e10*/  @!P0 F2FP.PACK_AB R39, R0, R39 ;  /* 0x000000270027823e */ /* 0x000fe200000000ff */
[-C--:B------:R-:W-:Y:S01]  /*2e20*/  @!P0 FMUL.FTZ R3, R30, R7.reuse ;  /* 0x000000071e038220 */ /* 0x080fe20000410000 */
[--C-:B------:R-:W-:Y:S01]  /*2e30*/  @!P0 HADD2.F32 R37, -RZ, R8.reuse.H1_H1 ;  /* 0x30000008ff258230 */ /* 0x100fe20000004100 */
[----:B------:R-:W-:Y:S01]  /*2e40*/  @!P0 FMUL.FTZ R38, R32, R7 ;  /* 0x0000000720268220 */ /* 0x000fe20000410000 */
[----:B------:R-:W-:Y:S01]  /*2e50*/  @!P0 F2FP.PACK_AB R42, R2, R41 ;  /* 0x00000029022a823e */ /* 0x000fe200000000ff */
[----:B------:R-:W-:Y:S01]  /*2e60*/  @!P0 HADD2.F32 R29, -RZ, R8.H0_H0 ;  /* 0x20000008ff1d8230 */ /* 0x000fe20000004100 */
[----:B------:R-:W-:Y:S01]  /*2e70*/  @!P0 MOV R20, R39 ;  /* 0x0000002700148202 */ /* 0x000fe20000000f00 */
[----:B------:R-:W-:Y:S01]  /*2e80*/  @!P0 FMUL.FTZ R40, R37, R28 ;  /* 0x0000001c25288220 */ /* 0x000fe20000410000 */
[----:B------:R-:W-:Y:S01]  /*2e90*/  @!P0 MOV R21, R42 ;  /* 0x0000002a00158202 */ /* 0x000fe20000000f00 */
[----:B------:R-:W-:Y:S01]  /*2ea0*/  @!P0 HADD2.F32 R33, -RZ, R49.H0_H0 ;  /* 0x20000031ff218230 */ /* 0x000fe20000004100 */
[C---:B------:R-:W-:Y:S02]  /*2eb0*/  @!P0 FMUL.FTZ R4, R29.reuse, R28 ;  /* 0x0000001c1d048220 */ /* 0x040fe40000410000 */
[-C--:B------:R-:W-:Y:S02]  /*2ec0*/  @!P0 FFMA.FTZ R40, R29, R36.reuse, -R40 ;  /* 0x000000241d288223 */ /* 0x080fe40000010828 */
        /* <DEDUP_REMOVED lines=8> */
.L_x_69:
[----:B------:R-:W-:Y:S05]  /*2f50*/  BSYNC B0 ;  /* 0x0000000000007941 */ /* 0x000fea0003800000 */
.L_x_68:
        /* <DEDUP_REMOVED lines=56> */
.L_x_71:
[----:B------:R-:W-:Y:S05]  /*32e0*/  BSYNC B0 ;  /* 0x0000000000007941 */ /* 0x000fea0003800000 */
.L_x_70:
[----:B------:R-:W-:Y:S11]  /*32f0*/  ISETP.GE.AND P0, PT, R136, c[0x0][0x1d4], PT ;  /* 0x0000750088007a0c */ /* 0x000ff60003f06270 */
[----:B------:R-:W-:Y:S02]  /*3300*/  @!UPT UIADD3 URZ, URZ, URZ, URZ ;  /* 0x0000003f3f3ff290 */ /* 0x000fe4000fffe03f */
[----:B------:R-:W-:-:S05]  /*3310*/  @P0 BRA `(.L_x_61) ;  /* 0x00001f9000000947 */ /* 0x000fca0003800000 */
[----:B------:R-:W-:Y:S01]  /*3320*/  ISETP.GE.AND P0, PT, R10, c[0x0][0x27c], PT ;  /* 0x00009f000a007a0c */ /* 0x000fe20003f06270 */
[----:B-1----:R-:W1:Y:S11]  /*3330*/  LDS.128 R20, [R127+0xa000] ;  /* 0x00a000007f147984 */ /* 0x002e760000000c00 */
[----:B------:R-:W-:Y:S01]  /*3340*/  @!UPT UIADD3 URZ, URZ, URZ, URZ ;  /* 0x0000003f3f3ff290 */ /* 0x000fe2000fffe03f */
[----:B------:R-:W-:Y:S01]  /*3350*/  @!P0 HADD2.F32 R29, -RZ, R47.H1_H1 ;  /* 0x3000002fff1d8230 */ /* 0x000fe20000004100 */
[--C-:B------:R-:W-:Y:S02]  /*3360*/  @!P0 SHF.R.U64 R6, R24, 0x10, R25.reuse ;  /* 0x0000001018068819 */ /* 0x100fe40000001219 */
[----:B------:R-:W-:Y:S01]  /*3370*/  @!P0 SHF.R.U32.HI R24, RZ, 0x10, R25 ;  /* 0x00000010ff188819 */ /* 0x000fe20000011619 */
[--C-:B------:R-:W-:Y:S01]  /*3380*/  @!P0 HADD2.F32 R25, -RZ, R5.reuse.H1_H1 ;  /* 0x30000005ff198230 */ /* 0x100fe20000004100 */
        /* <DEDUP_REMOVED lines=18> */
[----:B------:R-:W-:Y:S01]  /*34b0*/  @!P0 FFMA.FTZ R33, R26, R29, -R33 ;  /* 0x0000001d1a218223 */ /* 0x000fe20000010821 */
[----:B------:R-:W-:Y:S01]  /*34c0*/  @!P0 HADD2.F32 R30, -RZ, R7.H1_H1 ;  /* 0x30000007ff1e8230 */ /* 0x000fe20000004100 */
[----:B------:R-:W-:Y:S01]  /*34d0*/  @!P0 FMUL.FTZ R2, R25, R6 ;  /* 0x0000000619028220 */ /* 0x000fe20000410000 */
[----:B------:R-:W-:Y:S01]  /*34e0*/  @!P0 MOV R6, R23 ;  /* 0x0000001700068202 */ /* 0x000fe20000000f00 */
[----:B------:R-:W-:Y:S01]  /*34f0*/  @!P0 FFMA.FTZ R0, R27, R29, R0 ;  /* 0x0000001d1b008223 */ /* 0x000fe20000010000 */
[----:B------:R-:W-:Y:S01]  /*3500*/  @!P0 HADD2.F32 R27, -RZ, R47.H0_H0 ;  /* 0x2000002fff1b8230 */ /* 0x000fe20000004100 */
[-C--:B------:R-:W-:Y:S02]  /*3510*/  @!P0 FMUL.FTZ R3, R8, R5.reuse ;  /* 0x0000000508038220 */ /* 0x080fe40000410000 */
[----:B------:R-:W-:Y:S01]  /*3520*/  @!P0 FMUL.FTZ R34, R30, R5 ;  /* 0x000000051e228220 */ /* 0x000fe20000410000 */
[----:B------:R-:W-:Y:S01]  /*3530*/  @!P0 F2FP.PACK_AB R33, R0, R33 ;  /* 0x000000210021823e */ /* 0x000fe200000000ff */
[-C--:B------:R-:W-:Y:S01]  /*3540*/  @!P0 FFMA.FTZ R2, R31, R28.reuse, R2 ;  /* 0x0000001c1f028223 */ /* 0x080fe20000010002 */
[--C-:B------:R-:W-:Y:S01]  /*3550*/  @!P0 HADD2.F32 R29, -RZ, R6.reuse.H1_H1 ;  /* 0x30000006ff1d8230 */ /* 0x100fe20000004100 */
[----:B------:R-:W-:Y:S01]  /*3560*/  @!P0 FFMA.FTZ R3, R30, R27, R3 ;  /* 0x0000001b1e038223 */ /* 0x000fe20000010003 */
[----:B------:R-:W-:Y:S01]  /*3570*/  @!P0 MOV R20, R33 ;  /* 0x0000002100148202 */ /* 0x000fe20000000f00 */
[----:B------:R-:W-:Y:S01]  /*3580*/  @!P0 HADD2.F32 R7, -RZ, R6.H0_H0 ;  /* 0x20000006ff078230 */ /* 0x000fe20000004100 */
[----:B------:R-:W-:Y:S02]  /*3590*/  @!P0 FFMA.FTZ R35, R25, R28, -R35 ;  /* 0x0000001c19238223 */ /* 0x000fe40000010823 */
[-C--:B------:R-:W-:Y:S02]  /*35a0*/  @!P0 FMUL.FTZ R36, R29, R24.reuse ;  /* 0x000000181d248220 */ /* 0x080fe40000410000 */
[C---:B------:R-:W-:Y:S01]  /*35b0*/  @!P0 FMUL.FTZ R4, R7.reuse, R24 ;  /* 0x0000001807048220 */ /* 0x040fe20000410000 */
        /* <DEDUP_REMOVED lines=9> */
[----:B------:R1:W-:Y:S01]  /*3650*/  STG.E.128 [R64.64+0x140], R20 ;  /* 0x0001401440007986 */ /* 0x0003e2000c101d06 */
[----:B------:R-:W-:-:S05]  /*3660*/  BRA `(.L_x_61) ;  /* 0x00001c4000007947 */ /* 0x000fca0003800000 */
.L_x_58:
        /* <DEDUP_REMOVED lines=37> */
[----:B------:R1:W5:Y:S04]  /*38c0*/  @!P0 LDG.E.128 R52, [R2.64] ;  /* 0x0000000602348981 */ /* 0x000368000c1e1d00 */
[----:B------:R1:W5:Y:S01]  /*38d0*/  @!P0 LDG.E.128 R36, [R6.64] ;  /* 0x0000000606248981 */ /* 0x000362000c1e1d00 */
[----:B------:R-:W-:Y:S11]  /*38e0*/  ISETP.GE.AND P0, PT, R13, c[0x0][0x27c], PT ;  /* 0x00009f000d007a0c */ /* 0x000ff60003f06270 */
[----:B------:R-:W-:Y:S02]  /*38f0*/  @!UPT UIADD3 URZ, URZ, URZ, URZ ;  /* 0x0000003f3f3ff290 */ /* 0x000fe4000fffe03f */
[----:B------:R1:W5:Y:S04]  /*3900*/  @!P0 LDG.E.128 R68, [R2.64+0x40] ;  /* 0x0000400602448981 */ /* 0x000368000c1e1d00 */
[----:B------:R1:W5:Y:S01]  /*3910*/  @!P0 LDG.E.128 R28, [R6.64+0x40] ;  /* 0x00004006061c8981 */ /* 0x000362000c1e1d00 */
[----:B------:R-:W-:Y:S11]  /*3920*/  ISETP.GE.AND P0, PT, R12, c[0x0][0x27c], PT ;  /* 0x00009f000c007a0c */ /* 0x000ff60003f06270 */
[----:B------:R-:W-:Y:S02]  /*3930*/  @!UPT UIADD3 URZ, URZ, URZ, URZ ;  /* 0x0000003f3f3ff290 */ /* 0x000fe4000fffe03f */
[----:B------:R1:W5:Y:S04]  /*3940*/  @!P0 LDG.E.128 R64, [R2.64+0x80] ;  /* 0x0000800602408981 */ /* 0x000368000c1e1d00 */
[----:B------:R1:W5:Y:S02]  /*3950*/  @!P0 LDG.E.128 R20, [R6.64+0x80] ;  /* 0x0000800606148981 */ /* 0x000364000c1e1d00 */
.L_x_73:
[----:B------:R-:W-:Y:S05]  /*3960*/  BSYNC B0 ;  /* 0x0000000000007941 */ /* 0x000fea0003800000 */
.L_x_72:
[----:B------:R-:W-:Y:S04]  /*3970*/  IADD3 R143, P0, R162, R24, RZ ;  /* 0x00000018a28f7210 */ /* 0x000fe80007f1e0ff */
[----:B------:R-:W-:Y:S01]  /*3980*/  IADD3.X R94, R110, R94, RZ, P0, !PT ;  /* 0x0000005e6e5e7210 */ /* 0x000fe200007fe4ff */
[----:B------:R-:W-:-:S05]  /*3990*/  @P1 BRA `(.L_x_61) ;  /* 0x0000191000001947 */ /* 0x000fca0003800000 */
[----:B------:R-:W-:Y:S01]  /*39a0*/  ISETP.GE.AND P0, PT, R18, c[0x0][0x1d4], PT ;  /* 0x0000750012007a0c */ /* 0x000fe20003f06270 */
[----:B-----5:R-:W-:Y:S01]  /*39b0*/  IMAD.MOV.U32 R8, RZ, RZ, R66 ;  /* 0x000000ffff087224 */ /* 0x020fe200078e0042 */
[----:B------:R-:W-:Y:S01]  /*39c0*/  MOV R5, R65 ;  /* 0x0000004100057202 */ /* 0x000fe20000000f00 */
[----:B-1----:R-:W-:Y:S01]  /*39d0*/  IMAD.MOV.U32 R7, RZ, RZ, R67 ;  /* 0x000000ffff077224 */ /* 0x002fe200078e0043 */
[----:B------:R-:W-:Y:S01]  /*39e0*/  MOV R3, R23 ;  /* 0x0000001700037202 */ /* 0x000fe20000000f00 */
[----:B------:R-:W-:Y:S01]  /*39f0*/  IMAD.MOV.U32 R6, RZ, RZ, R64 ;  /* 0x000000ffff067224 */ /* 0x000fe200078e0040 */
[----:B------:R-:W-:Y:S01]  /*3a00*/  BSSY B0, `(.L_x_74) ;  /* 0x000008c000007945 */ /* 0x000fe20003800000 */
        /* <DEDUP_REMOVED lines=13> */
[----:B------:R-:W-:Y:S01]  /*3ae0*/  MOV R0, R29 ;  /* 0x0000001d00007202 */ /* 0x000fe20000000f00 */
[----:B------:R-:W-:Y:S01]  /*3af0*/  IMAD.MOV.U32 R2, RZ, RZ, R28 ;  /* 0x000000ffff027224 */ /* 0x000fe200078e001c */
[----:B------:R-:W-:Y:S02]  /*3b00*/  PRMT R76, R8, 0x5410, R7 ;  /* 0x00005410084c7816 */ /* 0x000fe40000000007 */
[----:B------:R-:W-:Y:S02]  /*3b10*/  PRMT R77, R5, 0x5410, R6 ;  /* 0x00005410054d7816 */ /* 0x000fe40000000006 */
[----:B------:R-:W-:Y:S02]  /*3b20*/  PRMT R34, R4, 0x5410, R3 ;  /* 0x0000541004227816 */ /* 0x000fe40000000003 */
[----:B------:R-:W-:Y:S01]  /*3b30*/  PRMT R35, R0, 0x5410, R2 ;  /* 0x0000541000237816 */ /* 0x000fe20000000002 */
[----:B------:R-:W-:-:S05]  /*3b40*/  @P0 BRA `(.L_x_75) ;  /* 0x0000077000000947 */ /* 0x000fca0003800000 */
[----:B------:R-:W-:Y:S01]  /*3b50*/  IMAD.MOV.U32 R59, RZ, RZ, R55 ;  /* 0x000000ffff3b7224 */ /* 0x000fe200078e0037 */
[----:B------:R-:W-:Y:S01]  /*3b60*/  ISETP.GE.AND P2, PT, R129, c[0x0][0x1d4], PT ;  /* 0x0000750081007a0c */ /* 0x000fe20003f46270 */
[----:B------:R-:W-:Y:S01]  /*3b70*/  LDS.128 R72, [R121+0x6100] ;  /* 0x0061000079487984 */ /* 0x000fe20000000c00 */
[CC--:B------:R-:W-:Y:S01]  /*3b80*/  IADD3 R168, P1, P0, R160.reuse, R143.reuse, R132 ;  /* 0x0000008fa0a87210 */ /* 0x0c0fe2000783e084 */
[----:B------:R-:W-:Y:S01]  /*3b90*/  IMAD.MOV.U32 R41, RZ, RZ, R37 ;  /* 0x000000ffff297224 */ /* 0x000fe200078e0025 */
[----:B------:R-:W-:Y:S01]  /*3ba0*/  MOV R43, R36 ;  /* 0x00000024002b7202 */ /* 0x000fe20000000f00 */
[----:B------:R-:W-:Y:S01]  /*3bb0*/  IMAD.MOV.U32 R58, RZ, RZ, R53 ;  /* 0x000000ffff3a7224 */ /* 0x000fe200078e0035 */
[C---:B------:R-:W-:Y:S02]  /*3bc0*/  IADD3.X R167, R99.reuse, R94, R124, P1, P0 ;  /* 0x0000005e63a77210 */ /* 0x040fe40000fe047c */
[----:B------:R-:W-:Y:S01]  /*3bd0*/  MOV R49, R52 ;  /* 0x0000003400317202 */ /* 0x000fe20000000f00 */
[----:B------:R-:W1:Y:S04]  /*3be0*/  LDS.128 R24, [R123+0x6100] ;  /* 0x006100007b187984 */ /* 0x000e680000000c00 */
[----:B------:R-:W-:Y:S04]  /*3bf0*/  @!P2 IADD3 R166, P1, P0, R160, R143, R129 ;  /* 0x0000008fa0a6a210 */ /* 0x000fe8000783e081 */
[----:B------:R-:W-:Y:S02]  /*3c00*/  @!P2 IADD3.X R145, R99, R94, R118, P1, P0 ;  /* 0x0000005e6391a210 */ /* 0x000fe40000fe0476 */
[C---:B------:R-:W-:Y:S04]  /*3c10*/  LEA R170, P0, R168.reuse, c[0x0][0x1c8], 0x1 ;  /* 0x00007200a8aa7a11 */ /* 0x040fe800078008ff */
[----:B------:R-:W-:Y:S02]  /*3c20*/  LEA.HI.X R171, R168, c[0x0][0x1cc], R167, 0x1, P0 ;  /* 0x00007300a8ab7a11 */ /* 0x000fe400000f0ca7 */
[C---:B------:R-:W-:Y:S04]  /*3c30*/  @!P2 LEA R168, P0, R166.reuse, c[0x0][0x1c8], 0x1 ;  /* 0x00007200a6a8aa11 */ /* 0x040fe800078008ff */
[----:B------:R-:W-:Y:S02]  /*3c40*/  @!P2 LEA.HI.X R169, R166, c[0x0][0x1cc], R145, 0x1, P0 ;  /* 0x00007300a6a9aa11 */ /* 0x000fe400000f0c91 */
[----:B------:R-:W-:Y:S11]  /*3c50*/  ISETP.GE.AND P0, PT, R18, c[0x0][0x27c], PT ;  /* 0x00009f0012007a0c */ /* 0x000ff60003f06270 */
[----:B------:R-:W-:Y:S02]  /*3c60*/  @!UPT UIADD3 URZ, URZ, URZ, URZ ;  /* 0x0000003f3f3ff290 */ /* 0x000fe4000fffe03f */
[--C-:B------:R-:W-:Y:S01]  /*3c70*/  @!P0 SHF.R.U64 R57, R54, 0x10, R55.reuse ;  /* 0x0000001036398819 */ /* 0x100fe20000001237 */
[----:B------:R-:W-:Y:S01]  /*3c80*/  @!P0 HADD2.F32 R45, -RZ, R43.H0_H0 ;  /* 0x2000002bff2d8230 */ /* 0x000fe20000004100 */
[----:B------:R-:W-:Y:S01]  /*3c90*/  @!P0 SHF.R.U32.HI R61, RZ, 0x10, R55 ;  /* 0x00000010ff3d8819 */ /* 0x000fe20000011637 */
[----:B------:R-:W-:Y:S01]  /*3ca0*/  @!P0 HADD2.F32 R49, -RZ, R49.H0_H0 ;  /* 0x20000031ff318230 */ /* 0x000fe20000004100 */
[--C-:B------:R-:W-:Y:S01]  /*3cb0*/  @!P0 SHF.R.U32.HI R56, RZ, 0x10, R53.reuse ;  /* 0x00000010ff388819 */ /* 0x100fe20000011635 */
[----:B-1----:R-:W-:Y:S01]  /*3cc0*/  @!P0 IMAD.MOV.U32 R43, RZ, RZ, R24 ;  /* 0x000000ffff2b8224 */ /* 0x002fe200078e0018 */
[----:B------:R-:W-:Y:S01]  /*3cd0*/  @!P0 MOV R55, R72 ;  /* 0x0000004800378202 */ /* 0x000fe20000000f00 */
[----:B------:R-:W-:Y:S01]  /*3ce0*/  @!P0 HADD2.F32 R46, -RZ, R41.H0_H0 ;  /* 0x20000029ff2e8230 */ /* 0x000fe20000004100 */
[----:B------:R-:W-:Y:S01]  /*3cf0*/  @!P0 SHF.R.U64 R50, R52, 0x10, R53 ;  /* 0x0000001034328819 */ /* 0x000fe20000001235 */
[----:B------:R-:W-:Y:S01]  /*3d00*/  @!P0 HADD2.F32 R52, -RZ, R58.H0_H0 ;  /* 0x2000003aff348230 */ /* 0x000fe20000004100 */
[----:B------:R-:W-:Y:S01]  /*3d10*/  MOV R53, R54 ;  /* 0x0000003600357202 */ /* 0x000fe20000000f00 */
[----:B------:R-:W-:Y:S01]  /*3d20*/  @!P0 HADD2.F32 R47, -RZ, R55.H0_H0 ;  /* 0x20000037ff2f8230 */ /* 0x000fe20000004100 */
[----:B------:R-:W-:Y:S01]  /*3d30*/  @!P0 MOV R54, R73 ;  /* 0x0000004900368202 */ /* 0x000fe20000000f00 */
[----:B------:R-:W-:Y:S01]  /*3d40*/  @!P0 HADD2.F32 R48, -RZ, R43.H0_H0 ;  /* 0x2000002bff308230 */ /* 0x000fe20000004100 */
[----:B------:R-:W-:Y:S01]  /*3d50*/  @!P0 MOV R44, R25 ;  /* 0x00000019002c8202 */ /* 0x000fe20000000f00 */
[----:B------:R-:W-:Y:S01]  /*3d60*/  @!P0 HADD2.F32 R50, -RZ, R50.H0_H0 ;  /* 0x20000032ff328230 */ /* 0x000fe20000004100 */
[-C--:B------:R-:W-:Y:S01]  /*3d70*/  @!P0 FMUL.FTZ R145, R47, R45.reuse ;  /* 0x0000002d2f918220 */ /* 0x080fe20000410000 */
[----:B------:R-:W-:Y:S01]  /*3d80*/  @!P0 HADD2.F32 R51, -RZ, R54.H0_H0 ;  /* 0x20000036ff338230 */ /* 0x000fe20000004100 */
[C---:B------:R-:W-:Y:S01]  /*3d90*/  @!P0 FMUL.FTZ R0, R48.reuse, R45 ;  /* 0x0000002d30008220 */ /* 0x040fe20000410000 */
[----:B------:R-:W-:Y:S01]  /*3da0*/  @!P0 SHF.R.U32.HI R40, RZ, 0x10, R37 ;  /* 0x00000010ff288819 */ /* 0x000fe20000011625 */
[----:B------:R-:W-:Y:S01]  /*3db0*/  @!P0 FFMA.FTZ R145, R48, R49, -R145 ;  /* 0x0000003130918223 */ /* 0x000fe20000010891 */
[----:B------:R-:W-:Y:S01]  /*3dc0*/  @!P0 HADD2.F32 R41, -RZ, R44.H0_H0 ;  /* 0x2000002cff298230 */ /* 0x000fe20000004100 */
[-C--:B------:R-:W-:Y:S01]  /*3dd0*/  @!P0 FMUL.FTZ R166, R51, R46.reuse ;  /* 0x0000002e33a68220 */ /* 0x080fe20000410000 */
[----:B------:R-:W-:Y:S01]  /*3de0*/  @!P0 MOV R60, R75 ;  /* 0x0000004b003c8202 */ /* 0x000fe20000000f00 */
[----:B------:R-:W-:Y:S01]  /*3df0*/  @!P0 FFMA.FTZ R0, R47, R49, R0 ;  /* 0x000000312f008223 */ /* 0x000fe20000010000 */
[----:B------:R-:W-:Y:S01]  /*3e00*/  @!P0 SHF.R.U64 R42, R36, 0x10, R37 ;  /* 0x00000010242a8819 */ /* 0x000fe20000001225 */
[C---:B------:R-:W-:Y:S01]  /*3e10*/  @!P0 FMUL.FTZ R3, R41.reuse, R46 ;  /* 0x0000002e29038220 */ /* 0x040fe20000410000 */
[----:B------:R-:W-:Y:S01]  /*3e20*/  @!P0 HADD2.F32 R40, -RZ, R40.H0_H0 ;  /* 0x20000028ff288230 */ /* 0x000fe20000004100 */
[----:B------:R-:W-:Y:S01]  /*3e30*/  @!P0 FFMA.FTZ R166, R41, R52, -R166 ;  /* 0x0000003429a68223 */ /* 0x000fe200000108a6 */
[----:B------:R-:W-:Y:S01]  /*3e40*/  @!P0 HADD2.F32 R49, -RZ, R54.H1_H1 ;  /* 0x30000036ff318230 */ /* 0x000fe20000004100 */
[----:B------:R-:W-:Y:S01]  /*3e50*/  IMAD.MOV.U32 R36, RZ, RZ, R39 ;  /* 0x000000ffff247224 */ /* 0x000fe200078e0027 */
[----:B------:R-:W-:Y:S01]  /*3e60*/  @!P0 HADD2.F32 R54, -RZ, R56.H0_H0 ;  /* 0x20000038ff368230 */ /* 0x000fe20000004100 */
[----:B------:R-:W-:Y:S01]  /*3e70*/  @!P0 IMAD.MOV.U32 R56, RZ, RZ, R74 ;  /* 0x000000ffff388224 */ /* 0x000fe200078e004a */
[----:B------:R-:W-:Y:S01]  /*3e80*/  @!P0 HADD2.F32 R41, -RZ, R44.H1_H1 ;  /* 0x3000002cff298230 */ /* 0x000fe20000004100 */
[----:B------:R-:W-:Y:S01]  /*3e90*/  @!P0 FMUL.FTZ R167, R49, R40 ;  /* 0x0000002831a78220 */ /* 0x000fe20000410000 */
[----:B------:R-:W-:Y:S01]  /*3ea0*/  @!P0 HADD2.F32 R47, -RZ, R55.H1_H1 ;  /* 0x30000037ff2f8230 */ /* 0x000fe20000004100 */
[----:B------:R-:W-:Y:S01]  /*3eb0*/  MOV R37, R38 ;  /* 0x0000002600257202 */ /* 0x000fe20000000f00 */
[----:B------:R-:W-:Y:S01]  /*3ec0*/  @!P0 HADD2.F32 R42, -RZ, R42.H0_H0 ;  /* 0x2000002aff2a8230 */ /* 0x000fe20000004100 */
[C---:B------:R-:W-:Y:S01]  /*3ed0*/  @!P0 FMUL.FTZ R4, R41.reuse, R40 ;  /* 0x0000002829048220 */ /* 0x040fe20000410000 */
[----:B------:R-:W-:Y:S01]  /*3ee0*/  @!P0 HADD2.F32 R43, -RZ, R43.H1_H1 ;  /* 0x3000002bff2b8230 */ /* 0x000fe20000004100 */
[----:B------:R-:W-:Y:S01]  /*3ef0*/  @!P0 FFMA.FTZ R167, R41, R54, -R167 ;  /* 0x0000003629a78223 */ /* 0x000fe200000108a7 */
[----:B------:R-:W-:Y:S01]  /*3f00*/  @!P0 MOV R41, R26 ;  /* 0x0000001a00298202 */ /* 0x000fe20000000f00 */
[-C--:B------:R-:W-:Y:S01]  /*3f10*/  @!P0 FMUL.FTZ R172, R47, R42.reuse ;  /* 0x0000002a2fac8220 */ /* 0x080fe20000410000 */
[----:B------:R-:W-:Y:S01]  /*3f20*/  @!P0 SHF.R.U64 R38, R38, 0x10, R39 ;  /* 0x0000001026268819 */ /* 0x000fe20000001227 */
[----:B------:R-:W-:Y:S01]  /*3f30*/  @!P0 FMUL.FTZ R2, R43, R42 ;  /* 0x0000002a2b028220 */ /* 0x000fe20000410000 */
[----:B------:R-:W-:Y:S01]  /*3f40*/  @!P0 F2FP.PACK_AB R166, R167, R166 ;  /* 0x000000a6a7a6823e */ /* 0x000fe200000000ff */
[-C--:B------:R-:W-:Y:S01]  /*3f50*/  @!P0 FFMA.FTZ R172, R43, R50.reuse, -R172 ;  /* 0x000000322bac8223 */ /* 0x080fe200000108ac */
[----:B------:R-:W-:Y:S01]  /*3f60*/  @!P0 HADD2.F32 R37, -RZ, R37.H0_H0 ;  /* 0x20000025ff258230 */ /* 0x000fe20000004100 */
[----:B------:R-:W-:Y:S01]  /*3f70*/  @!P0 FFMA.FTZ R2, R47, R50, R2 ;  /* 0x000000322f028223 */ /* 0x000fe20000010002 */
[--C-:B------:R-:W-:Y:S01]  /*3f80*/  @!P0 HADD2.F32 R55, -RZ, R56.reuse.H1_H1 ;  /* 0x30000038ff378230 */ /* 0x100fe20000004100 */
[----:B------:R-:W-:Y:S01]  /*3f90*/  @!P0 FFMA.FTZ R3, R51, R52, R3 ;  /* 0x0000003433038223 */ /* 0x000fe20000010003 */
[----:B------:R-:W-:Y:S01]  /*3fa0*/  @!P0 HADD2.F32 R56, -RZ, R56.H0_H0 ;  /* 0x20000038ff388230 */ /* 0x000fe20000004100 */
[----:B------:R-:W-:Y:S01]  /*3fb0*/  @!P0 FFMA.FTZ R4, R49, R54, R4 ;  /* 0x0000003631048223 */ /* 0x000fe20000010004 */
[----:B------:R-:W-:Y:S01]  /*3fc0*/  @!P0 HADD2.F32 R43, -RZ, R38.H0_H0 ;  /* 0x20000026ff2b8230 */ /* 0x000fe20000004100 */
[----:B------:R-:W-:Y:S01]  /*3fd0*/  @!P0 SHF.R.U32.HI R39, RZ, 0x10, R39 ;  /* 0x00000010ff278819 */ /* 0x000fe20000011627 */
[----:B------:R-:W-:Y:S01]  /*3fe0*/  @!P0 HADD2.F32 R38, -RZ, R41.H0_H0 ;  /* 0x20000029ff268230 */ /* 0x000fe20000004100 */
[----:B------:R-:W-:Y:S01]  /*3ff0*/  @!P0 FMUL.FTZ R174, R56, R37 ;  /* 0x0000002538ae8220 */ /* 0x000fe20000410000 */
[----:B------:R-:W-:Y:S01]  /*4000*/  @!P0 MOV R25, R166 ;  /* 0x000000a600198202 */ /* 0x000fe20000000f00 */
[C---:B------:R-:W-:Y:S01]  /*4010*/  @!P0 FMUL.FTZ R173, R55.reuse, R43 ;  /* 0x0000002b37ad8220 */ /* 0x040fe20000410000 */
[----:B------:R-:W-:Y:S01]  /*4020*/  @!P0 F2FP.PACK_AB R145, R172, R145 ;  /* 0x00000091ac91823e */ /* 0x000fe200000000ff */
[----:B------:R-:W-:Y:S01]  /*4030*/  @!P0 FMUL.FTZ R5, R38, R37 ;  /* 0x0000002526058220 */ /* 0x000fe20000410000 */
[----:B------:R-:W-:Y:S01]  /*4040*/  @!P0 HADD2.F32 R37, -RZ, R36.H0_H0 ;  /* 0x20000024ff258230 */ /* 0x000fe20000004100 */
[----:B------:R-:W-:Y:S01]  /*4050*/  @!P0 IMAD.MOV.U32 R36, RZ, RZ, R27 ;  /* 0x000000ffff248224 */ /* 0x000fe200078e001b */
[----:B------:R-:W-:Y:S01]  /*4060*/  @!P0 HADD2.F32 R53, -RZ, R53.H0_H0 ;  /* 0x20000035ff358230 */ /* 0x000fe20000004100 */
[----:B------:R-:W-:Y:S01]  /*4070*/  @!P0 MOV R24, R145 ;  /* 0x0000009100188202 */ /* 0x000fe20000000f00 */
[--C-:B------:R-:W-:Y:S01]  /*4080*/  @!P0 HADD2.F32 R58, -RZ, R60.reuse.H0_H0 ;  /* 0x2000003cff3a8230 */ /* 0x100fe20000004100 */
[----:B------:R-:W-:Y:S01]  /*4090*/  @!P0 F2FP.PACK_AB R166, R4, R3 ;  /* 0x0000000304a6823e */ /* 0x000fe200000000ff */
[----:B------:R-:W-:Y:S01]  /*40a0*/  @!P0 HADD2.F32 R60, -RZ, R60.H1_H1 ;  /* 0x3000003cff3c8230 */ /* 0x000fe20000004100 */
[----:B------:R-:W-:Y:S01]  /*40b0*/  @!P0 FFMA.FTZ R174, R38, R53, -R174 ;  /* 0x0000003526ae8223 */ /* 0x000fe200000108ae */
[----:B------:R-:W-:Y:S01]  /*40c0*/  @!P0 HADD2.F32 R39, -RZ, R39.H0_H0 ;  /* 0x20000027ff278230 */ /* 0x000fe20000004100 */
[----:B------:R-:W-:Y:S01]  /*40d0*/  @!P0 FMUL.FTZ R176, R58, R37 ;  /* 0x000000253ab08220 */ /* 0x000fe20000410000 */
[----:B------:R-:W-:Y:S01]  /*40e0*/  @!P0 HADD2.F32 R40, -RZ, R41.H1_H1 ;  /* 0x30000029ff288230 */ /* 0x000fe20000004100 */
[----:B------:R-:W-:Y:S01]  /*40f0*/  @!P0 FFMA.FTZ R5, R56, R53, R5 ;  /* 0x0000003538058223 */ /* 0x000fe20000010005 */
[----:B------:R-:W-:Y:S01]  /*4100*/  @!P0 HADD2.F32 R57, -RZ, R57.H0_H0 ;  /* 0x20000039ff398230 */ /* 0x000fe20000004100 */
[----:B------:R-:W-:Y:S01]  /*4110*/  @!P0 FMUL.FTZ R175, R60, R39 ;  /* 0x000000273caf8220 */ /* 0x000fe20000410000 */
[----:B------:R-:W-:Y:S01]  /*4120*/  @!P0 HADD2.F32 R59, -RZ, R59.H0_H0 ;  /* 0x2000003bff3b8230 */ /* 0x000fe20000004100 */
[C---:B------:R-:W-:Y:S01]  /*4130*/  @!P0 FMUL.FTZ R6, R40.reuse, R43 ;  /* 0x0000002b28068220 */ /* 0x040fe20000410000 */
[--C-:B------:R-:W-:Y:S01]  /*4140*/  @!P0 HADD2.F32 R38, -RZ, R36.reuse.H0_H0 ;  /* 0x20000024ff268230 */ /* 0x100fe20000004100 */
[-C--:B------:R-:W-:Y:S01]  /*4150*/  @!P0 FFMA.FTZ R173, R40, R57.reuse, -R173 ;  /* 0x0000003928ad8223 */ /* 0x080fe200000108ad */
[----:B------:R-:W-:Y:S01]  /*4160*/  @!P0 F2FP.PACK_AB R145, R2, R0 ;  /* 0x000000000291823e */ /* 0x000fe200000000ff */
[----:B------:R-:W-:Y:S01]  /*4170*/  @!P0 FFMA.FTZ R6, R55, R57, R6 ;  /* 0x0000003937068223 */ /* 0x000fe20000010006 */
[----:B------:R-:W-:Y:S01]  /*4180*/  @!P0 HADD2.F32 R36, -RZ, R36.H1_H1 ;  /* 0x30000024ff248230 */ /* 0x000fe20000004100 */
[C---:B------:R-:W-:Y:S01]  /*4190*/  @!P0 FFMA.FTZ R176, R38.reuse, R59, -R176 ;  /* 0x0000003b26b08223 */ /* 0x040fe200000108b0 */
[----:B------:R-:W-:Y:S01]  /*41a0*/  @!P0 HADD2.F32 R61, -RZ, R61.H0_H0 ;  /* 0x2000003dff3d8230 */ /* 0x000fe20000004100 */
[----:B------:R-:W-:Y:S01]  /*41b0*/  @!P0 FMUL.FTZ R7, R38, R37 ;  /* 0x0000002526078220 */ /* 0x000fe20000410000 */
[----:B------:R-:W-:Y:S01]  /*41c0*/  @!P0 F2FP.PACK_AB R173, R173, R174 ;  /* 0x000000aeadad823e */ /* 0x000fe200000000ff */
[----:B------:R-:W-:Y:S01]  /*41d0*/  @!P0 FMUL.FTZ R8, R36, R39 ;  /* 0x0000002724088220 */ /* 0x000fe20000410000 */
[----:B------:R-:W-:Y:S01]  /*41e0*/  @!P0 F2FP.PACK_AB R167, R6, R5 ;  /* 0x0000000506a7823e */ /* 0x000fe200000000ff */
[----:B------:R-:W-:Y:S01]  /*41f0*/  @!P0 FFMA.FTZ R175, R36, R61, -R175 ;  /* 0x0000003d24af8223 */ /* 0x000fe200000108af */
[----:B------:R-:W-:Y:S01]  /*4200*/  @!P0 MOV R72, R145 ;  /* 0x0000009100488202 */ /* 0x000fe20000000f00 */
[----:B------:R-:W-:Y:S01]  /*4210*/  @!P0 FFMA.FTZ R7, R58, R59, R7 ;  /* 0x0000003b3a078223 */ /* 0x000fe20000010007 */
[----:B------:R-:W-:Y:S01]  /*4220*/  @!P0 MOV R74, R167 ;  /* 0x000000a7004a8202 */ /* 0x000fe20000000f00 */
[----:B------:R-:W-:Y:S01]  /*4230*/  @!P0 FFMA.FTZ R8, R60, R61, R8 ;  /* 0x0000003d3c088223 */ /* 0x000fe20000010008 */
[----:B------:R-:W-:Y:S01]  /*4240*/  @!P0 F2FP.PACK_AB R176, R175, R176 ;  /* 0x000000b0afb0823e */ /* 0x000fe200000000ff */
[----:B------:R-:W-:Y:S02]  /*4250*/  @!P0 IMAD.MOV.U32 R26, RZ, RZ, R173 ;  /* 0x000000ffff1a8224 */ /* 0x000fe400078e00ad */
[----:B------:R-:W-:Y:S01]  /*4260*/  @!P0 IMAD.MOV.U32 R73, RZ, RZ, R166 ;  /* 0x000000ffff498224 */ /* 0x000fe200078e00a6 */
[----:B------:R-:W-:Y:S02]  /*4270*/  @!P0 MOV R27, R176 ;  /* 0x000000b0001b8202 */ /* 0x000fe40000000f00 */
[----:B------:R-:W-:Y:S03]  /*4280*/  @!P0 F2FP.PACK_AB R172, R8, R7 ;  /* 0x0000000708ac823e */ /* 0x000fe600000000ff */
[----:B------:R1:W-:Y:S01]  /*4290*/  STG.E.128 [R170.64], R24 ;  /* 0x00000018aa007986 */ /* 0x0003e2000c101d06 */
[----:B------:R-:W-:Y:S07]  /*42a0*/  @!P0 MOV R75, R172 ;  /* 0x000000ac004b8202 */ /* 0x000fee0000000f00 */
[----:B------:R1:W-:Y:S02]  /*42b0*/  @!P2 STG.E.128 [R168.64], R72 ;  /* 0x00000048a800a986 */ /* 0x0003e4000c101d06 */
.L_x_75:
[----:B------:R-:W-:Y:S05]  /*42c0*/  BSYNC B0 ;  /* 0x0000000000007941 */ /* 0x000fea0003800000 */
.L_x_74:
[----:B------:R-:W-:Y:S01]  /*42d0*/  ISETP.GE.AND P0, PT, R13, c[0x0][0x1d4], PT ;  /* 0x000075000d007a0c */ /* 0x000fe20003f06270 */
[----:B------:R-:W-:Y:S01]  /*42e0*/  @!UPT UIADD3 URZ, URZ, URZ, URZ ;  /* 0x0000003f3f3ff290 */ /* 0x000fe2000fffe03f */
[----:B------:R-:W-:Y:S11]  /*42f0*/  BSSY B0, `(.L_x_76) ;  /* 0x0000071000007945 */ /* 0x000ff60003800000 */
[----:B------:R-:W-:-:S05]  /*4300*/  @P0 BRA `(.L_x_77) ;  /* 0x000006f000000947 */ /* 0x000fca0003800000 */
[----:B------:R-:W2:Y:S01]  /*4310*/  LDS.128 R56, [R117+0x6100] ;  /* 0x0061000075387984 */ /* 0x000ea20000000c00 */
[----:B------:R-:W-:Y:S02]  /*4320*/  ISETP.GE.AND P2, PT, R126, c[0x0][0x1d4], PT ;  /* 0x000075007e007a0c */ /* 0x000fe40003f46270 */
[CC--:B------:R-:W-:Y:S04]  /*4330*/  IADD3 R61, P1, P0, R160.reuse, R143.reuse, R131 ;  /* 0x0000008fa03d7210 */ /* 0x0c0fe8000783e083 */
[CC--:B------:R-:W-:Y:S01]  /*4340*/  IADD3.X R54, R99.reuse, R94.reuse, R122, P1, P0 ;  /* 0x0000005e63367210 */ /* 0x0c0fe20000fe047a */
[----:B-1----:R-:W1:Y:S06]  /*4350*/  LDS.128 R24, [R119+0x6100] ;  /* 0x0061000077187984 */ /* 0x002e6c0000000c00 */
        /* <DEDUP_REMOVED lines=8> */
[----:B--2---:R-:W-:Y:S01]  /*43e0*/  @!P0 IMAD.MOV.U32 R43, RZ, RZ, R57 ;  /* 0x000000ffff2b8224 */ /* 0x004fe200078e0039 */
[----:B------:R-:W-:Y:S01]  /*43f0*/  @!P0 MOV R41, R56 ;  /* 0x0000003800298202 */ /* 0x000fe20000000f00 */
[----:B------:R-:W-:Y:S01]  /*4400*/  @!P0 IMAD.MOV.U32 R45, RZ, RZ, R59 ;  /* 0x000000ffff2d8224 */ /* 0x000fe200078e003b */
[----:B------:R-:W-:Y:S01]  /*4410*/  @!P0 SHF.R.U64 R30, R30, 0x10, R31 ;  /* 0x000000101e1e8819 */ /* 0x000fe2000000121f */
[----:B------:R-:W-:Y:S01]  /*4420*/  @!P0 HADD2.F32 R38, -RZ, R35.H1_H1 ;  /* 0x30000023ff268230 */ /* 0x000fe20000004100 */
[----:B------:R-:W-:Y:S01]  /*4430*/  @!P0 SHF.R.U64 R36, R28, 0x10, R29 ;  /* 0x000000101c248819 */ /* 0x000fe2000000121d */
[----:B------:R-:W-:Y:S01]  /*4440*/  @!P0 HADD2.F32 R39, -RZ, R41.H0_H0 ;  /* 0x20000029ff278230 */ /* 0x000fe20000004100 */
[----:B------:R-:W-:Y:S01]  /*4450*/  @!P0 SHF.R.U32.HI R28, RZ, 0x10, R31 ;  /* 0x00000010ff1c8819 */ /* 0x000fe2000001161f */
[----:B------:R-:W-:Y:S01]  /*4460*/  @!P0 HADD2.F32 R40, -RZ, R77.H1_H1 ;  /* 0x3000004dff288230 */ /* 0x000fe20000004100 */
[----:B-1----:R-:W-:Y:S01]  /*4470*/  @!P0 MOV R31, R24 ;  /* 0x00000018001f8202 */ /* 0x002fe20000000f00 */
[----:B------:R-:W-:Y:S01]  /*4480*/  @!P0 HADD2.F32 R41, -RZ, R41.H1_H1 ;  /* 0x30000029ff298230 */ /* 0x000fe20000004100 */
[----:B------:R-:W-:Y:S01]  /*4490*/  @!P0 FMUL.FTZ R52, R39, R38 ;  /* 0x0000002627348220 */ /* 0x000fe20000410000 */
[----:B------:R-:W-:Y:S01]  /*44a0*/  @!P0 SHF.R.U32.HI R29, RZ, 0x10, R29 ;  /* 0x00000010ff1d8819 */ /* 0x000fe2000001161d */
[----:B------:R-:W-:Y:S01]  /*44b0*/  @!P0 HADD2.F32 R36, -RZ, R36.H0_H0 ;  /* 0x20000024ff248230 */ /* 0x000fe20000004100 */
[--C-:B------:R-:W-:Y:S01]  /*44c0*/  @!P0 SHF.R.U64 R42, R68, 0x10, R69.reuse ;  /* 0x00000010442a8819 */ /* 0x100fe20000001245 */
[--C-:B------:R-:W-:Y:S01]  /*44d0*/  @!P0 HADD2.F32 R37, -RZ, R31.reuse.H0_H0 ;  /* 0x2000001fff258230 */ /* 0x100fe20000004100 */
[----:B------:R-:W-:Y:S01]  /*44e0*/  @!P0 MOV R47, R58 ;  /* 0x0000003a002f8202 */ /* 0x000fe20000000f00 */
[----:B------:R-:W-:Y:S01]  /*44f0*/  @!P0 HADD2.F32 R31, -RZ, R31.H1_H1 ;  /* 0x3000001fff1f8230 */ /* 0x000fe20000004100 */
[----:B------:R-:W-:Y:S01]  /*4500*/  @!P0 FMUL.FTZ R73, R41, R36 ;  /* 0x0000002429498220 */ /* 0x000fe20000410000 */
[----:B------:R-:W-:Y:S01]  /*4510*/  @!P0 HADD2.F32 R42, -RZ, R42.H0_H0 ;  /* 0x2000002aff2a8230 */ /* 0x000fe20000004100 */
[C---:B------:R-:W-:Y:S01]  /*4520*/  @!P0 FMUL.FTZ R0, R37.reuse, R38 ;  /* 0x0000002625008220 */ /* 0x040fe20000410000 */
[----:B------:R-:W-:Y:S01]  /*4530*/  @!P0 HADD2.F32 R50, -RZ, R45.H1_H1 ;  /* 0x3000002dff328230 */ /* 0x000fe20000004100 */
[-C--:B------:R-:W-:Y:S01]  /*4540*/  @!P0 FFMA.FTZ R52, R37, R40.reuse, -R52 ;  /* 0x0000002825348223 */ /* 0x080fe20000010834 */
[----:B------:R-:W-:Y:S01]  /*4550*/  @!P0 MOV R37, R25 ;  /* 0x0000001900258202 */ /* 0x000fe20000000f00 */
[----:B------:R-:W-:Y:S01]  /*4560*/  @!P0 FFMA.FTZ R0, R39, R40, R0 ;  /* 0x0000002827008223 */ /* 0x000fe20000010000 */
[----:B------:R-:W-:Y:S01]  /*4570*/  @!P0 SHF.R.U32.HI R44, RZ, 0x10, R69 ;  /* 0x00000010ff2c8819 */ /* 0x000fe20000011645 */
[C---:B------:R-:W-:Y:S01]  /*4580*/  @!P0 FMUL.FTZ R2, R31.reuse, R36 ;  /* 0x000000241f028220 */ /* 0x040fe20000410000 */
[--C-:B------:R-:W-:Y:S01]  /*4590*/  @!P0 HADD2.F32 R40, -RZ, R43.reuse.H0_H0 ;  /* 0x2000002bff288230 */ /* 0x100fe20000004100 */
[-C--:B------:R-:W-:Y:S01]  /*45a0*/  @!P0 FFMA.FTZ R73, R31, R42.reuse, -R73 ;  /* 0x0000002a1f498223 */ /* 0x080fe20000010849 */
[----:B------:R-:W-:Y:S01]  /*45b0*/  @!P0 HADD2.F32 R43, -RZ, R43.H1_H1 ;  /* 0x3000002bff2b8230 */ /* 0x000fe20000004100 */
[----:B------:R-:W-:Y:S01]  /*45c0*/  @!P0 FFMA.FTZ R2, R41, R42, R2 ;  /* 0x0000002a29028223 */ /* 0x000fe20000010002 */
[----:B------:R-:W-:Y:S01]  /*45d0*/  @!P0 HADD2.F32 R36, -RZ, R29.H0_H0 ;  /* 0x2000001dff248230 */ /* 0x000fe20000004100 */
[----:B------:R-:W-:Y:S01]  /*45e0*/  @!P0 SHF.R.U32.HI R53, RZ, 0x10, R71 ;  /* 0x00000010ff358819 */ /* 0x000fe20000011647 */
[----:B------:R-:W-:Y:S01]  /*45f0*/  @!P0 HADD2.F32 R44, -RZ, R44.H0_H0 ;  /* 0x2000002cff2c8230 */ /* 0x000fe20000004100 */
[----:B------:R-:W-:Y:S01]  /*4600*/  @!P0 F2FP.PACK_AB R52, R73, R52 ;  /* 0x000000344934823e */ /* 0x000fe200000000ff */
[----:B------:R-:W-:Y:S01]  /*4610*/  @!P0 HADD2.F32 R29, -RZ, R37.H1_H1 ;  /* 0x30000025ff1d8230 */ /* 0x000fe20000004100 */
[-C--:B------:R-:W-:Y:S01]  /*4620*/  @!P0 FMUL.FTZ R75, R43, R36.reuse ;  /* 0x000000242b4b8220 */ /* 0x080fe20000410000 */
[----:B------:R-:W-:Y:S01]  /*4630*/  @!P0 HADD2.F32 R31, -RZ, R35.H0_H0 ;  /* 0x20000023ff1f8230 */ /* 0x000fe20000004100 */
[----:B------:R-:W-:Y:S01]  /*4640*/  @!P0 MOV R35, R27 ;  /* 0x0000001b00238202 */ /* 0x000fe20000000f00 */
[----:B------:R-:W-:Y:S01]  /*4650*/  @!P0 HADD2.F32 R38, -RZ, R37.H0_H0 ;  /* 0x20000025ff268230 */ /* 0x000fe20000004100 */
[C---:B------:R-:W-:Y:S01]  /*4660*/  @!P0 FMUL.FTZ R4, R29.reuse, R36 ;  /* 0x000000241d048220 */ /* 0x040fe20000410000 */
[----:B------:R-:W-:Y:S01]  /*4670*/  @!P0 MOV R24, R52 ;  /* 0x0000003400188202 */ /* 0x000fe20000000f00 */
[----:B------:R-:W-:Y:S01]  /*4680*/  @!P0 FFMA.FTZ R75, R29, R44, -R75 ;  /* 0x0000002c1d4b8223 */ /* 0x000fe2000001084b */
[----:B------:R-:W-:Y:S01]  /*4690*/  @!P0 HADD2.F32 R29, -RZ, R28.H0_H0 ;  /* 0x2000001cff1d8230 */ /* 0x000fe20000004100 */
[-C--:B------:R-:W-:Y:S01]  /*46a0*/  @!P0 FMUL.FTZ R72, R40, R31.reuse ;  /* 0x0000001f28488220 */ /* 0x080fe20000410000 */
[----:B------:R-:W-:Y:S01]  /*46b0*/  @!P0 HADD2.F32 R28, -RZ, R35.H1_H1 ;  /* 0x30000023ff1c8230 */ /* 0x000fe20000004100 */
[----:B------:R-:W-:Y:S01]  /*46c0*/  @!P0 FMUL.FTZ R3, R38, R31 ;  /* 0x0000001f26038220 */ /* 0x000fe20000410000 */
[----:B------:R-:W-:Y:S01]  /*46d0*/  @!P0 HADD2.F32 R53, -RZ, R53.H0_H0 ;  /* 0x20000035ff358230 */ /* 0x000fe20000004100 */
[-C--:B------:R-:W-:Y:S01]  /*46e0*/  @!P0 FMUL.FTZ R145, R50, R29.reuse ;  /* 0x0000001d32918220 */ /* 0x080fe20000410000 */
[----:B------:R-:W-:Y:S01]  /*46f0*/  @!P0 HADD2.F32 R48, -RZ, R45.H0_H0 ;  /* 0x2000002dff308230 */ /* 0x000fe20000004100 */
[C---:B------:R-:W-:Y:S01]  /*4700*/  @!P0 FMUL.FTZ R8, R28.reuse, R29 ;  /* 0x0000001d1c088220 */ /* 0x040fe20000410000 */
[----:B------:R-:W-:Y:S01]  /*4710*/  @!P0 HADD2.F32 R36, -RZ, R35.H0_H0 ;  /* 0x20000023ff248230 */ /* 0x000fe20000004100 */
[----:B------:R-:W-:Y:S01]  /*4720*/  @!P0 FFMA.FTZ R145, R28, R53, -R145 ;  /* 0x000000351c918223 */ /* 0x000fe20000010891 */
[--C-:B------:R-:W-:Y:S01]  /*4730*/  @!P0 HADD2.F32 R31, -RZ, R34.reuse.H1_H1 ;  /* 0x30000022ff1f8230 */ /* 0x100fe20000004100 */
[----:B------:R-:W-:Y:S01]  /*4740*/  @!P0 IMAD.MOV.U32 R28, RZ, RZ, R26 ;  /* 0x000000ffff1c8224 */ /* 0x000fe200078e001a */
[----:B------:R-:W-:Y:S01]  /*4750*/  @!P0 SHF.R.U64 R49, R70, 0x10, R71 ;  /* 0x0000001046318819 */ /* 0x000fe20000001247 */
[--C-:B------:R-:W-:Y:S01]  /*4760*/  @!P0 HADD2.F32 R46, -RZ, R47.reuse.H0_H0 ;  /* 0x2000002fff2e8230 */ /* 0x100fe20000004100 */
[----:B------:R-:W-:Y:S01]  /*4770*/  @!P0 F2FP.PACK_AB R52, R2, R0 ;  /* 0x000000000234823e */ /* 0x000fe200000000ff */
[-C--:B------:R-:W-:Y:S01]  /*4780*/  @!P0 FMUL.FTZ R74, R48, R31.reuse ;  /* 0x0000001f304a8220 */ /* 0x080fe20000410000 */
[----:B------:R-:W-:Y:S01]  /*4790*/  @!P0 HADD2.F32 R47, -RZ, R47.H1_H1 ;  /* 0x3000002fff2f8230 */ /* 0x000fe20000004100 */
[----:B------:R-:W-:Y:S01]  /*47a0*/  @!P0 FMUL.FTZ R7, R36, R31 ;  /* 0x0000001f24078220 */ /* 0x000fe20000410000 */
[----:B------:R-:W-:Y:S01]  /*47b0*/  @!P0 HADD2.F32 R31, -RZ, R34.H0_H0 ;  /* 0x20000022ff1f8230 */ /* 0x000fe20000004100 */
[----:B------:R-:W-:Y:S01]  /*47c0*/  @!P0 MOV R56, R52 ;  /* 0x0000003400388202 */ /* 0x000fe20000000f00 */
[----:B------:R-:W-:Y:S02]  /*47d0*/  @!P0 HADD2.F32 R29, -RZ, R30.H0_H0 ;  /* 0x2000001eff1d8230 */ /* 0x000fe40000004100 */
[----:B------:R-:W-:Y:S01]  /*47e0*/  @!P0 HADD2.F32 R39, -RZ, R77.H0_H0 ;  /* 0x2000004dff278230 */ /* 0x000fe20000004100 */
[----:B------:R-:W-:Y:S01]  /*47f0*/  @!P0 FMUL.FTZ R167, R46, R31 ;  /* 0x0000001f2ea78220 */ /* 0x000fe20000410000 */
[----:B------:R-:W-:Y:S01]  /*4800*/  @!P0 HADD2.F32 R30, -RZ, R28.H0_H0 ;  /* 0x2000001cff1e8230 */ /* 0x000fe20000004100 */
[----:B------:R-:W-:Y:S01]  /*4810*/  @!P0 FMUL.FTZ R166, R47, R29 ;  /* 0x0000001d2fa68220 */ /* 0x000fe20000410000 */
[----:B------:R-:W-:Y:S01]  /*4820*/  @!P0 HADD2.F32 R45, -RZ, R76.H0_H0 ;  /* 0x2000004cff2d8230 */ /* 0x000fe20000004100 */
[----:B------:R-:W-:Y:S01]  /*4830*/  @!P0 FFMA.FTZ R3, R40, R39, R3 ;  /* 0x0000002728038223 */ /* 0x000fe20000010003 */
[----:B------:R-:W-:Y:S01]  /*4840*/  @!P0 HADD2.F32 R28, -RZ, R28.H1_H1 ;  /* 0x3000001cff1c8230 */ /* 0x000fe20000004100 */
[C---:B------:R-:W-:Y:S01]  /*4850*/  @!P0 FMUL.FTZ R5, R30.reuse, R31 ;  /* 0x0000001f1e058220 */ /* 0x040fe20000410000 */
[----:B------:R-:W-:Y:S01]  /*4860*/  @!P0 HADD2.F32 R49, -RZ, R49.H0_H0 ;  /* 0x20000031ff318230 */ /* 0x000fe20000004100 */
[----:B------:R-:W-:Y:S01]  /*4870*/  @!P0 FFMA.FTZ R167, R30, R45, -R167 ;  /* 0x0000002d1ea78223 */ /* 0x000fe200000108a7 */
[----:B------:R-:W-:Y:S01]  /*4880*/  @!P0 HADD2.F32 R51, -RZ, R76.H1_H1 ;  /* 0x3000004cff338230 */ /* 0x000fe20000004100 */
[----:B------:R-:W-:Y:S02]  /*4890*/  @!P0 FFMA.FTZ R72, R38, R39, -R72 ;  /* 0x0000002726488223 */ /* 0x000fe40000010848 */
[----:B------:R-:W-:Y:S02]  /*48a0*/  @!P0 FFMA.FTZ R166, R28, R49, -R166 ;  /* 0x000000311ca68223 */ /* 0x000fe400000108a6 */
[----:B------:R-:W-:Y:S01]  /*48b0*/  @!P0 FFMA.FTZ R74, R36, R51, -R74 ;  /* 0x00000033244a8223 */ /* 0x000fe2000001084a */
[----:B------:R-:W-:Y:S01]  /*48c0*/  @!P0 F2FP.PACK_AB R75, R75, R72 ;  /* 0x000000484b4b823e */ /* 0x000fe200000000ff */
[----:B------:R-:W-:Y:S01]  /*48d0*/  @!P0 FFMA.FTZ R4, R43, R44, R4 ;  /* 0x0000002c2b048223 */ /* 0x000fe20000010004 */
[----:B------:R-:W-:Y:S01]  /*48e0*/  @!P0 F2FP.PACK_AB R167, R166, R167 ;  /* 0x000000a7a6a7823e */ /* 0x000fe200000000ff */
[----:B------:R-:W-:Y:S01]  /*48f0*/  @!P0 FMUL.FTZ R6, R28, R29 ;  /* 0x0000001d1c068220 */ /* 0x000fe20000410000 */
[----:B------:R-:W-:Y:S01]  /*4900*/  @!P0 F2FP.PACK_AB R74, R145, R74 ;  /* 0x0000004a914a823e */ /* 0x000fe200000000ff */
[----:B------:R-:W-:Y:S01]  /*4910*/  @!P0 FFMA.FTZ R5, R46, R45, R5 ;  /* 0x0000002d2e058223 */ /* 0x000fe20000010005 */
[----:B------:R-:W-:Y:S01]  /*4920*/  @!P0 MOV R25, R75 ;  /* 0x0000004b00198202 */ /* 0x000fe20000000f00 */
[----:B------:R-:W-:Y:S01]  /*4930*/  @!P0 FFMA.FTZ R6, R47, R49, R6 ;  /* 0x000000312f068223 */ /* 0x000fe20000010006 */
[----:B------:R-:W-:Y:S01]  /*4940*/  @!P0 MOV R27, R74 ;  /* 0x0000004a001b8202 */ /* 0x000fe20000000f00 */
[----:B------:R-:W-:Y:S01]  /*4950*/  @!P0 FFMA.FTZ R7, R48, R51, R7 ;  /* 0x0000003330078223 */ /* 0x000fe20000010007 */
[----:B------:R-:W-:Y:S01]  /*4960*/  @!P0 F2FP.PACK_AB R73, R4, R3 ;  /* 0x000000030449823e */ /* 0x000fe200000000ff */
[----:B------:R-:W-:Y:S01]  /*4970*/  @!P0 FFMA.FTZ R8, R50, R53, R8 ;  /* 0x0000003532088223 */ /* 0x000fe20000010008 */
[----:B------:R-:W-:Y:S01]  /*4980*/  @!P0 F2FP.PACK_AB R72, R6, R5 ;  /* 0x000000050648823e */ /* 0x000fe200000000ff */
[----:B------:R-:W-:Y:S02]  /*4990*/  @!P0 IMAD.MOV.U32 R26, RZ, RZ, R167 ;  /* 0x000000ffff1a8224 */ /* 0x000fe400078e00a7 */
[----:B------:R-:W-:Y:S01]  /*49a0*/  @!P0 IMAD.MOV.U32 R57, RZ, RZ, R73 ;  /* 0x000000ffff398224 */ /* 0x000fe200078e0049 */
[----:B------:R-:W-:Y:S02]  /*49b0*/  @!P0 F2FP.PACK_AB R75, R8, R7 ;  /* 0x00000007084b823e */ /* 0x000fe400000000ff */
[----:B------:R1:W-:Y:S01]  /*49c0*/  STG.E.128 [R60.64], R24 ;  /* 0x000000183c007986 */ /* 0x0003e2000c101d06 */
[----:B------:R-:W-:Y:S02]  /*49d0*/  @!P0 MOV R58, R72 ;  /* 0x00000048003a8202 */ /* 0x000fe40000000f00 */
[----:B------:R-:W-:Y:S05]  /*49e0*/  @!P0 MOV R59, R75 ;  /* 0x0000004b003b8202 */ /* 0x000fea0000000f00 */
[----:B------:R1:W-:Y:S02]  /*49f0*/  @!P2 STG.E.128 [R54.64], R56 ;  /* 0x000000383600a986 */ /* 0x0003e4000c101d06 */
.L_x_77:
[----:B------:R-:W-:Y:S05]  /*4a00*/  BSYNC B0 ;  /* 0x0000000000007941 */ /* 0x000fea0003800000 */
.L_x_76:
[----:B------:R-:W-:Y:S11]  /*4a10*/  ISETP.GE.AND P0, PT, R12, c[0x0][0x1d4], PT ;  /* 0x000075000c007a0c */ /* 0x000ff60003f06270 */
[----:B------:R-:W-:Y:S02]  /*4a20*/  @!UPT UIADD3 URZ, URZ, URZ, URZ ;  /* 0x0000003f3f3ff290 */ /* 0x000fe4000fffe03f */
[----:B------:R-:W-:-:S05]  /*4a30*/  @P0 BRA `(.L_x_61) ;  /* 0x0000087000000947 */ /* 0x000fca0003800000 */
[----:B-1----:R-:W-:Y:S01]  /*4a40*/  LDS.128 R52, [R113+0x6100] ;  /* 0x0061000071347984 */ /* 0x002fe20000000c00 */
[----:B------:R-:W-:Y:S04]  /*4a50*/  IADD3 R57, P1, P0, R160, R143, R130 ;  /* 0x0000008fa0397210 */ /* 0x000fe8000783e082 */
[----:B------:R-:W-:Y:S02]  /*4a60*/  IADD3.X R56, R99, R94, R120, P1, P0 ;  /* 0x0000005e63387210 */ /* 0x000fe40000fe0478 */
[----:B------:R-:W-:Y:S01]  /*4a70*/  ISETP.GE.AND P0, PT, R12, c[0x0][0x27c], PT ;  /* 0x00009f000c007a0c */ /* 0x000fe20003f06270 */
[----:B------:R-:W1:Y:S01]  /*4a80*/  LDS.128 R24, [R115+0x6100] ;  /* 0x0061000073187984 */ /* 0x000e620000000c00 */
[C---:B------:R-:W-:Y:S04]  /*4a90*/  LEA R58, P1, R57.reuse, c[0x0][0x1c8], 0x1 ;  /* 0x00007200393a7a11 */ /* 0x040fe800078208ff */
[----:B------:R-:W-:Y:S02]  /*4aa0*/  LEA.HI.X R59, R57, c[0x0][0x1cc], R56, 0x1, P1 ;  /* 0x00007300393b7a11 */ /* 0x000fe400008f0c38 */
[----:B------:R-:W-:Y:S05]  /*4ab0*/  ISETP.GE.AND P1, PT, R125, c[0x0][0x1d4], PT ;  /* 0x000075007d007a0c */ /* 0x000fea0003f26270 */
[----:B------:R-:W-:Y:S01]  /*4ac0*/  @!P0 HADD2.F32 R30, -RZ, R33.H1_H1 ;  /* 0x30000021ff1e8230 */ /* 0x000fe20000004100 */
[----:B------:R-:W-:Y:S01]  /*4ad0*/  @!P0 SHF.R.U64 R29, R20, 0x10, R21 ;  /* 0x00000010141d8819 */ /* 0x000fe20000001215 */
[--C-:B------:R-:W-:Y:S01]  /*4ae0*/  @!P0 HADD2.F32 R40, -RZ, R63.reuse.H1_H1 ;  /* 0x3000003fff288230 */ /* 0x100fe20000004100 */
[----:B------:R-:W-:Y:S01]  /*4af0*/  @!P0 SHF.R.U64 R22, R22, 0x10, R23 ;  /* 0x0000001016168819 */ /* 0x000fe20000001217 */
[----:B------:R-:W-:Y:S01]  /*4b00*/  @!P0 HADD2.F32 R37, -RZ, R63.H0_H0 ;  /* 0x2000003fff258230 */ /* 0x000fe20000004100 */
[----:B------:R-:W-:Y:S01]  /*4b10*/  @!P0 SHF.R.U32.HI R20, RZ, 0x10, R21 ;  /* 0x00000010ff148819 */ /* 0x000fe20000011615 */
[--C-:B------:R-:W-:Y:S01]  /*4b20*/  @!P0 HADD2.F32 R49, -RZ, R62.reuse.H1_H1 ;  /* 0x3000003eff318230 */ /* 0x100fe20000004100 */
[----:B------:R-:W-:Y:S01]  /*4b30*/  @!P0 SHF.R.U32.HI R21, RZ, 0x10, R23 ;  /* 0x00000010ff158819 */ /* 0x000fe20000011617 */
[----:B------:R-:W-:Y:S01]  /*4b40*/  @!P0 HADD2.F32 R45, -RZ, R62.H0_H0 ;  /* 0x2000003eff2d8230 */ /* 0x000fe20000004100 */
[--C-:B------:R-:W-:Y:S01]  /*4b50*/  @!P0 SHF.R.U64 R36, R64, 0x10, R65.reuse ;  /* 0x0000001040248819 */ /* 0x100fe20000001241 */
[----:B------:R-:W-:Y:S01]  /*4b60*/  @!P0 HADD2.F32 R31, -RZ, R33.H0_H0 ;  /* 0x20000021ff1f8230 */ /* 0x000fe20000004100 */
[----:B------:R-:W-:Y:S01]  /*4b70*/  @!P0 SHF.R.U32.HI R43, RZ, 0x10, R65 ;  /* 0x00000010ff2b8819 */ /* 0x000fe20000011641 */
[----:B------:R-:W-:Y:S01]  /*4b80*/  @!P0 HADD2.F32 R21, -RZ, R21.H0_H0 ;  /* 0x20000015ff158230 */ /* 0x000fe20000004100 */
[--C-:B------:R-:W-:Y:S01]  /*4b90*/  @!P0 SHF.R.U32.HI R51, RZ, 0x10, R67.reuse ;  /* 0x00000010ff338819 */ /* 0x100fe20000011643 */
[----:B------:R-:W-:Y:S01]  /*4ba0*/  @!P0 HADD2.F32 R36, -RZ, R36.H0_H0 ;  /* 0x20000024ff248230 */ /* 0x000fe20000004100 */
[----:B------:R-:W-:Y:S01]  /*4bb0*/  @!P0 SHF.R.U64 R44, R66, 0x10, R67 ;  /* 0x00000010422c8819 */ /* 0x000fe20000001243 */
[----:B------:R-:W-:Y:S02]  /*4bc0*/  @!P0 HADD2.F32 R43, -RZ, R43.H0_H0 ;  /* 0x2000002bff2b8230 */ /* 0x000fe40000004100 */
[----:B------:R-:W-:Y:S02]  /*4bd0*/  @!P0 HADD2.F32 R51, -RZ, R51.H0_H0 ;  /* 0x20000033ff338230 */ /* 0x000fe40000004100 */
[----:B------:R-:W-:Y:S02]  /*4be0*/  @!P0 HADD2.F32 R44, -RZ, R44.H0_H0 ;  /* 0x2000002cff2c8230 */ /* 0x000fe40000004100 */
[----:B------:R-:W-:Y:S01]  /*4bf0*/  @!P0 HADD2.F32 R22, -RZ, R22.H0_H0 ;  /* 0x20000016ff168230 */ /* 0x000fe20000004100 */
[----:B-1----:R-:W-:Y:S02]  /*4c00*/  @!P0 MOV R28, R25 ;  /* 0x00000019001c8202 */ /* 0x002fe40000000f00 */
[----:B------:R-:W-:Y:S02]  /*4c10*/  @!P0 MOV R41, R53 ;  /* 0x0000003500298202 */ /* 0x000fe40000000f00 */
[----:B------:R-:W-:Y:S01]  /*4c20*/  @!P0 MOV R39, R52 ;  /* 0x0000003400278202 */ /* 0x000fe20000000f00 */
[----:B------:R-:W-:Y:S01]  /*4c30*/  @!P0 HADD2.F32 R23, -RZ, R28.H0_H0 ;  /* 0x2000001cff178230 */ /* 0x000fe20000004100 */
[----:B------:R-:W-:Y:S01]  /*4c40*/  @!P0 MOV R42, R55 ;  /* 0x00000037002a8202 */ /* 0x000fe20000000f00 */
[----:B------:R-:W-:Y:S01]  /*4c50*/  @!P0 HADD2.F32 R38, -RZ, R41.H0_H0 ;  /* 0x20000029ff268230 */ /* 0x000fe20000004100 */
[----:B------:R-:W-:Y:S01]  /*4c60*/  @!P0 MOV R47, R54 ;  /* 0x00000036002f8202 */ /* 0x000fe20000000f00 */
[--C-:B------:R-:W-:Y:S01]  /*4c70*/  @!P0 HADD2.F32 R35, -RZ, R39.reuse.H0_H0 ;  /* 0x20000027ff238230 */ /* 0x100fe20000004100 */
[-C--:B------:R-:W-:Y:S01]  /*4c80*/  @!P0 FMUL.FTZ R3, R23, R30.reuse ;  /* 0x0000001e17038220 */ /* 0x080fe20000410000 */
[----:B------:R-:W-:Y:S01]  /*4c90*/  @!P0 HADD2.F32 R39, -RZ, R39.H1_H1 ;  /* 0x30000027ff278230 */ /* 0x000fe20000004100 */
[----:B------:R-:W-:Y:S01]  /*4ca0*/  @!P0 FMUL.FTZ R50, R38, R30 ;  /* 0x0000001e26328220 */ /* 0x000fe20000410000 */
[----:B------:R-:W-:Y:S01]  /*4cb0*/  @!P0 HADD2.F32 R30, -RZ, R29.H0_H0 ;  /* 0x2000001dff1e8230 */ /* 0x000fe20000004100 */
[-C--:B------:R-:W-:Y:S01]  /*4cc0*/  @!P0 FMUL.FTZ R56, R35, R31.reuse ;  /* 0x0000001f23388220 */ /* 0x080fe20000410000 */
[----:B------:R-:W-:Y:S01]  /*4cd0*/  @!P0 HADD2.F32 R29, -RZ, R32.H1_H1 ;  /* 0x30000020ff1d8230 */ /* 0x000fe20000004100 */
[----:B------:R-:W-:Y:S01]  /*4ce0*/  @!P0 FFMA.FTZ R50, R23, R40, -R50 ;  /* 0x0000002817328223 */ /* 0x000fe20000010832 */
[----:B------:R-:W-:Y:S01]  /*4cf0*/  @!P0 MOV R23, R24 ;  /* 0x0000001800178202 */ /* 0x000fe20000000f00 */
[-C--:B------:R-:W-:Y:S01]  /*4d00*/  @!P0 FMUL.FTZ R57, R39, R30.reuse ;  /* 0x0000001e27398220 */ /* 0x080fe20000410000 */
[----:B------:R-:W-:Y:S02]  /*4d10*/  @!P0 HADD2.F32 R41, -RZ, R41.H1_H1 ;  /* 0x30000029ff298230 */ /* 0x000fe40000004100 */
[--C-:B------:R-:W-:Y:S02]  /*4d20*/  @!P0 HADD2.F32 R46, -RZ, R42.reuse.H0_H0 ;  /* 0x2000002aff2e8230 */ /* 0x100fe40000004100 */
[--C-:B------:R-:W-:Y:S02]  /*4d30*/  @!P0 HADD2.F32 R34, -RZ, R23.reuse.H0_H0 ;  /* 0x20000017ff228230 */ /* 0x100fe40000004100 */
[----:B------:R-:W-:Y:S02]  /*4d40*/  @!P0 HADD2.F32 R23, -RZ, R23.H1_H1 ;  /* 0x30000017ff178230 */ /* 0x000fe40000004100 */
[----:B------:R-:W-:Y:S01]  /*4d50*/  @!P0 HADD2.F32 R48, -RZ, R42.H1_H1 ;  /* 0x3000002aff308230 */ /* 0x000fe20000004100 */
[C---:B------:R-:W-:Y:S01]  /*4d60*/  @!P0 FMUL.FTZ R0, R34.reuse, R31 ;  /* 0x0000001f22008220 */ /* 0x040fe20000410000 */
[----:B------:R-:W-:Y:S01]  /*4d70*/  @!P0 HADD2.F32 R31, -RZ, R20.H0_H0 ;  /* 0x20000014ff1f8230 */ /* 0x000fe20000004100 */
[C---:B------:R-:W-:Y:S01]  /*4d80*/  @!P0 FMUL.FTZ R2, R23.reuse, R30 ;  /* 0x0000001e17028220 */ /* 0x040fe20000410000 */
[----:B------:R-:W-:Y:S01]  /*4d90*/  @!P0 MOV R30, R26 ;  /* 0x0000001a001e8202 */ /* 0x000fe20000000f00 */
[----:B------:R-:W-:Y:S01]  /*4da0*/  @!P0 FFMA.FTZ R57, R23, R36, -R57 ;  /* 0x0000002417398223 */ /* 0x000fe20000010839 */
[----:B------:R-:W-:Y:S01]  /*4db0*/  @!P0 HADD2.F32 R23, -RZ, R32.H0_H0 ;  /* 0x20000020ff178230 */ /* 0x000fe20000004100 */
[----:B------:R-:W-:Y:S01]  /*4dc0*/  @!P0 IMAD.MOV.U32 R32, RZ, RZ, R27 ;  /* 0x000000ffff208224 */ /* 0x000fe200078e001b */
[--C-:B------:R-:W-:Y:S01]  /*4dd0*/  @!P0 HADD2.F32 R42, -RZ, R47.reuse.H0_H0 ;  /* 0x2000002fff2a8230 */ /* 0x100fe20000004100 */
[----:B------:R-:W-:Y:S01]  /*4de0*/  @!P0 FFMA.FTZ R56, R34, R37, -R56 ;  /* 0x0000002522388223 */ /* 0x000fe20000010838 */
[----:B------:R-:W-:Y:S01]  /*4df0*/  @!P0 HADD2.F32 R47, -RZ, R47.H1_H1 ;  /* 0x3000002fff2f8230 */ /* 0x000fe20000004100 */
[----:B------:R-:W-:Y:S01]  /*4e00*/  @!P0 FMUL.FTZ R71, R41, R31 ;  /* 0x0000001f29478220 */ /* 0x000fe20000410000 */
[----:B------:R-:W-:Y:S01]  /*4e10*/  @!P0 HADD2.F32 R34, -RZ, R28.H1_H1 ;  /* 0x3000001cff228230 */ /* 0x000fe20000004100 */
[----:B------:R-:W-:Y:S01]  /*4e20*/  @!P0 FMUL.FTZ R61, R46, R23 ;  /* 0x000000172e3d8220 */ /* 0x000fe20000410000 */
[--C-:B------:R-:W-:Y:S01]  /*4e30*/  @!P0 HADD2.F32 R28, -RZ, R32.reuse.H0_H0 ;  /* 0x20000020ff1c8230 */ /* 0x100fe20000004100 */
[----:B------:R-:W-:Y:S01]  /*4e40*/  @!P0 FMUL.FTZ R60, R48, R21 ;  /* 0x00000015303c8220 */ /* 0x000fe20000410000 */
[----:B------:R-:W-:Y:S01]  /*4e50*/  @!P0 HADD2.F32 R20, -RZ, R32.H1_H1 ;  /* 0x30000020ff148230 */ /* 0x000fe20000004100 */
[----:B------:R-:W-:Y:S01]  /*4e60*/  @!P0 FMUL.FTZ R69, R42, R29 ;  /* 0x0000001d2a458220 */ /* 0x000fe20000410000 */
[--C-:B------:R-:W-:Y:S01]  /*4e70*/  @!P0 HADD2.F32 R32, -RZ, R30.reuse.H0_H0 ;  /* 0x2000001eff208230 */ /* 0x100fe20000004100 */
[----:B------:R-:W-:Y:S01]  /*4e80*/  @!P0 FMUL.FTZ R68, R47, R22 ;  /* 0x000000162f448220 */ /* 0x000fe20000410000 */
[----:B------:R-:W-:Y:S01]  /*4e90*/  @!P0 HADD2.F32 R33, -RZ, R30.H1_H1 ;  /* 0x3000001eff218230 */ /* 0x000fe20000004100 */
[----:B------:R-:W-:Y:S01]  /*4ea0*/  @!P0 FFMA.FTZ R71, R34, R43, -R71 ;  /* 0x0000002b22478223 */ /* 0x000fe20000010847 */
[----:B------:R-:W-:Y:S01]  /*4eb0*/  @!P0 F2FP.PACK_AB R57, R57, R56 ;  /* 0x000000383939823e */ /* 0x000fe200000000ff */
[----:B------:R-:W-:Y:S02]  /*4ec0*/  @!P0 FFMA.FTZ R61, R28, R49, -R61 ;  /* 0x000000311c3d8223 */ /* 0x000fe4000001083d */
[----:B------:R-:W-:Y:S01]  /*4ed0*/  @!P0 FFMA.FTZ R60, R20, R51, -R60 ;  /* 0x00000033143c8223 */ /* 0x000fe2000001083c */
[----:B------:R-:W-:Y:S01]  /*4ee0*/  @!P0 F2FP.PACK_AB R50, R71, R50 ;  /* 0x000000324732823e */ /* 0x000fe200000000ff */
[----:B------:R-:W-:Y:S02]  /*4ef0*/  @!P0 FFMA.FTZ R69, R32, R45, -R69 ;  /* 0x0000002d20458223 */ /* 0x000fe40000010845 */
[----:B------:R-:W-:Y:S01]  /*4f00*/  @!P0 FFMA.FTZ R68, R33, R44, -R68 ;  /* 0x0000002c21448223 */ /* 0x000fe20000010844 */
[----:B------:R-:W-:Y:S01]  /*4f10*/  @!P0 F2FP.PACK_AB R60, R60, R61 ;  /* 0x0000003d3c3c823e */ /* 0x000fe200000000ff */
[----:B------:R-:W-:Y:S01]  /*4f20*/  @!P0 IMAD.MOV.U32 R24, RZ, RZ, R57 ;  /* 0x000000ffff188224 */ /* 0x000fe200078e0039 */
[----:B------:R-:W-:Y:S01]  /*4f30*/  @!P0 MOV R25, R50 ;  /* 0x0000003200198202 */ /* 0x000fe20000000f00 */
[----:B------:R-:W-:Y:S01]  /*4f40*/  @!P0 FFMA.FTZ R0, R35, R37, R0 ;  /* 0x0000002523008223 */ /* 0x000fe20000010000 */
[----:B------:R-:W-:Y:S01]  /*4f50*/  @!P0 F2FP.PACK_AB R69, R68, R69 ;  /* 0x000000454445823e */ /* 0x000fe200000000ff */
[----:B------:R-:W-:Y:S01]  /*4f60*/  @!P0 FMUL.FTZ R4, R34, R31 ;  /* 0x0000001f22048220 */ /* 0x000fe20000410000 */
[----:B------:R-:W-:Y:S01]  /*4f70*/  @!P0 MOV R27, R60 ;  /* 0x0000003c001b8202 */ /* 0x000fe20000000f00 */
[----:B------:R-:W-:Y:S01]  /*4f80*/  @!P0 FFMA.FTZ R2, R39, R36, R2 ;  /* 0x0000002427028223 */ /* 0x000fe20000010002 */
[----:B------:R-:W-:Y:S01]  /*4f90*/  @!P0 MOV R26, R69 ;  /* 0x00000045001a8202 */ /* 0x000fe20000000f00 */
[----:B------:R-:W-:Y:S02]  /*4fa0*/  @!P0 FMUL.FTZ R5, R32, R29 ;  /* 0x0000001d20058220 */ /* 0x000fe40000410000 */
[----:B------:R-:W-:Y:S01]  /*4fb0*/  @!P0 FFMA.FTZ R3, R38, R40, R3 ;  /* 0x0000002826038223 */ /* 0x000fe20000010003 */
[----:B------:R-:W-:Y:S01]  /*4fc0*/  @!P0 F2FP.PACK_AB R50, R2, R0 ;  /* 0x000000000232823e */ /* 0x000fe200000000ff */
[----:B------:R-:W-:Y:S01]  /*4fd0*/  @!P0 FMUL.FTZ R6, R33, R22 ;  /* 0x0000001621068220 */ /* 0x000fe20000410000 */
[----:B------:R1:W-:Y:S01]  /*4fe0*/  STG.E.128 [R58.64], R24 ;  /* 0x000000183a007986 */ /* 0x0003e2000c101d06 */
[----:B------:R-:W-:Y:S02]  /*4ff0*/  @!P0 FFMA.FTZ R4, R41, R43, R4 ;  /* 0x0000002b29048223 */ /* 0x000fe40000010004 */
[----:B------:R-:W-:Y:S02]  /*5000*/  @!P0 FMUL.FTZ R7, R28, R23 ;  /* 0x000000171c078220 */ /* 0x000fe40000410000 */
[----:B------:R-:W-:Y:S01]  /*5010*/  @!P0 FFMA.FTZ R5, R42, R45, R5 ;  /* 0x0000002d2a058223 */ /* 0x000fe20000010005 */
[----:B------:R-:W-:Y:S01]  /*5020*/  @!P0 F2FP.PACK_AB R57, R4, R3 ;  /* 0x000000030439823e */ /* 0x000fe200000000ff */
[----:B------:R-:W-:Y:S02]  /*5030*/  @!P0 FMUL.FTZ R8, R20, R21 ;  /* 0x0000001514088220 */ /* 0x000fe40000410000 */
[----:B------:R-:W-:Y:S01]  /*5040*/  @!P0 FFMA.FTZ R6, R47, R44, R6 ;  /* 0x0000002c2f068223 */ /* 0x000fe20000010006 */
[----:B------:R-:W-:Y:S01]  /*5050*/  @!P0 MOV R53, R57 ;  /* 0x0000003900358202 */ /* 0x000fe20000000f00 */
[----:B------:R-:W-:Y:S02]  /*5060*/  @!P0 FFMA.FTZ R7, R46, R49, R7 ;  /* 0x000000312e078223 */ /* 0x000fe40000010007 */
[----:B------:R-:W-:Y:S01]  /*5070*/  @!P0 FFMA.FTZ R8, R48, R51, R8 ;  /* 0x0000003330088223 */ /* 0x000fe20000010008 */
[----:B------:R-:W-:Y:S01]  /*5080*/  @!P0 F2FP.PACK_AB R56, R6, R5 ;  /* 0x000000050638823e */ /* 0x000fe200000000ff */
[----:B------:R-:W-:Y:S03]  /*5090*/  @!P0 IMAD.MOV.U32 R52, RZ, RZ, R50 ;  /* 0x000000ffff348224 */ /* 0x000fe600078e0032 */
[----:B------:R-:W-:Y:S02]  /*50a0*/  @!P0 MOV R54, R56 ;  /* 0x0000003800368202 */ /* 0x000fe40000000f00 */
[----:B-1----:R-:W-:Y:S04]  /*50b0*/  @!P0 F2FP.PACK_AB R59, R8, R7 ;  /* 0x00000007083b823e */ /* 0x002fe800000000ff */
[----:B------:R-:W-:Y:S01]  /*50c0*/  @!P0 MOV R55, R59 ;  /* 0x0000003b00378202 */ /* 0x000fe20000000f00 */
[----:B------:R-:W-:-:S05]  /*50d0*/  @P1 BRA `(.L_x_61) ;  /* 0x000001d000001947 */ /* 0x000fca0003800000 */
[----:B------:R-:W-:Y:S04]  /*50e0*/  IADD3 R143, P1, P0, R160, R143, R125 ;  /* 0x0000008fa08f7210 */ /* 0x000fe8000783e07d */
[----:B------:R-:W-:Y:S02]  /*50f0*/  IADD3.X R94, R99, R94, R114, P1, P0 ;  /* 0x0000005e635e7210 */ /* 0x000fe40000fe0472 */
[C---:B------:R-:W-:Y:S04]  /*5100*/  LEA R2, P0, R143.reuse, c[0x0][0x1c8], 0x1 ;  /* 0x000072008f027a11 */ /* 0x040fe800078008ff */
[----:B------:R-:W-:Y:S05]  /*5110*/  LEA.HI.X R3, R143, c[0x0][0x1cc], R94, 0x1, P0 ;  /* 0x000073008f037a11 */ /* 0x000fea00000f0c5e */
[----:B------:R1:W-:Y:S01]  /*5120*/  STG.E.128 [R2.64], R52 ;  /* 0x0000003402007986 */ /* 0x0003e2000c101d06 */
[----:B------:R-:W-:-:S05]  /*5130*/  BRA `(.L_x_61) ;  /* 0x0000017000007947 */ /* 0x000fca0003800000 */
.L_x_57:
[----:B------:R-:W-:Y:S05]  /*5140*/  IMAD R0, R135, -0x40, R144 ;  /* 0xffffffc087007824 */ /* 0x000fea00078e0290 */
[----:B------:R-:W-:Y:S04]  /*5150*/  IMNMX R0, R0, 0x40, PT ;  /* 0x0000004000007817 */ /* 0x000fe80003800200 */
[----:B------:R-:W-:Y:S11]  /*5160*/  ISETP.GE.AND P0, PT, R139, R0, PT ;  /* 0x000000008b00720c */ /* 0x000ff60003f06270 */
[----:B------:R-:W-:Y:S02]  /*5170*/  @!UPT UIADD3 URZ, URZ, URZ, URZ ;  /* 0x0000003f3f3ff290 */ /* 0x000fe4000fffe03f */
[----:B------:R-:W-:-:S05]  /*5180*/  @P0 BRA `(.L_x_61) ;  /* 0x0000012000000947 */ /* 0x000fca0003800000 */
[----:B------:R-:W-:Y:S02]  /*5190*/  ISETP.GE.AND P0, PT, R18, c[0x0][0x1d4], PT ;  /* 0x0000750012007a0c */ /* 0x000fe40003f06270 */
[----:B------:R-:W-:Y:S02]  /*51a0*/  ISETP.GE.AND P1, PT, R12, c[0x0][0x1d4], PT ;  /* 0x000075000c007a0c */ /* 0x000fe40003f26270 */
[----:B------:R-:W-:Y:S09]  /*51b0*/  ISETP.GE.AND P2, PT, R13, c[0x0][0x1d4], PT ;  /* 0x000075000d007a0c */ /* 0x000ff20003f46270 */
[----:B------:R-:W1:Y:S04]  /*51c0*/  @!P0 LDS.128 R4, [R128+0x6000] ;  /* 0x0060000080048984 */ /* 0x000e680000000c00 */
[----:B------:R-:W2:Y:S04]  /*51d0*/  @!P1 LDS.128 R28, [R128+0x8000] ;  /* 0x00800000801c9984 */ /* 0x000ea80000000c00 */
[----:B------:R-:W3:Y:S04]  /*51e0*/  @!P2 LDS.128 R32, [R127+0x6000] ;  /* 0x006000007f20a984 */ /* 0x000ee80000000c00 */
[----:B-1----:R-:W-:Y:S01]  /*51f0*/  @!P0 STG.E.128 [R64.64], R4 ;  /* 0x0000000440008986 */ /* 0x002fe2000c101d06 */
[----:B------:R-:W-:Y:S03]  /*5200*/  ISETP.GE.AND P0, PT, R138, c[0x0][0x1d4], PT ;  /* 0x000075008a007a0c */ /* 0x000fe60003f06270 */
[----:B--2---:R-:W-:Y:S01]  /*5210*/  @!P1 STG.E.128 [R64.64+0x80], R28 ;  /* 0x0000801c40009986 */ /* 0x004fe2000c101d06 */
[----:B------:R-:W-:Y:S03]  /*5220*/  ISETP.GE.AND P1, PT, R137, c[0x0][0x1d4], PT ;  /* 0x0000750089007a0c */ /* 0x000fe60003f26270 */
[----:B---3--:R-:W-:Y:S06]  /*5230*/  @!P2 STG.E.128 [R64.64+0x40], R32 ;  /* 0x000040204000a986 */ /* 0x008fec000c101d06 */
[----:B------:R-:W1:Y:S04]  /*5240*/  @!P0 LDS.128 R24, [R127+0x8000] ;  /* 0x008000007f188984 */ /* 0x000e680000000c00 */
[----:B------:R-:W2:Y:S04]  /*5250*/  @!P1 LDS.128 R20, [R128+0xa000] ;  /* 0x00a0000080149984 */ /* 0x000ea80000000c00 */
[----:B-1----:R-:W-:Y:S01]  /*5260*/  @!P0 STG.E.128 [R64.64+0xc0], R24 ;  /* 0x0000c01840008986 */ /* 0x002fe2000c101d06 */
[----:B------:R-:W-:Y:S03]  /*5270*/  ISETP.GE.AND P0, PT, R136, c[0x0][0x1d4], PT ;  /* 0x0000750088007a0c */ /* 0x000fe60003f06270 */
[----:B--2---:R-:W-:Y:S10]  /*5280*/  @!P1 STG.E.128 [R64.64+0x100], R20 ;  /* 0x0001001440009986 */ /* 0x004ff4000c101d06 */
[----:B------:R-:W1:Y:S04]  /*5290*/  @!P0 LDS.128 R4, [R127+0xa000] ;  /* 0x00a000007f048984 */ /* 0x000e680000000c00 */
[----:B-1----:R1:W-:Y:S02]  /*52a0*/  @!P0 STG.E.128 [R64.64+0x140], R4 ;  /* 0x0001400440008986 */ /* 0x0023e4000c101d06 */
.L_x_61:
[----:B------:R-:W-:Y:S05]  /*52b0*/  BSYNC B1 ;  /* 0x0000000000017941 */ /* 0x000fea0003800000 */
.L_x_56:
[C---:B-1----:R-:W-:Y:S01]  /*52c0*/  IMAD.SHL.U32 R3, R135.reuse, 0x40, RZ ;  /* 0x0000004087037824 */ /* 0x042fe200078e00ff */
[----:B------:R-:W-:Y:S01]  /*52d0*/  SHF.L.U64.HI R84, R135, 0x6, R84 ;  /* 0x0000000687547819 */ /* 0x000fe20000010254 */
[----:B------:R-:W-:Y:S02]  /*52e0*/  BSSY B0, `(.L_x_78) ;  /* 0x0000048000007945 */ /* 0x000fe40003800000 */
[----:B------:R-:W-:Y:S01]  /*52f0*/  IMAD.IADD R0, R96, 0x1, -R3 ;  /* 0x0000000160007824 */ /* 0x000fe200078e0a03 */
[----:B------:R-:W-:Y:S04]  /*5300*/  IADD3 R5, P1, R3, R98, RZ ;  /* 0x0000006203057210 */ /* 0x000fe80007f3e0ff */
[----:B------:R-:W-:Y:S01]  /*5310*/  ISETP.GE.AND P0, PT, R0, 0x21, PT ;  /* 0x000000210000780c */ /* 0x000fe20003f06270 */
[----:B------:R-:W-:Y:S11]  /*5320*/  IMAD.X R2, R84, 0x1, R97, P1 ;  /* 0x0000000154027824 */ /* 0x000ff600008e0661 */
[----:B------:R-:W-:Y:S01]  /*5330*/  @!UPT UIADD3 URZ, URZ, URZ, URZ ;  /* 0x0000003f3f3ff290 */ /* 0x000fe2000fffe03f */
[----:B------:R-:W-:Y:S04]  /*5340*/  @P0 IADD3 R7, P1, R5, 0x20, RZ ;  /* 0x0000002005070810 */ /* 0x000fe80007f3e0ff */
[----:B------:R-:W-:Y:S02]  /*5350*/  @P0 IADD3.X R4, RZ, R2, RZ, P1, !PT ;  /* 0x00000002ff040210 */ /* 0x000fe40000ffe4ff */
[----:B------:R-:W-:Y:S02]  /*5360*/  ISETP.GE.AND P1, PT, R0, 0x1, PT ;  /* 0x000000010000780c */ /* 0x000fe40003f26270 */
[----:B------:R-:W-:Y:S01]  /*5370*/  IADD3 R0, -R3, R144, RZ ;  /* 0x0000009003007210 */ /* 0x000fe20007ffe1ff */
[----:B------:R-:W-:Y:S03]  /*5380*/  @P0 IMAD R4, R4, c[0x0][0x258], RZ ;  /* 0x0000960004040a24 */ /* 0x000fe600078e02ff */
[----:B------:R-:W-:Y:S01]  /*5390*/  IMNMX R0, R0, 0x40, PT ;  /* 0x0000004000007817 */ /* 0x000fe20003800200 */
[----:B------:R-:W-:Y:S06]  /*53a0*/  @P0 IMAD R4, R7, c[0x0][0x25c], R4 ;  /* 0x0000970007040a24 */ /* 0x000fec00078e0204 */
[----:B------:R-:W-:Y:S02]  /*53b0*/  @P1 IMAD.MOV.U32 R94, RZ, RZ, R156 ;  /* 0x000000ffff5e1224 */ /* 0x000fe400078e009c */
[----:B------:R-:W-:Y:S02]  /*53c0*/  @P1 IMAD R2, R2, c[0x0][0x258], RZ ;  /* 0x0000960002021a24 */ /* 0x000fe400078e02ff */
[C---:B-----5:R-:W-:Y:S01]  /*53d0*/  @P1 IMAD.WIDE.U32 R20, R5.reuse, c[0x0][0x258], R94 ;  /* 0x0000960005141a25 */ /* 0x060fe200078e005e */
[----:B------:R-:W-:Y:S03]  /*53e0*/  @P0 MOV R94, R156 ;  /* 0x0000009c005e0202 */ /* 0x000fe60000000f00 */
[----:B------:R-:W-:Y:S01]  /*53f0*/  @P1 IMAD R2, R5, c[0x0][0x25c], R2 ;  /* 0x0000970005021a24 */ /* 0x000fe200078e0202 */
[C---:B------:R-:W-:Y:S03]  /*5400*/  @P1 LEA R22, P2, R20.reuse, c[0x0][0x250], 0x1 ;  /* 0x0000940014161a11 */ /* 0x040fe600078408ff */
[----:B------:R-:W-:Y:S05]  /*5410*/  @P1 IMAD.IADD R2, R21, 0x1, R2 ;  /* 0x0000000115021824 */ /* 0x000fea00078e0202 */
[----:B------:R-:W-:Y:S01]  /*5420*/  @P1 LEA.HI.X R23, R20, c[0x0][0x254], R2, 0x1, P2 ;  /* 0x0000950014171a11 */ /* 0x000fe200010f0c02 */
[----:B------:R-:W-:Y:S04]  /*5430*/  @P0 IMAD.WIDE.U32 R20, R7, c[0x0][0x258], R94 ;  /* 0x0000960007140a25 */ /* 0x000fe800078e005e */
[----:B------:R-:W-:Y:S01]  /*5440*/  @!PT LDS RZ, [RZ] ;  /* 0x00000000fffff984 */ /* 0x000fe20000000800 */
[----:B------:R-:W-:Y:S01]  /*5450*/  @!PT LDS RZ, [RZ] ;  /* 0x00000000fffff984 */ /* 0x000fe20000000800 */
[----:B------:R-:W-:Y:S01]  /*5460*/  @!PT LDS RZ, [RZ] ;  /* 0x00000000fffff984 */ /* 0x000fe20000000800 */
[----:B------:R1:W-:Y:S01]  /*5470*/  @P1 LDGSTS.E.BYPASS.LTC128B.128 [R134+0x100], [R22.64], !P5 ;  /* 0x0010000016861fae */ /* 0x0003e2000e901d46 */
[----:B------:R-:W-:Y:S01]  /*5480*/  @P0 IMAD.IADD R4, R21, 0x1, R4 ;  /* 0x0000000115040824 */ /* 0x000fe200078e0204 */
[C---:B------:R-:W-:Y:S02]  /*5490*/  @P0 LEA R6, P2, R20.reuse, c[0x0][0x250], 0x1 ;  /* 0x0000940014060a11 */ /* 0x040fe400078408ff */
[----:B------:R1:W-:Y:S02]  /*54a0*/  @P1 LDGSTS.E.BYPASS.LTC128B.128 [R134+0x2100], [R22.64+0x80], !P4 ;  /* 0x0210008016861fae */ /* 0x0003e4000e101d46 */
[----:B------:R-:W-:Y:S02]  /*54b0*/  @P0 LEA.HI.X R7, R20, c[0x0][0x254], R4, 0x1, P2 ;  /* 0x0000950014070a11 */ /* 0x000fe400010f0c04 */
[----:B------:R1:W-:Y:S04]  /*54c0*/  @P1 LDGSTS.E.BYPASS.LTC128B.128 [R134+0x4100], [R22.64+0x100], !P3 ;  /* 0x0410010016861fae */ /* 0x0003e8000d901d46 */
[----:B------:R1:W-:Y:S04]  /*54d0*/  @P0 LDGSTS.E.BYPASS.LTC128B.128 [R134+0x1100], [R6.64], !P5 ;  /* 0x0110000006860fae */ /* 0x0003e8000e901d46 */
[----:B------:R1:W-:Y:S04]  /*54e0*/  @P0 LDGSTS.E.BYPASS.LTC128B.128 [R134+0x3100], [R6.64+0x80], !P4 ;  /* 0x0310008006860fae */ /* 0x0003e8000e101d46 */
[----:B------:R1:W-:Y:S01]  /*54f0*/  @P0 LDGSTS.E.BYPASS.LTC128B.128 [R134+0x5100], [R6.64+0x100], !P3 ;  /* 0x0510010006860fae */ /* 0x0003e2000d901d46 */
[----:B------:R-:W-:Y:S03]  /*5500*/  ISETP.GE.AND P0, PT, R139, R0, PT ;  /* 0x000000008b00720c */ /* 0x000fe60003f06270 */
[----:B------:R-:W0:Y:S01]  /*5510*/  LDGDEPBAR ;  /* 0x00000000000079af */ /* 0x000e220000000000 */
[----:B------:R-:W-:Y:S04]  /*5520*/  DEPBAR.LE SB0, 0x0 ;  /* 0x000080000000791a */ /* 0x000fe80000000000 */
[----:B------:R-:W-:Y:S06]  /*5530*/  BAR.SYNC.DEFER_BLOCKING 0x0 ;  /* 0x0000000000007b1d */ /* 0x000fec0000010000 */
[----:B------:R-:W-:-:S05]  /*5540*/  @P0 BRA `(.L_x_79) ;  /* 0x0000021000000947 */ /* 0x000fca0003800000 */
[----:B-1----:R-:W-:Y:S01]  /*5550*/  IADD3 R3, P0, R3, R93, RZ ;  /* 0x0000005d03037210 */ /* 0x002fe20007f1e0ff */
[----:B------:R-:W-:Y:S01]  /*5560*/  IMAD.MOV.U32 R20, RZ, RZ, R154 ;  /* 0x000000ffff147224 */ /* 0x000fe200078e009a */
[----:B------:R-:W-:Y:S01]  /*5570*/  ISETP.GE.AND P1, PT, R18, c[0x0][0x1d4], PT ;  /* 0x0000750012007a0c */ /* 0x000fe20003f26270 */
[----:B------:R-:W-:Y:S02]  /*5580*/  IMAD.MOV.U32 R21, RZ, RZ, R91 ;  /* 0x000000ffff157224 */ /* 0x000fe400078e005b */
[----:B------:R-:W-:Y:S02]  /*5590*/  IMAD.X R0, R84, 0x1, R92, P0 ;  /* 0x0000000154007824 */ /* 0x000fe400000e065c */
[C---:B------:R-:W-:Y:S04]  /*55a0*/  IMAD.WIDE.U32 R20, R3.reuse, c[0x0][0x208], R20 ;  /* 0x0000820003147a25 */ /* 0x040fe800078e0014 */
[----:B------:R-:W-:Y:S01]  /*55b0*/  IMAD R0, R0, c[0x0][0x208], RZ ;  /* 0x0000820000007a24 */ /* 0x000fe200078e02ff */
[C---:B------:R-:W-:Y:S03]  /*55c0*/  LEA R2, P0, R20.reuse, c[0x0][0x1f8], 0x1 ;  /* 0x00007e0014027a11 */ /* 0x040fe600078008ff */
[----:B------:R-:W1:Y:S01]  /*55d0*/  @!P1 LDS.128 R4, [R128] ;  /* 0x0000000080049984 */ /* 0x000e620000000c00 */
[----:B------:R-:W-:Y:S04]  /*55e0*/  IMAD R0, R3, c[0x0][0x20c], R0 ;  /* 0x0000830003007a24 */ /* 0x000fe800078e0200 */
[----:B------:R-:W-:Y:S05]  /*55f0*/  IMAD.IADD R0, R21, 0x1, R0 ;  /* 0x0000000115007824 */ /* 0x000fea00078e0200 */
[----:B------:R-:W-:Y:S02]  /*5600*/  LEA.HI.X R3, R20, c[0x0][0x1fc], R0, 0x1, P0 ;  /* 0x00007f0014037a11 */ /* 0x000fe400000f0c00 */
[----:B------:R-:W-:Y:S11]  /*5610*/  ISETP.GE.AND P0, PT, R13, c[0x0][0x1d4], PT ;  /* 0x000075000d007a0c */ /* 0x000ff60003f06270 */
[----:B------:R-:W-:Y:S02]  /*5620*/  @!UPT UIADD3 URZ, URZ, URZ, URZ ;  /* 0x0000003f3f3ff290 */ /* 0x000fe4000fffe03f */
[----:B------:R-:W2:Y:S04]  /*5630*/  @!P0 LDS.128 R32, [R127] ;  /* 0x000000007f208984 */ /* 0x000ea80000000c00 */
[----:B-1----:R-:W-:Y:S01]  /*5640*/  @!P1 STG.E.128 [R2.64], R4 ;  /* 0x0000000402009986 */ /* 0x002fe2000c101d06 */
[----:B------:R-:W-:Y:S11]  /*5650*/  ISETP.GE.AND P1, PT, R12, c[0x0][0x1d4], PT ;  /* 0x000075000c007a0c */ /* 0x000ff60003f26270 */
[----:B------:R-:W-:Y:S02]  /*5660*/  @!UPT UIADD3 URZ, URZ, URZ, URZ ;  /* 0x0000003f3f3ff290 */ /* 0x000fe4000fffe03f */
[----:B------:R-:W1:Y:S04]  /*5670*/  @!P1 LDS.128 R28, [R128+0x2000] ;  /* 0x00200000801c9984 */ /* 0x000e680000000c00 */
[----:B--2---:R-:W-:Y:S01]  /*5680*/  @!P0 STG.E.128 [R2.64+0x40], R32 ;  /* 0x0000402002008986 */ /* 0x004fe2000c101d06 */
[----:B------:R-:W-:Y:S11]  /*5690*/  ISETP.GE.AND P0, PT, R138, c[0x0][0x1d4], PT ;  /* 0x000075008a007a0c */ /* 0x000ff60003f06270 */
[----:B------:R-:W-:Y:S02]  /*56a0*/  @!UPT UIADD3 URZ, URZ, URZ, URZ ;  /* 0x0000003f3f3ff290 */ /* 0x000fe4000fffe03f */
[----:B------:R-:W2:Y:S04]  /*56b0*/  @!P0 LDS.128 R24, [R127+0x2000] ;  /* 0x002000007f188984 */ /* 0x000ea80000000c00 */
[----:B-1----:R-:W-:Y:S01]  /*56c0*/  @!P1 STG.E.128 [R2.64+0x80], R28 ;  /* 0x0000801c02009986 */ /* 0x002fe2000c101d06 */
[----:B------:R-:W-:Y:S11]  /*56d0*/  ISETP.GE.AND P1, PT, R137, c[0x0][0x1d4], PT ;  /* 0x0000750089007a0c */ /* 0x000ff60003f26270 */
[----:B------:R-:W-:Y:S02]  /*56e0*/  @!UPT UIADD3 URZ, URZ, URZ, URZ ;  /* 0x0000003f3f3ff290 */ /* 0x000fe4000fffe03f */
[----:B------:R-:W1:Y:S04]  /*56f0*/  @!P1 LDS.128 R20, [R128+0x4000] ;  /* 0x0040000080149984 */ /* 0x000e680000000c00 */
[----:B--2---:R-:W-:Y:S01]  /*5700*/  @!P0 STG.E.128 [R2.64+0xc0], R24 ;  /* 0x0000c01802008986 */ /* 0x004fe2000c101d06 */
[----:B------:R-:W-:Y:S11]  /*5710*/  ISETP.GE.AND P0, PT, R136, c[0x0][0x1d4], PT ;  /* 0x0000750088007a0c */ /* 0x000ff60003f06270 */
[----:B------:R-:W-:Y:S02]  /*5720*/  @!UPT UIADD3 URZ, URZ, URZ, URZ ;  /* 0x0000003f3f3ff290 */ /* 0x000fe4000fffe03f */
[----:B------:R-:W2:Y:S04]  /*5730*/  @!P0 LDS.128 R4, [R127+0x4000] ;  /* 0x004000007f048984 */ /* 0x000ea80000000c00 */
[----:B-1----:R1:W-:Y:S04]  /*5740*/  @!P1 STG.E.128 [R2.64+0x100], R20 ;  /* 0x0001001402009986 */ /* 0x0023e8000c101d06 */
[----:B--2---:R1:W-:Y:S02]  /*5750*/  @!P0 STG.E.128 [R2.64+0x140], R4 ;  /* 0x0001400402008986 */ /* 0x0043e4000c101d06 */
.L_x_79:
[----:B-1----:R-:W-:Y:S05]  /*5760*/  BSYNC B0 ;  /* 0x0000000000007941 */ /* 0x002fea0003800000 */
.L_x_78:
[C---:B------:R-:W-:Y:S02]  /*5770*/  ISETP.GT.AND P0, PT, R135.reuse, R100, PT ;  /* 0x000000648700720c */ /* 0x040fe40003f04270 */
[----:B------:R-:W-:Y:S11]  /*5780*/  IADD3 R135, R135, -0x1, RZ ;  /* 0xffffffff87877810 */ /* 0x000ff60007ffe0ff */
[----:B------:R-:W-:Y:S01]  /*5790*/  @P0 SHF.R.S32.HI R2, RZ, 0x1f, R135 ;  /* 0x0000001fff020819 */ /* 0x000fe20000011487 */
[----:B------:R-:W-:Y:S02]  /*57a0*/  @P0 IMAD R0, R102, R135, RZ ;  /* 0x0000008766000224 */ /* 0x000fe400078e02ff */
[----:B------:R-:W-:Y:S02]  /*57b0*/  @P0 IMAD.MOV.U32 R4, RZ, RZ, R158 ;  /* 0x000000ffff040224 */ /* 0x000fe400078e009e */
[----:B------:R-:W-:Y:S02]  /*57c0*/  @P0 IMAD.MOV.U32 R5, RZ, RZ, R165 ;  /* 0x000000ffff050224 */ /* 0x000fe400078e00a5 */
[-C--:B------:R-:W-:Y:S02]  /*57d0*/  @P0 IMAD R0, R2, R103.reuse, R0 ;  /* 0x0000006702000224 */ /* 0x080fe400078e0200 */
[----:B------:R-:W-:Y:S04]  /*57e0*/  @P0 IMAD.WIDE.U32 R4, R135, R103, R4 ;  /* 0x0000006787040225 */ /* 0x000fe800078e0004 */
[----:B------:R-:W-:Y:S01]  /*57f0*/  @P0 IMAD.IADD R0, R5, 0x1, R0 ;  /* 0x0000000105000824 */ /* 0x000fe200078e0200 */
[C---:B------:R-:W-:Y:S04]  /*5800*/  @P0 LEA R6, P1, R4.reuse, c[0x0][0x220], 0x1 ;  /* 0x0000880004060a11 */ /* 0x040fe800078208ff */
[----:B------:R-:W-:Y:S02]  /*5810*/  @P0 LEA.HI.X R7, R4, c[0x0][0x224], R0, 0x1, P1 ;  /* 0x0000890004070a11 */ /* 0x000fe400008f0c00 */
[C---:B------:R-:W-:Y:S03]  /*5820*/  @P0 LEA R2, P1, R112.reuse, R6, 0x1 ;  /* 0x0000000670020211 */ /* 0x040fe600078208ff */
[----:B------:R-:W-:Y:S01]  /*5830*/  @!PT LDS RZ, [RZ] ;  /* 0x00000000fffff984 */ /* 0x000fe20000000800 */
[----:B------:R-:W-:Y:S01]  /*5840*/  @!PT LDS RZ, [RZ] ;  /* 0x00000000fffff984 */ /* 0x000fe20000000800 */
[----:B------:R-:W-:Y:S01]  /*5850*/  @!PT LDS RZ, [RZ] ;  /* 0x00000000fffff984 */ /* 0x000fe20000000800 */
[----:B------:R1:W-:Y:S01]  /*5860*/  @P0 LDGSTS.E.BYPASS.LTC128B.128 [R134+0x6100], [R6.64], !P5 ;  /* 0x0610000006860fae */ /* 0x0003e2000e901d46 */
[----:B------:R-:W-:Y:S03]  /*5870*/  @P0 LEA.HI.X R3, R112, R7, R111, 0x1, P1 ;  /* 0x0000000770030211 */ /* 0x000fe600008f0c6f */
[----:B------:R1:W-:Y:S04]  /*5880*/  @P0 LDGSTS.E.BYPASS.LTC128B.128 [R134+0x8100], [R6.64+0x80], !P4 ;  /* 0x0810008006860fae */ /* 0x0003e8000e101d46 */
[----:B------:R1:W-:Y:S04]  /*5890*/  @P0 LDGSTS.E.BYPASS.LTC128B.128 [R134+0xa100], [R6.64+0x100], !P3 ;  /* 0x0a10010006860fae */ /* 0x0003e8000d901d46 */
[----:B------:R1:W-:Y:S04]  /*58a0*/  @P0 LDGSTS.E.BYPASS.LTC128B.128 [R134+0x7100], [R2.64], !P5 ;  /* 0x0710000002860fae */ /* 0x0003e8000e901d46 */
[----:B------:R1:W-:Y:S04]  /*58b0*/  @P0 LDGSTS.E.BYPASS.LTC128B.128 [R134+0x9100], [R2.64+0x80], !P4 ;  /* 0x0910008002860fae */ /* 0x0003e8000e101d46 */
[----:B------:R1:W-:Y:S04]  /*58c0*/  @P0 LDGSTS.E.BYPASS.LTC128B.128 [R134+0xb100], [R2.64+0x100], !P3 ;  /* 0x0b10010002860fae */ /* 0x0003e8000d901d46 */
[----:B------:R-:W0:Y:S01]  /*58d0*/  LDGDEPBAR ;  /* 0x00000000000079af */ /* 0x000e220000000000 */
[----:B------:R-:W-:-:S05]  /*58e0*/  @P0 BRA `(.L_x_80) ;  /* 0xffffc0d000000947 */ /* 0x000fca000383ffff */
[----:B------:R-:W-:Y:S06]  /*58f0*/  BAR.SYNC.DEFER_BLOCKING 0x0 ;  /* 0x0000000000007b1d */ /* 0x000fec0000010000 */
.L_x_55:
[----:B-1----:R-:W-:Y:S01]  /*5900*/  ISETP.GE.AND P0, PT, R78, 0x1, PT ;  /* 0x000000014e00780c */ /* 0x002fe20003f06270 */
[----:B------:R-:W-:Y:S01]  /*5910*/  IMAD.IADD R140, R140, 0x1, R141 ;  /* 0x000000018c8c7824 */ /* 0x000fe200078e028d */
[----:B------:R-:W-:Y:S01]  /*5920*/  PLOP3.LUT P2, PT, PT, PT, PT, 0x80, 0x0 ;  /* 0x000000000000781c */ /* 0x000fe20003f4f070 */
        /* <DEDUP_REMOVED lines=11> */
[----:B------:R-:W-:Y:S01]  /*59e0*/  MOV R4, RZ ;  /* 0x000000ff00047202 */ /* 0x000fe20000000f00 */
        /* <DEDUP_REMOVED lines=37> */
[----:B------:R-:W-:Y:S01]  /*5c40*/  IMAD.MOV.U32 R12, RZ, RZ, RZ ;  /* 0x000000ffff0c7224 */ /* 0x000fe200078e00ff */
[----:B------:R-:W-:Y:S05]  /*5c50*/  @!P0 BRA `(.L_x_81) ;  /* 0x0000cc7000008947 */ /* 0x000fea0003800000 */
[----:B------:R-:W-:-:S04]  /*5c60*/  ISETP.NE.U32.AND P0, PT, RZ, c[0x0][0x340], PT ;  /* 0x0000d000ff007a0c */ /* 0x000fc80003f05070 */
[----:B------:R-:W-:-:S13]  /*5c70*/  ISETP.NE.AND.EX P1, PT, RZ, c[0x0][0x344], PT, P0 ;  /* 0x0000d100ff007a0c */ /* 0x000fda0003f25300 */
[----:B------:R-:W-:-:S04]  /*5c80*/  @P1 IMAD.MOV.U32 R7, RZ, RZ, 0x4 ;  /* 0x00000004ff071424 */ /* 0x000fc800078e00ff */
[----:B------:R-:W-:-:S05]  /*5c90*/  @P1 IMAD.WIDE R6, R208, R7, c[0x0][0x340] ;  /* 0x0000d000d0061625 */ /* 0x000fca00078e0207 */
[----:B------:R1:W2:Y:S01]  /*5ca0*/  @P1 LDG.E R0, [R6.64] ;  /* 0x0000000606001981 */ /* 0x0002a2000c1e1900 */
[----:B------:R-:W-:Y:S01]  /*5cb0*/  SHF.R.S32.HI R3, RZ, 0x1f, R142 ;  /* 0x0000001fff037819 */ /* 0x000fe2000001148e */
[----:B------:R-:W-:Y:S01]  /*5cc0*/  IMAD.WIDE.U32 R12, R142, c[0x0][0x178], RZ ;  /* 0x00005e008e0c7a25 */ /* 0x000fe200078e00ff */
[----:B------:R-:W-:Y:S01]  /*5cd0*/  SHF.R.S32.HI R8, RZ, 0x1f, R79 ;  /* 0x0000001fff087819 */ /* 0x000fe2000001144f */
[----:B------:R-:W-:Y:S01]  /*5ce0*/  BSSY B0, `(.L_x_82) ;  /* 0x0000094000007945 */ /* 0x000fe20003800000 */
[----:B------:R-:W-:Y:S01]  /*5cf0*/  ISETP.NE.U32.AND P0, PT, RZ, c[0x0][0x348], PT ;  /* 0x0000d200ff007a0c */ /* 0x000fe20003f05070 */
[----:B------:R-:W-:Y:S01]  /*5d00*/  IMAD R3, R3, c[0x0][0x178], RZ ;  /* 0x00005e0003037a24 */ /* 0x000fe200078e02ff */
[CC--:B------:R-:W-:Y:S01]  /*5d10*/  LEA.HI R4, R8.reuse, R79.reuse, RZ, 0x3 ;  /* 0x0000004f08047211 */ /* 0x0c0fe200078f18ff */
[----:B------:R-:W-:Y:S01]  /*5d20*/  IMAD.MOV.U32 R2, RZ, RZ, c[0x0][0x2c4] ;  /* 0x0000b100ff027624 */ /* 0x000fe200078e00ff */
[----:B------:R-:W-:Y:S01]  /*5d30*/  LEA.HI R10, R8, R79, RZ, 0x4 ;  /* 0x0000004f080a7211 */ /* 0x000fe200078f20ff */
[----:B------:R-:W-:Y:S01]  /*5d40*/  IMAD R3, R142, c[0x0][0x17c], R3 ;  /* 0x00005f008e037a24 */ /* 0x000fe200078e0203 */
[----:B------:R-:W-:Y:S01]  /*5d50*/  SHF.R.S32.HI R17, RZ, 0x3, R4 ;  /* 0x00000003ff117819 */ /* 0x000fe20000011404 */
[----:B------:R-:W-:Y:S01]  /*5d60*/  IMAD R71, R83, c[0x0][0x2c4], RZ ;  /* 0x0000b10053477a24 */ /* 0x000fe200078e02ff */
[----:B------:R-:W-:Y:S01]  /*5d70*/  LOP3.LUT R4, R4, 0xfffffff8, RZ, 0xc0, !PT ;  /* 0xfffffff804047812 */ /* 0x000fe200078ec0ff */
[----:B------:R-:W-:Y:S01]  /*5d80*/  IMAD.IADD R13, R13, 0x1, R3 ;  /* 0x000000010d0d7824 */ /* 0x000fe200078e0203 */
[----:B------:R-:W-:Y:S01]  /*5d90*/  SHF.R.S32.HI R5, RZ, 0x4, R10 ;  /* 0x00000004ff057819 */ /* 0x000fe2000001140a */
[----:B------:R-:W-:Y:S01]  /*5da0*/  IMAD.SHL.U32 R9, R17, 0x40, RZ ;  /* 0x0000004011097824 */ /* 0x000fe200078e00ff */
[----:B------:R-:W-:Y:S01]  /*5db0*/  ISETP.NE.AND P2, PT, R2, 0x1, PT ;  /* 0x000000010200780c */ /* 0x000fe20003f45270 */
[----:B------:R-:W-:Y:S01]  /*5dc0*/  IMAD.IADD R3, R79, 0x1, -R4 ;  /* 0x000000014f037824 */ /* 0x000fe200078e0a04 */
[----:B------:R-:W-:Y:S01]  /*5dd0*/  LEA.HI R18, R10, R5, RZ, 0x1 ;  /* 0x000000050a127211 */ /* 0x000fe200078f08ff */
[----:B------:R-:W-:Y:S01]  /*5de0*/  IMAD R2, R82, c[0x0][0x1b8], RZ ;  /* 0x00006e0052027a24 */ /* 0x000fe200078e02ff */
[----:B------:R-:W-:Y:S01]  /*5df0*/  LOP3.LUT R9, R9, 0x1c0, RZ, 0xc0, !PT ;  /* 0x000001c009097812 */ /* 0x000fe200078ec0ff */
[----:B------:R-:W-:Y:S01]  /*5e00*/  IMAD.SHL.U32 R20, R3, 0x8, RZ ;  /* 0x0000000803147824 */ /* 0x000fe200078e00ff */
[----:B------:R-:W-:Y:S01]  /*5e10*/  LOP3.LUT R18, R18, 0xfffffffe, RZ, 0xc0, !PT ;  /* 0xfffffffe12127812 */ /* 0x000fe200078ec0ff */
[----:B------:R-:W-:Y:S01]  /*5e20*/  IMAD.WIDE.U32 R12, R207, c[0x0][0x1b8], R12 ;  /* 0x00006e00cf0c7a25 */ /* 0x000fe200078e000c */
[----:B------:R-:W-:-:S02]  /*5e30*/  SHF.R.U32.HI R16, RZ, 0x3, R9 ;  /* 0x00000003ff107819 */ /* 0x000fc40000011609 */
[----:B-1----:R-:W-:Y:S01]  /*5e40*/  LOP3.LUT R7, R9, 0x38, R20, 0xf8, !PT ;  /* 0x0000003809077812 */ /* 0x002fe200078ef814 */
[----:B------:R-:W-:Y:S01]  /*5e50*/  IMAD.IADD R18, R5, 0x1, -R18 ;  /* 0x0000000105127824 */ /* 0x000fe200078e0a12 */
[----:B------:R-:W-:Y:S01]  /*5e60*/  ISETP.NE.AND.EX P0, PT, RZ, c[0x0][0x34c], PT, P0 ;  /* 0x0000d300ff007a0c */ /* 0x000fe20003f05300 */
[----:B------:R-:W-:Y:S01]  /*5e70*/  IMAD R5, R207, c[0x0][0x1bc], R2 ;  /* 0x00006f00cf057a24 */ /* 0x000fe200078e0202 */
[----:B------:R-:W-:Y:S02]  /*5e80*/  LOP3.LUT R16, R7, R16, RZ, 0x3c, !PT ;  /* 0x0000001007107212 */ /* 0x000fe400078e3cff */
[----:B------:R-:W-:Y:S01]  /*5e90*/  LEA R7, R3, R17, 0x5 ;  /* 0x0000001103077211 */ /* 0x000fe200078e28ff */
[----:B------:R-:W-:Y:S01]  /*5ea0*/  IMAD.IADD R13, R13, 0x1, R5 ;  /* 0x000000010d0d7824 */ /* 0x000fe200078e0205 */
[----:B------:R-:W-:Y:S02]  /*5eb0*/  SHF.R.S32.HI R5, RZ, 0x1f, R208 ;  /* 0x0000001fff057819 */ /* 0x000fe400000114d0 */
[----:B------:R-:W-:Y:S01]  /*5ec0*/  LOP3.LUT R10, R10, 0xfffffff0, RZ, 0xc0, !PT ;  /* 0xfffffff00a0a7812 */ /* 0x000fe200078ec0ff */
[----:B------:R-:W-:Y:S01]  /*5ed0*/  IMAD R4, R80, 0x80, R7 ;  /* 0x0000008050047824 */ /* 0x000fe200078e0207 */
[----:B------:R-:W-:-:S02]  /*5ee0*/  SEL R7, R5, RZ, !P0 ;  /* 0x000000ff05077207 */ /* 0x000fc40004000000 */
[----:B------:R-:W-:Y:S01]  /*5ef0*/  SEL R22, R208, RZ, !P0 ;  /* 0x000000ffd0167207 */ /* 0x000fe20004000000 */
[----:B------:R-:W-:Y:S01]  /*5f00*/  IMAD.IADD R19, R79, 0x1, -R10 ;  /* 0x000000014f137824 */ /* 0x000fe200078e0a0a */
[----:B------:R-:W-:Y:S01]  /*5f10*/  SHF.R.S32.HI R6, RZ, 0x1f, R140 ;  /* 0x0000001fff067819 */ /* 0x000fe2000001148c */
[----:B------:R-:W-:Y:S01]  /*5f20*/  @P2 IMAD.HI.U32 R9, R4, c[0x0][0x2c8], RZ ;  /* 0x0000b20004092a27 */ /* 0x000fe200078e00ff */
[----:B------:R-:W-:Y:S02]  /*5f30*/  IADD3 R15, P0, R17, R140, RZ ;  /* 0x0000008c110f7210 */ /* 0x000fe40007f1e0ff */
[----:B------:R-:W-:Y:S01]  /*5f40*/  IADD3 R2, R20, 0x80, RZ ;  /* 0x0000008014027810 */ /* 0x000fe20007ffe0ff */
[----:B------:R-:W-:Y:S01]  /*5f50*/  IMAD R7, R7, c[0x0][0x1c0], RZ ;  /* 0x0000700007077a24 */ /* 0x000fe200078e02ff */
[----:B------:R-:W-:Y:S02]  /*5f60*/  LEA.HI.X.SX32 R6, R17, R6, 0x1, P0 ;  /* 0x0000000611067211 */ /* 0x000fe400000f0eff */
[----:B------:R-:W-:Y:S01]  /*5f70*/  ISETP.GE.AND P3, PT, R2, c[0x0][0x1d4], PT ;  /* 0x0000750002007a0c */ /* 0x000fe20003f66270 */
[----:B------:R-:W-:Y:S01]  /*5f80*/  IMAD.MOV.U32 R2, RZ, RZ, R4 ;  /* 0x000000ffff027224 */ /* 0x000fe200078e0004 */
[----:B------:R-:W-:Y:S01]  /*5f90*/  SHF.R.S32.HI R14, RZ, 0x1f, R19 ;  /* 0x0000001fff0e7819 */ /* 0x000fe20000011413 */
[C---:B------:R-:W-:Y:S01]  /*5fa0*/  IMAD R10, R22.reuse, c[0x0][0x1c4], R7 ;  /* 0x00007100160a7a24 */ /* 0x040fe200078e0207 */
[----:B------:R-:W-:Y:S01]  /*5fb0*/  @P2 SHF.R.U32.HI R2, RZ, c[0x0][0x2cc], R9 ;  /* 0x0000b300ff022a19 */ /* 0x000fe20000011609 */
[----:B------:R-:W-:Y:S01]  /*5fc0*/  IMAD.WIDE.U32 R22, R22, c[0x0][0x1c0], R12 ;  /* 0x0000700016167a25 */ /* 0x000fe200078e000c */
[----:B------:R-:W-:-:S02]  /*5fd0*/  LEA.HI R13, R14, R19, RZ, 0x3 ;  /* 0x000000130e0d7211 */ /* 0x000fc400078f18ff */
[----:B------:R-:W-:Y:S01]  /*5fe0*/  LEA.HI R11, R8, R79, RZ, 0x6 ;  /* 0x0000004f080b7211 */ /* 0x000fe200078f30ff */
[----:B------:R-:W-:Y:S01]  /*5ff0*/  IMAD R12, R6, c[0x0][0x1e0], RZ ;  /* 0x00007800060c7a24 */ /* 0x000fe200078e02ff */
[----:B------:R-:W-:Y:S01]  /*6000*/  IADD3 R7, -R2, RZ, RZ ;  /* 0x000000ff02077210 */ /* 0x000fe20007ffe1ff */
[----:B------:R-:W-:Y:S01]  /*6010*/  IMAD R6, R6, c[0x0][0x208], RZ ;  /* 0x0000820006067a24 */ /* 0x000fe200078e02ff */
[----:B------:R-:W-:Y:S01]  /*6020*/  SHF.R.S32.HI R21, RZ, 0x1f, R20 ;  /* 0x0000001fff157819 */ /* 0x000fe20000011414 */
[----:B------:R-:W-:Y:S01]  /*6030*/  IMAD R9, R15, c[0x0][0x1e4], R12 ;  /* 0x000079000f097a24 */ /* 0x000fe200078e020c */
[----:B------:R-:W-:Y:S01]  /*6040*/  LOP3.LUT R12, R13, 0xfffffff8, RZ, 0xc0, !PT ;  /* 0xfffffff80d0c7812 */ /* 0x000fe200078ec0ff */
[----:B------:R-:W-:Y:S01]  /*6050*/  IMAD.SHL.U32 R11, R11, 0x8, RZ ;  /* 0x000000080b0b7824 */ /* 0x000fe200078e00ff */
[----:B------:R-:W-:Y:S01]  /*6060*/  P2R R211, PR, RZ, 0x8 ;  /* 0x00000008ffd37803 */ /* 0x000fe20000000000 */
[----:B------:R-:W-:Y:S01]  /*6070*/  IMAD R7, R7, c[0x0][0x2c4], R4 ;  /* 0x0000b10007077a24 */ /* 0x000fe200078e0204 */
[----:B------:R-:W-:Y:S01]  /*6080*/  SHF.R.S32.HI R4, RZ, 0x1f, R2 ;  /* 0x0000001fff047819 */ /* 0x000fe20000011402 */
[C---:B------:R-:W-:Y:S01]  /*6090*/  IMAD R6, R15.reuse, c[0x0][0x20c], R6 ;  /* 0x000083000f067a24 */ /* 0x040fe200078e0206 */
[----:B------:R-:W-:Y:S01]  /*60a0*/  LOP3.LUT R16, R16, 0xfffffe00, R11, 0xf8, !PT ;  /* 0xfffffe0010107812 */ /* 0x000fe200078ef80b */
[----:B------:R-:W-:Y:S01]  /*60b0*/  IMAD.WIDE.U32 R24, R15, c[0x0][0x1e0], R20 ;  /* 0x000078000f187a25 */ /* 0x000fe200078e0014 */
[----:B------:R-:W-:-:S02]  /*60c0*/  ISETP.NE.U32.AND P2, PT, RZ, c[0x0][0x350], PT ;  /* 0x0000d400ff007a0c */ /* 0x000fc40003f45070 */
[----:B------:R-:W-:Y:S01]  /*60d0*/  ISETP.GE.AND P6, PT, R20, c[0x0][0x1d4], PT ;  /* 0x0000750014007a0c */ /* 0x000fe20003fc6270 */
[----:B------:R-:W-:Y:S01]  /*60e0*/  IMAD.IADD R12, R19, 0x1, -R12 ;  /* 0x00000001130c7824 */ /* 0x000fe200078e0a0c */
[----:B------:R-:W-:Y:S01]  /*60f0*/  ISETP.NE.AND.EX P2, PT, RZ, c[0x0][0x354], PT, P2 ;  /* 0x0000d500ff007a0c */ /* 0x000fe20003f45320 */
[----:B------:R-:W-:-:S03]  /*6100*/  IMAD.WIDE.U32 R14, R15, c[0x0][0x208], R20 ;  /* 0x000082000f0e7a25 */ /* 0x000fc600078e0014 */
[C---:B------:R-:W-:Y:S01]  /*6110*/  LOP3.LUT P5, RZ, R12.reuse, 0x4, RZ, 0xc0, !PT ;  /* 0x000000040cff7812 */ /* 0x040fe200078ac0ff */
[----:B------:R-:W-:Y:S01]  /*6120*/  IMAD.IADD R23, R23, 0x1, R10 ;  /* 0x0000000117177824 */ /* 0x000fe200078e020a */
[----:B------:R-:W-:Y:S01]  /*6130*/  LOP3.LUT P3, RZ, R12, 0x2, RZ, 0xc0, !PT ;  /* 0x000000020cff7812 */ /* 0x000fe2000786c0ff */
[----:B------:R-:W-:Y:S01]  /*6140*/  IMAD R11, R4, c[0x0][0x1b0], RZ ;  /* 0x00006c00040b7a24 */ /* 0x000fe200078e02ff */
[----:B------:R-:W-:Y:S01]  /*6150*/  IADD3 R15, R15, R6, RZ ;  /* 0x000000060f0f7210 */ /* 0x000fe20007ffe0ff */
[----:B------:R-:W-:Y:S01]  /*6160*/  IMAD.SHL.U32 R12, R12, 0x40, RZ ;  /* 0x000000400c0c7824 */ /* 0x000fe200078e00ff */
[----:B------:R-:W-:Y:S01]  /*6170*/  SHF.R.S32.HI R6, RZ, 0x1f, R7 ;  /* 0x0000001fff067819 */ /* 0x000fe20000011407 */
[C---:B------:R-:W-:Y:S02]  /*6180*/  IMAD R11, R2.reuse, c[0x0][0x1b4], R11 ;  /* 0x00006d00020b7a24 */ /* 0x040fe400078e020b */
[----:B------:R-:W-:-:S04]  /*6190*/  IMAD.WIDE.U32 R22, R2, c[0x0][0x1b0], R22 ;  /* 0x00006c0002167a25 */ /* 0x000fc800078e0016 */
[----:B------:R-:W-:Y:S02]  /*61a0*/  IMAD.SHL.U32 R10, R18, 0x8, RZ ;  /* 0x00000008120a7824 */ /* 0x000fe400078e00ff */
[----:B------:R-:W-:Y:S01]  /*61b0*/  IMAD.IADD R25, R25, 0x1, R9 ;  /* 0x0000000119197824 */ /* 0x000fe200078e0209 */
[----:B------:R-:W-:Y:S01]  /*61c0*/  LOP3.LUT R9, R12, 0x1c0, RZ, 0xc0, !PT ;  /* 0x000001c00c097812 */ /* 0x000fe200078ec0ff */
[----:B------:R-:W-:Y:S02]  /*61d0*/  IMAD R4, R82, c[0x0][0x1e8], RZ ;  /* 0x00007a0052047a24 */ /* 0x000fe400078e02ff */
[----:B------:R-:W-:Y:S01]  /*61e0*/  IMAD.IADD R23, R23, 0x1, R11 ;  /* 0x0000000117177824 */ /* 0x000fe200078e020b */
[----:B------:R-:W-:Y:S01]  /*61f0*/  LOP3.LUT R2, R9, 0x8, R10, 0xf8, !PT ;  /* 0x0000000809027812 */ /* 0x000fe200078ef80a */
[----:B------:R-:W-:Y:S01]  /*6200*/  IMAD R6, R6, c[0x0][0x1a8], RZ ;  /* 0x00006a0006067a24 */ /* 0x000fe200078e02ff */
[----:B------:R-:W-:Y:S01]  /*6210*/  SHF.R.U32.HI R9, RZ, 0x3, R9 ;  /* 0x00000003ff097819 */ /* 0x000fe20000011609 */
[----:B------:R-:W-:-:S02]  /*6220*/  IMAD R4, R207, c[0x0][0x1ec], R4 ;  /* 0x00007b00cf047a24 */ /* 0x000fc400078e0204 */
[----:B------:R-:W-:Y:S01]  /*6230*/  IMAD.WIDE.U32 R216, R207, c[0x0][0x1e8], R24 ;  /* 0x00007a00cfd87a25 */ /* 0x000fe200078e0018 */
[----:B------:R-:W-:-:S03]  /*6240*/  LOP3.LUT R2, R2, R9, RZ, 0x3c, !PT ;  /* 0x0000000902027212 */ /* 0x000fc600078e3cff */
[C---:B------:R-:W-:Y:S02]  /*6250*/  IMAD R6, R7.reuse, c[0x0][0x1ac], R6 ;  /* 0x00006b0007067a24 */ /* 0x040fe400078e0206 */
[----:B------:R-:W-:-:S04]  /*6260*/  IMAD.WIDE.U32 R10, R7, c[0x0][0x1a8], R22 ;  /* 0x00006a00070a7a25 */ /* 0x000fc800078e0016 */
[----:B------:R-:W-:Y:S01]  /*6270*/  IMAD.IADD R217, R4, 0x1, R217 ;  /* 0x0000000104d97824 */ /* 0x000fe200078e02d9 */
[----:B------:R-:W-:Y:S01]  /*6280*/  LEA R9, P0, R10, c[0x0][0x160], 0x1 ;  /* 0x000058000a097a11 */ /* 0x000fe200078008ff */
[----:B------:R-:W-:Y:S01]  /*6290*/  IMAD.IADD R4, R11, 0x1, R6 ;  /* 0x000000010b047824 */ /* 0x000fe200078e0206 */
[----:B------:R-:W-:Y:S01]  /*62a0*/  SHF.L.U32 R11, R3, 0x3, RZ ;  /* 0x00000003030b7819 */ /* 0x000fe200000006ff */
[----:B------:R-:W-:Y:S02]  /*62b0*/  IMAD R82, R82, c[0x0][0x210], RZ ;  /* 0x0000840052527a24 */ /* 0x000fe400078e02ff */
[----:B------:R-:W-:Y:S01]  /*62c0*/  IMAD.WIDE.U32 R14, R207, c[0x0][0x210], R14 ;  /* 0x00008400cf0e7a25 */ /* 0x000fe200078e000e */
[----:B------:R-:W-:Y:S01]  /*62d0*/  LEA.HI.X R4, R10, c[0x0][0x164], R4, 0x1, P0 ;  /* 0x000059000a047a11 */ /* 0x000fe200000f0c04 */
[----:B------:R1:W3:Y:S02]  /*62e0*/  SHFL.IDX PT, R24, R9, RZ, 0x181f ;  /* 0x00181fff09187589 */ /* 0x0002e400000e0000 */
[----:B------:R-:W-:-:S02]  /*62f0*/  IMAD R10, R80, 0x80, R17 ;  /* 0x00000080500a7824 */ /* 0x000fc400078e0211 */
[----:B------:R-:W-:Y:S01]  /*6300*/  IMAD R82, R207, c[0x0][0x214], R82 ;  /* 0x00008500cf527a24 */ /* 0x000fe200078e0252 */
[----:B------:R1:W4:Y:S01]  /*6310*/  SHFL.IDX PT, R25, R4, RZ, 0x181f ;  /* 0x00181fff04197589 */ /* 0x00032200000e0000 */
[----:B------:R-:W-:Y:S01]  /*6320*/  IMAD.MOV.U32 R22, RZ, RZ, R14 ;  /* 0x000000ffff167224 */ /* 0x000fe200078e000e */
[----:B------:R-:W-:Y:S01]  /*6330*/  ISETP.GE.AND P0, PT, R10, R71, PT ;  /* 0x000000470a00720c */ /* 0x000fe20003f06270 */
[----:B------:R-:W-:Y:S01]  /*6340*/  IMAD.IADD R23, R82, 0x1, R15 ;  /* 0x0000000152177824 */ /* 0x000fe200078e020f */
[----:B------:R-:W-:Y:S01]  /*6350*/  IADD3 R14, R20, 0x40, RZ ;  /* 0x00000040140e7810 */ /* 0x000fe20007ffe0ff */
[----:B------:R-:W-:-:S05]  /*6360*/  IMAD.SHL.U32 R13, R13, 0x40, RZ ;  /* 0x000000400d0d7824 */ /* 0x000fca00078e00ff */
[----:B------:R-:W-:Y:S02]  /*6370*/  LOP3.LUT R2, R2, 0xfffffe00, R13, 0xf8, !PT ;  /* 0xfffffe0002027812 */ /* 0x000fe400078ef80d */
[----:B--2---:R-:W-:Y:S01]  /*6380*/  @P1 SHF.R.S32.HI R7, RZ, 0x1f, R0 ;  /* 0x0000001fff071819 */ /* 0x004fe20000011400 */
[----:B------:R-:W-:Y:S01]  /*6390*/  @!P1 IMAD.MOV.U32 R7, RZ, RZ, R5 ;  /* 0x000000ffff079224 */ /* 0x000fe200078e0005 */
[----:B------:R-:W-:Y:S01]  /*63a0*/  @P1 MOV R6, R0 ;  /* 0x0000000000061202 */ /* 0x000fe20000000f00 */
[----:B------:R-:W-:Y:S01]  /*63b0*/  @!P1 IMAD.MOV.U32 R6, RZ, RZ, R208 ;  /* 0x000000ffff069224 */ /* 0x000fe200078e00d0 */
[----:B------:R-:W-:Y:S01]  /*63c0*/  ISETP.GE.AND P1, PT, R11, c[0x0][0x198], PT ;  /* 0x000066000b007a0c */ /* 0x000fe20003f26270 */
[----:B------:R-:W-:Y:S01]  /*63d0*/  IMAD.MOV.U32 R0, RZ, RZ, 0x10 ;  /* 0x00000010ff007424 */ /* 0x000fe200078e00ff */
[----:B------:R-:W-:Y:S01]  /*63e0*/  SEL R209, R7, RZ, !P2 ;  /* 0x000000ff07d17207 */ /* 0x000fe20005000000 */
[----:B------:R-:W-:Y:S01]  /*63f0*/  IMAD.MOV.U32 R5, RZ, RZ, 0x20 ;  /* 0x00000020ff057424 */ /* 0x000fe200078e00ff */
[----:B------:R-:W-:-:S02]  /*6400*/  SEL R214, R6, RZ, !P2 ;  /* 0x000000ff06d67207 */ /* 0x000fc40005000000 */
[----:B------:R-:W-:Y:S01]  /*6410*/  IADD3 R7, R11, 0x80, RZ ;  /* 0x000000800b077810 */ /* 0x000fe20007ffe0ff */
[C---:B------:R-:W-:Y:S01]  /*6420*/  IMAD R219, R209.reuse, c[0x0][0x1f0], RZ ;  /* 0x00007c00d1db7a24 */ /* 0x040fe200078e02ff */
[----:B------:R-:W-:Y:S01]  /*6430*/  ISETP.GE.AND P2, PT, R14, c[0x0][0x1d4], PT ;  /* 0x000075000e007a0c */ /* 0x000fe20003f46270 */
[----:B------:R-:W-:Y:S01]  /*6440*/  IMAD R209, R209, c[0x0][0x218], RZ ;  /* 0x00008600d1d17a24 */ /* 0x000fe200078e02ff */
[----:B------:R-:W-:Y:S01]  /*6450*/  SEL R0, R0, 0xfffffff0, !P3 ;  /* 0xfffffff000007807 */ /* 0x000fe20005800000 */
[C---:B------:R-:W-:Y:S01]  /*6460*/  IMAD R219, R214.reuse, c[0x0][0x1f4], R219 ;  /* 0x00007d00d6db7a24 */ /* 0x040fe200078e02db */
[----:B------:R-:W-:Y:S01]  /*6470*/  ISETP.GE.AND P4, PT, R7, c[0x0][0x198], PT ;  /* 0x0000660007007a0c */ /* 0x000fe20003f86270 */
[C---:B------:R-:W-:Y:S01]  /*6480*/  IMAD R209, R214.reuse, c[0x0][0x21c], R209 ;  /* 0x00008700d6d17a24 */ /* 0x040fe200078e02d1 */
[----:B------:R-:W-:Y:S01]  /*6490*/  P2R R212, PR, RZ, 0x4 ;  /* 0x00000004ffd47803 */ /* 0x000fe20000000000 */
[----:B------:R-:W-:Y:S01]  /*64a0*/  IMAD.WIDE.U32 R216, R214, c[0x0][0x1f0], R216 ;  /* 0x00007c00d6d87a25 */ /* 0x000fe200078e00d8 */
[----:B------:R-:W-:-:S02]  /*64b0*/  SEL R5, R5, 0xffffffe0, !P5 ;  /* 0xffffffe005057807 */ /* 0x000fc40006800000 */
[----:B------:R-:W-:Y:S01]  /*64c0*/  ISETP.GE.AND P3, PT, R14, c[0x0][0x198], PT ;  /* 0x000066000e007a0c */ /* 0x000fe20003f66270 */
[----:B------:R-:W-:Y:S01]  /*64d0*/  IMAD.WIDE.U32 R214, R214, c[0x0][0x218], R22 ;  /* 0x00008600d6d67a25 */ /* 0x000fe200078e0016 */
[----:B------:R-:W-:Y:S02]  /*64e0*/  LEA.HI R6, R8, R79, RZ, 0x5 ;  /* 0x0000004f08067211 */ /* 0x000fe400078f28ff */
[----:B------:R-:W-:Y:S01]  /*64f0*/  SEL R22, RZ, 0x1, P6 ;  /* 0x00000001ff167807 */ /* 0x000fe20003000000 */
[----:B------:R-:W-:Y:S02]  /*6500*/  IMAD.IADD R219, R217, 0x1, R219 ;  /* 0x00000001d9db7824 */ /* 0x000fe400078e02db */
[----:B------:R-:W-:Y:S01]  /*6510*/  IMAD.IADD R209, R215, 0x1, R209 ;  /* 0x00000001d7d17824 */ /* 0x000fe200078e02d1 */
[----:B------:R-:W-:Y:S05]  /*6520*/  @P0 BRA `(.L_x_83) ;  /* 0x000000f000000947 */ /* 0x000fea0003800000 */
[----:B-1-34-:R-:W-:Y:S02]  /*6530*/  SHF.R.S32.HI R13, RZ, 0x1f, R14 ;  /* 0x0000001fff0d7819 */ /* 0x01afe4000001140e */
[----:B------:R-:W-:-:S02]  /*6540*/  SHF.R.S32.HI R12, RZ, 0x1f, R7 ;  /* 0x0000001fff0c7819 */ /* 0x000fc40000011407 */
[----:B------:R-:W-:Y:S02]  /*6550*/  LEA.HI R13, R13, R14, RZ, 0x3 ;  /* 0x0000000e0d0d7211 */ /* 0x000fe400078f18ff */
[----:B------:R-:W-:Y:S02]  /*6560*/  LEA.HI R12, R12, R7, RZ, 0x3 ;  /* 0x000000070c0c7211 */ /* 0x000fe400078f18ff */
[----:B------:R-:W-:Y:S02]  /*6570*/  LEA R26, P0, R11, R24, 0x1 ;  /* 0x000000180b1a7211 */ /* 0x000fe400078008ff */
[----:B------:R-:W-:Y:S02]  /*6580*/  LOP3.LUT R13, R13, 0xfffffff8, RZ, 0xc0, !PT ;  /* 0xfffffff80d0d7812 */ /* 0x000fe400078ec0ff */
[----:B------:R-:W-:Y:S01]  /*6590*/  LOP3.LUT R7, R12, 0xfffffff8, RZ, 0xc0, !PT ;  /* 0xfffffff80c077812 */ /* 0x000fe200078ec0ff */
[----:B------:R-:W-:Y:S01]  /*65a0*/  IMAD.SHL.U32 R12, R16, 0x2, RZ ;  /* 0x00000002100c7824 */ /* 0x000fe200078e00ff */
[----:B------:R-:W-:Y:S01]  /*65b0*/  LEA.HI.X R27, R11, R25, R21, 0x1, P0 ;  /* 0x000000190b1b7211 */ /* 0x000fe200000f0c15 */
[----:B------:R-:W-:-:S04]  /*65c0*/  IMAD.WIDE R28, R13, 0x2, R24 ;  /* 0x000000020d1c7825 */ /* 0x000fc800078e0218 */
[----:B------:R-:W-:Y:S01]  /*65d0*/  IMAD.WIDE R24, R7, 0x2, R24 ;  /* 0x0000000207187825 */ /* 0x000fe200078e0218 */
[----:B------:R-:W-:Y:S01]  /*65e0*/  @!PT LDS RZ, [RZ] ;  /* 0x00000000fffff984 */ /* 0x000fe20000000800 */
[----:B------:R1:W-:Y:S04]  /*65f0*/  LDGSTS.E.BYPASS.LTC128B.128 [R12+0xc100], [R26.64], !P1 ;  /* 0x0c1000001a0c7fae */ /* 0x0003e8000c901d46 */
[----:B------:R1:W-:Y:S04]  /*6600*/  LDGSTS.E.BYPASS.LTC128B.128 [R12+0x10100], [R28.64], !P3 ;  /* 0x101000001c0c7fae */ /* 0x0003e8000d901d46 */
[----:B------:R1:W-:Y:S02]  /*6610*/  LDGSTS.E.BYPASS.LTC128B.128 [R12+0x14100], [R24.64], !P4 ;  /* 0x14100000180c7fae */ /* 0x0003e4000e101d46 */
.L_x_83:
[----:B-1-34-:R-:W-:Y:S05]  /*6620*/  BSYNC B0 ;  /* 0x0000000000007941 */ /* 0x01afea0003800000 */
.L_x_82:
[----:B------:R-:W-:Y:S01]  /*6630*/  IADD3 R12, R10, 0x20, RZ ;  /* 0x000000200a0c7810 */ /* 0x000fe20007ffe0ff */
[----:B------:R1:W2:Y:S01]  /*6640*/  SHFL.IDX PT, R25, R4, 0x1, 0x181f ;  /* 0x00381f0004197f89 */ /* 0x0002a200000e0000 */
[----:B------:R-:W-:Y:S02]  /*6650*/  BSSY B0, `(.L_x_84) ;  /* 0x0000014000007945 */ /* 0x000fe40003800000 */
[----:B------:R-:W-:Y:S01]  /*6660*/  ISETP.GE.AND P0, PT, R12, R71, PT ;  /* 0x000000470c00720c */ /* 0x000fe20003f06270 */
[----:B------:R1:W3:-:S12]  /*6670*/  SHFL.IDX PT, R24, R9, 0x1, 0x181f ;  /* 0x00381f0009187f89 */ /* 0x0002d800000e0000 */
[----:B------:R-:W-:Y:S05]  /*6680*/  @P0 BRA `(.L_x_85) ;  /* 0x0000010000000947 */ /* 0x000fea0003800000 */
[----:B------:R-:W-:Y:S02]  /*6690*/  IADD3 R12, R11, 0x80, RZ ;  /* 0x000000800b0c7810 */ /* 0x000fe40007ffe0ff */
[----:B------:R-:W-:Y:S02]  /*66a0*/  SHF.R.S32.HI R13, RZ, 0x1f, R14 ;  /* 0x0000001fff0d7819 */ /* 0x000fe4000001140e */
[----:B------:R-:W-:Y:S02]  /*66b0*/  SHF.R.S32.HI R7, RZ, 0x1f, R12 ;  /* 0x0000001fff077819 */ /* 0x000fe4000001140c */
[----:B------:R-:W-:Y:S02]  /*66c0*/  LEA.HI R13, R13, R14, RZ, 0x3 ;  /* 0x0000000e0d0d7211 */ /* 0x000fe400078f18ff */
[----:B------:R-:W-:Y:S01]  /*66d0*/  LEA.HI R7, R7, R12, RZ, 0x3 ;  /* 0x0000000c07077211 */ /* 0x000fe200078f18ff */
[----:B------:R-:W-:Y:S01]  /*66e0*/  IMAD.SHL.U32 R12, R16, 0x2, RZ ;  /* 0x00000002100c7824 */ /* 0x000fe200078e00ff */
[----:B---3--:R-:W-:-:S02]  /*66f0*/  LEA R26, P0, R11, R24, 0x1 ;  /* 0x000000180b1a7211 */ /* 0x008fc400078008ff */
[----:B------:R-:W-:Y:S02]  /*6700*/  LOP3.LUT R13, R13, 0xfffffff8, RZ, 0xc0, !PT ;  /* 0xfffffff80d0d7812 */ /* 0x000fe400078ec0ff */
[----:B------:R-:W-:Y:S02]  /*6710*/  LOP3.LUT R7, R7, 0xfffffff8, RZ, 0xc0, !PT ;  /* 0xfffffff807077812 */ /* 0x000fe400078ec0ff */
[----:B--2---:R-:W-:Y:S01]  /*6720*/  LEA.HI.X R27, R11, R25, R21, 0x1, P0 ;  /* 0x000000190b1b7211 */ /* 0x004fe200000f0c15 */
[----:B------:R-:W-:-:S04]  /*6730*/  IMAD.WIDE R28, R13, 0x2, R24 ;  /* 0x000000020d1c7825 */ /* 0x000fc800078e0218 */
[----:B------:R-:W-:Y:S01]  /*6740*/  IMAD.WIDE R24, R7, 0x2, R24 ;  /* 0x0000000207187825 */ /* 0x000fe200078e0218 */
[----:B------:R-:W-:Y:S01]  /*6750*/  @!PT LDS RZ, [RZ] ;  /* 0x00000000fffff984 */ /* 0x000fe20000000800 */
[----:B------:R2:W-:Y:S04]  /*6760*/  LDGSTS.E.BYPASS.LTC128B.128 [R12+0xd100], [R26.64], !P1 ;  /* 0x0d1000001a0c7fae */ /* 0x0005e8000c901d46 */
[----:B------:R2:W-:Y:S04]  /*6770*/  LDGSTS.E.BYPASS.LTC128B.128 [R12+0x11100], [R28.64], !P3 ;  /* 0x111000001c0c7fae */ /* 0x0005e8000d901d46 */
[----:B------:R2:W-:Y:S02]  /*6780*/  LDGSTS.E.BYPASS.LTC128B.128 [R12+0x15100], [R24.64], !P4 ;  /* 0x15100000180c7fae */ /* 0x0005e4000e101d46 */
.L_x_85:
[----:B------:R-:W-:Y:S05]  /*6790*/  BSYNC B0 ;  /* 0x0000000000007941 */ /* 0x000fea0003800000 */
.L_x_84:
[----:B--2---:R-:W-:Y:S01]  /*67a0*/  IADD3 R12, R10, 0x40, RZ ;  /* 0x000000400a0c7810 */ /* 0x004fe20007ffe0ff */
[----:B------:R2:W4:Y:S01]  /*67b0*/  SHFL.IDX PT, R25, R4, 0x2, 0x181f ;  /* 0x00581f0004197f89 */ /* 0x00052200000e0000 */
[----:B------:R-:W-:Y:S02]  /*67c0*/  BSSY B0, `(.L_x_86) ;  /* 0x0000014000007945 */ /* 0x000fe40003800000 */
[----:B------:R-:W-:Y:S01]  /*67d0*/  ISETP.GE.AND P0, PT, R12, R71, PT ;  /* 0x000000470c00720c */ /* 0x000fe20003f06270 */
[----:B---3--:R2:W3:-:S12]  /*67e0*/  SHFL.IDX PT, R24, R9, 0x2, 0x181f ;  /* 0x00581f0009187f89 */ /* 0x0084d800000e0000 */
        /* <DEDUP_REMOVED lines=10> */
[----:B----4-:R-:W-:Y:S01]  /*6890*/  LEA.HI.X R27, R11, R25, R21, 0x1, P0 ;  /* 0x000000190b1b7211 */ /* 0x010fe200000f0c15 */
[----:B------:R-:W-:-:S04]  /*68a0*/  IMAD.WIDE R28, R13, 0x2, R24 ;  /* 0x000000020d1c7825 */ /* 0x000fc800078e0218 */
[----:B------:R-:W-:Y:S01]  /*68b0*/  IMAD.WIDE R24, R7, 0x2, R24 ;  /* 0x0000000207187825 */ /* 0x000fe200078e0218 */
[----:B------:R-:W-:Y:S01]  /*68c0*/  @!PT LDS RZ, [RZ] ;  /* 0x00000000fffff984 */ /* 0x000fe20000000800 */
[----:B------:R3:W-:Y:S04]  /*68d0*/  LDGSTS.E.BYPASS.LTC128B.128 [R12+0xe100], [R26.64], !P1 ;  /* 0x0e1000001a0c7fae */ /* 0x0007e8000c901d46 */
[----:B------:R3:W-:Y:S04]  /*68e0*/  LDGSTS.E.BYPASS.LTC128B.128 [R12+0x12100], [R28.64], !P3 ;  /* 0x121000001c0c7fae */ /* 0x0007e8000d901d46 */
[----:B------:R3:W-:Y:S02]  /*68f0*/  LDGSTS.E.BYPASS.LTC128B.128 [R12+0x16100], [R24.64], !P4 ;  /* 0x16100000180c7fae */ /* 0x0007e4000e101d46 */
.L_x_87:
[----:B------:R-:W-:Y:S05]  /*6900*/  BSYNC B0 ;  /* 0x0000000000007941 */ /* 0x000fea0003800000 */
.L_x_86:
[----:B---3--:R-:W3:Y:S01]  /*6910*/  SHFL.IDX PT, R24, R9, 0x3, 0x181f ;  /* 0x00781f0009187f89 */ /* 0x008ee200000e0000 */
[----:B------:R-:W-:Y:S01]  /*6920*/  IADD3 R10, R10, 0x60, RZ ;  /* 0x000000600a0a7810 */ /* 0x000fe20007ffe0ff */
[----:B------:R-:W-:Y:S01]  /*6930*/  IMAD.IADD R12, R78, 0x1, -R17 ;  /* 0x000000014e0c7824 */ /* 0x000fe200078e0a11 */
[----:B------:R-:W-:Y:S01]  /*6940*/  LEA.HI.SX32 R19, R133, 0xffffffff, 0x1a ;  /* 0xffffffff85137811 */ /* 0x000fe200078fd2ff */
[----:B----4-:R4:W1:Y:S01]  /*6950*/  SHFL.IDX PT, R25, R4, 0x3, 0x181f ;  /* 0x00781f0004197f89 */ /* 0x01086200000e0000 */
[----:B------:R-:W-:Y:S01]  /*6960*/  ISETP.GE.AND P0, PT, R10, R71, PT ;  /* 0x000000470a00720c */ /* 0x000fe20003f06270 */
[----:B------:R-:W-:-:S02]  /*6970*/  IMAD.MOV.U32 R7, RZ, RZ, c[0x0][0x1e0] ;  /* 0x00007800ff077624 */ /* 0x000fc400078e00ff */
[----:B------:R-:W-:Y:S02]  /*6980*/  IMAD.MOV.U32 R20, RZ, RZ, 0x6 ;  /* 0x00000006ff147424 */ /* 0x000fe400078e00ff */
[----:B------:R-:W-:Y:S02]  /*6990*/  IMAD R12, R19, -0x40, R12 ;  /* 0xffffffc0130c7824 */ /* 0x000fe400078e020c */
[----:B------:R-:W-:Y:S02]  /*69a0*/  IMAD.SHL.U32 R77, R7, 0x40, RZ ;  /* 0x00000040074d7824 */ /* 0x000fe400078e00ff */
[----:B------:R-:W-:Y:S02]  /*69b0*/  IMAD.MOV.U32 R218, RZ, RZ, R216 ;  /* 0x000000ffffda7224 */ /* 0x000fe400078e00d8 */
[----:B------:R-:W-:Y:S02]  /*69c0*/  IMAD.MOV.U32 R210, RZ, RZ, 0x5 ;  /* 0x00000005ffd27424 */ /* 0x000fe400078e00ff */
[----:B------:R-:W-:-:S02]  /*69d0*/  @!P0 IMAD.SHL.U32 R10, R16, 0x2, RZ ;  /* 0x00000002100a8824 */ /* 0x000fc400078e00ff */
[----:B------:R-:W-:Y:S01]  /*69e0*/  IMAD.WIDE.U32 R28, R19, R77, R218 ;  /* 0x0000004d131c7225 */ /* 0x000fe200078e00da */
[----:B------:R-:W-:Y:S02]  /*69f0*/  SHF.L.U64.HI R210, R7, R210, c[0x0][0x1e4] ;  /* 0x0000790007d27619 */ /* 0x000fe400000102d2 */
[----:B---3--:R-:W-:Y:S02]  /*6a00*/  @!P0 LEA R30, P2, R11, R24, 0x1 ;  /* 0x000000180b1e8211 */ /* 0x008fe400078408ff */
[C---:B-12-4-:R-:W-:Y:S01]  /*6a10*/  SHF.L.U64.HI R4, R7.reuse, R20, c[0x0][0x1e4] ;  /* 0x0000790007047619 */ /* 0x056fe20000010214 */
[----:B------:R-:W-:Y:S01]  /*6a20*/  IMAD.SHL.U32 R7, R7, 0x20, RZ ;  /* 0x0000002007077824 */ /* 0x000fe200078e00ff */
[----:B------:R-:W-:Y:S02]  /*6a30*/  @!P0 LEA.HI.X R31, R11, R25, R21, 0x1, P2 ;  /* 0x000000190b1f8211 */ /* 0x000fe400010f0c15 */
[----:B------:R-:W-:Y:S01]  /*6a40*/  ISETP.GE.AND P2, PT, R12, 0x1, PT ;  /* 0x000000010c00780c */ /* 0x000fe20003f46270 */
[----:B------:R-:W-:Y:S01]  /*6a50*/  IMAD R9, R4, R19, RZ ;  /* 0x0000001304097224 */ /* 0x000fe200078e02ff */
[----:B------:R-:W-:Y:S01]  /*6a60*/  SHF.R.S32.HI R20, RZ, 0x1f, R19 ;  /* 0x0000001fff147819 */ /* 0x000fe20000011413 */
[----:B------:R-:W-:Y:S01]  /*6a70*/  @!PT LDS RZ, [RZ] ;  /* 0x00000000fffff984 */ /* 0x000fe20000000800 */
[----:B------:R1:W-:Y:S01]  /*6a80*/  @!P0 LDGSTS.E.BYPASS.LTC128B.128 [R10+0xf100], [R30.64], !P1 ;  /* 0x0f1000001e0a8fae */ /* 0x0003e2000c901d46 */
[----:B------:R-:W-:-:S03]  /*6a90*/  SHF.R.S32.HI R21, RZ, 0x5, R6 ;  /* 0x00000005ff157819 */ /* 0x000fc60000011406 */
[----:B------:R-:W-:-:S04]  /*6aa0*/  IMAD R9, R20, R77, R9 ;  /* 0x0000004d14097224 */ /* 0x000fc800078e0209 */
[----:B------:R-:W-:Y:S02]  /*6ab0*/  IMAD.IADD R9, R29, 0x1, R9 ;  /* 0x000000011d097824 */ /* 0x000fe400078e0209 */
[----:B------:R-:W-:-:S04]  /*6ac0*/  @P2 LEA R26, P1, R28, c[0x0][0x1c8], 0x1 ;  /* 0x000072001c1a2a11 */ /* 0x000fc800078208ff */
[----:B------:R-:W-:Y:S02]  /*6ad0*/  @P2 LEA.HI.X R27, R28, c[0x0][0x1cc], R9, 0x1, P1 ;  /* 0x000073001c1b2a11 */ /* 0x000fe400008f0c09 */
[----:B------:R-:W-:-:S13]  /*6ae0*/  ISETP.GE.AND P1, PT, R12, 0x21, PT ;  /* 0x000000210c00780c */ /* 0x000fda0003f26270 */
[----:B------:R-:W-:-:S05]  /*6af0*/  @P1 IADD3 R13, P5, R7, R28, RZ ;  /* 0x0000001c070d1210 */ /* 0x000fca0007fbe0ff */
[----:B------:R-:W-:Y:S01]  /*6b00*/  @P1 IMAD.X R12, R210, 0x1, R9, P5 ;  /* 0x00000001d20c1824 */ /* 0x000fe200028e0609 */
[----:B------:R-:W-:Y:S02]  /*6b10*/  @!P0 SHF.R.S32.HI R9, RZ, 0x1f, R14 ;  /* 0x0000001fff098819 */ /* 0x000fe4000001140e */
[----:B------:R-:W-:Y:S02]  /*6b20*/  ISETP.NE.AND P5, PT, R211, RZ, PT ;  /* 0x000000ffd300720c */ /* 0x000fe40003fa5270 */
[----:B------:R-:W-:-:S04]  /*6b30*/  @!P0 LEA.HI R9, R9, R14, RZ, 0x3 ;  /* 0x0000000e09098211 */ /* 0x000fc800078f18ff */
[----:B------:R-:W-:-:S05]  /*6b40*/  @!P0 LOP3.LUT R9, R9, 0xfffffff8, RZ, 0xc0, !PT ;  /* 0xfffffff809098812 */ /* 0x000fca00078ec0ff */
[----:B------:R-:W-:-:S05]  /*6b50*/  @!P0 IMAD.WIDE R28, R9, 0x2, R24 ;  /* 0x00000002091c8825 */ /* 0x000fca00078e0218 */
[----:B------:R1:W-:Y:S01]  /*6b60*/  @!P0 LDGSTS.E.BYPASS.LTC128B.128 [R10+0x13100], [R28.64], !P3 ;  /* 0x131000001c0a8fae */ /* 0x0003e2000d901d46 */
[----:B------:R-:W-:-:S04]  /*6b70*/  @P1 LEA R14, P3, R13, c[0x0][0x1c8], 0x1 ;  /* 0x000072000d0e1a11 */ /* 0x000fc800078608ff */
[----:B------:R-:W-:Y:S02]  /*6b80*/  @P1 LEA.HI.X R15, R13, c[0x0][0x1cc], R12, 0x1, P3 ;  /* 0x000073000d0f1a11 */ /* 0x000fe400018f0c0c */
[----:B------:R-:W-:Y:S01]  /*6b90*/  @!P0 IADD3 R12, R11, 0x80, RZ ;  /* 0x000000800b0c8810 */ /* 0x000fe20007ffe0ff */
[----:B------:R-:W-:-:S03]  /*6ba0*/  @P2 IMAD.SHL.U32 R11, R16, 0x2, RZ ;  /* 0x00000002100b2824 */ /* 0x000fc600078e00ff */
[----:B------:R-:W-:-:S04]  /*6bb0*/  @!P0 SHF.R.S32.HI R9, RZ, 0x1f, R12 ;  /* 0x0000001fff098819 */ /* 0x000fc8000001140c */
[----:B------:R-:W-:-:S04]  /*6bc0*/  @!P0 LEA.HI R9, R9, R12, RZ, 0x3 ;  /* 0x0000000c09098211 */ /* 0x000fc800078f18ff */
[----:B------:R-:W-:-:S05]  /*6bd0*/  @!P0 LOP3.LUT R9, R9, 0xfffffff8, RZ, 0xc0, !PT ;  /* 0xfffffff809098812 */ /* 0x000fca00078ec0ff */
[----:B------:R-:W-:-:S04]  /*6be0*/  @!P0 IMAD.WIDE R24, R9, 0x2, R24 ;  /* 0x0000000209188825 */ /* 0x000fc800078e0218 */
[----:B------:R-:W-:Y:S01]  /*6bf0*/  @P1 IMAD.SHL.U32 R9, R16, 0x2, RZ ;  /* 0x0000000210091824 */ /* 0x000fe200078e00ff */
[----:B------:R1:W-:Y:S01]  /*6c00*/  @!P0 LDGSTS.E.BYPASS.LTC128B.128 [R10+0x17100], [R24.64], !P4 ;  /* 0x17100000180a8fae */ /* 0x0003e2000e101d46 */
[----:B------:R-:W-:Y:S02]  /*6c10*/  ISETP.NE.AND P4, PT, R212, RZ, PT ;  /* 0x000000ffd400720c */ /* 0x000fe40003f85270 */
[----:B------:R-:W-:Y:S01]  /*6c20*/  ISETP.LT.AND P0, PT, RZ, c[0x0][0x27c], PT ;  /* 0x00009f00ff007a0c */ /* 0x000fe20003f01270 */
[----:B------:R-:W0:Y:S04]  /*6c30*/  LDGDEPBAR ;  /* 0x00000000000079af */ /* 0x000e280000000000 */
[----:B------:R-:W-:Y:S06]  /*6c40*/  BAR.SYNC.DEFER_BLOCKING 0x0 ;  /* 0x0000000000007b1d */ /* 0x000fec0000010000 */
[----:B------:R-:W-:Y:S01]  /*6c50*/  @!PT LDS RZ, [RZ] ;  /* 0x00000000fffff984 */ /* 0x000fe20000000800 */
[----:B------:R-:W-:Y:S01]  /*6c60*/  @!PT LDS RZ, [RZ] ;  /* 0x00000000fffff984 */ /* 0x000fe20000000800 */
[----:B------:R-:W-:Y:S01]  /*6c70*/  @!PT LDS RZ, [RZ] ;  /* 0x00000000fffff984 */ /* 0x000fe20000000800 */
[----:B------:R1:W-:Y:S04]  /*6c80*/  @P2 LDGSTS.E.BYPASS.LTC128B.128 [R11+0x6100], [R26.64], !P6 ;  /* 0x061000001a0b2fae */ /* 0x0003e8000f101d46 */
[----:B------:R1:W-:Y:S04]  /*6c90*/  @P2 LDGSTS.E.BYPASS.LTC128B.128 [R11+0x8100], [R26.64+0x80], !P4 ;  /* 0x081000801a0b2fae */ /* 0x0003e8000e101d46 */
[----:B------:R1:W-:Y:S04]  /*6ca0*/  @P2 LDGSTS.E.BYPASS.LTC128B.128 [R11+0xa100], [R26.64+0x100], !P5 ;  /* 0x0a1001001a0b2fae */ /* 0x0003e8000e901d46 */
[----:B------:R1:W-:Y:S04]  /*6cb0*/  @P1 LDGSTS.E.BYPASS.LTC128B.128 [R9+0x7100], [R14.64], !P6 ;  /* 0x071000000e091fae */ /* 0x0003e8000f101d46 */
[----:B------:R1:W-:Y:S04]  /*6cc0*/  @P1 LDGSTS.E.BYPASS.LTC128B.128 [R9+0x9100], [R14.64+0x80], !P4 ;  /* 0x091000800e091fae */ /* 0x0003e8000e101d46 */
[----:B------:R1:W-:Y:S04]  /*6cd0*/  @P1 LDGSTS.E.BYPASS.LTC128B.128 [R9+0xb100], [R14.64+0x100], !P5 ;  /* 0x0b1001000e091fae */ /* 0x0003e8000e901d46 */
[----:B------:R-:W0:Y:S01]  /*6ce0*/  LDGDEPBAR ;  /* 0x00000000000079af */ /* 0x000e220000000000 */
[----:B------:R-:W-:Y:S05]  /*6cf0*/  @P0 BRA `(.L_x_88) ;  /* 0x0000002000000947 */ /* 0x000fea0003800000 */
[----:B------:R-:W-:-:S04]  /*6d00*/  DEPBAR.LE SB0, 0x1 ;  /* 0x000080400000791a */ /* 0x000fc80000000000 */
[----:B------:R-:W-:Y:S05]  /*6d10*/  BRA `(.L_x_89) ;  /* 0x00005c2000007947 */ /* 0x000fea0003800000 */
.L_x_88:
[----:B-1---5:R-:W-:Y:S01]  /*6d20*/  SHF.R.S32.HI R14, RZ, 0x1f, R81 ;  /* 0x0000001fff0e7819 */ /* 0x022fe20000011451 */
[----:B------:R-:W-:Y:S01]  /*6d30*/  ULDC.U8 UR4, c[0x0][0x298] ;  /* 0x0000a60000047ab9 */ /* 0x000fe20000000000 */
[-C--:B------:R-:W-:Y:S01]  /*6d40*/  LEA.HI R23, R8, R79.reuse, RZ, 0x2 ;  /* 0x0000004f08177211 */ /* 0x080fe200078f10ff */
[----:B------:R-:W-:Y:S01]  /*6d50*/  IMAD.WIDE.U32 R12, R81, c[0x0][0x280], RZ ;  /* 0x0000a000510c7a25 */ /* 0x000fe200078e00ff */
[----:B------:R-:W-:Y:S01]  /*6d60*/  ISETP.NE.AND P2, PT, RZ, UR4, PT ;  /* 0x00000004ff007c0c */ /* 0x000fe2000bf45270 */
[----:B------:R-:W-:Y:S01]  /*6d70*/  BSSY B2, `(.L_x_89) ;  /* 0x00005bc000027945 */ /* 0x000fe20003800000 */
[----:B------:R-:W-:Y:S01]  /*6d80*/  LOP3.LUT R8, R23, 0xfffffffc, RZ, 0xc0, !PT ;  /* 0xfffffffc17087812 */ /* 0x000fe200078ec0ff */
[C---:B------:R-:W-:Y:S01]  /*6d90*/  IMAD R10, R14.reuse, c[0x0][0x280], RZ ;  /* 0x0000a0000e0a7a24 */ /* 0x040fe200078e02ff */
[----:B------:R-:W-:Y:S01]  /*6da0*/  SHF.R.S32.HI R23, RZ, 0x2, R23 ;  /* 0x00000002ff177819 */ /* 0x000fe20000011417 */
[----:B------:R-:W-:Y:S01]  /*6db0*/  IMAD R14, R14, c[0x0][0x290], RZ ;  /* 0x0000a4000e0e7a24 */ /* 0x000fe200078e02ff */
[----:B------:R-:W-:Y:S01]  /*6dc0*/  LEA R40, P1, R12, c[0x0][0x270], 0x1 ;  /* 0x00009c000c287a11 */ /* 0x000fe200078208ff */
[C---:B------:R-:W-:Y:S01]  /*6dd0*/  IMAD R10, R81.reuse, c[0x0][0x284], R10 ;  /* 0x0000a100510a7a24 */ /* 0x040fe200078e020a */
[----:B------:R-:W-:Y:S01]  /*6de0*/  IADD3 R49, -R8, R79, RZ ;  /* 0x0000004f08317210 */ /* 0x000fe20007ffe1ff */
[----:B------:R-:W-:-:S02]  /*6df0*/  IMAD R9, R81, c[0x0][0x294], R14 ;  /* 0x0000a50051097a24 */ /* 0x000fc400078e020e */
[----:B------:R-:W-:Y:S01]  /*6e00*/  IMAD.WIDE.U32 R14, R81, c[0x0][0x290], RZ ;  /* 0x0000a400510e7a25 */ /* 0x000fe200078e00ff */
[----:B------:R-:W-:-:S03]  /*6e10*/  SHF.L.U32 R32, R49, 0x3, RZ ;  /* 0x0000000331207819 */ /* 0x000fc600000006ff */
[----:B------:R-:W-:Y:S01]  /*6e20*/  IMAD.IADD R10, R10, 0x1, R13 ;  /* 0x000000010a0a7824 */ /* 0x000fe200078e020d */
[----:B------:R-:W-:Y:S01]  /*6e30*/  LEA R34, P0, R14, c[0x0][0x288], 0x1 ;  /* 0x0000a2000e227a11 */ /* 0x000fe200078008ff */
[----:B------:R-:W-:Y:S02]  /*6e40*/  IMAD.IADD R9, R9, 0x1, R15 ;  /* 0x0000000109097824 */ /* 0x000fe400078e020f */
[----:B------:R-:W-:Y:S01]  /*6e50*/  IMAD R8, R80, 0x80, R23 ;  /* 0x0000008050087824 */ /* 0x000fe200078e0217 */
[----:B------:R-:W-:Y:S02]  /*6e60*/  LEA.HI.X R41, R12, c[0x0][0x274], R10, 0x1, P1 ;  /* 0x00009d000c297a11 */ /* 0x000fe400008f0c0a */
[----:B------:R-:W-:Y:S01]  /*6e70*/  LEA.HI.X R35, R14, c[0x0][0x28c], R9, 0x1, P0 ;  /* 0x0000a3000e237a11 */ /* 0x000fe200000f0c09 */
[----:B------:R-:W-:Y:S05]  /*6e80*/  @!P2 BRA `(.L_x_90) ;  /* 0x00002b100000a947 */ /* 0x000fea0003800000 */
[----:B------:R-:W-:Y:S01]  /*6e90*/  ISETP.GE.AND P0, PT, R8, R71, PT ;  /* 0x000000470800720c */ /* 0x000fe20003f06270 */
[----:B------:R-:W-:Y:S01]  /*6ea0*/  BSSY B0, `(.L_x_91) ;  /* 0x000004d000007945 */ /* 0x000fe20003800000 */
[----:B------:R-:W-:Y:S01]  /*6eb0*/  SHF.L.U32 R25, R49, 0x2, RZ ;  /* 0x0000000231197819 */ /* 0x000fe200000006ff */
        /* <DEDUP_REMOVED lines=12> */
[----:B------:R-:W-:Y:S05]  /*6f80*/  @P0 BRA `(.L_x_92) ;  /* 0x000003e000000947 */ /* 0x000fea0003800000 */
[C---:B------:R-:W-:Y:S01]  /*6f90*/  IADD3 R9, R25.reuse, 0x10, RZ ;  /* 0x0000001019097810 */ /* 0x040fe20007ffe0ff */
[----:B------:R-:W-:Y:S01]  /*6fa0*/  CS2R R38, SRZ ;  /* 0x0000000000267805 */ /* 0x000fe2000001ff00 */
[----:B------:R-:W-:Y:S01]  /*6fb0*/  ISETP.GE.AND P1, PT, R25, c[0x0][0x27c], PT ;  /* 0x00009f0019007a0c */ /* 0x000fe20003f26270 */
[----:B------:R-:W-:Y:S01]  /*6fc0*/  CS2R R50, SRZ ;  /* 0x0000000000327805 */ /* 0x000fe2000001ff00 */
[----:B------:R-:W-:Y:S01]  /*6fd0*/  ISETP.GE.AND P0, PT, R9, c[0x0][0x27c], PT ;  /* 0x00009f0009007a0c */ /* 0x000fe20003f06270 */
[----:B------:R-:W-:Y:S01]  /*6fe0*/  CS2R R36, SRZ ;  /* 0x0000000000247805 */ /* 0x000fe2000001ff00 */
[----:B------:R-:W-:Y:S01]  /*6ff0*/  CS2R R48, SRZ ;  /* 0x0000000000307805 */ /* 0x000fe2000001ff00 */
[----:B------:R-:W-:-:S02]  /*7000*/  IADD3 R15, R25, 0x20, RZ ;  /* 0x00000020190f7810 */ /* 0x000fc40007ffe0ff */
[C---:B------:R-:W-:Y:S02]  /*7010*/  IADD3 R13, R25.reuse, 0x30, RZ ;  /* 0x00000030190d7810 */ /* 0x040fe40007ffe0ff */
[----:B------:R-:W-:-:S04]  /*7020*/  IADD3 R11, R25, 0x40, RZ ;  /* 0x00000040190b7810 */ /* 0x000fc80007ffe0ff */
[C---:B------:R-:W-:Y:S02]  /*7030*/  @!P1 IMAD.WIDE R30, R25.reuse, 0x2, R40 ;  /* 0x00000002191e9825 */ /* 0x040fe400078e0228 */
[----:B------:R-:W-:Y:S02]  /*7040*/  @!P0 SHF.R.S32.HI R8, RZ, 0x1f, R9 ;  /* 0x0000001fff088819 */ /* 0x000fe40000011409 */
[----:B------:R-:W-:Y:S01]  /*7050*/  @!P1 IMAD.WIDE R28, R25, 0x2, R34 ;  /* 0x00000002191c9825 */ /* 0x000fe200078e0222 */
[----:B------:R1:W5:Y:S01]  /*7060*/  @!P1 LD.E.64 R38, [R30.64] ;  /* 0x000000061e269980 */ /* 0x000362000c101b00 */
[----:B------:R-:W-:Y:S02]  /*7070*/  @!P0 LEA.HI R9, R8, R9, RZ, 0x2 ;  /* 0x0000000908098211 */ /* 0x000fe400078f10ff */
[----:B------:R-:W-:Y:S01]  /*7080*/  ISETP.GE.AND P3, PT, R15, c[0x0][0x27c], PT ;  /* 0x00009f000f007a0c */ /* 0x000fe20003f66270 */
[----:B------:R2:W5:Y:S01]  /*7090*/  @!P1 LD.E.64 R50, [R28.64] ;  /* 0x000000061c329980 */ /* 0x000562000c101b00 */
[----:B------:R-:W-:-:S05]  /*70a0*/  @!P0 LOP3.LUT R9, R9, 0xfffffffc, RZ, 0xc0, !PT ;  /* 0xfffffffc09098812 */ /* 0x000fca00078ec0ff */
[----:B------:R-:W-:-:S04]  /*70b0*/  @!P0 IMAD.WIDE R26, R9, 0x2, R40 ;  /* 0x00000002091a8825 */ /* 0x000fc800078e0228 */
[----:B------:R-:W-:Y:S01]  /*70c0*/  @!P0 IMAD.WIDE R42, R9, 0x2, R34 ;  /* 0x00000002092a8825 */ /* 0x000fe200078e0222 */
[----:B------:R-:W-:Y:S01]  /*70d0*/  IADD3 R9, R25, 0x50, RZ ;  /* 0x0000005019097810 */ /* 0x000fe20007ffe0ff */
[----:B------:R3:W5:Y:S01]  /*70e0*/  @!P0 LD.E.64 R36, [R26.64] ;  /* 0x000000061a248980 */ /* 0x000762000c101b00 */
[----:B------:R-:W-:Y:S02]  /*70f0*/  ISETP.GE.AND P2, PT, R13, c[0x0][0x27c], PT ;  /* 0x00009f000d007a0c */ /* 0x000fe40003f46270 */
[----:B------:R-:W-:Y:S01]  /*7100*/  ISETP.GE.AND P1, PT, R11, c[0x0][0x27c], PT ;  /* 0x00009f000b007a0c */ /* 0x000fe20003f26270 */
[----:B------:R4:W5:Y:S01]  /*7110*/  @!P0 LD.E.64 R48, [R42.64] ;  /* 0x000000062a308980 */ /* 0x000962000c101b00 */
[----:B------:R-:W-:Y:S02]  /*7120*/  ISETP.GE.AND P0, PT, R9, c[0x0][0x27c], PT ;  /* 0x00009f0009007a0c */ /* 0x000fe40003f06270 */
[----:B------:R-:W-:-:S07]  /*7130*/  @!P3 SHF.R.S32.HI R14, RZ, 0x1f, R15 ;  /* 0x0000001fff0eb819 */ /* 0x000fce000001140f */
[----:B------:R-:W-:Y:S02]  /*7140*/  @!P2 SHF.R.S32.HI R12, RZ, 0x1f, R13 ;  /* 0x0000001fff0ca819 */ /* 0x000fe4000001140d */
[----:B------:R-:W-:Y:S02]  /*7150*/  @!P1 SHF.R.S32.HI R10, RZ, 0x1f, R11 ;  /* 0x0000001fff0a9819 */ /* 0x000fe4000001140b */
[----:B------:R-:W-:Y:S02]  /*7160*/  @!P0 SHF.R.S32.HI R8, RZ, 0x1f, R9 ;  /* 0x0000001fff088819 */ /* 0x000fe40000011409 */
[----:B------:R-:W-:Y:S02]  /*7170*/  @!P3 LEA.HI R15, R14, R15, RZ, 0x2 ;  /* 0x0000000f0e0fb211 */ /* 0x000fe400078f10ff */
[----:B------:R-:W-:Y:S02]  /*7180*/  @!P2 LEA.HI R13, R12, R13, RZ, 0x2 ;  /* 0x0000000d0c0da211 */ /* 0x000fe400078f10ff */
[----:B------:R-:W-:-:S02]  /*7190*/  @!P1 LEA.HI R11, R10, R11, RZ, 0x2 ;  /* 0x0000000b0a0b9211 */ /* 0x000fc400078f10ff */
[----:B------:R-:W-:Y:S02]  /*71a0*/  @!P0 LEA.HI R9, R8, R9, RZ, 0x2 ;  /* 0x0000000908098211 */ /* 0x000fe400078f10ff */
[----:B------:R-:W-:Y:S02]  /*71b0*/  @!P3 LOP3.LUT R15, R15, 0xfffffffc, RZ, 0xc0, !PT ;  /* 0xfffffffc0f0fb812 */ /* 0x000fe400078ec0ff */
[----:B------:R-:W-:Y:S02]  /*71c0*/  @!P2 LOP3.LUT R13, R13, 0xfffffffc, RZ, 0xc0, !PT ;  /* 0xfffffffc0d0da812 */ /* 0x000fe400078ec0ff */
[----:B------:R-:W-:Y:S02]  /*71d0*/  @!P1 LOP3.LUT R11, R11, 0xfffffffc, RZ, 0xc0, !PT ;  /* 0xfffffffc0b0b9812 */ /* 0x000fe400078ec0ff */
[----:B------:R-:W-:Y:S01]  /*71e0*/  @!P0 LOP3.LUT R9, R9, 0xfffffffc, RZ, 0xc0, !PT ;  /* 0xfffffffc09098812 */ /* 0x000fe200078ec0ff */
[----:B------:R-:W-:Y:S01]  /*71f0*/  @!P3 IMAD.WIDE R54, R15, 0x2, R40 ;  /* 0x000000020f36b825 */ /* 0x000fe200078e0228 */
[----:B--2---:R-:W-:Y:S01]  /*7200*/  CS2R R28, SRZ ;  /* 0x00000000001c7805 */ /* 0x004fe2000001ff00 */
[----:B-1----:R-:W-:-:S02]  /*7210*/  CS2R R30, SRZ ;  /* 0x00000000001e7805 */ /* 0x002fc4000001ff00 */
[--C-:B------:R-:W-:Y:S01]  /*7220*/  @!P2 IMAD.WIDE R52, R13, 0x2, R40.reuse ;  /* 0x000000020d34a825 */ /* 0x100fe200078e0228 */
[----:B---3--:R-:W-:Y:S01]  /*7230*/  CS2R R26, SRZ ;  /* 0x00000000001a7805 */ /* 0x008fe2000001ff00 */
[----:B------:R-:W-:Y:S01]  /*7240*/  CS2R R68, SRZ ;  /* 0x0000000000447805 */ /* 0x000fe2000001ff00 */
[----:B------:R1:W5:Y:S01]  /*7250*/  @!P3 LD.E.64 R28, [R54.64] ;  /* 0x00000006361cb980 */ /* 0x000362000c101b00 */
[----:B----4-:R-:W-:-:S03]  /*7260*/  @!P1 IMAD.WIDE R42, R11, 0x2, R40 ;  /* 0x000000020b2a9825 */ /* 0x010fc600078e0228 */
[----:B------:R1:W5:Y:S01]  /*7270*/  @!P2 LD.E.64 R26, [R52.64] ;  /* 0x00000006341aa980 */ /* 0x000362000c101b00 */
[--C-:B------:R-:W-:Y:S02]  /*7280*/  @!P3 IMAD.WIDE R56, R15, 0x2, R34.reuse ;  /* 0x000000020f38b825 */ /* 0x100fe400078e0222 */
[----:B------:R-:W-:Y:S02]  /*7290*/  CS2R R14, SRZ ;  /* 0x00000000000e7805 */ /* 0x000fe4000001ff00 */
[--C-:B------:R-:W-:Y:S01]  /*72a0*/  @!P2 IMAD.WIDE R44, R13, 0x2, R34.reuse ;  /* 0x000000020d2ca825 */ /* 0x100fe200078e0222 */
[----:B------:R1:W5:Y:S01]  /*72b0*/  @!P3 LD.E.64 R30, [R56.64] ;  /* 0x00000006381eb980 */ /* 0x000362000c101b00 */
[----:B------:R-:W-:Y:S02]  /*72c0*/  CS2R R12, SRZ ;  /* 0x00000000000c7805 */ /* 0x000fe4000001ff00 */
[----:B------:R-:W-:Y:S01]  /*72d0*/  @!P1 IMAD.WIDE R46, R11, 0x2, R34 ;  /* 0x000000020b2e9825 */ /* 0x000fe200078e0222 */
[----:B------:R1:W5:Y:S01]  /*72e0*/  @!P1 LD.E.64 R14, [R42.64] ;  /* 0x000000062a0e9980 */ /* 0x000362000c101b00 */
[----:B------:R-:W-:-:S02]  /*72f0*/  CS2R R10, SRZ ;  /* 0x00000000000a7805 */ /* 0x000fc4000001ff00 */
[----:B------:R-:W-:-:S04]  /*7300*/  @!P0 IMAD.WIDE R40, R9, 0x2, R40 ;  /* 0x0000000209288825 */ /* 0x000fc800078e0228 */
[----:B------:R-:W-:Y:S01]  /*7310*/  @!P0 IMAD.WIDE R34, R9, 0x2, R34 ;  /* 0x0000000209228825 */ /* 0x000fe200078e0222 */
[----:B------:R1:W5:Y:S01]  /*7320*/  @!P2 LD.E.64 R10, [R44.64] ;  /* 0x000000062c0aa980 */ /* 0x000362000c101b00 */
[----:B------:R-:W-:-:S03]  /*7330*/  CS2R R8, SRZ ;  /* 0x0000000000087805 */ /* 0x000fc6000001ff00 */
[----:B------:R1:W5:Y:S04]  /*7340*/  @!P0 LD.E.64 R12, [R40.64] ;  /* 0x00000006280c8980 */ /* 0x000368000c101b00 */
[----:B------:R1:W5:Y:S04]  /*7350*/  @!P1 LD.E.64 R8, [R46.64] ;  /* 0x000000062e089980 */ /* 0x000368000c101b00 */
[----:B------:R1:W5:Y:S02]  /*7360*/  @!P0 LD.E.64 R68, [R34.64] ;  /* 0x0000000622448980 */ /* 0x000364000c101b00 */
.L_x_92:
[----:B------:R-:W-:Y:S05]  /*7370*/  BSYNC B0 ;  /* 0x0000000000007941 */ /* 0x000fea0003800000 */
.L_x_91:
[--C-:B-----5:R-:W-:Y:S01]  /*7380*/  IMAD.MOV.U32 R61, RZ, RZ, R27.reuse ;  /* 0x000000ffff3d7224 */ /* 0x120fe200078e001b */
[--C-:B------:R-:W-:Y:S01]  /*7390*/  SHF.R.U64 R33, R26, 0x10, R27.reuse ;  /* 0x000000101a217819 */ /* 0x100fe2000000121b */
[----:B------:R-:W-:Y:S01]  /*73a0*/  IMAD.MOV.U32 R64, RZ, RZ, R36 ;  /* 0x000000ffff407224 */ /* 0x000fe200078e0024 */
[----:B------:R-:W-:Y:S01]  /*73b0*/  SHF.R.U32.HI R58, RZ, 0x10, R27 ;  /* 0x00000010ff3a7819 */ /* 0x000fe2000001161b */
[----:B------:R-:W-:Y:S01]  /*73c0*/  IMAD.MOV.U32 R60, RZ, RZ, R26 ;  /* 0x000000ffff3c7224 */ /* 0x000fe200078e001a */
[----:B-1----:R-:W-:Y:S01]  /*73d0*/  SHF.R.U64 R54, R14, 0x10, R15 ;  /* 0x000000100e367819 */ /* 0x002fe2000000120f */
[----:B------:R-:W-:Y:S01]  /*73e0*/  IMAD.MOV.U32 R67, RZ, RZ, R39 ;  /* 0x000000ffff437224 */ /* 0x000fe200078e0027 */
[----:B------:R-:W-:Y:S01]  /*73f0*/  SHF.R.U32.HI R27, RZ, 0x10, R15 ;  /* 0x00000010ff1b7819 */ /* 0x000fe2000001160f */
[----:B------:R-:W-:Y:S01]  /*7400*/  IMAD.MOV.U32 R55, RZ, RZ, R51 ;  /* 0x000000ffff377224 */ /* 0x000fe200078e0033 */
[----:B------:R-:W-:Y:S01]  /*7410*/  SHF.R.U32.HI R43, RZ, 0x10, R39 ;  /* 0x00000010ff2b7819 */ /* 0x000fe20000011627 */
[----:B------:R-:W-:Y:S01]  /*7420*/  IMAD.MOV.U32 R65, RZ, RZ, R37 ;  /* 0x000000ffff417224 */ /* 0x000fe200078e0025 */
[----:B------:R-:W-:Y:S01]  /*7430*/  PRMT R27, R27, 0x5410, R54 ;  /* 0x000054101b1b7816 */ /* 0x000fe20000000036 */
[----:B------:R-:W-:Y:S01]  /*7440*/  IMAD.MOV.U32 R42, RZ, RZ, R48 ;  /* 0x000000ffff2a7224 */ /* 0x000fe200078e0030 */
[----:B------:R-:W-:Y:S01]  /*7450*/  SHF.R.S32.HI R54, RZ, 0x1f, R23 ;  /* 0x0000001fff367819 */ /* 0x000fe20000011417 */
[----:B------:R-:W-:Y:S01]  /*7460*/  IMAD.MOV.U32 R62, RZ, RZ, R28 ;  /* 0x000000ffff3e7224 */ /* 0x000fe200078e001c */
[--C-:B------:R-:W-:Y:S01]  /*7470*/  SHF.R.U64 R44, R50, 0x10, R51.reuse ;  /* 0x00000010322c7819 */ /* 0x100fe20000001233 */
[----:B------:R-:W-:Y:S01]  /*7480*/  IMAD.MOV.U32 R46, RZ, RZ, R50 ;  /* 0x000000ffff2e7224 */ /* 0x000fe200078e0032 */
[----:B------:R-:W-:Y:S01]  /*7490*/  SHF.R.U32.HI R26, RZ, 0x10, R51 ;  /* 0x00000010ff1a7819 */ /* 0x000fe20000011633 */
[----:B------:R-:W-:Y:S01]  /*74a0*/  IMAD.MOV.U32 R51, RZ, RZ, R31 ;  /* 0x000000ffff337224 */ /* 0x000fe200078e001f */
[----:B------:R-:W-:Y:S01]  /*74b0*/  LEA.HI R54, R54, R23, RZ, 0x3 ;  /* 0x0000001736367211 */ /* 0x000fe200078f18ff */
[----:B------:R-:W-:Y:S01]  /*74c0*/  IMAD.MOV.U32 R53, RZ, RZ, R49 ;  /* 0x000000ffff357224 */ /* 0x000fe200078e0031 */
[----:B------:R-:W-:Y:S01]  /*74d0*/  PRMT R44, R44, 0x5410, R43 ;  /* 0x000054102c2c7816 */ /* 0x000fe2000000002b */
[----:B------:R-:W-:Y:S01]  /*74e0*/  IMAD.MOV.U32 R66, RZ, RZ, R38 ;  /* 0x000000ffff427224 */ /* 0x000fe200078e0026 */
[----:B------:R-:W-:Y:S01]  /*74f0*/  PRMT R43, R64, 0x5410, R26 ;  /* 0x00005410402b7816 */ /* 0x000fe2000000001a */
[----:B------:R-:W-:Y:S01]  /*7500*/  IMAD.MOV.U32 R63, RZ, RZ, R29 ;  /* 0x000000ffff3f7224 */ /* 0x000fe200078e001d */
[----:B------:R-:W-:Y:S01]  /*7510*/  LOP3.LUT R26, R54, 0xfffffff8, RZ, 0xc0, !PT ;  /* 0xfffffff8361a7812 */ /* 0x000fe200078ec0ff */
[----:B------:R-:W-:Y:S01]  /*7520*/  IMAD.MOV.U32 R34, RZ, RZ, R10 ;  /* 0x000000ffff227224 */ /* 0x000fe200078e000a */
[----:B------:R-:W-:Y:S01]  /*7530*/  SHF.R.U64 R45, R38, 0x10, R39 ;  /* 0x00000010262d7819 */ /* 0x000fe20000001227 */
[----:B------:R-:W-:Y:S01]  /*7540*/  IMAD.MOV.U32 R38, RZ, RZ, R30 ;  /* 0x000000ffff267224 */ /* 0x000fe200078e001e */
[--C-:B------:R-:W-:Y:S01]  /*7550*/  SHF.R.U64 R41, R36, 0x10, R37.reuse ;  /* 0x0000001024297819 */ /* 0x100fe20000001225 */
[----:B------:R-:W-:Y:S01]  /*7560*/  IMAD.IADD R26, R23, 0x1, -R26 ;  /* 0x00000001171a7824 */ /* 0x000fe200078e0a1a */
[----:B------:R-:W-:Y:S01]  /*7570*/  SHF.R.U32.HI R39, RZ, 0x10, R37 ;  /* 0x00000010ff277819 */ /* 0x000fe20000011625 */
[----:B------:R-:W-:Y:S01]  /*7580*/  IMAD.MOV.U32 R59, RZ, RZ, R15 ;  /* 0x000000ffff3b7224 */ /* 0x000fe200078e000f */
[----:B------:R-:W-:Y:S01]  /*7590*/  SHF.R.U64 R37, R28, 0x10, R29 ;  /* 0x000000101c257819 */ /* 0x000fe2000000121d */
[----:B------:R-:W-:Y:S01]  /*75a0*/  IMAD.MOV.U32 R28, RZ, RZ, R14 ;  /* 0x000000ffff1c7224 */ /* 0x000fe200078e000e */
[----:B------:R-:W-:Y:S01]  /*75b0*/  SHF.R.U64 R40, R48, 0x10, R49 ;  /* 0x0000001030287819 */ /* 0x000fe20000001231 */
[----:B------:R-:W-:Y:S01]  /*75c0*/  IMAD R48, R80, -0x80, R71 ;  /* 0xffffff8050307824 */ /* 0x000fe200078e0247 */
[----:B------:R-:W-:Y:S01]  /*75d0*/  PRMT R37, R37, 0x5410, R51 ;  /* 0x0000541025257816 */ /* 0x000fe20000000033 */
[C---:B------:R-:W-:Y:S01]  /*75e0*/  IMAD.SHL.U32 R51, R26.reuse, 0x40, RZ ;  /* 0x000000401a337824 */ /* 0x040fe200078e00ff */
[----:B------:R-:W-:Y:S01]  /*75f0*/  LOP3.LUT P1, RZ, R26, 0x4, RZ, 0xc0, !PT ;  /* 0x000000041aff7812 */ /* 0x000fe2000782c0ff */
[----:B------:R-:W-:Y:S01]  /*7600*/  IMAD.MOV.U32 R14, RZ, RZ, R12 ;  /* 0x000000ffff0e7224 */ /* 0x000fe200078e000c */
[----:B------:R-:W-:Y:S01]  /*7610*/  IMNMX R48, R48, 0x80, PT ;  /* 0x0000008030307817 */ /* 0x000fe20003800200 */
[----:B------:R-:W-:Y:S01]  /*7620*/  IMAD.MOV.U32 R57, RZ, RZ, R13 ;  /* 0x000000ffff397224 */ /* 0x000fe200078e000d */
[----:B------:R-:W-:Y:S01]  /*7630*/  LOP3.LUT R51, R51, 0x1c0, RZ, 0xc0, !PT ;  /* 0x000001c033337812 */ /* 0x000fe200078ec0ff */
[----:B------:R-:W-:Y:S01]  /*7640*/  IMAD.MOV.U32 R24, RZ, RZ, R68 ;  /* 0x000000ffff187224 */ /* 0x000fe200078e0044 */
[----:B------:R-:W-:Y:S01]  /*7650*/  ISETP.GE.AND P0, PT, R23, R48, PT ;  /* 0x000000301700720c */ /* 0x000fe20003f06270 */
[----:B------:R-:W-:-:S04]  /*7660*/  DEPBAR.LE SB0, 0x1 ;  /* 0x000080400000791a */ /* 0x000fc80000000000 */
[----:B------:R-:W-:Y:S01]  /*7670*/  LOP3.LUT R26, R51, 0x18, R32, 0xf8, !PT ;  /* 0x00000018331a7812 */ /* 0x000fe200078ef820 */
[----:B------:R-:W-:Y:S01]  /*7680*/  BSSY B1, `(.L_x_93) ;  /* 0x000012e000017945 */ /* 0x000fe20003800000 */
[----:B------:R-:W-:Y:S02]  /*7690*/  SHF.R.U32.HI R51, RZ, 0x3, R51 ;  /* 0x00000003ff337819 */ /* 0x000fe40000011633 */
[----:B------:R-:W-:Y:S02]  /*76a0*/  SHF.R.U64 R56, R12, 0x10, R13 ;  /* 0x000000100c387819 */ /* 0x000fe4000000120d */
[----:B------:R-:W-:Y:S02]  /*76b0*/  LOP3.LUT R26, R26, R51, RZ, 0x3c, !PT ;  /* 0x000000331a1a7212 */ /* 0x000fe400078e3cff */
[----:B------:R-:W-:Y:S02]  /*76c0*/  SHF.R.U32.HI R12, RZ, 0x10, R11 ;  /* 0x00000010ff0c7819 */ /* 0x000fe4000001160b */
[----:B------:R-:W-:Y:S01]  /*76d0*/  SHF.R.U32.HI R52, RZ, 0x10, R49 ;  /* 0x00000010ff347819 */ /* 0x000fe20000011631 */
[----:B------:R-:W-:Y:S01]  /*76e0*/  IMAD R26, R21, 0x200, R26 ;  /* 0x00000200151a7824 */ /* 0x000fe200078e021a */
[----:B------:R-:W-:Y:S01]  /*76f0*/  SHF.R.U64 R36, R30, 0x10, R31 ;  /* 0x000000101e247819 */ /* 0x000fe2000000121f */
[----:B------:R-:W-:Y:S01]  /*7700*/  IMAD.MOV.U32 R49, RZ, RZ, R11 ;  /* 0x000000ffff317224 */ /* 0x000fe200078e000b */
[----:B------:R-:W-:Y:S01]  /*7710*/  SHF.R.U32.HI R50, RZ, 0x10, R31 ;  /* 0x00000010ff327819 */ /* 0x000fe2000001161f */
[----:B------:R-:W-:Y:S01]  /*7720*/  IMAD.MOV.U32 R30, RZ, RZ, R8 ;  /* 0x000000ffff1e7224 */ /* 0x000fe200078e0008 */
[----:B------:R-:W-:-:S02]  /*7730*/  SHF.R.U32.HI R35, RZ, 0x10, R29 ;  /* 0x00000010ff237819 */ /* 0x000fc4000001161d */
[----:B------:R-:W-:Y:S01]  /*7740*/  SHF.R.U64 R31, R10, 0x10, R11 ;  /* 0x000000100a1f7819 */ /* 0x000fe2000000120b */
[--C-:B------:R-:W-:Y:S01]  /*7750*/  IMAD.MOV.U32 R11, RZ, RZ, R9.reuse ;  /* 0x000000ffff0b7224 */ /* 0x100fe200078e0009 */
[--C-:B------:R-:W-:Y:S02]  /*7760*/  SHF.R.U64 R10, R8, 0x10, R9.reuse ;  /* 0x00000010080a7819 */ /* 0x100fe40000001209 */
[----:B------:R-:W-:Y:S01]  /*7770*/  SHF.R.U32.HI R29, RZ, 0x10, R9 ;  /* 0x00000010ff1d7819 */ /* 0x000fe20000011609 */
[----:B------:R-:W-:Y:S01]  /*7780*/  IMAD.MOV.U32 R9, RZ, RZ, R69 ;  /* 0x000000ffff097224 */ /* 0x000fe200078e0045 */
[----:B------:R-:W-:Y:S02]  /*7790*/  PRMT R32, R12, 0x7610, R32 ;  /* 0x000076100c207816 */ /* 0x000fe40000000020 */
[----:B------:R-:W-:Y:S02]  /*77a0*/  IADD3 R12, R26, 0x20, RZ ;  /* 0x000000201a0c7810 */ /* 0x000fe40007ffe0ff */
[----:B------:R-:W-:-:S02]  /*77b0*/  SHF.R.U32.HI R13, RZ, 0x10, R13 ;  /* 0x00000010ff0d7819 */ /* 0x000fc4000001160d */
[--C-:B------:R-:W-:Y:S02]  /*77c0*/  SHF.R.U64 R8, R68, 0x10, R69.reuse ;  /* 0x0000001044087819 */ /* 0x100fe40000001245 */
[----:B------:R-:W-:Y:S02]  /*77d0*/  SHF.R.U32.HI R15, RZ, 0x10, R69 ;  /* 0x00000010ff0f7819 */ /* 0x000fe40000011645 */
[----:B------:R-:W-:Y:S02]  /*77e0*/  @P1 IADD3 R12, R26, -0x20, RZ ;  /* 0xffffffe01a0c1810 */ /* 0x000fe40007ffe0ff */
[----:B------:R-:W-:Y:S02]  /*77f0*/  PRMT R40, R40, 0x5410, R39 ;  /* 0x0000541028287816 */ /* 0x000fe40000000027 */
[----:B------:R-:W-:Y:S02]  /*7800*/  PRMT R36, R36, 0x5410, R35 ;  /* 0x0000541024247816 */ /* 0x000fe40000000023 */
[----:B------:R-:W-:-:S02]  /*7810*/  PRMT R47, R66, 0x7610, R47 ;  /* 0x00007610422f7816 */ /* 0x000fc4000000002f */
[----:B------:R-:W-:Y:S02]  /*7820*/  PRMT R46, R46, 0x5410, R67 ;  /* 0x000054102e2e7816 */ /* 0x000fe40000000043 */
[----:B------:R-:W-:Y:S02]  /*7830*/  PRMT R42, R42, 0x5410, R65 ;  /* 0x000054102a2a7816 */ /* 0x000fe40000000041 */
[----:B------:R-:W-:Y:S02]  /*7840*/  PRMT R39, R62, 0x5410, R52 ;  /* 0x000054103e277816 */ /* 0x000fe40000000034 */
        /* <DEDUP_REMOVED lines=14> */
[----:B------:R-:W-:-:S02]  /*7930*/  LEA R26, R26, 0xc100, 0x1 ;  /* 0x0000c1001a1a7811 */ /* 0x000fc400078e08ff */
[----:B------:R-:W-:Y:S01]  /*7940*/  LEA R12, R12, 0xc100, 0x1 ;  /* 0x0000c1000c0c7811 */ /* 0x000fe200078e08ff */
[----:B------:R-:W-:Y:S06]  /*7950*/  BAR.SYNC.DEFER_BLOCKING 0x0 ;  /* 0x0000000000007b1d */ /* 0x000fec0000010000 */
[----:B------:R-:W-:Y:S05]  /*7960*/  @P0 BRA `(.L_x_94) ;  /* 0x00000ff000000947 */ /* 0x000fea0003800000 */
[----:B------:R-:W-:Y:S01]  /*7970*/  ISETP.GE.AND P0, PT, R25, c[0x0][0x27c], PT ;  /* 0x00009f0019007a0c */ /* 0x000fe20003f06270 */
[----:B------:R-:W-:-:S12]  /*7980*/  BSSY B0, `(.L_x_95) ;  /* 0x0000028000007945 */ /* 0x000fd80003800000 */
[----:B------:R-:W-:Y:S05]  /*7990*/  @P0 BRA `(.L_x_96) ;  /* 0x0000026000000947 */ /* 0x000fea0003800000 */
[----:B------:R-:W1:Y:S01]  /*79a0*/  LDS.128 R8, [R26] ;  /* 0x000000001a087984 */ /* 0x000e620000000c00 */
[----:B------:R-:W-:Y:S02]  /*79b0*/  HADD2.F32 R49, -RZ, R46.H0_H0 ;  /* 0x2000002eff317230 */ /* 0x000fe40000004100 */
[----:B------:R-:W-:Y:S02]  /*79c0*/  HADD2.F32 R54, -RZ, R44.H0_H0 ;  /* 0x2000002cff367230 */ /* 0x000fe40000004100 */
[----:B------:R-:W-:Y:S02]  /*79d0*/  HADD2.F32 R55, -RZ, R45.H0_H0 ;  /* 0x2000002dff377230 */ /* 0x000fe40000004100 */
[----:B------:R-:W-:Y:S02]  /*79e0*/  HADD2.F32 R57, -RZ, R47.H0_H0 ;  /* 0x2000002fff397230 */ /* 0x000fe40000004100 */
[----:B------:R-:W-:Y:S02]  /*79f0*/  HADD2.F32 R60, -RZ, R46.H1_H1 ;  /* 0x3000002eff3c7230 */ /* 0x000fe40000004100 */
[----:B-1----:R-:W-:-:S02]  /*7a00*/  HADD2.F32 R50, -RZ, R8.H0_H0 ;  /* 0x20000008ff327230 */ /* 0x002fc40000004100 */
[----:B------:R-:W-:Y:S02]  /*7a10*/  HADD2.F32 R52, -RZ, R8.H1_H1 ;  /* 0x30000008ff347230 */ /* 0x000fe40000004100 */
[--C-:B------:R-:W-:Y:S01]  /*7a20*/  HADD2.F32 R51, -RZ, R9.reuse.H1_H1 ;  /* 0x30000009ff337230 */ /* 0x100fe20000004100 */
[----:B------:R-:W-:Y:S01]  /*7a30*/  FMUL.FTZ R58, R50, R49 ;  /* 0x00000031323a7220 */ /* 0x000fe20000410000 */
[----:B------:R-:W-:Y:S02]  /*7a40*/  HADD2.F32 R8, -RZ, R9.H0_H0 ;  /* 0x20000009ff087230 */ /* 0x000fe40000004100 */
[--C-:B------:R-:W-:Y:S01]  /*7a50*/  HADD2.F32 R9, -RZ, R10.reuse.H0_H0 ;  /* 0x2000000aff097230 */ /* 0x100fe20000004100 */
[----:B------:R-:W-:Y:S01]  /*7a60*/  FFMA.FTZ R58, R52, R57, R58 ;  /* 0x00000039343a7223 */ /* 0x000fe2000001003a */
[----:B------:R-:W-:Y:S02]  /*7a70*/  HADD2.F32 R53, -RZ, R10.H1_H1 ;  /* 0x3000000aff357230 */ /* 0x000fe40000004100 */
[----:B------:R-:W-:-:S02]  /*7a80*/  HADD2.F32 R10, -RZ, R11.H0_H0 ;  /* 0x2000000bff0a7230 */ /* 0x000fc40000004100 */
[----:B------:R-:W-:Y:S01]  /*7a90*/  HADD2.F32 R56, -RZ, R11.H1_H1 ;  /* 0x3000000bff387230 */ /* 0x000fe20000004100 */
[----:B------:R-:W-:Y:S01]  /*7aa0*/  FMUL.FTZ R11, R52, R49 ;  /* 0x00000031340b7220 */ /* 0x000fe20000410000 */
[----:B------:R-:W-:Y:S01]  /*7ab0*/  HADD2.F32 R52, -RZ, R44.H1_H1 ;  /* 0x3000002cff347230 */ /* 0x000fe20000004100 */
[CC--:B------:R-:W-:Y:S02]  /*7ac0*/  FMUL.FTZ R49, R51.reuse, R54.reuse ;  /* 0x0000003633317220 */ /* 0x0c0fe40000410000 */
[C---:B------:R-:W-:Y:S02]  /*7ad0*/  FMUL.FTZ R54, R8.reuse, R54 ;  /* 0x0000003608367220 */ /* 0x040fe40000410000 */
[-C--:B------:R-:W-:Y:S01]  /*7ae0*/  FFMA.FTZ R49, R8, R55.reuse, -R49 ;  /* 0x0000003708317223 */ /* 0x080fe20000010831 */
[----:B------:R-:W-:Y:S01]  /*7af0*/  HADD2.F32 R8, -RZ, R45.H1_H1 ;  /* 0x3000002dff087230 */ /* 0x000fe20000004100 */
[----:B------:R-:W-:Y:S01]  /*7b00*/  FFMA.FTZ R54, R51, R55, R54 ;  /* 0x0000003733367223 */ /* 0x000fe20000010036 */
[----:B------:R-:W-:Y:S01]  /*7b10*/  HADD2.F32 R51, -RZ, R43.H1_H1 ;  /* 0x3000002bff337230 */ /* 0x000fe20000004100 */
[----:B------:R-:W-:-:S02]  /*7b20*/  FFMA.FTZ R11, R50, R57, -R11 ;  /* 0x00000039320b7223 */ /* 0x000fc4000001080b */
[-C--:B------:R-:W-:Y:S02]  /*7b30*/  FMUL.FTZ R50, R53, R8.reuse ;  /* 0x0000000835327220 */ /* 0x080fe40000410000 */
[-C--:B------:R-:W-:Y:S02]  /*7b40*/  FMUL.FTZ R55, R56, R51.reuse ;  /* 0x0000003338377220 */ /* 0x080fe40000410000 */
[C---:B------:R-:W-:Y:S02]  /*7b50*/  FMUL.FTZ R8, R9.reuse, R8 ;  /* 0x0000000809087220 */ /* 0x040fe40000410000 */
[C---:B------:R-:W-:Y:S02]  /*7b60*/  FMUL.FTZ R51, R10.reuse, R51 ;  /* 0x000000330a337220 */ /* 0x040fe40000410000 */
[----:B------:R-:W-:Y:S02]  /*7b70*/  FFMA.FTZ R55, R10, R52, -R55 ;  /* 0x000000340a377223 */ /* 0x000fe40000010837 */
[-C--:B------:R-:W-:Y:S01]  /*7b80*/  FFMA.FTZ R50, R9, R60.reuse, -R50 ;  /* 0x0000003c09327223 */ /* 0x080fe20000010832 */
[----:B------:R-:W-:Y:S01]  /*7b90*/  F2FP.PACK_AB R9, R54, R49 ;  /* 0x000000313609723e */ /* 0x000fe200000000ff */
[----:B------:R-:W-:Y:S01]  /*7ba0*/  FFMA.FTZ R53, R53, R60, R8 ;  /* 0x0000003c35357223 */ /* 0x000fe20000010008 */
[----:B------:R-:W-:Y:S01]  /*7bb0*/  F2FP.PACK_AB R8, R58, R11 ;  /* 0x0000000b3a08723e */ /* 0x000fe200000000ff */
[----:B------:R-:W-:-:S03]  /*7bc0*/  FFMA.FTZ R52, R56, R52, R51 ;  /* 0x0000003438347223 */ /* 0x000fc60000010033 */
[----:B------:R-:W-:Y:S02]  /*7bd0*/  F2FP.PACK_AB R10, R53, R50 ;  /* 0x00000032350a723e */ /* 0x000fe400000000ff */
[----:B------:R-:W-:-:S05]  /*7be0*/  F2FP.PACK_AB R11, R52, R55 ;  /* 0x00000037340b723e */ /* 0x000fca00000000ff */
[----:B------:R1:W-:Y:S02]  /*7bf0*/  STS.128 [R26], R8 ;  /* 0x000000081a007388 */ /* 0x0003e40000000c00 */
.L_x_96:
[----:B------:R-:W-:Y:S05]  /*7c00*/  BSYNC B0 ;  /* 0x0000000000007941 */ /* 0x000fea0003800000 */
.L_x_95:
[----:B-1----:R-:W-:Y:S01]  /*7c10*/  IADD3 R8, R25, 0x10, RZ ;  /* 0x0000001019087810 */ /* 0x002fe20007ffe0ff */
[----:B------:R-:W-:Y:S03]  /*7c20*/  BSSY B0, `(.L_x_97) ;  /* 0x0000029000007945 */ /* 0x000fe60003800000 */
[----:B------:R-:W-:-:S13]  /*7c30*/  ISETP.GE.AND P0, PT, R8, c[0x0][0x27c], PT ;  /* 0x00009f0008007a0c */ /* 0x000fda0003f06270 */
        /* <DEDUP_REMOVED lines=39> */
.L_x_98:
[----:B------:R-:W-:Y:S05]  /*7eb0*/  BSYNC B0 ;  /* 0x0000000000007941 */ /* 0x000fea0003800000 */
.L_x_97:
[----:B-1----:R-:W-:Y:S01]  /*7ec0*/  IADD3 R8, R25, 0x20, RZ ;  /* 0x0000002019087810 */ /* 0x002fe20007ffe0ff */
[----:B------:R-:W-:Y:S03]  /*7ed0*/  BSSY B0, `(.L_x_99) ;  /* 0x0000029000007945 */ /* 0x000fe60003800000 */
[----:B------:R-:W-:-:S13]  /*7ee0*/  ISETP.GE.AND P0, PT, R8, c[0x0][0x27c], PT ;  /* 0x00009f0008007a0c */ /* 0x000fda0003f06270 */
[----:B------:R-:W-:Y:S05]  /*7ef0*/  @P0 BRA `(.L_x_100) ;  /* 0x0000026000000947 */ /* 0x000fea0003800000 */
[----:B------:R-:W1:Y:S01]  /*7f00*/  LDS.128 R8, [R26+0x4000] ;  /* 0x004000001a087984 */ /* 0x000e620000000c00 */
        /* <DEDUP_REMOVED lines=36> */
[----:B------:R1:W-:Y:S02]  /*8150*/  STS.128 [R26+0x4000], R8 ;  /* 0x004000081a007388 */ /* 0x0003e40000000c00 */
.L_x_100:
[----:B------:R-:W-:Y:S05]  /*8160*/  BSYNC B0 ;  /* 0x0000000000007941 */ /* 0x000fea0003800000 */
.L_x_99:
[----:B-1----:R-:W-:Y:S01]  /*8170*/  IADD3 R8, R25, 0x30, RZ ;  /* 0x0000003019087810 */ /* 0x002fe20007ffe0ff */
[----:B------:R-:W-:Y:S03]  /*8180*/  BSSY B0, `(.L_x_101) ;  /* 0x0000029000007945 */ /* 0x000fe60003800000 */
[----:B------:R-:W-:-:S13]  /*8190*/  ISETP.GE.AND P0, PT, R8, c[0x0][0x27c], PT ;  /* 0x00009f0008007a0c */ /* 0x000fda0003f06270 */
[----:B------:R-:W-:Y:S05]  /*81a0*/  @P0 BRA `(.L_x_102) ;  /* 0x0000026000000947 */ /* 0x000fea0003800000 */
[----:B------:R-:W1:Y:S01]  /*81b0*/  LDS.128 R8, [R12+0x4000] ;  /* 0x004000000c087984 */ /* 0x000e620000000c00 */
[--C-:B------:R-:W-:Y:S02]  /*81c0*/  HADD2.F32 R49, -RZ, R34.reuse.H0_H0 ;  /* 0x20000022ff317230 */ /* 0x100fe40000004100 */
        /* <DEDUP_REMOVED lines=21> */
[----:B------:R-:W-:Y:S01]  /*8320*/  HADD2.F32 R51, -RZ, R32.H0_H0 ;  /* 0x20000020ff337230 */ /* 0x000fe20000004100 */
        /* <DEDUP_REMOVED lines=14> */
.L_x_102:
[----:B------:R-:W-:Y:S05]  /*8410*/  BSYNC B0 ;  /* 0x0000000000007941 */ /* 0x000fea0003800000 */
.L_x_101:
[----:B-1----:R-:W-:Y:S01]  /*8420*/  IADD3 R8, R25, 0x40, RZ ;  /* 0x0000004019087810 */ /* 0x002fe20007ffe0ff */
[----:B------:R-:W-:Y:S03]  /*8430*/  BSSY B0, `(.L_x_103) ;  /* 0x0000029000007945 */ /* 0x000fe60003800000 */
[----:B------:R-:W-:-:S13]  /*8440*/  ISETP.GE.AND P0, PT, R8, c[0x0][0x27c], PT ;  /* 0x00009f0008007a0c */ /* 0x000fda0003f06270 */
[----:B------:R-:W-:Y:S05]  /*8450*/  @P0 BRA `(.L_x_104) ;  /* 0x0000026000000947 */ /* 0x000fea0003800000 */
[----:B------:R-:W1:Y:S01]  /*8460*/  LDS.128 R8, [R26+0x8000] ;  /* 0x008000001a087984 */ /* 0x000e620000000c00 */
[----:B------:R-:W-:Y:S02]  /*8470*/  HADD2.F32 R49, -RZ, R30.H1_H1 ;  /* 0x3000001eff317230 */ /* 0x000fe40000004100 */
[----:B------:R-:W-:Y:S02]  /*8480*/  HADD2.F32 R54, -RZ, R29.H1_H1 ;  /* 0x3000001dff367230 */ /* 0x000fe40000004100 */
[----:B------:R-:W-:Y:S02]  /*8490*/  HADD2.F32 R55, -RZ, R27.H1_H1 ;  /* 0x3000001bff377230 */ /* 0x000fe40000004100 */
[--C-:B------:R-:W-:Y:S02]  /*84a0*/  HADD2.F32 R57, -RZ, R28.reuse.H1_H1 ;  /* 0x3000001cff397230 */ /* 0x100fe40000004100 */
[----:B------:R-:W-:Y:S02]  /*84b0*/  HADD2.F32 R60, -RZ, R28.H0_H0 ;  /* 0x2000001cff3c7230 */ /* 0x000fe40000004100 */
        /* <DEDUP_REMOVED lines=11> */
[----:B------:R-:W-:Y:S01]  /*8570*/  HADD2.F32 R52, -RZ, R27.H0_H0 ;  /* 0x2000001bff347230 */ /* 0x000fe20000004100 */
[CC--:B------:R-:W-:Y:S02]  /*8580*/  FMUL.FTZ R49, R51.reuse, R54.reuse ;  /* 0x0000003633317220 */ /* 0x0c0fe40000410000 */
[C---:B------:R-:W-:Y:S02]  /*8590*/  FMUL.FTZ R54, R8.reuse, R54 ;  /* 0x0000003608367220 */ /* 0x040fe40000410000 */
[-C--:B------:R-:W-:Y:S01]  /*85a0*/  FFMA.FTZ R49, R8, R55.reuse, -R49 ;  /* 0x0000003708317223 */ /* 0x080fe20000010831 */
[----:B------:R-:W-:Y:S01]  /*85b0*/  HADD2.F32 R8, -RZ, R30.H0_H0 ;  /* 0x2000001eff087230 */ /* 0x000fe20000004100 */
        /* <DEDUP_REMOVED lines=16> */
.L_x_104:
[----:B------:R-:W-:Y:S05]  /*86c0*/  BSYNC B0 ;  /* 0x0000000000007941 */ /* 0x000fea0003800000 */
.L_x_103:
[----:B-1----:R-:W-:-:S04]  /*86d0*/  IADD3 R8, R25, 0x50, RZ ;  /* 0x0000005019087810 */ /* 0x002fc80007ffe0ff */
        /* <DEDUP_REMOVED lines=40> */
.L_x_94:
[----:B------:R-:W-:Y:S05]  /*8960*/  BSYNC B1 ;  /* 0x0000000000017941 */ /* 0x000fea0003800000 */
.L_x_93:
[----:B------:R-:W-:-:S04]  /*8970*/  IADD3 R23, R23, 0x40, RZ ;  /* 0x0000004017177810 */ /* 0x000fc80007ffe0ff */
[----:B------:R-:W-:-:S13]  /*8980*/  ISETP.GE.AND P0, PT, R23, R48, PT ;  /* 0x000000301700720c */ /* 0x000fda0003f06270 */
[----:B------:R-:W-:Y:S05]  /*8990*/  @P0 BRA `(.L_x_105) ;  /* 0x00003f9000000947 */ /* 0x000fea0003800000 */
[----:B------:R-:W-:Y:S01]  /*89a0*/  ISETP.GE.AND P0, PT, R25, c[0x0][0x27c], PT ;  /* 0x00009f0019007a0c */ /* 0x000fe20003f06270 */
[----:B------:R-:W-:-:S12]  /*89b0*/  BSSY B0, `(.L_x_106) ;  /* 0x0000028000007945 */ /* 0x000fd80003800000 */
[----:B------:R-:W-:Y:S05]  /*89c0*/  @P0 BRA `(.L_x_107) ;  /* 0x0000026000000947 */ /* 0x000fea0003800000 */
[----:B-1----:R-:W1:Y:S01]  /*89d0*/  LDS.128 R8, [R26+0x2000] ;  /* 0x002000001a087984 */ /* 0x002e620000000c00 */
[----:B------:R-:W-:Y:S02]  /*89e0*/  HADD2.F32 R23, -RZ, R46.H0_H0 ;  /* 0x2000002eff177230 */ /* 0x000fe40000004100 */
[----:B------:R-:W-:Y:S02]  /*89f0*/  HADD2.F32 R52, -RZ, R44.H0_H0 ;  /* 0x2000002cff347230 */ /* 0x000fe40000004100 */
[----:B------:R-:W-:Y:S02]  /*8a00*/  HADD2.F32 R54, -RZ, R45.H0_H0 ;  /* 0x2000002dff367230 */ /* 0x000fe40000004100 */
[----:B------:R-:W-:Y:S02]  /*8a10*/  HADD2.F32 R47, -RZ, R47.H0_H0 ;  /* 0x2000002fff2f7230 */ /* 0x000fe40000004100 */
[----:B------:R-:W-:Y:S02]  /*8a20*/  HADD2.F32 R46, -RZ, R46.H1_H1 ;  /* 0x3000002eff2e7230 */ /* 0x000fe40000004100 */
[----:B------:R-:W-:-:S02]  /*8a30*/  HADD2.F32 R44, -RZ, R44.H1_H1 ;  /* 0x3000002cff2c7230 */ /* 0x000fc40000004100 */
[--C-:B-1----:R-:W-:Y:S02]  /*8a40*/  HADD2.F32 R48, -RZ, R8.reuse.H0_H0 ;  /* 0x20000008ff307230 */ /* 0x102fe40000004100 */
[----:B------:R-:W-:Y:S02]  /*8a50*/  HADD2.F32 R50, -RZ, R8.H1_H1 ;  /* 0x30000008ff327230 */ /* 0x000fe40000004100 */
[--C-:B------:R-:W-:Y:S01]  /*8a60*/  HADD2.F32 R49, -RZ, R9.reuse.H1_H1 ;  /* 0x30000009ff317230 */ /* 0x100fe20000004100 */
[C---:B------:R-:W-:Y:S01]  /*8a70*/  FMUL.FTZ R55, R23.reuse, R48 ;  /* 0x0000003017377220 */ /* 0x040fe20000410000 */
[----:B------:R-:W-:Y:S01]  /*8a80*/  HADD2.F32 R8, -RZ, R9.H0_H0 ;  /* 0x20000009ff087230 */ /* 0x000fe20000004100 */
[----:B------:R-:W-:Y:S01]  /*8a90*/  FMUL.FTZ R53, R23, R50 ;  /* 0x0000003217357220 */ /* 0x000fe20000410000 */
[--C-:B------:R-:W-:Y:S01]  /*8aa0*/  HADD2.F32 R9, -RZ, R10.reuse.H0_H0 ;  /* 0x2000000aff097230 */ /* 0x100fe20000004100 */
[CC--:B------:R-:W-:Y:S01]  /*8ab0*/  FMUL.FTZ R23, R52.reuse, R49.reuse ;  /* 0x0000003134177220 */ /* 0x0c0fe20000410000 */
[----:B------:R-:W-:Y:S01]  /*8ac0*/  HADD2.F32 R51, -RZ, R10.H1_H1 ;  /* 0x3000000aff337230 */ /* 0x000fe20000004100 */
[-C--:B------:R-:W-:Y:S01]  /*8ad0*/  FMUL.FTZ R52, R52, R8.reuse ;  /* 0x0000000834347220 */ /* 0x080fe20000410000 */
[----:B------:R-:W-:Y:S01]  /*8ae0*/  HADD2.F32 R10, -RZ, R11.H0_H0 ;  /* 0x2000000bff0a7230 */ /* 0x000fe20000004100 */
[C---:B------:R-:W-:Y:S01]  /*8af0*/  FFMA.FTZ R23, R54.reuse, R8, -R23 ;  /* 0x0000000836177223 */ /* 0x040fe20000010817 */
[----:B------:R-:W-:Y:S01]  /*8b00*/  HADD2.F32 R8, -RZ, R45.H1_H1 ;  /* 0x3000002dff087230 */ /* 0x000fe20000004100 */
[C---:B------:R-:W-:Y:S01]  /*8b10*/  FFMA.FTZ R53, R47.reuse, R48, -R53 ;  /* 0x000000302f357223 */ /* 0x040fe20000010835 */
[----:B------:R-:W-:Y:S01]  /*8b20*/  HADD2.F32 R11, -RZ, R11.H1_H1 ;  /* 0x3000000bff0b7230 */ /* 0x000fe20000004100 */
[----:B------:R-:W-:Y:S01]  /*8b30*/  FFMA.FTZ R50, R47, R50, R55 ;  /* 0x000000322f327223 */ /* 0x000fe20000010037 */
[----:B------:R-:W-:Y:S01]  /*8b40*/  HADD2.F32 R45, -RZ, R43.H1_H1 ;  /* 0x3000002bff2d7230 */ /* 0x000fe20000004100 */
[----:B------:R-:W-:-:S02]  /*8b50*/  FFMA.FTZ R52, R54, R49, R52 ;  /* 0x0000003136347223 */ /* 0x000fc40000010034 */
[C---:B------:R-:W-:Y:S02]  /*8b60*/  FMUL.FTZ R47, R8.reuse, R51 ;  /* 0x00000033082f7220 */ /* 0x040fe40000410000 */
[C---:B------:R-:W-:Y:S02]  /*8b70*/  FMUL.FTZ R49, R45.reuse, R11 ;  /* 0x0000000b2d317220 */ /* 0x040fe40000410000 */
[-C--:B------:R-:W-:Y:S02]  /*8b80*/  FMUL.FTZ R8, R8, R9.reuse ;  /* 0x0000000908087220 */ /* 0x080fe40000410000 */
[-C--:B------:R-:W-:Y:S02]  /*8b90*/  FMUL.FTZ R45, R45, R10.reuse ;  /* 0x0000000a2d2d7220 */ /* 0x080fe40000410000 */
[----:B------:R-:W-:Y:S01]  /*8ba0*/  FFMA.FTZ R47, R46, R9, -R47 ;  /* 0x000000092e2f7223 */ /* 0x000fe2000001082f */
[----:B------:R-:W-:Y:S01]  /*8bb0*/  F2FP.PACK_AB R9, R52, R23 ;  /* 0x000000173409723e */ /* 0x000fe200000000ff */
[----:B------:R-:W-:-:S02]  /*8bc0*/  FFMA.FTZ R49, R44, R10, -R49 ;  /* 0x0000000a2c317223 */ /* 0x000fc40000010831 */
[----:B------:R-:W-:Y:S01]  /*8bd0*/  FFMA.FTZ R46, R46, R51, R8 ;  /* 0x000000332e2e7223 */ /* 0x000fe20000010008 */
[----:B------:R-:W-:Y:S01]  /*8be0*/  F2FP.PACK_AB R8, R50, R53 ;  /* 0x000000353208723e */ /* 0x000fe200000000ff */
[----:B------:R-:W-:-:S03]  /*8bf0*/  FFMA.FTZ R44, R44, R11, R45 ;  /* 0x0000000b2c2c7223 */ /* 0x000fc6000001002d */
[----:B------:R-:W-:Y:S02]  /*8c00*/  F2FP.PACK_AB R10, R46, R47 ;  /* 0x0000002f2e0a723e */ /* 0x000fe400000000ff */
[----:B------:R-:W-:-:S05]  /*8c10*/  F2FP.PACK_AB R11, R44, R49 ;  /* 0x000000312c0b723e */ /* 0x000fca00000000ff */
[----:B------:R1:W-:Y:S02]  /*8c20*/  STS.128 [R26+0x2000], R8 ;  /* 0x002000081a007388 */ /* 0x0003e40000000c00 */
.L_x_107:
[----:B------:R-:W-:Y:S05]  /*8c30*/  BSYNC B0 ;  /* 0x0000000000007941 */ /* 0x000fea0003800000 */
.L_x_106:
        /* <DEDUP_REMOVED lines=42> */
.L_x_109:
[----:B------:R-:W-:Y:S05]  /*8ee0*/  BSYNC B0 ;  /* 0x0000000000007941 */ /* 0x000fea0003800000 */
.L_x_108:
        /* <DEDUP_REMOVED lines=42> */
.L_x_111:
[----:B------:R-:W-:Y:S05]  /*9190*/  BSYNC B0 ;  /* 0x0000000000007941 */ /* 0x000fea0003800000 */
.L_x_110:
        /* <DEDUP_REMOVED lines=9> */
[----:B------:R-:W-:Y:S02]  /*9230*/  HADD2.F32 R32, -RZ, R32.H0_H0 ;  /* 0x20000020ff207230 */ /* 0x000fe40000004100 */
[----:B------:R-:W-:-:S02]  /*9240*/  HADD2.F32 R34, -RZ, R34.H1_H1 ;  /* 0x30000022ff227230 */ /* 0x000fc40000004100 */
[----:B------:R-:W-:Y:S02]  /*9250*/  HADD2.F32 R31, -RZ, R31.H1_H1 ;  /* 0x3000001fff1f7230 */ /* 0x000fe40000004100 */
[--C-:B-1----:R-:W-:Y:S02]  /*9260*/  HADD2.F32 R36, -RZ, R8.reuse.H0_H0 ;  /* 0x20000008ff247230 */ /* 0x102fe40000004100 */
[----:B------:R-:W-:Y:S02]  /*9270*/  HADD2.F32 R38, -RZ, R8.H1_H1 ;  /* 0x30000008ff267230 */ /* 0x000fe40000004100 */
[--C-:B------:R-:W-:Y:S01]  /*9280*/  HADD2.F32 R37, -RZ, R9.reuse.H1_H1 ;  /* 0x30000009ff257230 */ /* 0x100fe20000004100 */
[C---:B------:R-:W-:Y:S01]  /*9290*/  FMUL.FTZ R43, R23.reuse, R36 ;  /* 0x00000024172b7220 */ /* 0x040fe20000410000 */
[----:B------:R-:W-:Y:S01]  /*92a0*/  HADD2.F32 R8, -RZ, R9.H0_H0 ;  /* 0x20000009ff087230 */ /* 0x000fe20000004100 */
[----:B------:R-:W-:Y:S01]  /*92b0*/  FMUL.FTZ R41, R23, R38 ;  /* 0x0000002617297220 */ /* 0x000fe20000410000 */
[--C-:B------:R-:W-:Y:S01]  /*92c0*/  HADD2.F32 R9, -RZ, R10.reuse.H0_H0 ;  /* 0x2000000aff097230 */ /* 0x100fe20000004100 */
[C---:B------:R-:W-:Y:S01]  /*92d0*/  FMUL.FTZ R23, R40.reuse, R37 ;  /* 0x0000002528177220 */ /* 0x040fe20000410000 */
[----:B------:R-:W-:Y:S01]  /*92e0*/  HADD2.F32 R39, -RZ, R10.H1_H1 ;  /* 0x3000000aff277230 */ /* 0x000fe20000004100 */
[-C--:B------:R-:W-:Y:S01]  /*92f0*/  FMUL.FTZ R40, R40, R8.reuse ;  /* 0x0000000828287220 */ /* 0x080fe20000410000 */
[----:B------:R-:W-:Y:S01]  /*9300*/  HADD2.F32 R10, -RZ, R11.H0_H0 ;  /* 0x2000000bff0a7230 */ /* 0x000fe20000004100 */
[----:B------:R-:W-:Y:S01]  /*9310*/  FFMA.FTZ R23, R42, R8, -R23 ;  /* 0x000000082a177223 */ /* 0x000fe20000010817 */
[----:B------:R-:W-:Y:S01]  /*9320*/  HADD2.F32 R8, -RZ, R33.H1_H1 ;  /* 0x30000021ff087230 */ /* 0x000fe20000004100 */
[C---:B------:R-:W-:Y:S01]  /*9330*/  FFMA.FTZ R41, R35.reuse, R36, -R41 ;  /* 0x0000002423297223 */ /* 0x040fe20000010829 */
[----:B------:R-:W-:Y:S01]  /*9340*/  HADD2.F32 R11, -RZ, R11.H1_H1 ;  /* 0x3000000bff0b7230 */ /* 0x000fe20000004100 */
[----:B------:R-:W-:-:S02]  /*9350*/  FFMA.FTZ R38, R35, R38, R43 ;  /* 0x0000002623267223 */ /* 0x000fc4000001002b */
[C---:B------:R-:W-:Y:S02]  /*9360*/  FMUL.FTZ R33, R8.reuse, R39 ;  /* 0x0000002708217220 */ /* 0x040fe40000410000 */
[----:B------:R-:W-:Y:S02]  /*9370*/  FMUL.FTZ R35, R8, R9 ;  /* 0x0000000908237220 */ /* 0x000fe40000410000 */
[C---:B------:R-:W-:Y:S02]  /*9380*/  FMUL.FTZ R8, R32.reuse, R11 ;  /* 0x0000000b20087220 */ /* 0x040fe40000410000 */
[----:B------:R-:W-:Y:S02]  /*9390*/  FMUL.FTZ R32, R32, R10 ;  /* 0x0000000a20207220 */ /* 0x000fe40000410000 */
[C---:B------:R-:W-:Y:S02]  /*93a0*/  FFMA.FTZ R33, R34.reuse, R9, -R33 ;  /* 0x0000000922217223 */ /* 0x040fe40000010821 */
[----:B------:R-:W-:-:S02]  /*93b0*/  FFMA.FTZ R34, R34, R39, R35 ;  /* 0x0000002722227223 */ /* 0x000fc40000010023 */
[----:B------:R-:W-:Y:S02]  /*93c0*/  FFMA.FTZ R40, R42, R37, R40 ;  /* 0x000000252a287223 */ /* 0x000fe40000010028 */
[C---:B------:R-:W-:Y:S01]  /*93d0*/  FFMA.FTZ R35, R31.reuse, R10, -R8 ;  /* 0x0000000a1f237223 */ /* 0x040fe20000010808 */
[----:B------:R-:W-:Y:S01]  /*93e0*/  F2FP.PACK_AB R8, R38, R41 ;  /* 0x000000292608723e */ /* 0x000fe200000000ff */
[----:B------:R-:W-:Y:S01]  /*93f0*/  FFMA.FTZ R32, R31, R11, R32 ;  /* 0x0000000b1f207223 */ /* 0x000fe20000010020 */
[----:B------:R-:W-:Y:S02]  /*9400*/  F2FP.PACK_AB R9, R40, R23 ;  /* 0x000000172809723e */ /* 0x000fe400000000ff */
[----:B------:R-:W-:Y:S02]  /*9410*/  F2FP.PACK_AB R10, R34, R33 ;  /* 0x00000021220a723e */ /* 0x000fe400000000ff */
[----:B------:R-:W-:-:S05]  /*9420*/  F2FP.PACK_AB R11, R32, R35 ;  /* 0x00000023200b723e */ /* 0x000fca00000000ff */
[----:B------:R1:W-:Y:S02]  /*9430*/  STS.128 [R12+0x6000], R8 ;  /* 0x006000080c007388 */ /* 0x0003e40000000c00 */
.L_x_113:
[----:B------:R-:W-:Y:S05]  /*9440*/  BSYNC B0 ;  /* 0x0000000000007941 */ /* 0x000fea0003800000 */
.L_x_112:
        /* <DEDUP_REMOVED lines=8> */
[----:B------:R-:W-:Y:S02]  /*94d0*/  HADD2.F32 R37, -RZ, R28.H1_H1 ;  /* 0x3000001cff257230 */ /* 0x000fe40000004100 */
[----:B------:R-:W-:Y:S02]  /*94e0*/  HADD2.F32 R30, -RZ, R30.H0_H0 ;  /* 0x2000001eff1e7230 */ /* 0x000fe40000004100 */
[----:B------:R-:W-:-:S02]  /*94f0*/  HADD2.F32 R29, -RZ, R29.H0_H0 ;  /* 0x2000001dff1d7230 */ /* 0x000fc40000004100 */
[----:B------:R-:W-:Y:S02]  /*9500*/  HADD2.F32 R28, -RZ, R28.H0_H0 ;  /* 0x2000001cff1c7230 */ /* 0x000fe40000004100 */
[----:B------:R-:W-:Y:S02]  /*9510*/  HADD2.F32 R27, -RZ, R27.H0_H0 ;  /* 0x2000001bff1b7230 */ /* 0x000fe40000004100 */
        /* <DEDUP_REMOVED lines=10> */
[--C-:B------:R-:W-:Y:S01]  /*95c0*/  HADD2.F32 R10, -RZ, R11.reuse.H0_H0 ;  /* 0x2000000bff0a7230 */ /* 0x100fe20000004100 */
[C---:B------:R-:W-:Y:S01]  /*95d0*/  FFMA.FTZ R23, R38.reuse, R8, -R23 ;  /* 0x0000000826177223 */ /* 0x040fe20000010817 */
[----:B------:R-:W-:Y:S01]  /*95e0*/  HADD2.F32 R11, -RZ, R11.H1_H1 ;  /* 0x3000000bff0b7230 */ /* 0x000fe20000004100 */
[----:B------:R-:W-:-:S02]  /*95f0*/  FFMA.FTZ R38, R38, R31, R35 ;  /* 0x0000001f26267223 */ /* 0x000fc40000010023 */
[----:B------:R-:W-:Y:S02]  /*9600*/  FFMA.FTZ R36, R37, R32, -R36 ;  /* 0x0000002025247223 */ /* 0x000fe40000010824 */
[C---:B------:R-:W-:Y:S02]  /*9610*/  FMUL.FTZ R8, R30.reuse, R33 ;  /* 0x000000211e087220 */ /* 0x040fe40000410000 */
[----:B------:R-:W-:Y:S02]  /*9620*/  FMUL.FTZ R31, R30, R9 ;  /* 0x000000091e1f7220 */ /* 0x000fe40000410000 */
[C---:B------:R-:W-:Y:S02]  /*9630*/  FMUL.FTZ R30, R29.reuse, R11 ;  /* 0x0000000b1d1e7220 */ /* 0x040fe40000410000 */
[----:B------:R-:W-:Y:S02]  /*9640*/  FMUL.FTZ R32, R29, R10 ;  /* 0x0000000a1d207220 */ /* 0x000fe40000410000 */
[----:B------:R-:W-:Y:S01]  /*9650*/  FFMA.FTZ R29, R28, R9, -R8 ;  /* 0x000000091c1d7223 */ /* 0x000fe20000010808 */
[----:B------:R-:W-:Y:S01]  /*9660*/  F2FP.PACK_AB R9, R38, R23 ;  /* 0x000000172609723e */ /* 0x000fe200000000ff */
[----:B------:R-:W-:-:S02]  /*9670*/  FFMA.FTZ R39, R37, R34, R39 ;  /* 0x0000002225277223 */ /* 0x000fc40000010027 */
[----:B------:R-:W-:Y:S02]  /*9680*/  FFMA.FTZ R28, R28, R33, R31 ;  /* 0x000000211c1c7223 */ /* 0x000fe4000001001f */
[----:B------:R-:W-:Y:S01]  /*9690*/  FFMA.FTZ R30, R27, R10, -R30 ;  /* 0x0000000a1b1e7223 */ /* 0x000fe2000001081e */
[----:B------:R-:W-:Y:S01]  /*96a0*/  F2FP.PACK_AB R8, R39, R36 ;  /* 0x000000242708723e */ /* 0x000fe200000000ff */
[----:B------:R-:W-:Y:S01]  /*96b0*/  FFMA.FTZ R11, R27, R11, R32 ;  /* 0x0000000b1b0b7223 */ /* 0x000fe20000010020 */
[----:B------:R-:W-:-:S04]  /*96c0*/  F2FP.PACK_AB R10, R28, R29 ;  /* 0x0000001d1c0a723e */ /* 0x000fc800000000ff */
[----:B------:R-:W-:-:S05]  /*96d0*/  F2FP.PACK_AB R11, R11, R30 ;  /* 0x0000001e0b0b723e */ /* 0x000fca00000000ff */
[----:B------:R1:W-:Y:S02]  /*96e0*/  STS.128 [R26+0xa000], R8 ;  /* 0x00a000081a007388 */ /* 0x0003e40000000c00 */
.L_x_115:
[----:B------:R-:W-:Y:S05]  /*96f0*/  BSYNC B0 ;  /* 0x0000000000007941 */ /* 0x000fea0003800000 */
.L_x_114:
[----:B------:R-:W-:-:S04]  /*9700*/  IADD3 R25, R25, 0x50, RZ ;  /* 0x0000005019197810 */ /* 0x000fc80007ffe0ff */
[----:B------:R-:W-:-:S13]  /*9710*/  ISETP.GE.AND P0, PT, R25, c[0x0][0x27c], PT ;  /* 0x00009f0019007a0c */ /* 0x000fda0003f06270 */
[----:B------:R-:W-:Y:S05]  /*9720*/  @P0 BRA `(.L_x_105) ;  /* 0x0000320000000947 */ /* 0x000fea0003800000 */
[----:B-1----:R-:W1:Y:S01]  /*9730*/  LDS.128 R8, [R12+0xa000] ;  /* 0x00a000000c087984 */ /* 0x002e620000000c00 */
        /* <DEDUP_REMOVED lines=36> */
[----:B------:R1:W-:Y:S01]  /*9980*/  STS.128 [R12+0xa000], R8 ;  /* 0x00a000080c007388 */ /* 0x0003e20000000c00 */
[----:B------:R-:W-:Y:S05]  /*9990*/  BRA `(.L_x_105) ;  /* 0x00002f9000007947 */ /* 0x000fea0003800000 */
.L_x_90:
        /* <DEDUP_REMOVED lines=17> */
[----:B------:R-:W-:Y:S01]  /*9ab0*/  IADD3 R9, R32, 0x40, RZ ;  /* 0x0000004020097810 */ /* 0x000fe20007ffe0ff */
[----:B------:R-:W-:Y:S01]  /*9ac0*/  CS2R R36, SRZ ;  /* 0x0000000000247805 */ /* 0x000fe2000001ff00 */
[----:B------:R-:W-:-:S02]  /*9ad0*/  ISETP.GE.AND P1, PT, R8, c[0x0][0x27c], PT ;  /* 0x00009f0008007a0c */ /* 0x000fc40003f26270 */
[----:B------:R-:W-:Y:S02]  /*9ae0*/  ISETP.GE.AND P0, PT, R9, c[0x0][0x27c], PT ;  /* 0x00009f0009007a0c */ /* 0x000fe40003f06270 */
[----:B------:R-:W-:-:S09]  /*9af0*/  ISETP.GE.AND P2, PT, R32, c[0x0][0x27c], PT ;  /* 0x00009f0020007a0c */ /* 0x000fd20003f46270 */
[----:B------:R-:W-:Y:S02]  /*9b00*/  @!P1 SHF.R.S32.HI R25, RZ, 0x1f, R8 ;  /* 0x0000001fff199819 */ /* 0x000fe40000011408 */
[----:B------:R-:W-:Y:S02]  /*9b10*/  @!P0 SHF.R.S32.HI R24, RZ, 0x1f, R9 ;  /* 0x0000001fff188819 */ /* 0x000fe40000011409 */
[----:B------:R-:W-:Y:S01]  /*9b20*/  @!P1 LEA.HI R25, R25, R8, RZ, 0x3 ;  /* 0x0000000819199211 */ /* 0x000fe200078f18ff */
[--C-:B------:R-:W-:Y:S01]  /*9b30*/  @!P2 IMAD.WIDE R26, R32, 0x2, R40.reuse ;  /* 0x00000002201aa825 */ /* 0x100fe200078e0228 */
[----:B------:R-:W-:Y:S02]  /*9b40*/  @!P0 LEA.HI R24, R24, R9, RZ, 0x3 ;  /* 0x0000000918188211 */ /* 0x000fe400078f18ff */
[----:B------:R-:W-:Y:S02]  /*9b50*/  @!P1 LOP3.LUT R25, R25, 0xfffffff8, RZ, 0xc0, !PT ;  /* 0xfffffff819199812 */ /* 0x000fe400078ec0ff */
[----:B------:R-:W-:Y:S01]  /*9b60*/  @!P0 LOP3.LUT R24, R24, 0xfffffff8, RZ, 0xc0, !PT ;  /* 0xfffffff818188812 */ /* 0x000fe200078ec0ff */
[----:B------:R1:W5:Y:S01]  /*9b70*/  @!P2 LD.E.128 R36, [R26.64] ;  /* 0x000000061a24a980 */ /* 0x000362000c101d00 */
[----:B------:R-:W-:Y:S01]  /*9b80*/  CS2R R14, SRZ ;  /* 0x00000000000e7805 */ /* 0x000fe2000001ff00 */
[C-C-:B------:R-:W-:Y:S01]  /*9b90*/  @!P1 IMAD.WIDE R42, R25.reuse, 0x2, R40.reuse ;  /* 0x00000002192a9825 */ /* 0x140fe200078e0228 */
[----:B------:R-:W-:Y:S01]  /*9ba0*/  CS2R R12, SRZ ;  /* 0x00000000000c7805 */ /* 0x000fe2000001ff00 */
[----:B------:R-:W-:Y:S01]  /*9bb0*/  CS2R R30, SRZ ;  /* 0x00000000001e7805 */ /* 0x000fe2000001ff00 */
[----:B------:R-:W-:Y:S01]  /*9bc0*/  CS2R R28, SRZ ;  /* 0x00000000001c7805 */ /* 0x000fe2000001ff00 */
[C---:B------:R-:W-:Y:S01]  /*9bd0*/  @!P0 IMAD.WIDE R40, R24.reuse, 0x2, R40 ;  /* 0x0000000218288825 */ /* 0x040fe200078e0228 */
[----:B------:R-:W-:Y:S01]  /*9be0*/  CS2R R10, SRZ ;  /* 0x00000000000a7805 */ /* 0x000fe2000001ff00 */
[----:B------:R-:W-:Y:S01]  /*9bf0*/  CS2R R8, SRZ ;  /* 0x0000000000087805 */ /* 0x000fe2000001ff00 */
[----:B------:R-:W-:Y:S01]  /*9c00*/  CS2R R46, SRZ ;  /* 0x00000000002e7805 */ /* 0x000fe2000001ff00 */
[--C-:B------:R-:W-:Y:S01]  /*9c10*/  @!P1 IMAD.WIDE R50, R25, 0x2, R34.reuse ;  /* 0x0000000219329825 */ /* 0x100fe200078e0222 */
[----:B------:R-:W-:Y:S01]  /*9c20*/  CS2R R44, SRZ ;  /* 0x00000000002c7805 */ /* 0x000fe2000001ff00 */
[----:B------:R2:W5:Y:S02]  /*9c30*/  @!P1 LD.E.128 R28, [R42.64] ;  /* 0x000000062a1c9980 */ /* 0x000564000c101d00 */
[----:B------:R-:W-:-:S02]  /*9c40*/  @!P0 IMAD.WIDE R52, R24, 0x2, R34 ;  /* 0x0000000218348825 */ /* 0x000fc400078e0222 */
[----:B------:R-:W-:Y:S01]  /*9c50*/  CS2R R24, SRZ ;  /* 0x0000000000187805 */ /* 0x000fe2000001ff00 */
[----:B------:R2:W5:Y:S01]  /*9c60*/  @!P1 LD.E.128 R8, [R50.64] ;  /* 0x0000000632089980 */ /* 0x000562000c101d00 */
[----:B------:R-:W-:-:S03]  /*9c70*/  @!P2 IMAD.WIDE R34, R32, 0x2, R34 ;  /* 0x000000022022a825 */ /* 0x000fc600078e0222 */
[----:B------:R2:W5:Y:S01]  /*9c80*/  @!P0 LD.E.128 R44, [R40.64] ;  /* 0x00000006282c8980 */ /* 0x000562000c101d00 */
[----:B-1----:R-:W-:-:S03]  /*9c90*/  CS2R R26, SRZ ;  /* 0x00000000001a7805 */ /* 0x002fc6000001ff00 */
[----:B------:R2:W5:Y:S04]  /*9ca0*/  @!P2 LD.E.128 R12, [R34.64] ;  /* 0x00000006220ca980 */ /* 0x000568000c101d00 */
[----:B------:R2:W5:Y:S02]  /*9cb0*/  @!P0 LD.E.128 R24, [R52.64] ;  /* 0x0000000634188980 */ /* 0x000564000c101d00 */
.L_x_117:
[----:B------:R-:W-:Y:S05]  /*9cc0*/  BSYNC B0 ;  /* 0x0000000000007941 */ /* 0x000fea0003800000 */
.L_x_116:
[----:B--2---:R-:W-:Y:S01]  /*9cd0*/  IMAD R50, R80, -0x80, R71 ;  /* 0xffffff8050327824 */ /* 0x004fe200078e0247 */
[--C-:B-----5:R-:W-:Y:S01]  /*9ce0*/  SHF.R.U64 R68, R36, 0x10, R37.reuse ;  /* 0x0000001024447819 */ /* 0x120fe20000001225 */
[--C-:B------:R-:W-:Y:S01]  /*9cf0*/  IMAD.MOV.U32 R69, RZ, RZ, R37.reuse ;  /* 0x000000ffff457224 */ /* 0x100fe200078e0025 */
[----:B------:R-:W-:Y:S01]  /*9d00*/  SHF.R.U32.HI R66, RZ, 0x10, R37 ;  /* 0x00000010ff427819 */ /* 0x000fe20000011625 */
[----:B------:R-:W-:Y:S01]  /*9d10*/  IMAD.MOV.U32 R48, RZ, RZ, R38 ;  /* 0x000000ffff307224 */ /* 0x000fe200078e0026 */
[----:B------:R-:W-:Y:S01]  /*9d20*/  IMNMX R50, R50, 0x80, PT ;  /* 0x0000008032327817 */ /* 0x000fe20003800200 */
[----:B------:R-:W-:Y:S01]  /*9d30*/  IMAD.MOV.U32 R61, RZ, RZ, R45 ;  /* 0x000000ffff3d7224 */ /* 0x000fe200078e002d */
[----:B------:R-:W-:Y:S01]  /*9d40*/  SHF.R.U64 R65, R38, 0x10, R39 ;  /* 0x0000001026417819 */ /* 0x000fe20000001227 */
[----:B------:R-:W-:Y:S01]  /*9d50*/  IMAD.MOV.U32 R58, RZ, RZ, R46 ;  /* 0x000000ffff3a7224 */ /* 0x000fe200078e002e */
[----:B------:R-:W-:Y:S01]  /*9d60*/  ISETP.GE.AND P0, PT, R23, R50, PT ;  /* 0x000000321700720c */ /* 0x000fe20003f06270 */
[----:B------:R-:W-:Y:S01]  /*9d70*/  IMAD.MOV.U32 R70, RZ, RZ, R36 ;  /* 0x000000ffff467224 */ /* 0x000fe200078e0024 */
[----:B------:R-:W-:Y:S01]  /*9d80*/  SHF.R.U64 R59, R44, 0x10, R45 ;  /* 0x000000102c3b7819 */ /* 0x000fe2000000122d */
[----:B------:R-:W-:Y:S01]  /*9d90*/  IMAD.MOV.U32 R67, RZ, RZ, R39 ;  /* 0x000000ffff437224 */ /* 0x000fe200078e0027 */
[----:B------:R-:W-:Y:S01]  /*9da0*/  SHF.R.U32.HI R57, RZ, 0x10, R45 ;  /* 0x00000010ff397819 */ /* 0x000fe2000001162d */
[----:B------:R-:W-:Y:S01]  /*9db0*/  IMAD.MOV.U32 R64, RZ, RZ, R28 ;  /* 0x000000ffff407224 */ /* 0x000fe200078e001c */
[----:B------:R-:W-:Y:S01]  /*9dc0*/  SHF.R.U64 R56, R46, 0x10, R47 ;  /* 0x000000102e387819 */ /* 0x000fe2000000122f */
[----:B------:R-:W-:Y:S01]  /*9dd0*/  IMAD.MOV.U32 R45, RZ, RZ, R13 ;  /* 0x000000ffff2d7224 */ /* 0x000fe200078e000d */
[----:B------:R-:W-:Y:S01]  /*9de0*/  SHF.R.U32.HI R43, RZ, 0x10, R39 ;  /* 0x00000010ff2b7819 */ /* 0x000fe20000011627 */
[----:B------:R-:W-:Y:S01]  /*9df0*/  IMAD.MOV.U32 R46, RZ, RZ, R14 ;  /* 0x000000ffff2e7224 */ /* 0x000fe200078e000e */
[----:B------:R-:W-:Y:S01]  /*9e00*/  SHF.R.U64 R62, R28, 0x10, R29 ;  /* 0x000000101c3e7819 */ /* 0x000fe2000000121d */
[----:B------:R-:W-:Y:S01]  /*9e10*/  IMAD.MOV.U32 R53, RZ, RZ, R15 ;  /* 0x000000ffff357224 */ /* 0x000fe200078e000f */
[--C-:B------:R-:W-:Y:S01]  /*9e20*/  SHF.R.U64 R52, R12, 0x10, R13.reuse ;  /* 0x000000100c347819 */ /* 0x100fe2000000120d */
[----:B------:R-:W-:Y:S01]  /*9e30*/  IMAD.MOV.U32 R38, RZ, RZ, R8 ;  /* 0x000000ffff267224 */ /* 0x000fe200078e0008 */
[----:B------:R-:W-:Y:S01]  /*9e40*/  SHF.R.U32.HI R42, RZ, 0x10, R13 ;  /* 0x00000010ff2a7819 */ /* 0x000fe2000001160d */
[----:B------:R-:W-:Y:S01]  /*9e50*/  IMAD.MOV.U32 R37, RZ, RZ, R9 ;  /* 0x000000ffff257224 */ /* 0x000fe200078e0009 */
[----:B------:R-:W-:Y:S01]  /*9e60*/  SHF.R.U64 R51, R14, 0x10, R15 ;  /* 0x000000100e337819 */ /* 0x000fe2000000120f */
[----:B------:R-:W-:Y:S01]  /*9e70*/  IMAD.MOV.U32 R39, RZ, RZ, R29 ;  /* 0x000000ffff277224 */ /* 0x000fe200078e001d */
[----:B------:R-:W-:Y:S01]  /*9e80*/  SHF.R.U32.HI R41, RZ, 0x10, R15 ;  /* 0x00000010ff297819 */ /* 0x000fe2000001160f */
[----:B------:R-:W-:Y:S01]  /*9e90*/  IMAD.MOV.U32 R40, RZ, RZ, R30 ;  /* 0x000000ffff287224 */ /* 0x000fe200078e001e */
[----:B------:R-:W-:Y:S01]  /*9ea0*/  SHF.R.U32.HI R36, RZ, 0x10, R29 ;  /* 0x00000010ff247819 */ /* 0x000fe2000001161d */
[--C-:B------:R-:W-:Y:S01]  /*9eb0*/  IMAD.MOV.U32 R63, RZ, RZ, R31.reuse ;  /* 0x000000ffff3f7224 */ /* 0x100fe200078e001f */
        /* <DEDUP_REMOVED lines=12> */
[--C-:B------:R-:W-:Y:S01]  /*9f80*/  SHF.R.U64 R9, R24, 0x10, R25.reuse ;  /* 0x0000001018097819 */ /* 0x100fe20000001219 */
[----:B------:R-:W-:Y:S01]  /*9f90*/  IMAD.MOV.U32 R11, RZ, RZ, R25 ;  /* 0x000000ffff0b7224 */ /* 0x000fe200078e0019 */
[----:B------:R-:W-:Y:S01]  /*9fa0*/  SHF.R.U32.HI R55, RZ, 0x10, R47 ;  /* 0x00000010ff377819 */ /* 0x000fe2000001162f */
[----:B------:R-:W-:Y:S01]  /*9fb0*/  IMAD.MOV.U32 R10, RZ, RZ, R26 ;  /* 0x000000ffff0a7224 */ /* 0x000fe200078e001a */
[----:B------:R-:W-:Y:S01]  /*9fc0*/  SHF.R.U32.HI R25, RZ, 0x10, R25 ;  /* 0x00000010ff197819 */ /* 0x000fe20000011619 */
[--C-:B------:R-:W-:Y:S01]  /*9fd0*/  IMAD.MOV.U32 R29, RZ, RZ, R27.reuse ;  /* 0x000000ffff1d7224 */ /* 0x100fe200078e001b */
[----:B------:R-:W-:Y:S01]  /*9fe0*/  SHF.R.U64 R8, R26, 0x10, R27 ;  /* 0x000000101a087819 */ /* 0x000fe2000000121b */
[----:B------:R-:W-:-:S04]  /*9ff0*/  DEPBAR.LE SB0, 0x1 ;  /* 0x000080400000791a */ /* 0x000fc80000000000 */
[----:B------:R-:W-:Y:S01]  /*a000*/  SHF.R.U32.HI R24, RZ, 0x10, R27 ;  /* 0x00000010ff187819 */ /* 0x000fe2000001161b */
[----:B------:R-:W-:Y:S01]  /*a010*/  BSSY B1, `(.L_x_118) ;  /* 0x0000151000017945 */ /* 0x000fe20003800000 */
        /* <DEDUP_REMOVED lines=23> */
[----:B------:R-:W-:Y:S01]  /*a190*/  PRMT R24, R24, 0x5410, R8 ;  /* 0x0000541018187816 */ /* 0x000fe20000000008 */
[----:B------:R-:W-:Y:S06]  /*a1a0*/  BAR.SYNC.DEFER_BLOCKING 0x0 ;  /* 0x0000000000007b1d */ /* 0x000fec0000010000 */
[----:B------:R-:W-:Y:S05]  /*a1b0*/  @P0 BRA `(.L_x_119) ;  /* 0x0000136000000947 */ /* 0x000fea0003800000 */
[----:B------:R-:W-:Y:S01]  /*a1c0*/  ISETP.GE.AND P0, PT, R32, c[0x0][0x27c], PT ;  /* 0x00009f0020007a0c */ /* 0x000fe20003f06270 */
[----:B------:R-:W-:-:S12]  /*a1d0*/  BSSY B0, `(.L_x_120) ;  /* 0x0000060000007945 */ /* 0x000fd80003800000 */
[----:B------:R-:W-:Y:S05]  /*a1e0*/  @P0 BRA `(.L_x_121) ;  /* 0x000005e000000947 */ /* 0x000fea0003800000 */
[----:B------:R-:W-:Y:S01]  /*a1f0*/  MOV R12, c[0x0][0x27c] ;  /* 0x00009f00000c7a02 */ /* 0x000fe20000000f00 */
[----:B------:R-:W-:Y:S01]  /*a200*/  HADD2.F32 R68, -RZ, R45.H1_H1 ;  /* 0x3000002dff447230 */ /* 0x000fe20000004100 */
[----:B------:R-:W-:Y:S01]  /*a210*/  SHF.L.U32 R13, R23, 0x6, RZ ;  /* 0x00000006170d7819 */ /* 0x000fe200000006ff */
[----:B------:R-:W-:Y:S01]  /*a220*/  HADD2.F32 R66, -RZ, R42.H1_H1 ;  /* 0x3000002aff427230 */ /* 0x000fe20000004100 */
[----:B------:R-:W-:Y:S01]  /*a230*/  LEA.HI R12, R12, R49, RZ, 0x1d ;  /* 0x000000310c0c7211 */ /* 0x000fe200078fe8ff */
[----:B------:R-:W-:Y:S01]  /*a240*/  HADD2.F32 R76, -RZ, R47.H1_H1 ;  /* 0x3000002fff4c7230 */ /* 0x000fe20000004100 */
[----:B------:R-:W-:Y:S01]  /*a250*/  LOP3.LUT R13, R13, 0x1c0, RZ, 0xc0, !PT ;  /* 0x000001c00d0d7812 */ /* 0x000fe200078ec0ff */
[----:B------:R-:W-:Y:S01]  /*a260*/  HADD2.F32 R75, -RZ, R44.H1_H1 ;  /* 0x3000002cff4b7230 */ /* 0x000fe20000004100 */
[----:B------:R-:W-:Y:S01]  /*a270*/  SHF.R.S32.HI R9, RZ, 0x1f, R12 ;  /* 0x0000001fff097819 */ /* 0x000fe2000001140c */
[----:B------:R-:W-:Y:S01]  /*a280*/  HADD2.F32 R65, -RZ, R45.H0_H0 ;  /* 0x2000002dff417230 */ /* 0x000fe20000004100 */
[----:B------:R-:W-:Y:S01]  /*a290*/  SHF.L.U32 R8, R12, 0x3, RZ ;  /* 0x000000030c087819 */ /* 0x000fe200000006ff */
[----:B------:R-:W-:Y:S01]  /*a2a0*/  HADD2.F32 R63, -RZ, R42.H0_H0 ;  /* 0x2000002aff3f7230 */ /* 0x000fe20000004100 */
[----:B------:R-:W-:Y:S01]  /*a2b0*/  LEA.HI R9, R9, R12, RZ, 0x3 ;  /* 0x0000000c09097211 */ /* 0x000fe200078f18ff */
[----:B------:R-:W-:Y:S01]  /*a2c0*/  HADD2.F32 R62, -RZ, R46.H1_H1 ;  /* 0x3000002eff3e7230 */ /* 0x000fe20000004100 */
[----:B------:R-:W-:Y:S01]  /*a2d0*/  SHF.R.U32.HI R11, RZ, 0x3, R13 ;  /* 0x00000003ff0b7819 */ /* 0x000fe2000001160d */
[----:B------:R-:W-:Y:S01]  /*a2e0*/  HADD2.F32 R74, -RZ, R47.H0_H0 ;  /* 0x2000002fff4a7230 */ /* 0x000fe20000004100 */
[----:B------:R-:W-:Y:S01]  /*a2f0*/  LOP3.LUT R8, R13, 0x38, R8, 0xf8, !PT ;  /* 0x000000380d087812 */ /* 0x000fe200078ef808 */
[----:B------:R-:W-:Y:S01]  /*a300*/  HADD2.F32 R73, -RZ, R44.H0_H0 ;  /* 0x2000002cff497230 */ /* 0x000fe20000004100 */
[----:B------:R-:W-:Y:S01]  /*a310*/  SHF.L.U32 R9, R9, 0xa, RZ ;  /* 0x0000000a09097819 */ /* 0x000fe200000006ff */
[--C-:B------:R-:W-:Y:S01]  /*a320*/  HADD2.F32 R72, -RZ, R48.reuse.H1_H1 ;  /* 0x30000030ff487230 */ /* 0x100fe20000004100 */
[----:B------:R-:W-:Y:S01]  /*a330*/  SHF.L.U32 R10, R21, 0x9, RZ ;  /* 0x00000009150a7819 */ /* 0x000fe200000006ff */
[----:B------:R-:W-:Y:S01]  /*a340*/  HADD2.F32 R60, -RZ, R41.H1_H1 ;  /* 0x30000029ff3c7230 */ /* 0x000fe20000004100 */
[----:B------:R-:W-:Y:S01]  /*a350*/  LOP3.LUT R52, R13, 0x38, R32, 0xf8, !PT ;  /* 0x000000380d347812 */ /* 0x000fe200078ef820 */
[--C-:B------:R-:W-:Y:S01]  /*a360*/  HADD2.F32 R71, -RZ, R43.reuse.H1_H1 ;  /* 0x3000002bff477230 */ /* 0x100fe20000004100 */
[----:B------:R-:W-:Y:S01]  /*a370*/  LOP3.LUT R8, R8, R11, RZ, 0x3c, !PT ;  /* 0x0000000b08087212 */ /* 0x000fe200078e3cff */
[----:B------:R-:W-:Y:S01]  /*a380*/  HADD2.F32 R70, -RZ, R48.H0_H0 ;  /* 0x20000030ff467230 */ /* 0x000fe20000004100 */
[----:B------:R-:W-:Y:S01]  /*a390*/  LOP3.LUT R9, R9, 0x7fffe000, RZ, 0xc0, !PT ;  /* 0x7fffe00009097812 */ /* 0x000fe200078ec0ff */
[----:B------:R-:W-:Y:S01]  /*a3a0*/  HADD2.F32 R69, -RZ, R43.H0_H0 ;  /* 0x2000002bff457230 */ /* 0x000fe20000004100 */
[----:B------:R-:W-:-:S02]  /*a3b0*/  LOP3.LUT R52, R10, R52, R11, 0xf6, !PT ;  /* 0x000000340a347212 */ /* 0x000fc400078ef60b */
[----:B------:R-:W-:Y:S02]  /*a3c0*/  IADD3 R8, R8, R9, R10 ;  /* 0x0000000908087210 */ /* 0x000fe40007ffe00a */
[----:B------:R-:W-:Y:S02]  /*a3d0*/  SHF.L.U32 R52, R52, 0x1, RZ ;  /* 0x0000000134347819 */ /* 0x000fe400000006ff */
[----:B------:R-:W-:-:S03]  /*a3e0*/  SHF.L.U32 R51, R8, 0x1, RZ ;  /* 0x0000000108337819 */ /* 0x000fc600000006ff */
[----:B------:R-:W1:Y:S04]  /*a3f0*/  LDS.128 R12, [R52+0xc100] ;  /* 0x00c10000340c7984 */ /* 0x000e680000000c00 */
[----:B------:R-:W2:Y:S01]  /*a400*/  LDS.128 R8, [R51+0xc100] ;  /* 0x00c1000033087984 */ /* 0x000ea20000000c00 */
[--C-:B-1----:R-:W-:Y:S02]  /*a410*/  HADD2.F32 R53, -RZ, R12.reuse.H0_H0 ;  /* 0x2000000cff357230 */ /* 0x102fe40000004100 */
[----:B------:R-:W-:Y:S02]  /*a420*/  HADD2.F32 R55, -RZ, R12.H1_H1 ;  /* 0x3000000cff377230 */ /* 0x000fe40000004100 */
[----:B--2---:R-:W-:Y:S02]  /*a430*/  HADD2.F32 R67, -RZ, R8.H0_H0 ;  /* 0x20000008ff437230 */ /* 0x004fe40000004100 */
[--C-:B------:R-:W-:Y:S01]  /*a440*/  HADD2.F32 R12, -RZ, R13.reuse.H0_H0 ;  /* 0x2000000dff0c7230 */ /* 0x100fe20000004100 */
[----:B------:R-:W-:Y:S01]  /*a450*/  FMUL.FTZ R64, R55, R66 ;  /* 0x0000004237407220 */ /* 0x000fe20000410000 */
[----:B------:R-:W-:-:S02]  /*a460*/  HADD2.F32 R56, -RZ, R13.H1_H1 ;  /* 0x3000000dff387230 */ /* 0x000fc40000004100 */
[----:B------:R-:W-:Y:S01]  /*a470*/  HADD2.F32 R8, -RZ, R8.H1_H1 ;  /* 0x30000008ff087230 */ /* 0x000fe20000004100 */
[----:B------:R-:W-:Y:S01]  /*a480*/  FMUL.FTZ R58, R12, R65 ;  /* 0x000000410c3a7220 */ /* 0x000fe20000410000 */
[--C-:B------:R-:W-:Y:S02]  /*a490*/  HADD2.F32 R61, -RZ, R9.reuse.H0_H0 ;  /* 0x20000009ff3d7230 */ /* 0x100fe40000004100 */
[----:B------:R-:W-:Y:S01]  /*a4a0*/  HADD2.F32 R54, -RZ, R9.H1_H1 ;  /* 0x30000009ff367230 */ /* 0x000fe20000004100 */
[-C--:B------:R-:W-:Y:S01]  /*a4b0*/  FMUL.FTZ R9, R53, R68.reuse ;  /* 0x0000004435097220 */ /* 0x080fe20000410000 */
[----:B------:R-:W-:Y:S01]  /*a4c0*/  HADD2.F32 R13, -RZ, R14.H0_H0 ;  /* 0x2000000eff0d7230 */ /* 0x000fe20000004100 */
[C---:B------:R-:W-:Y:S01]  /*a4d0*/  FMUL.FTZ R68, R67.reuse, R68 ;  /* 0x0000004443447220 */ /* 0x040fe20000410000 */
[----:B------:R-:W-:Y:S01]  /*a4e0*/  HADD2.F32 R59, -RZ, R10.H0_H0 ;  /* 0x2000000aff3b7230 */ /* 0x000fe20000004100 */
[----:B------:R-:W-:Y:S01]  /*a4f0*/  FFMA.FTZ R67, R67, R76, R9 ;  /* 0x0000004c43437223 */ /* 0x000fe20000010009 */
[----:B------:R-:W-:Y:S01]  /*a500*/  HADD2.F32 R57, -RZ, R14.H1_H1 ;  /* 0x3000000eff397230 */ /* 0x000fe20000004100 */
[C---:B------:R-:W-:Y:S01]  /*a510*/  FMUL.FTZ R66, R8.reuse, R66 ;  /* 0x0000004208427220 */ /* 0x040fe20000410000 */
[----:B------:R-:W-:Y:S01]  /*a520*/  HADD2.F32 R10, -RZ, R10.H1_H1 ;  /* 0x3000000aff0a7230 */ /* 0x000fe20000004100 */
[----:B------:R-:W-:Y:S01]  /*a530*/  FFMA.FTZ R64, R8, R75, R64 ;  /* 0x0000004b08407223 */ /* 0x000fe20000010040 */
[--C-:B------:R-:W-:Y:S01]  /*a540*/  HADD2.F32 R14, -RZ, R15.reuse.H0_H0 ;  /* 0x2000000fff0e7230 */ /* 0x100fe20000004100 */
[----:B------:R-:W-:Y:S01]  /*a550*/  FMUL.FTZ R9, R56, R63 ;  /* 0x0000003f38097220 */ /* 0x000fe20000410000 */
[----:B------:R-:W-:Y:S01]  /*a560*/  HADD2.F32 R15, -RZ, R15.H1_H1 ;  /* 0x3000000fff0f7230 */ /* 0x000fe20000004100 */
[-C--:B------:R-:W-:Y:S01]  /*a570*/  FMUL.FTZ R8, R13, R62.reuse ;  /* 0x0000003e0d087220 */ /* 0x080fe20000410000 */
[--C-:B------:R-:W-:Y:S01]  /*a580*/  HADD2.F32 R81, -RZ, R11.reuse.H0_H0 ;  /* 0x2000000bff517230 */ /* 0x100fe20000004100 */
[----:B------:R-:W-:Y:S01]  /*a590*/  FMUL.FTZ R62, R59, R62 ;  /* 0x0000003e3b3e7220 */ /* 0x000fe20000410000 */
[----:B------:R-:W-:Y:S01]  /*a5a0*/  HADD2.F32 R11, -RZ, R11.H1_H1 ;  /* 0x3000000bff0b7230 */ /* 0x000fe20000004100 */
[----:B------:R-:W-:-:S02]  /*a5b0*/  FMUL.FTZ R65, R61, R65 ;  /* 0x000000413d417220 */ /* 0x000fc40000410000 */
[----:B------:R-:W-:Y:S01]  /*a5c0*/  FFMA.FTZ R58, R61, R74, R58 ;  /* 0x0000004a3d3a7223 */ /* 0x000fe2000001003a */
[----:B------:R-:W-:Y:S01]  /*a5d0*/  HADD2.F32 R61, -RZ, R46.H0_H0 ;  /* 0x2000002eff3d7230 */ /* 0x000fe20000004100 */
[C---:B------:R-:W-:Y:S02]  /*a5e0*/  FMUL.FTZ R63, R54.reuse, R63 ;  /* 0x0000003f363f7220 */ /* 0x040fe40000410000 */
[----:B------:R-:W-:Y:S02]  /*a5f0*/  FFMA.FTZ R9, R54, R73, R9 ;  /* 0x0000004936097223 */ /* 0x000fe40000010009 */
[----:B------:R-:W-:Y:S01]  /*a600*/  FFMA.FTZ R59, R59, R72, R8 ;  /* 0x000000483b3b7223 */ /* 0x000fe20000010008 */
[----:B------:R-:W-:Y:S01]  /*a610*/  HADD2.F32 R8, -RZ, R41.H0_H0 ;  /* 0x20000029ff087230 */ /* 0x000fe20000004100 */
[----:B------:R-:W-:Y:S01]  /*a620*/  FMUL.FTZ R54, R57, R60 ;  /* 0x0000003c39367220 */ /* 0x000fe20000410000 */
[----:B------:R-:W-:Y:S01]  /*a630*/  F2FP.PACK_AB R9, R9, R58 ;  /* 0x0000003a0909723e */ /* 0x000fe200000000ff */
[----:B------:R-:W-:-:S02]  /*a640*/  FMUL.FTZ R60, R10, R60 ;  /* 0x0000003c0a3c7220 */ /* 0x000fc40000410000 */
[----:B------:R-:W-:Y:S02]  /*a650*/  FFMA.FTZ R10, R10, R71, R54 ;  /* 0x000000470a0a7223 */ /* 0x000fe40000010036 */
[----:B------:R-:W-:Y:S02]  /*a660*/  FMUL.FTZ R54, R14, R61 ;  /* 0x0000003d0e367220 */ /* 0x000fe40000410000 */
[-C--:B------:R-:W-:Y:S01]  /*a670*/  FMUL.FTZ R80, R15, R8.reuse ;  /* 0x000000080f507220 */ /* 0x080fe20000410000 */
[----:B------:R-:W-:Y:S01]  /*a680*/  F2FP.PACK_AB R10, R10, R59 ;  /* 0x0000003b0a0a723e */ /* 0x000fe200000000ff */
[----:B------:R-:W-:Y:S02]  /*a690*/  FMUL.FTZ R61, R81, R61 ;  /* 0x0000003d513d7220 */ /* 0x000fe40000410000 */
[----:B------:R-:W-:Y:S02]  /*a6a0*/  FMUL.FTZ R8, R11, R8 ;  /* 0x000000080b087220 */ /* 0x000fe40000410000 */
[----:B------:R-:W-:-:S02]  /*a6b0*/  FFMA.FTZ R57, R57, R71, -R60 ;  /* 0x0000004739397223 */ /* 0x000fc4000001083c */
[----:B------:R-:W-:Y:S02]  /*a6c0*/  FFMA.FTZ R68, R53, R76, -R68 ;  /* 0x0000004c35447223 */ /* 0x000fe40000010844 */
[----:B------:R-:W-:Y:S02]  /*a6d0*/  FFMA.FTZ R55, R55, R75, -R66 ;  /* 0x0000004b37377223 */ /* 0x000fe40000010842 */
[----:B------:R-:W-:Y:S02]  /*a6e0*/  FFMA.FTZ R65, R12, R74, -R65 ;  /* 0x0000004a0c417223 */ /* 0x000fe40000010841 */
[----:B------:R-:W-:Y:S01]  /*a6f0*/  FFMA.FTZ R56, R56, R73, -R63 ;  /* 0x0000004938387223 */ /* 0x000fe2000001083f */
[----:B------:R-:W-:Y:S01]  /*a700*/  F2FP.PACK_AB R12, R55, R68 ;  /* 0x00000044370c723e */ /* 0x000fe200000000ff */
[----:B------:R-:W-:Y:S02]  /*a710*/  FFMA.FTZ R62, R13, R72, -R62 ;  /* 0x000000480d3e7223 */ /* 0x000fe4000001083e */
[----:B------:R-:W-:Y:S01]  /*a720*/  FFMA.FTZ R61, R14, R70, -R61 ;  /* 0x000000460e3d7223 */ /* 0x000fe2000001083d */
[----:B------:R-:W-:Y:S01]  /*a730*/  F2FP.PACK_AB R13, R56, R65 ;  /* 0x00000041380d723e */ /* 0x000fe200000000ff */
[----:B------:R-:W-:Y:S01]  /*a740*/  FFMA.FTZ R60, R15, R69, -R8 ;  /* 0x000000450f3c7223 */ /* 0x000fe20000010808 */
[----:B------:R-:W-:Y:S01]  /*a750*/  F2FP.PACK_AB R14, R57, R62 ;  /* 0x0000003e390e723e */ /* 0x000fe200000000ff */
[----:B------:R-:W-:Y:S01]  /*a760*/  FFMA.FTZ R54, R81, R70, R54 ;  /* 0x0000004651367223 */ /* 0x000fe20000010036 */
[----:B------:R-:W-:Y:S01]  /*a770*/  F2FP.PACK_AB R8, R64, R67 ;  /* 0x000000434008723e */ /* 0x000fe200000000ff */
[----:B------:R-:W-:Y:S01]  /*a780*/  FFMA.FTZ R11, R11, R69, R80 ;  /* 0x000000450b0b7223 */ /* 0x000fe20000010050 */
[----:B------:R-:W-:-:S04]  /*a790*/  F2FP.PACK_AB R15, R60, R61 ;  /* 0x0000003d3c0f723e */ /* 0x000fc800000000ff */
[----:B------:R-:W-:Y:S01]  /*a7a0*/  F2FP.PACK_AB R11, R11, R54 ;  /* 0x000000360b0b723e */ /* 0x000fe200000000ff */
[----:B------:R1:W-:Y:S04]  /*a7b0*/  STS.128 [R52+0xc100], R12 ;  /* 0x00c1000c34007388 */ /* 0x0003e80000000c00 */
[----:B------:R1:W-:Y:S02]  /*a7c0*/  STS.128 [R51+0xc100], R8 ;  /* 0x00c1000833007388 */ /* 0x0003e40000000c00 */
.L_x_121:
[----:B------:R-:W-:Y:S05]  /*a7d0*/  BSYNC B0 ;  /* 0x0000000000007941 */ /* 0x000fea0003800000 */
.L_x_120:
[----:B-1----:R-:W-:Y:S01]  /*a7e0*/  IADD3 R12, R32, 0x20, RZ ;  /* 0x00000020200c7810 */ /* 0x002fe20007ffe0ff */
[----:B------:R-:W-:Y:S03]  /*a7f0*/  BSSY B0, `(.L_x_122) ;  /* 0x0000069000007945 */ /* 0x000fe60003800000 */
[----:B------:R-:W-:-:S13]  /*a800*/  ISETP.GE.AND P0, PT, R12, c[0x0][0x27c], PT ;  /* 0x00009f000c007a0c */ /* 0x000fda0003f06270 */
[----:B------:R-:W-:Y:S05]  /*a810*/  @P0 BRA `(.L_x_123) ;  /* 0x0000066000000947 */ /* 0x000fea0003800000 */
[----:B------:R-:W-:Y:S01]  /*a820*/  SHF.R.S32.HI R11, RZ, 0x1f, R12 ;  /* 0x0000001fff0b7819 */ /* 0x000fe2000001140c */
[----:B------:R-:W-:Y:S01]  /*a830*/  HADD2.F32 R68, -RZ, R37.H1_H1 ;  /* 0x30000025ff447230 */ /* 0x000fe20000004100 */
[----:B------:R-:W-:Y:S01]  /*a840*/  MOV R8, c[0x0][0x27c] ;  /* 0x00009f0000087a02 */ /* 0x000fe20000000f00 */
[----:B------:R-:W-:Y:S01]  /*a850*/  HADD2.F32 R66, -RZ, R34.H1_H1 ;  /* 0x30000022ff427230 */ /* 0x000fe20000004100 */
[-C--:B------:R-:W-:Y:S01]  /*a860*/  LEA.HI R10, R11, R12.reuse, RZ, 0x3 ;  /* 0x0000000c0b0a7211 */ /* 0x080fe200078f18ff */
[----:B------:R-:W-:Y:S01]  /*a870*/  HADD2.F32 R76, -RZ, R39.H1_H1 ;  /* 0x30000027ff4c7230 */ /* 0x000fe20000004100 */
[----:B------:R-:W-:Y:S01]  /*a880*/  SHF.L.U32 R9, R23, 0x6, RZ ;  /* 0x0000000617097819 */ /* 0x000fe200000006ff */
[----:B------:R-:W-:Y:S01]  /*a890*/  HADD2.F32 R75, -RZ, R36.H1_H1 ;  /* 0x30000024ff4b7230 */ /* 0x000fe20000004100 */
[----:B------:R-:W-:Y:S01]  /*a8a0*/  SHF.R.S32.HI R13, RZ, 0x3, R10 ;  /* 0x00000003ff0d7819 */ /* 0x000fe2000001140a */
[----:B------:R-:W-:Y:S01]  /*a8b0*/  HADD2.F32 R65, -RZ, R37.H0_H0 ;  /* 0x20000025ff417230 */ /* 0x000fe20000004100 */
[----:B------:R-:W-:Y:S01]  /*a8c0*/  LEA.HI R11, R11, R12, RZ, 0x6 ;  /* 0x0000000c0b0b7211 */ /* 0x000fe200078f30ff */
[----:B------:R-:W-:Y:S01]  /*a8d0*/  HADD2.F32 R63, -RZ, R34.H0_H0 ;  /* 0x20000022ff3f7230 */ /* 0x000fe20000004100 */
[----:B------:R-:W-:Y:S01]  /*a8e0*/  LEA.HI R8, R8, R13, RZ, 0x1d ;  /* 0x0000000d08087211 */ /* 0x000fe200078fe8ff */
[----:B------:R-:W-:Y:S01]  /*a8f0*/  HADD2.F32 R62, -RZ, R38.H1_H1 ;  /* 0x30000026ff3e7230 */ /* 0x000fe20000004100 */
[----:B------:R-:W-:Y:S01]  /*a900*/  LOP3.LUT R9, R9, 0x1c0, RZ, 0xc0, !PT ;  /* 0x000001c009097812 */ /* 0x000fe200078ec0ff */
[----:B------:R-:W-:Y:S01]  /*a910*/  HADD2.F32 R74, -RZ, R39.H0_H0 ;  /* 0x20000027ff4a7230 */ /* 0x000fe20000004100 */
[----:B------:R-:W-:Y:S01]  /*a920*/  SHF.R.S32.HI R13, RZ, 0x1f, R8 ;  /* 0x0000001fff0d7819 */ /* 0x000fe20000011408 */
[----:B------:R-:W-:Y:S01]  /*a930*/  HADD2.F32 R73, -RZ, R36.H0_H0 ;  /* 0x20000024ff497230 */ /* 0x000fe20000004100 */
[----:B------:R-:W-:Y:S01]  /*a940*/  SHF.L.U32 R11, R11, 0x7, RZ ;  /* 0x000000070b0b7819 */ /* 0x000fe200000006ff */
[--C-:B------:R-:W-:Y:S01]  /*a950*/  HADD2.F32 R72, -RZ, R40.reuse.H1_H1 ;  /* 0x30000028ff487230 */ /* 0x100fe20000004100 */
[----:B------:R-:W-:Y:S01]  /*a960*/  LEA.HI R13, R13, R8, RZ, 0x3 ;  /* 0x000000080d0d7211 */ /* 0x000fe200078f18ff */
[----:B------:R-:W-:Y:S01]  /*a970*/  HADD2.F32 R60, -RZ, R33.H1_H1 ;  /* 0x30000021ff3c7230 */ /* 0x000fe20000004100 */
[----:B------:R-:W-:Y:S01]  /*a980*/  SHF.L.U32 R8, R8, 0x3, RZ ;  /* 0x0000000308087819 */ /* 0x000fe200000006ff */
[--C-:B------:R-:W-:Y:S01]  /*a990*/  HADD2.F32 R71, -RZ, R35.reuse.H1_H1 ;  /* 0x30000023ff477230 */ /* 0x100fe20000004100 */
[----:B------:R-:W-:Y:S01]  /*a9a0*/  LOP3.LUT R15, R9, 0x38, R10, 0xf8, !PT ;  /* 0x00000038090f7812 */ /* 0x000fe200078ef80a */
[----:B------:R-:W-:Y:S01]  /*a9b0*/  HADD2.F32 R70, -RZ, R40.H0_H0 ;  /* 0x20000028ff467230 */ /* 0x000fe20000004100 */
[----:B------:R-:W-:Y:S01]  /*a9c0*/  SHF.L.U32 R13, R13, 0xa, RZ ;  /* 0x0000000a0d0d7819 */ /* 0x000fe200000006ff */
[----:B------:R-:W-:Y:S01]  /*a9d0*/  HADD2.F32 R69, -RZ, R35.H0_H0 ;  /* 0x20000023ff457230 */ /* 0x000fe20000004100 */
[----:B------:R-:W-:-:S02]  /*a9e0*/  SHF.R.U32.HI R10, RZ, 0x3, R9 ;  /* 0x00000003ff0a7819 */ /* 0x000fc40000011609 */
[----:B------:R-:W-:Y:S02]  /*a9f0*/  LOP3.LUT R12, R11, 0x7fffe000, RZ, 0xc0, !PT ;  /* 0x7fffe0000b0c7812 */ /* 0x000fe400078ec0ff */
[----:B------:R-:W-:Y:S02]  /*aa00*/  LOP3.LUT R9, R9, 0x38, R8, 0xf8, !PT ;  /* 0x0000003809097812 */ /* 0x000fe400078ef808 */
[----:B------:R-:W-:Y:S02]  /*aa10*/  LOP3.LUT R14, R13, 0x7fffe000, RZ, 0xc0, !PT ;  /* 0x7fffe0000d0e7812 */ /* 0x000fe400078ec0ff */
[----:B------:R-:W-:Y:S02]  /*aa20*/  LOP3.LUT R15, R15, R10, RZ, 0x3c, !PT ;  /* 0x0000000a0f0f7212 */ /* 0x000fe400078e3cff */
[----:B------:R-:W-:Y:S02]  /*aa30*/  LEA R12, R21, R12, 0x9 ;  /* 0x0000000c150c7211 */ /* 0x000fe400078e48ff */
[----:B------:R-:W-:-:S02]  /*aa40*/  LOP3.LUT R8, R9, R10, RZ, 0x3c, !PT ;  /* 0x0000000a09087212 */ /* 0x000fc400078e3cff */
[----:B------:R-:W-:Y:S02]  /*aa50*/  LEA R9, R21, R14, 0x9 ;  /* 0x0000000e15097211 */ /* 0x000fe400078e48ff */
[----:B------:R-:W-:Y:S02]  /*aa60*/  IADD3 R12, R12, R15, RZ ;  /* 0x0000000f0c0c7210 */ /* 0x000fe40007ffe0ff */
[----:B------:R-:W-:Y:S02]  /*aa70*/  IADD3 R8, R9, R8, RZ ;  /* 0x0000000809087210 */ /* 0x000fe40007ffe0ff */
        /* <DEDUP_REMOVED lines=64> */
.L_x_123:
[----:B------:R-:W-:Y:S05]  /*ae80*/  BSYNC B0 ;  /* 0x0000000000007941 */ /* 0x000fea0003800000 */
.L_x_122:
[----:B-1----:R-:W-:-:S04]  /*ae90*/  IADD3 R12, R32, 0x40, RZ ;  /* 0x00000040200c7810 */ /* 0x002fc80007ffe0ff */
        /* <DEDUP_REMOVED lines=104> */
.L_x_119:
[----:B------:R-:W-:Y:S05]  /*b520*/  BSYNC B1 ;  /* 0x0000000000017941 */ /* 0x000fea0003800000 */
.L_x_118:
[----:B------:R-:W-:-:S04]  /*b530*/  IADD3 R23, R23, 0x40, RZ ;  /* 0x0000004017177810 */ /* 0x000fc80007ffe0ff */
[----:B------:R-:W-:-:S13]  /*b540*/  ISETP.GE.AND P0, PT, R23, R50, PT ;  /* 0x000000321700720c */ /* 0x000fda0003f06270 */
[----:B------:R-:W-:Y:S05]  /*b550*/  @P0 BRA `(.L_x_105) ;  /* 0x000013d000000947 */ /* 0x000fea0003800000 */
[----:B------:R-:W-:Y:S01]  /*b560*/  ISETP.GE.AND P0, PT, R32, c[0x0][0x27c], PT ;  /* 0x00009f0020007a0c */ /* 0x000fe20003f06270 */
[----:B------:R-:W-:-:S12]  /*b570*/  BSSY B0, `(.L_x_124) ;  /* 0x0000063000007945 */ /* 0x000fd80003800000 */
[----:B------:R-:W-:Y:S05]  /*b580*/  @P0 BRA `(.L_x_125) ;  /* 0x0000061000000947 */ /* 0x000fea0003800000 */
[----:B-1----:R-:W-:Y:S01]  /*b590*/  MOV R10, c[0x0][0x27c] ;  /* 0x00009f00000a7a02 */ /* 0x002fe20000000f00 */
[--C-:B------:R-:W-:Y:S01]  /*b5a0*/  HADD2.F32 R56, -RZ, R45.reuse.H1_H1 ;  /* 0x3000002dff387230 */ /* 0x100fe20000004100 */
[----:B------:R-:W-:Y:S01]  /*b5b0*/  SHF.R.S32.HI R8, RZ, 0x1f, R23 ;  /* 0x0000001fff087819 */ /* 0x000fe20000011417 */
[----:B------:R-:W-:Y:S01]  /*b5c0*/  HADD2.F32 R45, -RZ, R45.H0_H0 ;  /* 0x2000002dff2d7230 */ /* 0x000fe20000004100 */
[----:B------:R-:W-:Y:S01]  /*b5d0*/  LEA.HI R49, R10, R49, RZ, 0x1d ;  /* 0x000000310a317211 */ /* 0x000fe200078fe8ff */
[--C-:B------:R-:W-:Y:S01]  /*b5e0*/  HADD2.F32 R60, -RZ, R47.reuse.H1_H1 ;  /* 0x3000002fff3c7230 */ /* 0x100fe20000004100 */
[----:B------:R-:W-:Y:S01]  /*b5f0*/  SHF.L.U32 R9, R23, 0x6, RZ ;  /* 0x0000000617097819 */ /* 0x000fe200000006ff */
[----:B------:R-:W-:Y:S01]  /*b600*/  HADD2.F32 R47, -RZ, R47.H0_H0 ;  /* 0x2000002fff2f7230 */ /* 0x000fe20000004100 */
[----:B------:R-:W-:Y:S01]  /*b610*/  LEA.HI R8, R8, R23, RZ, 0x3 ;  /* 0x0000001708087211 */ /* 0x000fe200078f18ff */
[--C-:B------:R-:W-:Y:S01]  /*b620*/  HADD2.F32 R61, -RZ, R42.reuse.H1_H1 ;  /* 0x3000002aff3d7230 */ /* 0x100fe20000004100 */
[----:B------:R-:W-:Y:S01]  /*b630*/  SHF.R.S32.HI R10, RZ, 0x1f, R49 ;  /* 0x0000001fff0a7819 */ /* 0x000fe20000011431 */
[----:B------:R-:W-:Y:S01]  /*b640*/  HADD2.F32 R42, -RZ, R42.H0_H0 ;  /* 0x2000002aff2a7230 */ /* 0x000fe20000004100 */
[----:B------:R-:W-:Y:S01]  /*b650*/  LOP3.LUT R9, R9, 0x1c0, RZ, 0xc0, !PT ;  /* 0x000001c009097812 */ /* 0x000fe200078ec0ff */
[----:B------:R-:W-:Y:S01]  /*b660*/  HADD2.F32 R66, -RZ, R48.H1_H1 ;  /* 0x30000030ff427230 */ /* 0x000fe20000004100 */
[----:B------:R-:W-:-:S02]  /*b670*/  SHF.L.U32 R8, R8, 0x6, RZ ;  /* 0x0000000608087819 */ /* 0x000fc400000006ff */
[----:B------:R-:W-:Y:S02]  /*b680*/  SHF.L.U32 R12, R49, 0x3, RZ ;  /* 0x00000003310c7819 */ /* 0x000fe400000006ff */
[----:B------:R-:W-:Y:S02]  /*b690*/  LEA.HI R10, R10, R49, RZ, 0x3 ;  /* 0x000000310a0a7211 */ /* 0x000fe400078f18ff */
[C---:B------:R-:W-:Y:S02]  /*b6a0*/  LOP3.LUT R13, R9.reuse, 0x38, R32, 0xf8, !PT ;  /* 0x00000038090d7812 */ /* 0x040fe400078ef820 */
[----:B------:R-:W-:Y:S02]  /*b6b0*/  SHF.R.U32.HI R11, RZ, 0x3, R9 ;  /* 0x00000003ff0b7819 */ /* 0x000fe40000011609 */
[----:B------:R-:W-:Y:S02]  /*b6c0*/  LOP3.LUT R8, R8, 0xfffffe00, RZ, 0xc0, !PT ;  /* 0xfffffe0008087812 */ /* 0x000fe400078ec0ff */
[----:B------:R-:W-:-:S02]  /*b6d0*/  LOP3.LUT R12, R9, 0x38, R12, 0xf8, !PT ;  /* 0x00000038090c7812 */ /* 0x000fc400078ef80c */
[----:B------:R-:W-:Y:S02]  /*b6e0*/  SHF.L.U32 R10, R10, 0xa, RZ ;  /* 0x0000000a0a0a7819 */ /* 0x000fe400000006ff */
[----:B------:R-:W-:Y:S02]  /*b6f0*/  LOP3.LUT R13, R8, R13, R11, 0xf6, !PT ;  /* 0x0000000d080d7212 */ /* 0x000fe400078ef60b */
[----:B------:R-:W-:Y:S02]  /*b700*/  LOP3.LUT R49, R12, R11, RZ, 0x3c, !PT ;  /* 0x0000000b0c317212 */ /* 0x000fe400078e3cff */
[----:B------:R-:W-:Y:S02]  /*b710*/  LOP3.LUT R10, R10, 0x7fffe000, RZ, 0xc0, !PT ;  /* 0x7fffe0000a0a7812 */ /* 0x000fe400078ec0ff */
[----:B------:R-:W-:Y:S02]  /*b720*/  SHF.L.U32 R50, R13, 0x1, RZ ;  /* 0x000000010d327819 */ /* 0x000fe400000006ff */
[----:B------:R-:W-:-:S03]  /*b730*/  IADD3 R49, R49, R10, R8 ;  /* 0x0000000a31317210 */ /* 0x000fc60007ffe008 */
[----:B------:R-:W1:Y:S01]  /*b740*/  LDS.128 R12, [R50+0xc100] ;  /* 0x00c10000320c7984 */ /* 0x000e620000000c00 */
[----:B------:R-:W-:-:S05]  /*b750*/  SHF.L.U32 R49, R49, 0x1, RZ ;  /* 0x0000000131317819 */ /* 0x000fca00000006ff */
[----:B------:R-:W2:Y:S01]  /*b760*/  LDS.128 R8, [R49+0xc100] ;  /* 0x00c1000031087984 */ /* 0x000ea20000000c00 */
[--C-:B-1----:R-:W-:Y:S02]  /*b770*/  HADD2.F32 R51, -RZ, R12.reuse.H0_H0 ;  /* 0x2000000cff337230 */ /* 0x102fe40000004100 */
[----:B------:R-:W-:Y:S02]  /*b780*/  HADD2.F32 R52, -RZ, R12.H1_H1 ;  /* 0x3000000cff347230 */ /* 0x000fe40000004100 */
[----:B------:R-:W-:Y:S01]  /*b790*/  HADD2.F32 R12, -RZ, R13.H0_H0 ;  /* 0x2000000dff0c7230 */ /* 0x000fe20000004100 */
[C---:B------:R-:W-:Y:S01]  /*b7a0*/  FMUL.FTZ R62, R56.reuse, R51 ;  /* 0x00000033383e7220 */ /* 0x040fe20000410000 */
[--C-:B--2---:R-:W-:Y:S01]  /*b7b0*/  HADD2.F32 R55, -RZ, R8.reuse.H0_H0 ;  /* 0x20000008ff377230 */ /* 0x104fe20000004100 */
[----:B------:R-:W-:Y:S01]  /*b7c0*/  FMUL.FTZ R64, R61, R52 ;  /* 0x000000343d407220 */ /* 0x000fe20000410000 */
[----:B------:R-:W-:Y:S01]  /*b7d0*/  HADD2.F32 R57, -RZ, R8.H1_H1 ;  /* 0x30000008ff397230 */ /* 0x000fe20000004100 */
[C---:B------:R-:W-:Y:S01]  /*b7e0*/  FMUL.FTZ R63, R45.reuse, R12 ;  /* 0x0000000c2d3f7220 */ /* 0x040fe20000410000 */
[----:B------:R-:W-:Y:S01]  /*b7f0*/  HADD2.F32 R8, -RZ, R9.H0_H0 ;  /* 0x20000009ff087230 */ /* 0x000fe20000004100 */
[-C--:B------:R-:W-:Y:S01]  /*b800*/  FMUL.FTZ R56, R56, R55.reuse ;  /* 0x0000003738387220 */ /* 0x080fe20000410000 */
[----:B------:R-:W-:Y:S01]  /*b810*/  HADD2.F32 R53, -RZ, R13.H1_H1 ;  /* 0x3000000dff357230 */ /* 0x000fe20000004100 */
[----:B------:R-:W-:Y:S01]  /*b820*/  FFMA.FTZ R55, R60, R55, R62 ;  /* 0x000000373c377223 */ /* 0x000fe2000001003e */
[----:B------:R-:W-:Y:S01]  /*b830*/  HADD2.F32 R13, -RZ, R14.H0_H0 ;  /* 0x2000000eff0d7230 */ /* 0x000fe20000004100 */
[-C--:B------:R-:W-:Y:S01]  /*b840*/  FMUL.FTZ R45, R45, R8.reuse ;  /* 0x000000082d2d7220 */ /* 0x080fe20000410000 */
[----:B------:R-:W-:Y:S01]  /*b850*/  HADD2.F32 R62, -RZ, R44.H1_H1 ;  /* 0x3000002cff3e7230 */ /* 0x000fe20000004100 */
[----:B------:R-:W-:Y:S01]  /*b860*/  FFMA.FTZ R63, R47, R8, R63 ;  /* 0x000000082f3f7223 */ /* 0x000fe2000001003f */
[----:B------:R-:W-:Y:S01]  /*b870*/  HADD2.F32 R8, -RZ, R46.H1_H1 ;  /* 0x3000002eff087230 */ /* 0x000fe20000004100 */
[-C--:B------:R-:W-:Y:S01]  /*b880*/  FMUL.FTZ R61, R61, R57.reuse ;  /* 0x000000393d3d7220 */ /* 0x080fe20000410000 */
[----:B------:R-:W-:Y:S01]  /*b890*/  HADD2.F32 R58, -RZ, R9.H1_H1 ;  /* 0x30000009ff3a7230 */ /* 0x000fe20000004100 */
[----:B------:R-:W-:Y:S01]  /*b8a0*/  FFMA.FTZ R64, R62, R57, R64 ;  /* 0x000000393e407223 */ /* 0x000fe20000010040 */
[----:B------:R-:W-:Y:S01]  /*b8b0*/  HADD2.F32 R9, -RZ, R10.H0_H0 ;  /* 0x2000000aff097230 */ /* 0x000fe20000004100 */
[----:B------:R-:W-:Y:S01]  /*b8c0*/  FMUL.FTZ R65, R8, R13 ;  /* 0x0000000d08417220 */ /* 0x000fe20000410000 */
[----:B------:R-:W-:Y:S01]  /*b8d0*/  HADD2.F32 R54, -RZ, R14.H1_H1 ;  /* 0x3000000eff367230 */ /* 0x000fe20000004100 */
[----:B------:R-:W-:Y:S01]  /*b8e0*/  FMUL.FTZ R67, R42, R53 ;  /* 0x000000352a437220 */ /* 0x000fe20000410000 */
        /* <DEDUP_REMOVED lines=8> */
[--C-:B------:R-:W-:Y:S01]  /*b970*/  HADD2.F32 R14, -RZ, R15.reuse.H0_H0 ;  /* 0x2000000fff0e7230 */ /* 0x100fe20000004100 */
[C---:B------:R-:W-:Y:S01]  /*b980*/  FMUL.FTZ R68, R57.reuse, R54 ;  /* 0x0000003639447220 */ /* 0x040fe20000410000 */
[----:B------:R-:W-:Y:S01]  /*b990*/  HADD2.F32 R67, -RZ, R46.H0_H0 ;  /* 0x2000002eff437230 */ /* 0x000fe20000004100 */
[-C--:B------:R-:W-:Y:S01]  /*b9a0*/  FMUL.FTZ R57, R57, R59.reuse ;  /* 0x0000003b39397220 */ /* 0x080fe20000410000 */
[----:B------:R-:W-:Y:S01]  /*b9b0*/  HADD2.F32 R15, -RZ, R15.H1_H1 ;  /* 0x3000000fff0f7230 */ /* 0x000fe20000004100 */
[----:B------:R-:W-:Y:S01]  /*b9c0*/  FFMA.FTZ R68, R9, R59, R68 ;  /* 0x0000003b09447223 */ /* 0x000fe20000010044 */
[----:B------:R-:W-:Y:S01]  /*b9d0*/  HADD2.F32 R10, -RZ, R11.H0_H0 ;  /* 0x2000000bff0a7230 */ /* 0x000fe20000004100 */
[----:B------:R-:W-:Y:S01]  /*b9e0*/  FFMA.FTZ R56, R60, R51, -R56 ;  /* 0x000000333c387223 */ /* 0x000fe20000010838 */
[----:B------:R-:W-:Y:S01]  /*b9f0*/  HADD2.F32 R46, -RZ, R41.H0_H0 ;  /* 0x20000029ff2e7230 */ /* 0x000fe20000004100 */
[C---:B------:R-:W-:Y:S01]  /*ba00*/  FMUL.FTZ R41, R67.reuse, R14 ;  /* 0x0000000e43297220 */ /* 0x040fe20000410000 */
[----:B------:R-:W-:Y:S01]  /*ba10*/  HADD2.F32 R59, -RZ, R48.H0_H0 ;  /* 0x20000030ff3b7230 */ /* 0x000fe20000004100 */
[----:B------:R-:W-:Y:S01]  /*ba20*/  FMUL.FTZ R67, R67, R10 ;  /* 0x0000000a43437220 */ /* 0x000fe20000410000 */
[----:B------:R-:W-:Y:S01]  /*ba30*/  HADD2.F32 R11, -RZ, R11.H1_H1 ;  /* 0x3000000bff0b7230 */ /* 0x000fe20000004100 */
[----:B------:R-:W-:Y:S01]  /*ba40*/  FFMA.FTZ R61, R62, R52, -R61 ;  /* 0x000000343e3d7223 */ /* 0x000fe2000001083d */
[----:B------:R-:W-:Y:S01]  /*ba50*/  HADD2.F32 R48, -RZ, R43.H0_H0 ;  /* 0x2000002bff307230 */ /* 0x000fe20000004100 */
[----:B------:R-:W-:-:S02]  /*ba60*/  FMUL.FTZ R43, R46, R15 ;  /* 0x0000000f2e2b7220 */ /* 0x000fc40000410000 */
[----:B------:R-:W-:Y:S02]  /*ba70*/  FFMA.FTZ R41, R59, R10, R41 ;  /* 0x0000000a3b297223 */ /* 0x000fe40000010029 */
[-C--:B------:R-:W-:Y:S02]  /*ba80*/  FMUL.FTZ R10, R46, R11.reuse ;  /* 0x0000000b2e0a7220 */ /* 0x080fe40000410000 */
[----:B------:R-:W-:Y:S02]  /*ba90*/  FFMA.FTZ R46, R48, R11, R43 ;  /* 0x0000000b302e7223 */ /* 0x000fe4000001002b */
[----:B------:R-:W-:Y:S01]  /*baa0*/  FFMA.FTZ R45, R47, R12, -R45 ;  /* 0x0000000c2f2d7223 */ /* 0x000fe2000001082d */
[----:B------:R-:W-:Y:S01]  /*bab0*/  F2FP.PACK_AB R12, R61, R56 ;  /* 0x000000383d0c723e */ /* 0x000fe200000000ff */
        /* <DEDUP_REMOVED lines=9> */
[----:B------:R-:W-:-:S02]  /*bb50*/  F2FP.PACK_AB R14, R57, R66 ;  /* 0x00000042390e723e */ /* 0x000fc400000000ff */
[----:B------:R-:W-:Y:S02]  /*bb60*/  F2FP.PACK_AB R10, R68, R65 ;  /* 0x00000041440a723e */ /* 0x000fe400000000ff */
[----:B------:R-:W-:-:S05]  /*bb70*/  F2FP.PACK_AB R15, R48, R67 ;  /* 0x00000043300f723e */ /* 0x000fca00000000ff */
[----:B------:R1:W-:Y:S04]  /*bb80*/  STS.128 [R50+0xc100], R12 ;  /* 0x00c1000c32007388 */ /* 0x0003e80000000c00 */
[----:B------:R1:W-:Y:S02]  /*bb90*/  STS.128 [R49+0xc100], R8 ;  /* 0x00c1000831007388 */ /* 0x0003e40000000c00 */
.L_x_125:
[----:B------:R-:W-:Y:S05]  /*bba0*/  BSYNC B0 ;  /* 0x0000000000007941 */ /* 0x000fea0003800000 */
.L_x_124:
[----:B-1----:R-:W-:Y:S01]  /*bbb0*/  IADD3 R9, R32, 0x20, RZ ;  /* 0x0000002020097810 */ /* 0x002fe20007ffe0ff */
[----:B------:R-:W-:Y:S03]  /*bbc0*/  BSSY B0, `(.L_x_126) ;  /* 0x000006b000007945 */ /* 0x000fe60003800000 */
[----:B------:R-:W-:-:S13]  /*bbd0*/  ISETP.GE.AND P0, PT, R9, c[0x0][0x27c], PT ;  /* 0x00009f0009007a0c */ /* 0x000fda0003f06270 */
[----:B------:R-:W-:Y:S05]  /*bbe0*/  @P0 BRA `(.L_x_127) ;  /* 0x0000068000000947 */ /* 0x000fea0003800000 */
[----:B------:R-:W-:Y:S01]  /*bbf0*/  SHF.R.S32.HI R12, RZ, 0x1f, R9 ;  /* 0x0000001fff0c7819 */ /* 0x000fe20000011409 */
[--C-:B------:R-:W-:Y:S01]  /*bc00*/  HADD2.F32 R48, -RZ, R37.reuse.H1_H1 ;  /* 0x30000025ff307230 */ /* 0x100fe20000004100 */
[----:B------:R-:W-:Y:S01]  /*bc10*/  MOV R13, c[0x0][0x27c] ;  /* 0x00009f00000d7a02 */ /* 0x000fe20000000f00 */
[----:B------:R-:W-:Y:S01]  /*bc20*/  HADD2.F32 R37, -RZ, R37.H0_H0 ;  /* 0x20000025ff257230 */ /* 0x000fe20000004100 */
[CC--:B------:R-:W-:Y:S01]  /*bc30*/  LEA.HI R15, R12.reuse, R9.reuse, RZ, 0x3 ;  /* 0x000000090c0f7211 */ /* 0x0c0fe200078f18ff */
[--C-:B------:R-:W-:Y:S01]  /*bc40*/  HADD2.F32 R52, -RZ, R39.reuse.H1_H1 ;  /* 0x30000027ff347230 */ /* 0x100fe20000004100 */
[----:B------:R-:W-:Y:S01]  /*bc50*/  SHF.R.S32.HI R8, RZ, 0x1f, R23 ;  /* 0x0000001fff087819 */ /* 0x000fe20000011417 */
[----:B------:R-:W-:Y:S01]  /*bc60*/  HADD2.F32 R39, -RZ, R39.H0_H0 ;  /* 0x20000027ff277230 */ /* 0x000fe20000004100 */
[----:B------:R-:W-:Y:S01]  /*bc70*/  SHF.R.S32.HI R10, RZ, 0x3, R15 ;  /* 0x00000003ff0a7819 */ /* 0x000fe2000001140f */
[--C-:B------:R-:W-:Y:S01]  /*bc80*/  HADD2.F32 R53, -RZ, R34.reuse.H1_H1 ;  /* 0x30000022ff357230 */ /* 0x100fe20000004100 */
[----:B------:R-:W-:Y:S01]  /*bc90*/  SHF.L.U32 R14, R23, 0x6, RZ ;  /* 0x00000006170e7819 */ /* 0x000fe200000006ff */
[----:B------:R-:W-:Y:S01]  /*bca0*/  HADD2.F32 R34, -RZ, R34.H0_H0 ;  /* 0x20000022ff227230 */ /* 0x000fe20000004100 */
[----:B------:R-:W-:Y:S01]  /*bcb0*/  LEA.HI R13, R13, R10, RZ, 0x1d ;  /* 0x0000000a0d0d7211 */ /* 0x000fe200078fe8ff */
[----:B------:R-:W-:Y:S01]  /*bcc0*/  HADD2.F32 R58, -RZ, R40.H1_H1 ;  /* 0x30000028ff3a7230 */ /* 0x000fe20000004100 */
[----:B------:R-:W-:-:S02]  /*bcd0*/  LEA.HI R12, R12, R9, RZ, 0x6 ;  /* 0x000000090c0c7211 */ /* 0x000fc400078f30ff */
[----:B------:R-:W-:Y:S02]  /*bce0*/  LEA.HI R9, R8, R23, RZ, 0x3 ;  /* 0x0000001708097211 */ /* 0x000fe400078f18ff */
[----:B------:R-:W-:Y:S02]  /*bcf0*/  SHF.R.S32.HI R8, RZ, 0x1f, R13 ;  /* 0x0000001fff087819 */ /* 0x000fe4000001140d */
[----:B------:R-:W-:Y:S01]  /*bd00*/  LOP3.LUT R14, R14, 0x1c0, RZ, 0xc0, !PT ;  /* 0x000001c00e0e7812 */ /* 0x000fe200078ec0ff */
[----:B------:R-:W-:Y:S01]  /*bd10*/  IMAD.SHL.U32 R9, R9, 0x40, RZ ;  /* 0x0000004009097824 */ /* 0x000fe200078e00ff */
[----:B------:R-:W-:Y:S02]  /*bd20*/  LEA.HI R8, R8, R13, RZ, 0x3 ;  /* 0x0000000d08087211 */ /* 0x000fe400078f18ff */
[----:B------:R-:W-:Y:S02]  /*bd30*/  SHF.L.U32 R12, R12, 0x7, RZ ;  /* 0x000000070c0c7819 */ /* 0x000fe400000006ff */
[----:B------:R-:W-:Y:S01]  /*bd40*/  LOP3.LUT R15, R14, 0x38, R15, 0xf8, !PT ;  /* 0x000000380e0f7812 */ /* 0x000fe200078ef80f */
[----:B------:R-:W-:Y:S01]  /*bd50*/  IMAD.SHL.U32 R8, R8, 0x400, RZ ;  /* 0x0000040008087824 */ /* 0x000fe200078e00ff */
[----:B------:R-:W-:-:S02]  /*bd60*/  SHF.R.U32.HI R10, RZ, 0x3, R14 ;  /* 0x00000003ff0a7819 */ /* 0x000fc4000001160e */
[----:B------:R-:W-:Y:S02]  /*bd70*/  SHF.L.U32 R11, R13, 0x3, RZ ;  /* 0x000000030d0b7819 */ /* 0x000fe400000006ff */
[----:B------:R-:W-:Y:S02]  /*bd80*/  LOP3.LUT R12, R12, 0x7fffe000, RZ, 0xc0, !PT ;  /* 0x7fffe0000c0c7812 */ /* 0x000fe400078ec0ff */
[----:B------:R-:W-:Y:S02]  /*bd90*/  LOP3.LUT R15, R15, R10, RZ, 0x3c, !PT ;  /* 0x0000000a0f0f7212 */ /* 0x000fe400078e3cff */
[----:B------:R-:W-:Y:S02]  /*bda0*/  LOP3.LUT R9, R9, 0xfffffe00, RZ, 0xc0, !PT ;  /* 0xfffffe0009097812 */ /* 0x000fe400078ec0ff */
[----:B------:R-:W-:Y:S02]  /*bdb0*/  LOP3.LUT R11, R14, 0x38, R11, 0xf8, !PT ;  /* 0x000000380e0b7812 */ /* 0x000fe400078ef80b */
[----:B------:R-:W-:-:S02]  /*bdc0*/  IADD3 R12, R15, R12, R9 ;  /* 0x0000000c0f0c7210 */ /* 0x000fc40007ffe009 */
        /* <DEDUP_REMOVED lines=74> */
.L_x_127:
[----:B------:R-:W-:Y:S05]  /*c270*/  BSYNC B0 ;  /* 0x0000000000007941 */ /* 0x000fea0003800000 */
.L_x_126:
[----:B------:R-:W-:-:S04]  /*c280*/  IADD3 R32, R32, 0x40, RZ ;  /* 0x0000004020207810 */ /* 0x000fc80007ffe0ff */
[----:B------:R-:W-:-:S13]  /*c290*/  ISETP.GE.AND P0, PT, R32, c[0x0][0x27c], PT ;  /* 0x00009f0020007a0c */ /* 0x000fda0003f06270 */
[----:B------:R-:W-:Y:S05]  /*c2a0*/  @P0 BRA `(.L_x_105) ;  /* 0x0000068000000947 */ /* 0x000fea0003800000 */
[----:B-1----:R-:W-:Y:S01]  /*c2b0*/  SHF.R.S32.HI R13, RZ, 0x1f, R32 ;  /* 0x0000001fff0d7819 */ /* 0x002fe20000011420 */
[--C-:B------:R-:W-:Y:S01]  /*c2c0*/  HADD2.F32 R45, -RZ, R28.reuse.H0_H0 ;  /* 0x2000001cff2d7230 */ /* 0x100fe20000004100 */
[----:B------:R-:W-:Y:S01]  /*c2d0*/  MOV R11, c[0x0][0x27c] ;  /* 0x00009f00000b7a02 */ /* 0x000fe20000000f00 */
[----:B------:R-:W-:Y:S01]  /*c2e0*/  HADD2.F32 R38, -RZ, R28.H1_H1 ;  /* 0x3000001cff267230 */ /* 0x000fe20000004100 */
[----:B------:R-:W-:Y:S01]  /*c2f0*/  LEA.HI R9, R13, R32, RZ, 0x3 ;  /* 0x000000200d097211 */ /* 0x000fe200078f18ff */
        /* <DEDUP_REMOVED lines=8> */
[--C-:B------:R-:W-:Y:S01]  /*c380*/  HADD2.F32 R28, -RZ, R27.reuse.H1_H1 ;  /* 0x3000001bff1c7230 */ /* 0x100fe20000004100 */
[----:B------:R-:W-:Y:S01]  /*c390*/  LEA.HI R8, R8, R23, RZ, 0x3 ;  /* 0x0000001708087211 */ /* 0x000fe200078f18ff */
[----:B------:R-:W-:Y:S01]  /*c3a0*/  HADD2.F32 R27, -RZ, R27.H0_H0 ;  /* 0x2000001bff1b7230 */ /* 0x000fe20000004100 */
[----:B------:R-:W-:Y:S01]  /*c3b0*/  SHF.R.S32.HI R10, RZ, 0x1f, R11 ;  /* 0x0000001fff0a7819 */ /* 0x000fe2000001140b */
[--C-:B------:R-:W-:Y:S01]  /*c3c0*/  HADD2.F32 R46, -RZ, R31.reuse.H1_H1 ;  /* 0x3000001fff2e7230 */ /* 0x100fe20000004100 */
[----:B------:R-:W-:Y:S01]  /*c3d0*/  LOP3.LUT R12, R12, 0x1c0, RZ, 0xc0, !PT ;  /* 0x000001c00c0c7812 */ /* 0x000fe200078ec0ff */
[----:B------:R-:W-:Y:S01]  /*c3e0*/  IMAD.SHL.U32 R8, R8, 0x40, RZ ;  /* 0x0000004008087824 */ /* 0x000fe200078e00ff */
[----:B------:R-:W-:Y:S01]  /*c3f0*/  LEA.HI R13, R13, R32, RZ, 0x6 ;  /* 0x000000200d0d7211 */ /* 0x000fe200078f30ff */
[----:B------:R-:W-:Y:S01]  /*c400*/  HADD2.F32 R31, -RZ, R31.H0_H0 ;  /* 0x2000001fff1f7230 */ /* 0x000fe20000004100 */
[----:B------:R-:W-:-:S02]  /*c410*/  LEA.HI R10, R10, R11, RZ, 0x3 ;  /* 0x0000000b0a0a7211 */ /* 0x000fc400078f18ff */
[----:B------:R-:W-:Y:S02]  /*c420*/  LOP3.LUT R14, R12, 0x38, R9, 0xf8, !PT ;  /* 0x000000380c0e7812 */ /* 0x000fe400078ef809 */
[----:B------:R-:W-:Y:S01]  /*c430*/  SHF.L.U32 R15, R11, 0x3, RZ ;  /* 0x000000030b0f7819 */ /* 0x000fe200000006ff */
[----:B------:R-:W-:Y:S01]  /*c440*/  IMAD.SHL.U32 R11, R10, 0x400, RZ ;  /* 0x000004000a0b7824 */ /* 0x000fe200078e00ff */
[----:B------:R-:W-:Y:S02]  /*c450*/  SHF.L.U32 R13, R13, 0x7, RZ ;  /* 0x000000070d0d7819 */ /* 0x000fe400000006ff */
[----:B------:R-:W-:Y:S02]  /*c460*/  SHF.R.U32.HI R9, RZ, 0x3, R12 ;  /* 0x00000003ff097819 */ /* 0x000fe4000001160c */
[----:B------:R-:W-:Y:S02]  /*c470*/  LOP3.LUT R12, R12, 0x38, R15, 0xf8, !PT ;  /* 0x000000380c0c7812 */ /* 0x000fe400078ef80f */
[----:B------:R-:W-:-:S02]  /*c480*/  LOP3.LUT R13, R13, 0x7fffe000, RZ, 0xc0, !PT ;  /* 0x7fffe0000d0d7812 */ /* 0x000fc400078ec0ff */
[----:B------:R-:W-:Y:S02]  /*c490*/  LOP3.LUT R8, R8, 0xfffffe00, RZ, 0xc0, !PT ;  /* 0xfffffe0008087812 */ /* 0x000fe400078ec0ff */
[-C--:B------:R-:W-:Y:S02]  /*c4a0*/  LOP3.LUT R14, R14, R9.reuse, RZ, 0x3c, !PT ;  /* 0x000000090e0e7212 */ /* 0x080fe400078e3cff */
[----:B------:R-:W-:Y:S02]  /*c4b0*/  LOP3.LUT R10, R12, R9, RZ, 0x3c, !PT ;  /* 0x000000090c0a7212 */ /* 0x000fe400078e3cff */
[----:B------:R-:W-:Y:S02]  /*c4c0*/  IADD3 R13, R14, R13, R8 ;  /* 0x0000000d0e0d7210 */ /* 0x000fe40007ffe008 */
[----:B------:R-:W-:Y:S02]  /*c4d0*/  LOP3.LUT R9, R11, 0x7fffe000, RZ, 0xc0, !PT ;  /* 0x7fffe0000b097812 */ /* 0x000fe400078ec0ff */
[----:B------:R-:W-:-:S02]  /*c4e0*/  SHF.L.U32 R32, R13, 0x1, RZ ;  /* 0x000000010d207819 */ /* 0x000fc400000006ff */
        /* <DEDUP_REMOVED lines=8> */
[--C-:B--2---:R-:W-:Y:S02]  /*c570*/  HADD2.F32 R37, -RZ, R8.reuse.H0_H0 ;  /* 0x20000008ff257230 */ /* 0x104fe40000004100 */
[----:B------:R-:W-:Y:S01]  /*c580*/  HADD2.F32 R39, -RZ, R8.H1_H1 ;  /* 0x30000008ff277230 */ /* 0x000fe20000004100 */
[C---:B------:R-:W-:Y:S01]  /*c590*/  FMUL.FTZ R30, R45.reuse, R12 ;  /* 0x0000000c2d1e7220 */ /* 0x040fe20000410000 */
[----:B------:R-:W-:Y:S01]  /*c5a0*/  HADD2.F32 R8, -RZ, R9.H0_H0 ;  /* 0x20000009ff087230 */ /* 0x000fe20000004100 */
[-C--:B------:R-:W-:Y:S01]  /*c5b0*/  FMUL.FTZ R38, R38, R37.reuse ;  /* 0x0000002526267220 */ /* 0x080fe20000410000 */
[----:B------:R-:W-:Y:S01]  /*c5c0*/  HADD2.F32 R35, -RZ, R13.H1_H1 ;  /* 0x3000000dff237230 */ /* 0x000fe20000004100 */
[----:B------:R-:W-:Y:S01]  /*c5d0*/  FFMA.FTZ R37, R42, R37, R44 ;  /* 0x000000252a257223 */ /* 0x000fe2000001002c */
[----:B------:R-:W-:Y:S01]  /*c5e0*/  HADD2.F32 R40, -RZ, R9.H1_H1 ;  /* 0x30000009ff287230 */ /* 0x000fe20000004100 */
[-C--:B------:R-:W-:Y:S01]  /*c5f0*/  FMUL.FTZ R45, R45, R8.reuse ;  /* 0x000000082d2d7220 */ /* 0x080fe20000410000 */
[--C-:B------:R-:W-:Y:S01]  /*c600*/  HADD2.F32 R13, -RZ, R14.reuse.H0_H0 ;  /* 0x2000000eff0d7230 */ /* 0x100fe20000004100 */
[----:B------:R-:W-:Y:S01]  /*c610*/  FFMA.FTZ R30, R47, R8, R30 ;  /* 0x000000082f1e7223 */ /* 0x000fe2000001001e */
[----:B------:R-:W-:Y:S01]  /*c620*/  HADD2.F32 R8, -RZ, R29.H1_H1 ;  /* 0x3000001dff087230 */ /* 0x000fe20000004100 */
[----:B------:R-:W-:Y:S01]  /*c630*/  FMUL.FTZ R44, R43, R34 ;  /* 0x000000222b2c7220 */ /* 0x000fe20000410000 */
[----:B------:R-:W-:Y:S01]  /*c640*/  HADD2.F32 R36, -RZ, R14.H1_H1 ;  /* 0x3000000eff247230 */ /* 0x000fe20000004100 */
[C---:B------:R-:W-:Y:S01]  /*c650*/  FMUL.FTZ R50, R25.reuse, R35 ;  /* 0x0000002319327220 */ /* 0x040fe20000410000 */
[--C-:B------:R-:W-:Y:S01]  /*c660*/  HADD2.F32 R9, -RZ, R10.reuse.H0_H0 ;  /* 0x2000000aff097230 */ /* 0x100fe20000004100 */
[-C--:B------:R-:W-:Y:S01]  /*c670*/  FMUL.FTZ R48, R25, R40.reuse ;  /* 0x0000002819307220 */ /* 0x080fe20000410000 */
[--C-:B------:R-:W-:Y:S01]  /*c680*/  HADD2.F32 R14, -RZ, R15.reuse.H0_H0 ;  /* 0x2000000fff0e7230 */ /* 0x100fe20000004100 */
[-C--:B------:R-:W-:Y:S01]  /*c690*/  FMUL.FTZ R43, R43, R39.reuse ;  /* 0x000000272b2b7220 */ /* 0x080fe20000410000 */
[----:B------:R-:W-:Y:S01]  /*c6a0*/  HADD2.F32 R41, -RZ, R10.H1_H1 ;  /* 0x3000000aff297230 */ /* 0x000fe20000004100 */
[----:B------:R-:W-:Y:S01]  /*c6b0*/  FFMA.FTZ R44, R28, R39, R44 ;  /* 0x000000271c2c7223 */ /* 0x000fe2000001002c */
[----:B------:R-:W-:Y:S01]  /*c6c0*/  HADD2.F32 R15, -RZ, R15.H1_H1 ;  /* 0x3000000fff0f7230 */ /* 0x000fe20000004100 */
[C---:B------:R-:W-:Y:S01]  /*c6d0*/  FMUL.FTZ R49, R8.reuse, R13 ;  /* 0x0000000d08317220 */ /* 0x040fe20000410000 */
[----:B------:R-:W-:Y:S01]  /*c6e0*/  HADD2.F32 R10, -RZ, R11.H0_H0 ;  /* 0x2000000bff0a7230 */ /* 0x000fe20000004100 */
[----:B------:R-:W-:Y:S01]  /*c6f0*/  FFMA.FTZ R25, R27, R40, R50 ;  /* 0x000000281b197223 */ /* 0x000fe20000010032 */
[--C-:B------:R-:W-:Y:S01]  /*c700*/  HADD2.F32 R39, -RZ, R24.reuse.H1_H1 ;  /* 0x30000018ff277230 */ /* 0x100fe20000004100 */
[-C--:B------:R-:W-:Y:S01]  /*c710*/  FMUL.FTZ R8, R8, R9.reuse ;  /* 0x0000000908087220 */ /* 0x080fe20000410000 */
[----:B------:R-:W-:Y:S01]  /*c720*/  HADD2.F32 R29, -RZ, R29.H0_H0 ;  /* 0x2000001dff1d7230 */ /* 0x000fe20000004100 */
[----:B------:R-:W-:Y:S01]  /*c730*/  FFMA.FTZ R40, R46, R9, R49 ;  /* 0x000000092e287223 */ /* 0x000fe20000010031 */
[----:B------:R-:W-:Y:S01]  /*c740*/  HADD2.F32 R50, -RZ, R24.H0_H0 ;  /* 0x20000018ff327230 */ /* 0x000fe20000004100 */
[----:B------:R-:W-:Y:S01]  /*c750*/  FMUL.FTZ R52, R39, R36 ;  /* 0x0000002427347220 */ /* 0x000fe20000410000 */
[----:B------:R-:W-:Y:S01]  /*c760*/  HADD2.F32 R11, -RZ, R11.H1_H1 ;  /* 0x3000000bff0b7230 */ /* 0x000fe20000004100 */
[----:B------:R-:W-:Y:S01]  /*c770*/  FMUL.FTZ R24, R29, R14 ;  /* 0x0000000e1d187220 */ /* 0x000fe20000410000 */
[--C-:B------:R-:W-:Y:S01]  /*c780*/  HADD2.F32 R9, -RZ, R26.reuse.H1_H1 ;  /* 0x3000001aff097230 */ /* 0x100fe20000004100 */
[----:B------:R-:W-:Y:S01]  /*c790*/  FMUL.FTZ R49, R50, R15 ;  /* 0x0000000f32317220 */ /* 0x000fe20000410000 */
[----:B------:R-:W-:Y:S01]  /*c7a0*/  HADD2.F32 R26, -RZ, R26.H0_H0 ;  /* 0x2000001aff1a7230 */ /* 0x000fe20000004100 */
[----:B------:R-:W-:-:S02]  /*c7b0*/  FMUL.FTZ R39, R39, R41 ;  /* 0x0000002927277220 */ /* 0x000fc40000410000 */
[----:B------:R-:W-:Y:S02]  /*c7c0*/  FMUL.FTZ R29, R29, R10 ;  /* 0x0000000a1d1d7220 */ /* 0x000fe40000410000 */
[----:B------:R-:W-:Y:S02]  /*c7d0*/  FMUL.FTZ R50, R50, R11 ;  /* 0x0000000b32327220 */ /* 0x000fe40000410000 */
[----:B------:R-:W-:Y:S02]  /*c7e0*/  FFMA.FTZ R38, R42, R33, -R38 ;  /* 0x000000212a267223 */ /* 0x000fe40000010826 */
[----:B------:R-:W-:Y:S02]  /*c7f0*/  FFMA.FTZ R43, R28, R34, -R43 ;  /* 0x000000221c2b7223 */ /* 0x000fe4000001082b */
[----:B------:R-:W-:Y:S02]  /*c800*/  FFMA.FTZ R45, R47, R12, -R45 ;  /* 0x0000000c2f2d7223 */ /* 0x000fe4000001082d */
[----:B------:R-:W-:Y:S01]  /*c810*/  FFMA.FTZ R48, R27, R35, -R48 ;  /* 0x000000231b307223 */ /* 0x000fe20000010830 */
[----:B------:R-:W-:Y:S01]  /*c820*/  F2FP.PACK_AB R12, R43, R38 ;  /* 0x000000262b0c723e */ /* 0x000fe200000000ff */
[----:B------:R-:W-:Y:S01]  /*c830*/  FFMA.FTZ R46, R46, R13, -R8 ;  /* 0x0000000d2e2e7223 */ /* 0x000fe20000010808 */
[----:B------:R-:W-:Y:S01]  /*c840*/  F2FP.PACK_AB R8, R44, R37 ;  /* 0x000000252c08723e */ /* 0x000fe200000000ff */
[----:B------:R-:W-:Y:S01]  /*c850*/  FFMA.FTZ R39, R9, R36, -R39 ;  /* 0x0000002409277223 */ /* 0x000fe20000010827 */
[----:B------:R-:W-:Y:S01]  /*c860*/  F2FP.PACK_AB R13, R48, R45 ;  /* 0x0000002d300d723e */ /* 0x000fe200000000ff */
[----:B------:R-:W-:-:S02]  /*c870*/  FFMA.FTZ R29, R31, R14, -R29 ;  /* 0x0000000e1f1d7223 */ /* 0x000fc4000001081d */
[----:B------:R-:W-:Y:S01]  /*c880*/  FFMA.FTZ R50, R26, R15, -R50 ;  /* 0x0000000f1a327223 */ /* 0x000fe20000010832 */
[----:B------:R-:W-:Y:S01]  /*c890*/  F2FP.PACK_AB R14, R39, R46 ;  /* 0x0000002e270e723e */ /* 0x000fe200000000ff */
[----:B------:R-:W-:Y:S01]  /*c8a0*/  FFMA.FTZ R41, R9, R41, R52 ;  /* 0x0000002909297223 */ /* 0x000fe20000010034 */
[----:B------:R-:W-:Y:S01]  /*c8b0*/  F2FP.PACK_AB R9, R25, R30 ;  /* 0x0000001e1909723e */ /* 0x000fe200000000ff */
[----:B------:R-:W-:Y:S01]  /*c8c0*/  FFMA.FTZ R24, R31, R10, R24 ;  /* 0x0000000a1f187223 */ /* 0x000fe20000010018 */
[----:B------:R-:W-:Y:S01]  /*c8d0*/  F2FP.PACK_AB R15, R50, R29 ;  /* 0x0000001d320f723e */ /* 0x000fe200000000ff */
[----:B------:R-:W-:Y:S01]  /*c8e0*/  FFMA.FTZ R11, R26, R11, R49 ;  /* 0x0000000b1a0b7223 */ /* 0x000fe20000010031 */
[----:B------:R-:W-:-:S03]  /*c8f0*/  F2FP.PACK_AB R10, R41, R40 ;  /* 0x00000028290a723e */ /* 0x000fc600000000ff */
[----:B------:R1:W-:Y:S01]  /*c900*/  STS.128 [R32+0xc100], R12 ;  /* 0x00c1000c20007388 */ /* 0x0003e20000000c00 */
[----:B------:R-:W-:-:S05]  /*c910*/  F2FP.PACK_AB R11, R11, R24 ;  /* 0x000000180b0b723e */ /* 0x000fca00000000ff */
[----:B------:R1:W-:Y:S02]  /*c920*/  STS.128 [R23+0xc100], R8 ;  /* 0x00c1000817007388 */ /* 0x0003e40000000c00 */
.L_x_105:
[----:B------:R-:W-:Y:S05]  /*c930*/  BSYNC B2 ;  /* 0x0000000000027941 */ /* 0x000fea0003800000 */
.L_x_89:
[----:B------:R-:W-:Y:S01]  /*c940*/  IMAD.SHL.U32 R205, R3, 0x40, RZ ;  /* 0x0000004003cd7824 */ /* 0x000fe200078e00ff */
[----:B------:R-:W-:-:S04]  /*c950*/  DEPBAR.LE SB0, 0x0 ;  /* 0x000080000000791a */ /* 0x000fc80000000000 */
[----:B-1----:R-:W-:Y:S01]  /*c960*/  IMAD.SHL.U32 R12, R17, 0x8, RZ ;  /* 0x00000008110c7824 */ /* 0x002fe200078e00ff */
[----:B------:R-:W-:Y:S01]  /*c970*/  LOP3.LUT R205, R205, 0x1c0, RZ, 0xc0, !PT ;  /* 0x000001c0cdcd7812 */ /* 0x000fe200078ec0ff */
[----:B------:R-:W-:Y:S01]  /*c980*/  IMAD R8, R20, c[0x0][0x208], RZ ;  /* 0x0000820014087a24 */ /* 0x000fe200078e02ff */
[----:B------:R-:W-:Y:S01]  /*c990*/  SEL R10, RZ, 0x2, P4 ;  /* 0x00000002ff0a7807 */ /* 0x000fe20002000000 */
[----:B------:R-:W-:Y:S01]  /*c9a0*/  IMAD.WIDE.U32 R14, R19, c[0x0][0x208], RZ ;  /* 0x00008200130e7a25 */ /* 0x000fe200078e00ff */
[----:B------:R-:W-:Y:S02]  /*c9b0*/  LOP3.LUT R12, R205, 0x8, R12, 0xf8, !PT ;  /* 0x00000008cd0c7812 */ /* 0x000fe400078ef80c */
[----:B------:R-:W-:Y:S01]  /*c9c0*/  SHF.R.U32.HI R205, RZ, 0x3, R205 ;  /* 0x00000003ffcd7819 */ /* 0x000fe200000116cd */
[----:B------:R-:W-:Y:S01]  /*c9d0*/  IMAD R8, R19, c[0x0][0x20c], R8 ;  /* 0x0000830013087a24 */ /* 0x000fe200078e0208 */
[----:B------:R-:W-:Y:S01]  /*c9e0*/  LEA R11, P0, R14, R214, 0x6 ;  /* 0x000000d60e0b7211 */ /* 0x000fe200078030ff */
[----:B------:R-:W-:Y:S01]  /*c9f0*/  IMAD R206, R21, 0x400, R2 ;  /* 0x0000040015ce7824 */ /* 0x000fe200078e0202 */
[----:B------:R-:W-:Y:S01]  /*ca00*/  LOP3.LUT R205, R12, R205, RZ, 0x3c, !PT ;  /* 0x000000cd0ccd7212 */ /* 0x000fe200078e3cff */
[----:B------:R-:W-:Y:S01]  /*ca10*/  IMAD.IADD R8, R15, 0x1, R8 ;  /* 0x000000010f087824 */ /* 0x000fe200078e0208 */
[----:B------:R-:W-:Y:S01]  /*ca20*/  SEL R9, RZ, 0x4, P5 ;  /* 0x00000004ff097807 */ /* 0x000fe20002800000 */
[----:B------:R-:W-:Y:S01]  /*ca30*/  IMAD.SHL.U32 R206, R206, 0x2, RZ ;  /* 0x00000002cece7824 */ /* 0x000fe200078e00ff */
[----:B------:R-:W-:Y:S01]  /*ca40*/  BAR.SYNC.DEFER_BLOCKING 0x0 ;  /* 0x0000000000007b1d */ /* 0x000fe20000010000 */
[----:B------:R-:W-:Y:S01]  /*ca50*/  IMAD R205, R18, 0x200, R205 ;  /* 0x0000020012cd7824 */ /* 0x000fe200078e02cd */
[----:B------:R-:W-:Y:S01]  /*ca60*/  LEA.HI.X R8, R14, R209, R8, 0x6, P0 ;  /* 0x000000d10e087211 */ /* 0x000fe200000f3408 */
[----:B------:R-:W-:Y:S01]  /*ca70*/  IMAD R76, R19, -0x40, R78 ;  /* 0xffffffc0134c7824 */ /* 0x000fe200078e024e */
[----:B------:R-:W-:Y:S01]  /*ca80*/  LEA R12, P0, R11, c[0x0][0x1f8], 0x1 ;  /* 0x00007e000b0c7a11 */ /* 0x000fe200078008ff */
[----:B------:R-:W-:Y:S01]  /*ca90*/  IMAD.SHL.U32 R205, R205, 0x2, RZ ;  /* 0x00000002cdcd7824 */ /* 0x000fe200078e00ff */
[----:B------:R-:W-:Y:S01]  /*caa0*/  IADD3 R9, R9, R10, R22 ;  /* 0x0000000a09097210 */ /* 0x000fe20007ffe016 */
[----:B------:R-:W-:Y:S01]  /*cab0*/  IMAD.MOV.U32 R15, RZ, RZ, c[0x0][0x208] ;  /* 0x00008200ff0f7624 */ /* 0x000fe200078e00ff */
[----:B------:R-:W-:Y:S01]  /*cac0*/  LEA.HI.X R13, R11, c[0x0][0x1fc], R8, 0x1, P0 ;  /* 0x00007f000b0d7a11 */ /* 0x000fe200000f0c08 */
[----:B------:R-:W-:Y:S01]  /*cad0*/  IMAD.MOV.U32 R11, RZ, RZ, c[0x0][0x20c] ;  /* 0x00008300ff0b7624 */ /* 0x000fe200078e00ff */
[----:B------:R-:W-:Y:S01]  /*cae0*/  LOP3.LUT P0, RZ, R3, 0x2, RZ, 0xc0, !PT ;  /* 0x0000000203ff7812 */ /* 0x000fe2000780c0ff */
[--C-:B------:R-:W-:Y:S01]  /*caf0*/  IMAD R202, R0, 0x2, R206.reuse ;  /* 0x0000000200ca7824 */ /* 0x100fe200078e02ce */
[C---:B------:R-:W-:Y:S01]  /*cb00*/  IADD3 R8, R205.reuse, 0x6100, RZ ;  /* 0x00006100cd087810 */ /* 0x040fe20007ffe0ff */
[----:B------:R-:W-:Y:S01]  /*cb10*/  IMAD.SHL.U32 R213, R16, 0x2, RZ ;  /* 0x0000000210d57824 */ /* 0x000fe200078e00ff */
[----:B------:R-:W-:Y:S01]  /*cb20*/  IADD3 R204, R205, 0x6120, RZ ;  /* 0x00006120cdcc7810 */ /* 0x000fe20007ffe0ff */
[----:B------:R-:W-:Y:S01]  /*cb30*/  IMAD R201, R5, 0x2, R206 ;  /* 0x0000000205c97824 */ /* 0x000fe200078e02ce */
[----:B------:R-:W-:Y:S01]  /*cb40*/  LOP3.LUT P1, RZ, R9, 0x2, RZ, 0xc0, !PT ;  /* 0x0000000209ff7812 */ /* 0x000fe2000782c0ff */
[----:B------:R-:W-:Y:S01]  /*cb50*/  IMAD R199, R5, 0x2, R202 ;  /* 0x0000000205c77824 */ /* 0x000fe200078e02ca */
[----:B------:R-:W-:Y:S01]  /*cb60*/  LEA R24, P2, R15, R12, 0x6 ;  /* 0x0000000c0f187211 */ /* 0x000fe200078430ff */
[----:B------:R-:W-:Y:S01]  /*cb70*/  IMAD.SHL.U32 R203, R2, 0x2, RZ ;  /* 0x0000000202cb7824 */ /* 0x000fe200078e00ff */
[----:B------:R-:W-:-:S02]  /*cb80*/  LOP3.LUT R6, R6, 0xffffffe0, RZ, 0xc0, !PT ;  /* 0xffffffe006067812 */ /* 0x000fc400078ec0ff */
[----:B------:R-:W-:Y:S01]  /*cb90*/  LEA.HI.X R25, R15, R13, R11, 0x6, P2 ;  /* 0x0000000d0f197211 */ /* 0x000fe200010f340b */
[----:B------:R-:W-:Y:S01]  /*cba0*/  IMAD R197, R5, 0x2, R203 ;  /* 0x0000000205c57824 */ /* 0x000fe200078e02cb */
[----:B------:R-:W-:Y:S01]  /*cbb0*/  LDSM.16.M88.4 R48, [R206+0xc100] ;  /* 0x00c10000ce30783b */ /* 0x000fe20000000200 */
[----:B------:R-:W-:Y:S01]  /*cbc0*/  @P0 IADD3 R204, R8, -0x20, RZ ;  /* 0xffffffe008cc0810 */ /* 0x000fe20007ffe0ff */
[----:B------:R-:W-:Y:S01]  /*cbd0*/  IMAD.IADD R8, R76, 0x1, -R17 ;  /* 0x000000014c087824 */ /* 0x000fe200078e0a11 */
[----:B------:R-:W-:Y:S01]  /*cbe0*/  LOP3.LUT P0, RZ, R9, 0x4, RZ, 0xc0, !PT ;  /* 0x0000000409ff7812 */ /* 0x000fe2000780c0ff */
[----:B------:R-:W1:Y:S01]  /*cbf0*/  LDSM.16.M88.4 R20, [R205+0x6100] ;  /* 0x00610000cd14783b */ /* 0x000e620000000200 */
[----:B------:R-:W-:Y:S02]  /*cc00*/  IMAD.IADD R79, R79, 0x1, -R6 ;  /* 0x000000014f4f7824 */ /* 0x000fe400078e0a06 */
[C---:B------:R-:W-:Y:S01]  /*cc10*/  ISETP.LT.OR P4, PT, R8.reuse, 0x1, P6 ;  /* 0x000000010800780c */ /* 0x040fe20003781670 */
[----:B------:R-:W-:Y:S01]  /*cc20*/  LDSM.16.M88.4 R36, [R202+0xc100] ;  /* 0x00c10000ca24783b */ /* 0x000fe20000000200 */
[----:B------:R-:W-:Y:S01]  /*cc30*/  ISETP.LT.OR P3, PT, R8, 0x1, !P1 ;  /* 0x000000010800780c */ /* 0x000fe20004f61670 */
[----:B------:R-:W-:Y:S01]  /*cc40*/  IMAD R198, R0, 0x2, R203 ;  /* 0x0000000200c67824 */ /* 0x000fe200078e02cb */
[C---:B------:R-:W-:Y:S01]  /*cc50*/  ISETP.LT.OR P2, PT, R8.reuse, 0x1, !P0 ;  /* 0x000000010800780c */ /* 0x040fe20004741670 */
[----:B-----5:R-:W-:Y:S01]  /*cc60*/  LDSM.16.M88.4 R80, [R204] ;  /* 0x00000000cc50783b */ /* 0x020fe20000000200 */
[C---:B------:R-:W-:Y:S01]  /*cc70*/  ISETP.LT.OR P1, PT, R8.reuse, 0x21, !P1 ;  /* 0x000000210800780c */ /* 0x040fe20004f21670 */
[----:B------:R-:W-:Y:S01]  /*cc80*/  IMAD R196, R5, 0x2, R198 ;  /* 0x0000000205c47824 */ /* 0x000fe200078e02c6 */
[----:B------:R-:W-:Y:S01]  /*cc90*/  ISETP.LT.OR P0, PT, R8, 0x21, !P0 ;  /* 0x000000210800780c */ /* 0x000fe20004701670 */
[----:B------:R-:W2:Y:S01]  /*cca0*/  LDSM.16.M88.4 R44, [R205+0x6900] ;  /* 0x00690000cd2c783b */ /* 0x000ea20000000200 */
[----:B------:R-:W-:-:S03]  /*ccb0*/  SHF.R.S32.HI R6, RZ, 0x1f, R79 ;  /* 0x0000001fff067819 */ /* 0x000fc6000001144f */
[----:B------:R-:W3:Y:S01]  /*ccc0*/  LDSM.16.M88.4 R60, [R205+0x7100] ;  /* 0x00710000cd3c783b */ /* 0x000ee20000000200 */
[----:B------:R-:W-:-:S03]  /*ccd0*/  LEA.HI R6, R6, R79, RZ, 0x2 ;  /* 0x0000004f06067211 */ /* 0x000fc600078f10ff */
[----:B------:R-:W4:Y:S01]  /*cce0*/  LDSM.16.M88.4 R68, [R205+0x7900] ;  /* 0x00790000cd44783b */ /* 0x000f220000000200 */
[----:B------:R-:W-:-:S03]  /*ccf0*/  LOP3.LUT R6, R6, 0x7ffffffc, RZ, 0xc0, !PT ;  /* 0x7ffffffc06067812 */ /* 0x000fc600078ec0ff */
[----:B------:R-:W-:Y:S02]  /*cd00*/  LDSM.16.M88.4 R16, [R204+0x800] ;  /* 0x00080000cc10783b */ /* 0x000fe40000000200 */
[----:B------:R-:W-:Y:S02]  /*cd10*/  IMAD.IADD R79, R79, 0x1, -R6 ;  /* 0x000000014f4f7824 */ /* 0x000fe400078e0a06 */
[----:B------:R-:W-:Y:S02]  /*cd20*/  LDSM.16.M88.4 R28, [R204+0x1000] ;  /* 0x00100000cc1c783b */ /* 0x000fe40000000200 */
[----:B------:R-:W-:Y:S02]  /*cd30*/  IMAD R76, R79, -0x2, R76 ;  /* 0xfffffffe4f4c7824 */ /* 0x000fe400078e024c */
[----:B------:R-:W-:Y:S04]  /*cd40*/  LDSM.16.M88.4 R52, [R204+0x1800] ;  /* 0x00180000cc34783b */ /* 0x000fe80000000200 */
[----:B------:R-:W-:Y:S01]  /*cd50*/  @!PT LDS RZ, [RZ] ;  /* 0x00000000fffff984 */ /* 0x000fe20000000800 */
[----:B------:R-:W-:Y:S01]  /*cd60*/  @!PT LDS RZ, [RZ] ;  /* 0x00000000fffff984 */ /* 0x000fe20000000800 */
[----:B------:R-:W-:Y:S01]  /*cd70*/  @!PT LDS RZ, [RZ] ;  /* 0x00000000fffff984 */ /* 0x000fe20000000800 */
[----:B------:R2:W-:Y:S01]  /*cd80*/  LDGSTS.E.BYPASS.LTC128B.128 [R213+0x100], [R12.64], !P4 ;  /* 0x001000000cd57fae */ /* 0x0005e2000e101d46 */
[----:B------:R-:W-:-:S03]  /*cd90*/  ISETP.GT.AND P4, PT, R76, 0x9, PT ;  /* 0x000000094c00780c */ /* 0x000fc60003f84270 */
[----:B------:R3:W-:Y:S01]  /*cda0*/  LDGSTS.E.BYPASS.LTC128B.128 [R213+0x2100], [R12.64+0x80], !P3 ;  /* 0x021000800cd57fae */ /* 0x0007e2000d901d46 */
[----:B------:R-:W-:Y:S01]  /*cdb0*/  LOP3.LUT P3, RZ, R3, 0x4, RZ, 0xc0, !PT ;  /* 0x0000000403ff7812 */ /* 0x000fe2000786c0ff */
[----:B------:R-:W-:Y:S02]  /*cdc0*/  IMAD.MOV.U32 R3, RZ, RZ, 0x40 ;  /* 0x00000040ff037424 */ /* 0x000fe400078e00ff */
[----:B------:R3:W-:Y:S01]  /*cdd0*/  LDGSTS.E.BYPASS.LTC128B.128 [R213+0x4100], [R12.64+0x100], !P2 ;  /* 0x041001000cd57fae */ /* 0x0007e2000d101d46 */
[----:B------:R-:W-:Y:S02]  /*cde0*/  ISETP.LT.OR P2, PT, R8, 0x21, P6 ;  /* 0x000000210800780c */ /* 0x000fe40003741670 */
[----:B------:R-:W-:Y:S01]  /*cdf0*/  SEL R3, R3, 0xffffffc0, !P3 ;  /* 0xffffffc003037807 */ /* 0x000fe20005800000 */
[----:B-1----:R-:W-:Y:S01]  /*ce00*/  HMMA.16816.F32 R8, R48, R20, RZ ;  /* 0x000000143008723c */ /* 0x002fe200000018ff */
[----:B------:R-:W-:-:S03]  /*ce10*/  ISETP.GT.AND P3, PT, R76, 0x8, PT ;  /* 0x000000084c00780c */ /* 0x000fc60003f64270 */
[----:B------:R-:W-:Y:S02]  /*ce20*/  IMAD.IADD R200, R205, 0x1, R3 ;  /* 0x00000001cdc87824 */ /* 0x000fe400078e0203 */
[----:B------:R-:W-:Y:S02]  /*ce30*/  IMAD.IADD R192, R3, 0x1, R204 ;  /* 0x0000000103c07824 */ /* 0x000fe400078e02cc */
[----:B------:R-:W-:Y:S02]  /*ce40*/  HMMA.16816.F32 R20, R48, R22, RZ ;  /* 0x000000163014723c */ /* 0x000fe400000018ff */
[----:B------:R1:W-:Y:S01]  /*ce50*/  LDGSTS.E.BYPASS.LTC128B.128 [R213+0x1100], [R24.64], !P2 ;  /* 0x0110000018d57fae */ /* 0x0003e2000d101d46 */
[----:B------:R-:W-:-:S03]  /*ce60*/  ISETP.GT.AND P2, PT, R76, 0x1, PT ;  /* 0x000000014c00780c */ /* 0x000fc60003f44270 */
[----:B------:R1:W-:Y:S01]  /*ce70*/  LDGSTS.E.BYPASS.LTC128B.128 [R213+0x3100], [R24.64+0x80], !P1 ;  /* 0x0310008018d57fae */ /* 0x0003e2000c901d46 */
[C---:B------:R-:W-:Y:S01]  /*ce80*/  ISETP.GT.AND P1, PT, R76.reuse, 0x10, PT ;  /* 0x000000104c00780c */ /* 0x040fe20003f24270 */
[----:B--2---:R-:W-:Y:S02]  /*ce90*/  HMMA.16816.F32 R32, R48, R44, RZ ;  /* 0x0000002c3020723c */ /* 0x004fe400000018ff */
[----:B------:R1:W-:Y:S01]  /*cea0*/  LDGSTS.E.BYPASS.LTC128B.128 [R213+0x5100], [R24.64+0x100], !P0 ;  /* 0x0510010018d57fae */ /* 0x0003e2000c101d46 */
[----:B------:R-:W-:-:S03]  /*ceb0*/  ISETP.GT.AND P0, PT, R76, RZ, PT ;  /* 0x000000ff4c00720c */ /* 0x000fc60003f04270 */
[----:B------:R-:W-:Y:S02]  /*cec0*/  LDSM.16.M88.4 R84, [R201+0xc100] ;  /* 0x00c10000c954783b */ /* 0x000fe40000000200 */
[----:B------:R-:W-:Y:S02]  /*ced0*/  HMMA.16816.F32 R8, R36, R80, R8 ;  /* 0x000000502408723c */ /* 0x000fe40000001808 */
[----:B------:R-:W2:Y:S04]  /*cee0*/  LDSM.16.M88.4 R72, [R200+0x6100] ;  /* 0x00610000c848783b */ /* 0x000ea80000000200 */
[----:B------:R-:W-:Y:S02]  /*cef0*/  LDSM.16.M88.4 R40, [R199+0xc100] ;  /* 0x00c10000c728783b */ /* 0x000fe40000000200 */
[----:B---3--:R-:W-:Y:S02]  /*cf00*/  HMMA.16816.F32 R64, R48, R60, RZ ;  /* 0x0000003c3040723c */ /* 0x008fe400000018ff */
[----:B------:R-:W3:Y:S04]  /*cf10*/  LDSM.16.M88.4 R92, [R192] ;  /* 0x00000000c05c783b */ /* 0x000ee80000000200 */
[----:B------:R-:W3:Y:S02]  /*cf20*/  LDSM.16.M88.4 R12, [R200+0x6900] ;  /* 0x00690000c80c783b */ /* 0x000ee40000000200 */
[----:B------:R-:W-:Y:S02]  /*cf30*/  HMMA.16816.F32 R20, R36, R82, R20 ;  /* 0x000000522414723c */ /* 0x000fe40000001814 */
[----:B------:R-:W-:Y:S04]  /*cf40*/  LDSM.16.M88.4 R80, [R205+0x8100] ;  /* 0x00810000cd50783b */ /* 0x000fe80000000200 */
[----:B-1----:R-:W1:Y:S02]  /*cf50*/  LDSM.16.M88.4 R24, [R200+0x7100] ;  /* 0x00710000c818783b */ /* 0x002e640000000200 */
[C---:B------:R-:W-:Y:S02]  /*cf60*/  HMMA.16816.F32 R44, R48.reuse, R46, RZ ;  /* 0x0000002e302c723c */ /* 0x040fe400000018ff */
[----:B------:R-:W-:Y:S04]  /*cf70*/  LDSM.16.M88.4 R88, [R200+0x7900] ;  /* 0x00790000c858783b */ /* 0x000fe80000000200 */
[----:B------:R-:W-:Y:S02]  /*cf80*/  LDSM.16.M88.4 R100, [R205+0xa900] ;  /* 0x00a90000cd64783b */ /* 0x000fe40000000200 */
[C---:B------:R-:W-:Y:S02]  /*cf90*/  HMMA.16816.F32 R60, R48.reuse, R62, RZ ;  /* 0x0000003e303c723c */ /* 0x040fe400000018ff */
[----:B------:R-:W-:Y:S04]  /*cfa0*/  LDSM.16.M88.4 R96, [R200+0xa100] ;  /* 0x00a10000c860783b */ /* 0x000fe80000000200 */
[----:B------:R-:W0:Y:S02]  /*cfb0*/  LDGDEPBAR ;  /* 0x00000000000079af */ /* 0x000e240000000000 */
[----:B----4-:R-:W-:Y:S08]  /*cfc0*/  HMMA.16816.F32 R56, R48, R68, RZ ;  /* 0x000000443038723c */ /* 0x010ff000000018ff */
[----:B--2---:R-:W-:Y:S08]  /*cfd0*/  HMMA.16816.F32 R8, R84, R72, R8 ;  /* 0x000000485408723c */ /* 0x004ff00000001808 */
[----:B------:R-:W-:Y:S01]  /*cfe0*/  HMMA.16816.F32 R48, R48, R70, RZ ;  /* 0x000000463030723c */ /* 0x000fe200000018ff */
[----:B------:R-:W-:Y:S07]  /*cff0*/  LDSM.16.M88.4 R68, [R192+0x1000] ;  /* 0x00100000c044783b */ /* 0x000fee0000000200 */
[----:B------:R-:W-:Y:S01]  /*d000*/  HMMA.16816.F32 R20, R84, R74, R20 ;  /* 0x0000004a5414723c */ /* 0x000fe20000001814 */
[----:B------:R-:W-:Y:S07]  /*d010*/  LDSM.16.M88.4 R72, [R192+0x1800] ;  /* 0x00180000c048783b */ /* 0x000fee0000000200 */
[C---:B------:R-:W-:Y:S08]  /*d020*/  HMMA.16816.F32 R32, R36.reuse, R16, R32 ;  /* 0x000000102420723c */ /* 0x040ff00000001820 */
[C---:B------:R-:W-:Y:S01]  /*d030*/  HMMA.16816.F32 R44, R36.reuse, R18, R44 ;  /* 0x00000012242c723c */ /* 0x040fe2000000182c */
[----:B------:R-:W-:Y:S07]  /*d040*/  LDSM.16.M88.4 R16, [R192+0x800] ;  /* 0x00080000c010783b */ /* 0x000fee0000000200 */
[C---:B------:R-:W-:Y:S08]  /*d050*/  HMMA.16816.F32 R64, R36.reuse, R28, R64 ;  /* 0x0000001c2440723c */ /* 0x040ff00000001840 */
[----:B------:R-:W-:Y:S01]  /*d060*/  HMMA.16816.F32 R60, R36, R30, R60 ;  /* 0x0000001e243c723c */ /* 0x000fe2000000183c */
[----:B------:R-:W2:Y:S07]  /*d070*/  LDSM.16.M88.4 R28, [R206+0x10100] ;  /* 0x01010000ce1c783b */ /* 0x000eae0000000200 */
[----:B---3--:R-:W-:Y:S08]  /*d080*/  HMMA.16816.F32 R8, R40, R92, R8 ;  /* 0x0000005c2808723c */ /* 0x008ff00000001808 */
[C---:B------:R-:W-:Y:S08]  /*d090*/  HMMA.16816.F32 R56, R36.reuse, R52, R56 ;  /* 0x000000342438723c */ /* 0x040ff00000001838 */
[----:B------:R-:W-:Y:S01]  /*d0a0*/  HMMA.16816.F32 R36, R36, R54, R48 ;  /* 0x000000362424723c */ /* 0x000fe20000001830 */
[----:B------:R-:W-:Y:S04]  /*d0b0*/  LDSM.16.M88.4 R52, [R204+0x2000] ;  /* 0x00200000cc34783b */ /* 0x000fe80000000200 */
[----:B------:R-:W-:Y:S03]  /*d0c0*/  LDSM.16.M88.4 R48, [R205+0x9100] ;  /* 0x00910000cd30783b */ /* 0x000fe60000000200 */
[----:B------:R-:W-:Y:S01]  /*d0d0*/  HMMA.16816.F32 R20, R40, R94, R20 ;  /* 0x0000005e2814723c */ /* 0x000fe20000001814 */
[----:B------:R-:W-:Y:S07]  /*d0e0*/  LDSM.16.M88.4 R92, [R200+0x9900] ;  /* 0x00990000c85c783b */ /* 0x000fee0000000200 */
[C---:B------:R-:W-:Y:S08]  /*d0f0*/  HMMA.16816.F32 R32, R84.reuse, R12, R32 ;  /* 0x0000000c5420723c */ /* 0x040ff00000001820 */
[C---:B------:R-:W-:Y:S01]  /*d100*/  HMMA.16816.F32 R44, R84.reuse, R14, R44 ;  /* 0x0000000e542c723c */ /* 0x040fe2000000182c */
[----:B------:R-:W-:Y:S07]  /*d110*/  LDSM.16.M88.4 R12, [R205+0x8900] ;  /* 0x00890000cd0c783b */ /* 0x000fee0000000200 */
[C---:B-1----:R-:W-:Y:S08]  /*d120*/  HMMA.16816.F32 R64, R84.reuse, R24, R64 ;  /* 0x000000185440723c */ /* 0x042ff00000001840 */
[----:B------:R-:W-:Y:S01]  /*d130*/  HMMA.16816.F32 R60, R84, R26, R60 ;  /* 0x0000001a543c723c */ /* 0x000fe2000000183c */
[----:B------:R-:W1:Y:S07]  /*d140*/  LDSM.16.M88.4 R24, [R202+0x10100] ;  /* 0x01010000ca18783b */ /* 0x000e6e0000000200 */
[----:B--2---:R-:W-:Y:S08]  /*d150*/  HMMA.16816.F32 R8, R28, R80, R8 ;  /* 0x000000501c08723c */ /* 0x004ff00000001808 */
        /* <DEDUP_REMOVED lines=12> */
[----:B-1----:R-:W-:Y:S08]  /*d220*/  HMMA.16816.F32 R8, R24, R52, R8 ;  /* 0x000000341808723c */ /* 0x002ff00000001808 */
        /* <DEDUP_REMOVED lines=11> */
[----:B------:R-:W1:Y:S07]  /*d2e0*/  LDSM.16.M88.4 R48, [R192+0x2000] ;  /* 0x00200000c030783b */ /* 0x000e6e0000000200 */
[----:B--2---:R-:W-:Y:S08]  /*d2f0*/  HMMA.16816.F32 R8, R88, R68, R8 ;  /* 0x000000445808723c */ /* 0x004ff00000001808 */
[C---:B------:R-:W-:Y:S08]  /*d300*/  HMMA.16816.F32 R56, R28.reuse, R36, R56 ;  /* 0x000000241c38723c */ /* 0x040ff00000001838 */
[----:B------:R-:W-:Y:S01]  /*d310*/  HMMA.16816.F32 R84, R28, R38, R84 ;  /* 0x000000261c54723c */ /* 0x000fe20000001854 */
[----:B------:R-:W2:Y:S04]  /*d320*/  LDSM.16.M88.4 R36, [R200+0x8900] ;  /* 0x00890000c824783b */ /* 0x000ea80000000200 */
[----:B------:R-:W-:Y:S03]  /*d330*/  LDSM.16.M88.4 R28, [R200+0x9100] ;  /* 0x00910000c81c783b */ /* 0x000fe60000000200 */
[----:B------:R-:W-:Y:S01]  /*d340*/  HMMA.16816.F32 R20, R88, R70, R20 ;  /* 0x000000465814723c */ /* 0x000fe20000001814 */
[----:B------:R-:W-:Y:S07]  /*d350*/  LDSM.16.M88.4 R68, [R192+0x3800] ;  /* 0x00380000c044783b */ /* 0x000fee0000000200 */
[C---:B------:R-:W-:Y:S08]  /*d360*/  HMMA.16816.F32 R32, R24.reuse, R16, R32 ;  /* 0x000000101820723c */ /* 0x040ff00000001820 */
[----:B------:R-:W-:Y:S01]  /*d370*/  HMMA.16816.F32 R44, R24, R18, R44 ;  /* 0x00000012182c723c */ /* 0x000fe2000000182c */
[----:B------:R-:W3:Y:S07]  /*d380*/  LDSM.16.M88.4 R16, [R205+0xa100] ;  /* 0x00a10000cd10783b */ /* 0x000eee0000000200 */
[----:B-1----:R-:W-:Y:S08]  /*d390*/  HMMA.16816.F32 R8, R80, R48, R8 ;  /* 0x000000305008723c */ /* 0x002ff00000001808 */
[C---:B------:R-:W-:Y:S08]  /*d3a0*/  HMMA.16816.F32 R64, R24.reuse, R12, R64 ;  /* 0x0000000c1840723c */ /* 0x040ff00000001840 */
[----:B------:R-:W-:Y:S01]  /*d3b0*/  HMMA.16816.F32 R60, R24, R14, R60 ;  /* 0x0000000e183c723c */ /* 0x000fe2000000183c */
[----:B------:R-:W1:Y:S07]  /*d3c0*/  LDSM.16.M88.4 R12, [R192+0x2800] ;  /* 0x00280000c00c783b */ /* 0x000e6e0000000200 */
[----:B------:R-:W-:Y:S01]  /*d3d0*/  HMMA.16816.F32 R20, R80, R50, R20 ;  /* 0x000000325014723c */ /* 0x000fe20000001814 */
[----:B------:R-:W-:Y:S07]  /*d3e0*/  LDSM.16.M88.4 R48, [R205+0xb100] ;  /* 0x00b10000cd30783b */ /* 0x000fee0000000200 */
[C---:B------:R-:W-:Y:S08]  /*d3f0*/  HMMA.16816.F32 R56, R24.reuse, R40, R56 ;  /* 0x000000281838723c */ /* 0x040ff00000001838 */
[----:B------:R-:W-:Y:S01]  /*d400*/  HMMA.16816.F32 R84, R24, R42, R84 ;  /* 0x0000002a1854723c */ /* 0x000fe20000001854 */
[----:B------:R-:W-:Y:S04]  /*d410*/  LDSM.16.M88.4 R40, [R202+0x14100] ;  /* 0x01410000ca28783b */ /* 0x000fe80000000200 */
[----:B------:R-:W4:Y:S03]  /*d420*/  LDSM.16.M88.4 R24, [R204+0x4000] ;  /* 0x00400000cc18783b */ /* 0x000f260000000200 */
[C---:B--2---:R-:W-:Y:S08]  /*d430*/  HMMA.16816.F32 R32, R88.reuse, R36, R32 ;  /* 0x000000245820723c */ /* 0x044ff00000001820 */
[----:B------:R-:W-:Y:S01]  /*d440*/  HMMA.16816.F32 R44, R88, R38, R44 ;  /* 0x00000026582c723c */ /* 0x000fe2000000182c */
[----:B------:R-:W-:Y:S07]  /*d450*/  LDSM.16.M88.4 R36, [R204+0x4800] ;  /* 0x00480000cc24783b */ /* 0x000fee0000000200 */
[C---:B---3--:R-:W-:Y:S08]  /*d460*/  HMMA.16816.F32 R8, R52.reuse, R16, R8 ;  /* 0x000000103408723c */ /* 0x048ff00000001808 */
[----:B------:R-:W-:Y:S01]  /*d470*/  HMMA.16816.F32 R20, R52, R18, R20 ;  /* 0x000000123414723c */ /* 0x000fe20000001814 */
[----:B------:R-:W-:Y:S07]  /*d480*/  LDSM.16.M88.4 R16, [R199+0x14100] ;  /* 0x01410000c710783b */ /* 0x000fee0000000200 */
[C---:B------:R-:W-:Y:S08]  /*d490*/  HMMA.16816.F32 R64, R88.reuse, R28, R64 ;  /* 0x0000001c5840723c */ /* 0x040ff00000001840 */
[----:B------:R-:W-:Y:S01]  /*d4a0*/  HMMA.16816.F32 R60, R88, R30, R60 ;  /* 0x0000001e583c723c */ /* 0x000fe2000000183c */
[----:B------:R-:W2:Y:S07]  /*d4b0*/  LDSM.16.M88.4 R28, [R201+0x14100] ;  /* 0x01410000c91c783b */ /* 0x000eae0000000200 */
[----:B-1----:R-:W-:Y:S08]  /*d4c0*/  HMMA.16816.F32 R32, R80, R12, R32 ;  /* 0x0000000c5020723c */ /* 0x002ff00000001820 */
[----:B----4-:R-:W-:Y:S08]  /*d4d0*/  HMMA.16816.F32 R8, R40, R24, R8 ;  /* 0x000000182808723c */ /* 0x010ff00000001808 */
[----:B------:R-:W-:Y:S01]  /*d4e0*/  HMMA.16816.F32 R44, R80, R14, R44 ;  /* 0x0000000e502c723c */ /* 0x000fe2000000182c */
[----:B------:R-:W1:Y:S07]  /*d4f0*/  LDSM.16.M88.4 R12, [R192+0x4000] ;  /* 0x00400000c00c783b */ /* 0x000e6e0000000200 */
[----:B------:R-:W-:Y:S01]  /*d500*/  HMMA.16816.F32 R20, R40, R26, R20 ;  /* 0x0000001a2814723c */ /* 0x000fe20000001814 */
[----:B------:R-:W3:Y:S07]  /*d510*/  LDSM.16.M88.4 R24, [R200+0xa900] ;  /* 0x00a90000c818783b */ /* 0x000eee0000000200 */
[----:B------:R-:W-:Y:S08]  /*d520*/  HMMA.16816.F32 R32, R52, R100, R32 ;  /* 0x000000643420723c */ /* 0x000ff00000001820 */
[----:B------:R-:W-:Y:S08]  /*d530*/  HMMA.16816.F32 R64, R80, R72, R64 ;  /* 0x000000485040723c */ /* 0x000ff00000001840 */
[----:B--2---:R-:W-:Y:S08]  /*d540*/  HMMA.16816.F32 R8, R28, R96, R8 ;  /* 0x000000601c08723c */ /* 0x004ff00000001808 */
[----:B------:R-:W-:Y:S08]  /*d550*/  HMMA.16816.F32 R44, R52, R102, R44 ;  /* 0x00000066342c723c */ /* 0x000ff0000000182c */
[----:B------:R-:W-:Y:S08]  /*d560*/  HMMA.16816.F32 R56, R88, R92, R56 ;  /* 0x0000005c5838723c */ /* 0x000ff00000001838 */
[----:B------:R-:W-:Y:S01]  /*d570*/  HMMA.16816.F32 R60, R80, R74, R60 ;  /* 0x0000004a503c723c */ /* 0x000fe2000000183c */
[----:B------:R-:W2:Y:S07]  /*d580*/  LDSM.16.M88.4 R72, [R204+0x5000] ;  /* 0x00500000cc48783b */ /* 0x000eae0000000200 */
[----:B------:R-:W-:Y:S08]  /*d590*/  HMMA.16816.F32 R20, R28, R98, R20 ;  /* 0x000000621c14723c */ /* 0x000ff00000001814 */
[----:B------:R-:W-:Y:S08]  /*d5a0*/  HMMA.16816.F32 R84, R88, R94, R84 ;  /* 0x0000005e5854723c */ /* 0x000ff00000001854 */
[----:B------:R-:W-:Y:S08]  /*d5b0*/  HMMA.16816.F32 R32, R40, R36, R32 ;  /* 0x000000242820723c */ /* 0x000ff00000001820 */
[----:B------:R-:W-:Y:S08]  /*d5c0*/  HMMA.16816.F32 R64, R52, R48, R64 ;  /* 0x000000303440723c */ /* 0x000ff00000001840 */
[----:B-1----:R-:W-:Y:S08]  /*d5d0*/  HMMA.16816.F32 R8, R16, R12, R8 ;  /* 0x0000000c1008723c */ /* 0x002ff00000001808 */
[----:B------:R-:W-:Y:S01]  /*d5e0*/  HMMA.16816.F32 R44, R40, R38, R44 ;  /* 0x00000026282c723c */ /* 0x000fe2000000182c */
[----:B------:R-:W1:Y:S07]  /*d5f0*/  LDSM.16.M88.4 R36, [R205+0xb900] ;  /* 0x00b90000cd24783b */ /* 0x000e6e0000000200 */
[----:B------:R-:W-:Y:S01]  /*d600*/  HMMA.16816.F32 R88, R80, R68, R56 ;  /* 0x000000445058723c */ /* 0x000fe20000001838 */
[----:B------:R-:W4:Y:S07]  /*d610*/  LDSM.16.M88.4 R56, [R192+0x4800] ;  /* 0x00480000c038783b */ /* 0x000f2e0000000200 */
[----:B------:R-:W-:Y:S01]  /*d620*/  HMMA.16816.F32 R20, R16, R14, R20 ;  /* 0x0000000e1014723c */ /* 0x000fe20000001814 */
[----:B------:R-:W4:Y:S01]  /*d630*/  LDSM.16.M88.4 R12, [R200+0xb100] ;  /* 0x00b10000c80c783b */ /* 0x000f220000000200 */
[----:B------:R-:W-:-:S02]  /*d640*/  FMUL.FTZ R3, R8, c[0x0][0x320] ;  /* 0x0000c80008037a20 */ /* 0x000fc40000410000 */
[----:B------:R-:W-:Y:S02]  /*d650*/  FMUL.FTZ R48, R9, c[0x0][0x320] ;  /* 0x0000c80009307a20 */ /* 0x000fe40000410000 */
[----:B------:R-:W-:Y:S02]  /*d660*/  FMUL.FTZ R49, R10, c[0x0][0x320] ;  /* 0x0000c8000a317a20 */ /* 0x000fe40000410000 */
[----:B------:R-:W-:Y:S01]  /*d670*/  HMMA.16816.F32 R84, R80, R70, R84 ;  /* 0x000000465054723c */ /* 0x000fe20000001854 */
[----:B------:R-:W-:Y:S01]  /*d680*/  FMUL.FTZ R68, R11, c[0x0][0x320] ;  /* 0x0000c8000b447a20 */ /* 0x000fe20000410000 */
[----:B------:R-:W1:Y:S01]  /*d690*/  MUFU.TANH R3, R3 ;  /* 0x0000000300037308 */ /* 0x000e620000002400 */
[----:B------:R-:W4:Y:S05]  /*d6a0*/  LDSM.16.M88.4 R8, [R204+0x5800] ;  /* 0x00580000cc08783b */ /* 0x000f2a0000000200 */
[----:B---3--:R-:W-:Y:S02]  /*d6b0*/  HMMA.16816.F32 R32, R28, R24, R32 ;  /* 0x000000181c20723c */ /* 0x008fe40000001820 */
[----:B------:R-:W3:Y:S06]  /*d6c0*/  MUFU.TANH R48, R48 ;  /* 0x0000003000307308 */ /* 0x000eec0000002400 */
[----:B--2---:R-:W-:Y:S01]  /*d6d0*/  HMMA.16816.F32 R64, R40, R72, R64 ;  /* 0x000000482840723c */ /* 0x004fe20000001840 */
[----:B------:R-:W-:Y:S01]  /*d6e0*/  FMUL.FTZ R20, R20, c[0x0][0x320] ;  /* 0x0000c80014147a20 */ /* 0x000fe20000410000 */
[----:B------:R-:W2:Y:S01]  /*d6f0*/  MUFU.TANH R49, R49 ;  /* 0x0000003100317308 */ /* 0x000ea20000002400 */
[----:B------:R-:W-:Y:S01]  /*d700*/  FMUL.FTZ R21, R21, c[0x0][0x320] ;  /* 0x0000c80015157a20 */ /* 0x000fe20000410000 */
[----:B-1----:R-:W-:-:S04]  /*d710*/  FSEL R3, R3, -INF , P0 ;  /* 0xff80000003037808 */ /* 0x002fc80000000000 */
[----:B------:R-:W-:Y:S02]  /*d720*/  HMMA.16816.F32 R60, R52, R50, R60 ;  /* 0x00000032343c723c */ /* 0x000fe4000000183c */
[----:B------:R-:W-:Y:S01]  /*d730*/  MUFU.TANH R50, R21 ;  /* 0x0000001500327308 */ /* 0x000fe20000002400 */
[----:B---3--:R-:W-:-:S05]  /*d740*/  FSEL R48, R48, -INF , P2 ;  /* 0xff80000030307808 */ /* 0x008fca0001000000 */
[C---:B------:R-:W-:Y:S02]  /*d750*/  HMMA.16816.F32 R88, R52.reuse, R36, R88 ;  /* 0x000000243458723c */ /* 0x040fe40000001858 */
[----:B------:R-:W1:Y:S01]  /*d760*/  MUFU.TANH R68, R68 ;  /* 0x0000004400447308 */ /* 0x000e620000002400 */
[----:B--2---:R-:W-:Y:S02]  /*d770*/  FSEL R49, R49, -INF , P0 ;  /* 0xff80000031317808 */ /* 0x004fe40000000000 */
[----:B------:R-:W-:Y:S02]  /*d780*/  ISETP.GT.AND P0, PT, R76, 0x11, PT ;  /* 0x000000114c00780c */ /* 0x000fe40003f04270 */
[----:B------:R-:W-:Y:S01]  /*d790*/  FMUL.FTZ R36, R22, c[0x0][0x320] ;  /* 0x0000c80016247a20 */ /* 0x000fe20000410000 */
[----:B------:R-:W-:Y:S05]  /*d7a0*/  HMMA.16816.F32 R84, R52, R38, R84 ;  /* 0x000000263454723c */ /* 0x000fea0000001854 */
[----:B------:R-:W2:Y:S03]  /*d7b0*/  MUFU.TANH R36, R36 ;  /* 0x0000002400247308 */ /* 0x000ea60000002400 */
[----:B----4-:R-:W-:Y:S01]  /*d7c0*/  HMMA.16816.F32 R32, R16, R56, R32 ;  /* 0x000000381020723c */ /* 0x010fe20000001820 */
[----:B-1----:R-:W-:-:S02]  /*d7d0*/  FSEL R68, R68, -INF , P2 ;  /* 0xff80000044447808 */ /* 0x002fc40001000000 */
[----:B------:R-:W-:Y:S02]  /*d7e0*/  ISETP.GT.AND P2, PT, R76, 0x20, PT ;  /* 0x000000204c00780c */ /* 0x000fe40003f44270 */
[----:B------:R1:W-:Y:S03]  /*d7f0*/  MUFU.TANH R56, R20 ;  /* 0x0000001400387308 */ /* 0x0003e60000002400 */
[----:B------:R-:W-:Y:S01]  /*d800*/  HMMA.16816.F32 R64, R28, R12, R64 ;  /* 0x0000000c1c40723c */ /* 0x000fe20000001840 */
[----:B--2---:R-:W-:-:S06]  /*d810*/  FSEL R36, R36, -INF , P3 ;  /* 0xff80000024247808 */ /* 0x004fcc0001800000 */
[----:B------:R-:W-:Y:S01]  /*d820*/  FMUL.FTZ R12, R23, c[0x0][0x320] ;  /* 0x0000c800170c7a20 */ /* 0x000fe20000410000 */
[----:B------:R-:W-:Y:S01]  /*d830*/  HMMA.16816.F32 R44, R28, R26, R44 ;  /* 0x0000001a1c2c723c */ /* 0x000fe2000000182c */
[----:B------:R-:W-:Y:S04]  /*d840*/  LDSM.16.M88.4 R24, [R192+0x5000] ;  /* 0x00500000c018783b */ /* 0x000fe80000000200 */
[----:B-1----:R-:W1:Y:S01]  /*d850*/  LDSM.16.M88.4 R20, [R200+0xb900] ;  /* 0x00b90000c814783b */ /* 0x002e620000000200 */
[----:B------:R-:W2:Y:S02]  /*d860*/  MUFU.TANH R12, R12 ;  /* 0x0000000c000c7308 */ /* 0x000ea40000002400 */
[----:B------:R-:W-:Y:S01]  /*d870*/  HMMA.16816.F32 R60, R40, R74, R60 ;  /* 0x0000004a283c723c */ /* 0x000fe2000000183c */
[----:B------:R-:W-:-:S02]  /*d880*/  FMUL.FTZ R13, R32, c[0x0][0x320] ;  /* 0x0000c800200d7a20 */ /* 0x000fc40000410000 */
[----:B------:R-:W-:Y:S02]  /*d890*/  FMUL.FTZ R32, R33, c[0x0][0x320] ;  /* 0x0000c80021207a20 */ /* 0x000fe40000410000 */
[----:B------:R-:W-:Y:S02]  /*d8a0*/  FMUL.FTZ R33, R34, c[0x0][0x320] ;  /* 0x0000c80022217a20 */ /* 0x000fe40000410000 */
[----:B------:R-:W3:Y:S01]  /*d8b0*/  MUFU.TANH R13, R13 ;  /* 0x0000000d000d7308 */ /* 0x000ee20000002400 */
[----:B------:R-:W-:Y:S01]  /*d8c0*/  HMMA.16816.F32 R88, R40, R8, R88 ;  /* 0x000000082858723c */ /* 0x000fe20000001858 */
[----:B------:R-:W-:Y:S01]  /*d8d0*/  FMUL.FTZ R34, R35, c[0x0][0x320] ;  /* 0x0000c80023227a20 */ /* 0x000fe20000410000 */
[----:B--2---:R-:W-:-:S05]  /*d8e0*/  FSEL R6, R12, -INF , P4 ;  /* 0xff8000000c067808 */ /* 0x004fca0002000000 */
[----:B------:R-:W2:Y:S01]  /*d8f0*/  MUFU.TANH R32, R32 ;  /* 0x0000002000207308 */ /* 0x000ea20000002400 */
[----:B------:R-:W-:Y:S01]  /*d900*/  HMMA.16816.F32 R84, R40, R10, R84 ;  /* 0x0000000a2854723c */ /* 0x000fe20000001854 */
[----:B------:R-:W4:Y:S01]  /*d910*/  LDSM.16.M88.4 R8, [R192+0x5800] ;  /* 0x00580000c008783b */ /* 0x000f220000000200 */
[----:B------:R-:W-:-:S05]  /*d920*/  DEPBAR.LE SB0, 0x0 ;  /* 0x000080000000791a */ /* 0x000fca0000000000 */
[----:B------:R-:W1:Y:S01]  /*d930*/  MUFU.TANH R33, R33 ;  /* 0x0000002100217308 */ /* 0x000e620000002400 */
[----:B------:R-:W-:Y:S07]  /*d940*/  HMMA.16816.F32 R60, R28, R14, R60 ;  /* 0x0000000e1c3c723c */ /* 0x000fee000000183c */
[----:B---3--:R-:W-:Y:S01]  /*d950*/  FSEL R15, R13, -INF , P1 ;  /* 0xff8000000d0f7808 */ /* 0x008fe20000800000 */
[----:B------:R-:W-:Y:S01]  /*d960*/  HMMA.16816.F32 R44, R16, R58, R44 ;  /* 0x0000003a102c723c */ /* 0x000fe2000000182c */
[----:B------:R-:W3:Y:S01]  /*d970*/  MUFU.TANH R34, R34 ;  /* 0x0000002200227308 */ /* 0x000ee20000002400 */
[----:B--2---:R-:W-:-:S02]  /*d980*/  FSEL R13, R32, -INF , P0 ;  /* 0xff800000200d7808 */ /* 0x004fc40000000000 */
[----:B-1----:R-:W-:-:S04]  /*d990*/  FSEL R14, R33, -INF , P1 ;  /* 0xff800000210e7808 */ /* 0x002fc80000800000 */
[----:B------:R-:W-:Y:S01]  /*d9a0*/  HMMA.16816.F32 R88, R28, R20, R88 ;  /* 0x000000141c58723c */ /* 0x000fe20000001858 */
[----:B------:R-:W-:-:S06]  /*d9b0*/  ISETP.GT.AND P1, PT, R76, 0x21, PT ;  /* 0x000000214c00780c */ /* 0x000fcc0003f24270 */
[----:B------:R-:W-:Y:S01]  /*d9c0*/  FMNMX.FTZ R21, R49, R68, !PT ;  /* 0x0000004431157209 */ /* 0x000fe20007810000 */
[----:B------:R-:W-:Y:S01]  /*d9d0*/  HMMA.16816.F32 R84, R28, R22, R84 ;  /* 0x000000161c54723c */ /* 0x000fe20000001854 */
[----:B---3--:R-:W-:Y:S02]  /*d9e0*/  FSEL R12, R34, -INF , P0 ;  /* 0xff800000220c7808 */ /* 0x008fe40000000000 */
[----:B------:R-:W-:Y:S02]  /*d9f0*/  ISETP.GT.AND P0, PT, R76, 0x28, PT ;  /* 0x000000284c00780c */ /* 0x000fe40003f04270 */
[----:B------:R-:W-:-:S03]  /*da00*/  FMNMX.FTZ R21, R36, R21, !PT ;  /* 0x0000001524157209 */ /* 0x000fc60007810000 */
[----:B------:R-:W-:Y:S01]  /*da10*/  HMMA.16816.F32 R64, R16, R24, R64 ;  /* 0x000000181040723c */ /* 0x000fe20000001840 */
[----:B------:R-:W-:Y:S01]  /*da20*/  FMUL.FTZ R35, R47, c[0x0][0x320] ;  /* 0x0000c8002f237a20 */ /* 0x000fe20000410000 */
[----:B------:R-:W-:Y:S01]  /*da30*/  FMNMX.FTZ R21, R6, R21, !PT ;  /* 0x0000001506157209 */ /* 0x000fe20007810000 */
[----:B------:R-:W-:-:S03]  /*da40*/  FMUL.FTZ R37, R46, c[0x0][0x320] ;  /* 0x0000c8002e257a20 */ /* 0x000fc60000410000 */
[----:B------:R-:W-:Y:S01]  /*da50*/  FMNMX.FTZ R21, R14, R21, !PT ;  /* 0x000000150e157209 */ /* 0x000fe20007810000 */
[----:B------:R-:W-:Y:S01]  /*da60*/  FMUL.FTZ R24, R44, c[0x0][0x320] ;  /* 0x0000c8002c187a20 */ /* 0x000fe20000410000 */
[----:B------:R-:W-:Y:S01]  /*da70*/  HMMA.16816.F32 R60, R16, R26, R60 ;  /* 0x0000001a103c723c */ /* 0x000fe2000000183c */
[----:B------:R-:W-:Y:S01]  /*da80*/  FMUL.FTZ R25, R45, c[0x0][0x320] ;  /* 0x0000c8002d197a20 */ /* 0x000fe20000410000 */
[----:B------:R-:W-:Y:S01]  /*da90*/  MUFU.TANH R35, R35 ;  /* 0x0000002300237308 */ /* 0x000fe20000002400 */
[----:B------:R-:W-:-:S05]  /*daa0*/  FMNMX.FTZ R21, R12, R21, !PT ;  /* 0x000000150c157209 */ /* 0x000fca0007810000 */
[C---:B----4-:R-:W-:Y:S02]  /*dab0*/  HMMA.16816.F32 R88, R16.reuse, R8, R88 ;  /* 0x000000081058723c */ /* 0x050fe40000001858 */
[----:B------:R-:W1:Y:S06]  /*dac0*/  MUFU.TANH R24, R24 ;  /* 0x0000001800187308 */ /* 0x000e6c0000002400 */
[----:B------:R-:W-:Y:S01]  /*dad0*/  HMMA.16816.F32 R84, R16, R10, R84 ;  /* 0x0000000a1054723c */ /* 0x000fe20000001854 */
[----:B------:R-:W-:Y:S01]  /*dae0*/  FMUL.FTZ R64, R64, c[0x0][0x320] ;  /* 0x0000c80040407a20 */ /* 0x000fe20000410000 */
[----:B------:R-:W2:Y:S01]  /*daf0*/  MUFU.TANH R25, R25 ;  /* 0x0000001900197308 */ /* 0x000ea20000002400 */
[----:B------:R-:W-:-:S02]  /*db00*/  FMUL.FTZ R65, R65, c[0x0][0x320] ;  /* 0x0000c80041417a20 */ /* 0x000fc40000410000 */
[----:B------:R-:W-:Y:S02]  /*db10*/  FMUL.FTZ R66, R66, c[0x0][0x320] ;  /* 0x0000c80042427a20 */ /* 0x000fe40000410000 */
[----:B------:R-:W-:Y:S01]  /*db20*/  FSEL R19, R56, -INF , P3 ;  /* 0xff80000038137808 */ /* 0x000fe20001800000 */
[----:B------:R-:W-:Y:S01]  /*db30*/  FMUL.FTZ R60, R60, c[0x0][0x320] ;  /* 0x0000c8003c3c7a20 */ /* 0x000fe20000410000 */
[----:B------:R-:W-:Y:S01]  /*db40*/  FMNMX.FTZ R16, R3, R48, !PT ;  /* 0x0000003003107209 */ /* 0x000fe20007810000 */
[----:B------:R-:W3:Y:S01]  /*db50*/  MUFU.TANH R167, R64 ;  /* 0x0000004000a77308 */ /* 0x000ee20000002400 */
[----:B------:R-:W-:Y:S01]  /*db60*/  FSEL R17, R50, -INF , P4 ;  /* 0xff80000032117808 */ /* 0x000fe20002000000 */
[----:B------:R-:W-:Y:S01]  /*db70*/  FMUL.FTZ R61, R61, c[0x0][0x320] ;  /* 0x0000c8003d3d7a20 */ /* 0x000fe20000410000 */
[----:B------:R-:W-:Y:S01]  /*db80*/  FMNMX.FTZ R16, R19, R16, !PT ;  /* 0x0000001013107209 */ /* 0x000fe20007810000 */
[----:B------:R-:W-:Y:S01]  /*db90*/  FMUL.FTZ R67, R67, c[0x0][0x320] ;  /* 0x0000c80043437a20 */ /* 0x000fe20000410000 */
[----:B------:R-:W-:Y:S01]  /*dba0*/  ISETP.GT.AND P3, PT, R76, 0x18, PT ;  /* 0x000000184c00780c */ /* 0x000fe20003f64270 */
[----:B------:R-:W-:Y:S01]  /*dbb0*/  FMUL.FTZ R88, R88, c[0x0][0x320] ;  /* 0x0000c80058587a20 */ /* 0x000fe20000410000 */
[----:B------:R-:W-:Y:S01]  /*dbc0*/  FMNMX.FTZ R16, R17, R16, !PT ;  /* 0x0000001011107209 */ /* 0x000fe20007810000 */
[----:B------:R-:W4:Y:S01]  /*dbd0*/  MUFU.TANH R159, R65 ;  /* 0x00000041009f7308 */ /* 0x000f220000002400 */
[----:B------:R-:W-:Y:S01]  /*dbe0*/  ISETP.GT.AND P4, PT, R76, 0x19, PT ;  /* 0x000000194c00780c */ /* 0x000fe20003f84270 */
[----:B------:R-:W-:Y:S01]  /*dbf0*/  FMUL.FTZ R89, R89, c[0x0][0x320] ;  /* 0x0000c80059597a20 */ /* 0x000fe20000410000 */
[----:B------:R-:W-:Y:S01]  /*dc00*/  FMNMX.FTZ R16, R15, R16, !PT ;  /* 0x000000100f107209 */ /* 0x000fe20007810000 */
[----:B------:R-:W-:Y:S01]  /*dc10*/  FMUL.FTZ R62, R62, c[0x0][0x320] ;  /* 0x0000c8003e3e7a20 */ /* 0x000fe20000410000 */
[----:B-1----:R-:W-:Y:S01]  /*dc20*/  FSEL R11, R24, -INF , P3 ;  /* 0xff800000180b7808 */ /* 0x002fe20001800000 */
[----:B------:R-:W-:Y:S01]  /*dc30*/  FMUL.FTZ R84, R84, c[0x0][0x320] ;  /* 0x0000c80054547a20 */ /* 0x000fe20000410000 */
[----:B------:R-:W-:Y:S01]  /*dc40*/  FMNMX.FTZ R16, R13, R16, !PT ;  /* 0x000000100d107209 */ /* 0x000fe20007810000 */
[----:B------:R-:W1:Y:S01]  /*dc50*/  MUFU.TANH R165, R60 ;  /* 0x0000003c00a57308 */ /* 0x000e620000002400 */
[----:B--2---:R-:W-:Y:S01]  /*dc60*/  FSEL R9, R25, -INF , P4 ;  /* 0xff80000019097808 */ /* 0x004fe20002000000 */
[----:B------:R-:W-:Y:S01]  /*dc70*/  FMUL.FTZ R85, R85, c[0x0][0x320] ;  /* 0x0000c80055557a20 */ /* 0x000fe20000410000 */
[----:B------:R-:W-:Y:S01]  /*dc80*/  FMNMX.FTZ R16, R11, R16, !PT ;  /* 0x000000100b107209 */ /* 0x000fe20007810000 */
[----:B------:R-:W-:Y:S01]  /*dc90*/  FMUL.FTZ R63, R63, c[0x0][0x320] ;  /* 0x0000c8003f3f7a20 */ /* 0x000fe20000410000 */
[----:B---3--:R-:W-:Y:S01]  /*dca0*/  FSEL R167, R167, -INF , P2 ;  /* 0xff800000a7a77808 */ /* 0x008fe20001000000 */
[----:B------:R-:W-:Y:S01]  /*dcb0*/  FMUL.FTZ R90, R90, c[0x0][0x320] ;  /* 0x0000c8005a5a7a20 */ /* 0x000fe20000410000 */
[----:B------:R-:W-:Y:S01]  /*dcc0*/  FMNMX.FTZ R16, R9, R16, !PT ;  /* 0x0000001009107209 */ /* 0x000fe20007810000 */
[----:B------:R-:W2:Y:S01]  /*dcd0*/  MUFU.TANH R37, R37 ;  /* 0x0000002500257308 */ /* 0x000ea20000002400 */
[----:B----4-:R-:W-:Y:S01]  /*dce0*/  FSEL R159, R159, -INF , P1 ;  /* 0xff8000009f9f7808 */ /* 0x010fe20000800000 */
[----:B------:R-:W-:Y:S01]  /*dcf0*/  FMUL.FTZ R91, R91, c[0x0][0x320] ;  /* 0x0000c8005b5b7a20 */ /* 0x000fe20000410000 */
[----:B------:R-:W-:Y:S01]  /*dd00*/  FMNMX.FTZ R16, R167, R16, !PT ;  /* 0x00000010a7107209 */ /* 0x000fe20007810000 */
[----:B------:R-:W-:Y:S01]  /*dd10*/  FMUL.FTZ R86, R86, c[0x0][0x320] ;  /* 0x0000c80056567a20 */ /* 0x000fe20000410000 */
[----:B------:R-:W-:Y:S01]  /*dd20*/  FSEL R8, R35, -INF , P4 ;  /* 0xff80000023087808 */ /* 0x000fe20002000000 */
[----:B------:R-:W-:Y:S01]  /*dd30*/  FMUL.FTZ R87, R87, c[0x0][0x320] ;  /* 0x0000c80057577a20 */ /* 0x000fe20000410000 */
[----:B------:R-:W-:Y:S01]  /*dd40*/  ISETP.GT.AND P4, PT, R76, 0x29, PT ;  /* 0x000000294c00780c */ /* 0x000fe20003f84270 */
[----:B------:R-:W3:Y:S01]  /*dd50*/  MUFU.TANH R161, R61 ;  /* 0x0000003d00a17308 */ /* 0x000ee20000002400 */
[----:B-1----:R-:W-:-:S02]  /*dd60*/  FSEL R165, R165, -INF , P0 ;  /* 0xff800000a5a57808 */ /* 0x002fc40000000000 */
[----:B------:R-:W-:-:S04]  /*dd70*/  FMNMX.FTZ R16, R159, R16, !PT ;  /* 0x000000109f107209 */ /* 0x000fc80007810000 */
[----:B------:R-:W-:Y:S01]  /*dd80*/  FMNMX.FTZ R16, R165, R16, !PT ;  /* 0x00000010a5107209 */ /* 0x000fe20007810000 */
[----:B------:R-:W1:Y:S01]  /*dd90*/  MUFU.TANH R160, R66 ;  /* 0x0000004200a07308 */ /* 0x000e620000002400 */
[----:B--2---:R-:W-:Y:S02]  /*dda0*/  FSEL R10, R37, -INF , P3 ;  /* 0xff800000250a7808 */ /* 0x004fe40001800000 */
[----:B------:R-:W-:Y:S02]  /*ddb0*/  ISETP.GT.AND P3, PT, R76, 0x30, PT ;  /* 0x000000304c00780c */ /* 0x000fe40003f64270 */
[----:B------:R-:W-:-:S03]  /*ddc0*/  FMNMX.FTZ R21, R10, R21, !PT ;  /* 0x000000150a157209 */ /* 0x000fc60007810000 */
[----:B------:R-:W2:Y:S01]  /*ddd0*/  MUFU.TANH R171, R88 ;  /* 0x0000005800ab7308 */ /* 0x000ea20000002400 */
[----:B---3--:R-:W-:Y:S02]  /*dde0*/  FSEL R161, R161, -INF , P4 ;  /* 0xff800000a1a17808 */ /* 0x008fe40002000000 */
[----:B------:R-:W-:Y:S02]  /*ddf0*/  FMNMX.FTZ R21, R8, R21, !PT ;  /* 0x0000001508157209 */ /* 0x000fe40007810000 */
[----:B------:R-:W-:-:S03]  /*de00*/  FMNMX.FTZ R16, R161, R16, !PT ;  /* 0x00000010a1107209 */ /* 0x000fc60007810000 */
[----:B------:R-:W3:Y:S01]  /*de10*/  MUFU.TANH R170, R67 ;  /* 0x0000004300aa7308 */ /* 0x000ee20000002400 */
[----:B-1----:R-:W-:Y:S02]  /*de20*/  FSEL R160, R160, -INF , P2 ;  /* 0xff800000a0a07808 */ /* 0x002fe40001000000 */
[----:B------:R-:W-:Y:S02]  /*de30*/  ISETP.GT.AND P2, PT, R76, 0x31, PT ;  /* 0x000000314c00780c */ /* 0x000fe40003f44270 */
[----:B------:R-:W-:-:S03]  /*de40*/  FMNMX.FTZ R21, R160, R21, !PT ;  /* 0x00000015a0157209 */ /* 0x000fc60007810000 */
[----:B------:R-:W1:Y:S01]  /*de50*/  MUFU.TANH R169, R89 ;  /* 0x0000005900a97308 */ /* 0x000e620000002400 */
[----:B--2---:R-:W-:-:S04]  /*de60*/  FSEL R171, R171, -INF , P3 ;  /* 0xff800000abab7808 */ /* 0x004fc80001800000 */
[----:B------:R-:W-:-:S03]  /*de70*/  FMNMX.FTZ R16, R171, R16, !PT ;  /* 0x00000010ab107209 */ /* 0x000fc60007810000 */
[----:B------:R-:W2:Y:S01]  /*de80*/  MUFU.TANH R162, R62 ;  /* 0x0000003e00a27308 */ /* 0x000ea20000002400 */
[----:B---3--:R-:W-:Y:S02]  /*de90*/  FSEL R170, R170, -INF , P1 ;  /* 0xff800000aaaa7808 */ /* 0x008fe40000800000 */
[----:B------:R-:W-:Y:S02]  /*dea0*/  ISETP.GT.AND P1, PT, R76, 0x38, PT ;  /* 0x000000384c00780c */ /* 0x000fe40003f24270 */
[----:B------:R-:W-:-:S03]  /*deb0*/  FMNMX.FTZ R23, R170, R21, !PT ;  /* 0x00000015aa177209 */ /* 0x000fc60007810000 */
[----:B------:R-:W3:Y:S01]  /*dec0*/  MUFU.TANH R143, R84 ;  /* 0x00000054008f7308 */ /* 0x000ee20000002400 */
[----:B-1----:R-:W-:-:S04]  /*ded0*/  FSEL R169, R169, -INF , P2 ;  /* 0xff800000a9a97808 */ /* 0x002fc80001000000 */
[----:B------:R-:W-:-:S03]  /*dee0*/  FMNMX.FTZ R16, R169, R16, !PT ;  /* 0x00000010a9107209 */ /* 0x000fc60007810000 */
[----:B------:R-:W1:Y:S01]  /*def0*/  MUFU.TANH R141, R85 ;  /* 0x00000055008d7308 */ /* 0x000e620000002400 */
[----:B--2---:R-:W-:Y:S02]  /*df00*/  FSEL R162, R162, -INF , P0 ;  /* 0xff800000a2a27808 */ /* 0x004fe40000000000 */
[----:B------:R-:W-:Y:S02]  /*df10*/  ISETP.GT.AND P0, PT, R76, 0x39, PT ;  /* 0x000000394c00780c */ /* 0x000fe40003f04270 */
[----:B------:R-:W-:-:S03]  /*df20*/  FMNMX.FTZ R23, R162, R23, !PT ;  /* 0x00000017a2177209 */ /* 0x000fc60007810000 */
[----:B------:R-:W2:Y:S01]  /*df30*/  MUFU.TANH R168, R63 ;  /* 0x0000003f00a87308 */ /* 0x000ea20000002400 */
[----:B---3--:R-:W-:-:S04]  /*df40*/  FSEL R143, R143, -INF , P1 ;  /* 0xff8000008f8f7808 */ /* 0x008fc80000800000 */
[----:B------:R-:W-:-:S03]  /*df50*/  FMNMX.FTZ R16, R143, R16, !PT ;  /* 0x000000108f107209 */ /* 0x000fc60007810000 */
[----:B------:R-:W3:Y:S01]  /*df60*/  MUFU.TANH R164, R90 ;  /* 0x0000005a00a47308 */ /* 0x000ee20000002400 */
[----:B-1----:R-:W-:-:S04]  /*df70*/  FSEL R141, R141, -INF , P0 ;  /* 0xff8000008d8d7808 */ /* 0x002fc80000000000 */
[----:B------:R-:W-:-:S03]  /*df80*/  FMNMX.FTZ R16, R141, R16, !PT ;  /* 0x000000108d107209 */ /* 0x000fc60007810000 */
[----:B------:R-:W1:Y:S01]  /*df90*/  MUFU.TANH R142, R91 ;  /* 0x0000005b008e7308 */ /* 0x000e620000002400 */
[----:B--2---:R-:W-:Y:S01]  /*dfa0*/  FSEL R168, R168, -INF , P4 ;  /* 0xff800000a8a87808 */ /* 0x004fe20002000000 */
[----:B------:R-:W2:Y:S04]  /*dfb0*/  SHFL.BFLY PT, R21, R16, 0x2, 0x1f ;  /* 0x0c401f0010157f89 */ /* 0x000ea800000e0000 */
[----:B------:R-:W-:Y:S01]  /*dfc0*/  BAR.SYNC.DEFER_BLOCKING 0x0 ;  /* 0x0000000000007b1d */ /* 0x000fe20000010000 */
[----:B------:R-:W-:Y:S02]  /*dfd0*/  FMNMX.FTZ R23, R168, R23, !PT ;  /* 0x00000017a8177209 */ /* 0x000fe40007810000 */
[----:B---3--:R-:W-:Y:S02]  /*dfe0*/  FSEL R164, R164, -INF , P3 ;  /* 0xff800000a4a47808 */ /* 0x008fe40001800000 */
[----:B------:R-:W-:Y:S01]  /*dff0*/  ISETP.NE.AND P4, PT, R212, RZ, PT ;  /* 0x000000ffd400720c */ /* 0x000fe20003f85270 */
[----:B------:R-:W3:Y:S01]  /*e000*/  MUFU.TANH R140, R86 ;  /* 0x00000056008c7308 */ /* 0x000ee20000002400 */
[----:B------:R-:W-:-:S02]  /*e010*/  FMNMX.FTZ R23, R164, R23, !PT ;  /* 0x00000017a4177209 */ /* 0x000fc40007810000 */
[----:B-1----:R-:W-:-:S05]  /*e020*/  FSEL R142, R142, -INF , P2 ;  /* 0xff8000008e8e7808 */ /* 0x002fca0001000000 */
[----:B------:R-:W1:Y:S01]  /*e030*/  MUFU.TANH R158, R87 ;  /* 0x00000057009e7308 */ /* 0x000e620000002400 */
[----:B------:R-:W-:Y:S02]  /*e040*/  FMNMX.FTZ R23, R142, R23, !PT ;  /* 0x000000178e177209 */ /* 0x000fe40007810000 */
[----:B---3--:R-:W-:-:S04]  /*e050*/  FSEL R140, R140, -INF , P1 ;  /* 0xff8000008c8c7808 */ /* 0x008fc80000800000 */
[----:B------:R-:W-:Y:S02]  /*e060*/  FMNMX.FTZ R23, R140, R23, !PT ;  /* 0x000000178c177209 */ /* 0x000fe40007810000 */
[----:B-1----:R-:W-:Y:S02]  /*e070*/  FSEL R158, R158, -INF , P0 ;  /* 0xff8000009e9e7808 */ /* 0x002fe40000000000 */
[----:B------:R-:W-:Y:S02]  /*e080*/  ISETP.GE.AND P0, PT, R78, 0x41, PT ;  /* 0x000000414e00780c */ /* 0x000fe40003f06270 */
[----:B------:R-:W-:Y:S02]  /*e090*/  FMNMX.FTZ R18, R158, R23, !PT ;  /* 0x000000179e127209 */ /* 0x000fe40007810000 */
[----:B--2---:R-:W-:-:S03]  /*e0a0*/  FMNMX.FTZ R23, R16, R21, !PT ;  /* 0x0000001510177209 */ /* 0x004fc60007810000 */
[----:B------:R-:W1:Y:S04]  /*e0b0*/  SHFL.BFLY PT, R21, R18, 0x2, 0x1f ;  /* 0x0c401f0012157f89 */ /* 0x000e6800000e0000 */
[----:B------:R-:W2:Y:S02]  /*e0c0*/  SHFL.BFLY PT, R132, R23, 0x1, 0x1f ;  /* 0x0c201f0017847f89 */ /* 0x000ea400000e0000 */
[----:B------:R-:W-:-:S05]  /*e0d0*/  @P0 LEA.HI.SX32 R25, R133, 0xfffffffe, 0x1a ;  /* 0xfffffffe85190811 */ /* 0x000fca00078fd2ff */
[----:B------:R-:W-:Y:S01]  /*e0e0*/  @P0 IMAD R4, R4, R25, RZ ;  /* 0x0000001904040224 */ /* 0x000fe200078e02ff */
[----:B-1----:R-:W-:Y:S02]  /*e0f0*/  FMNMX.FTZ R21, R18, R21, !PT ;  /* 0x0000001512157209 */ /* 0x002fe40007810000 */
[----:B------:R-:W-:Y:S01]  /*e100*/  @P0 SHF.R.S32.HI R18, RZ, 0x1f, R25 ;  /* 0x0000001fff120819 */ /* 0x000fe20000011419 */
[-C--:B------:R-:W-:Y:S01]  /*e110*/  @P0 IMAD.WIDE.U32 R24, R25, R77.reuse, R218 ;  /* 0x0000004d19180225 */ /* 0x080fe200078e00da */
[----:B--2---:R-:W-:Y:S01]  /*e120*/  FMNMX.FTZ R132, R23, R132, !PT ;  /* 0x0000008417847209 */ /* 0x004fe20007810000 */
[----:B------:R-:W1:Y:S02]  /*e130*/  SHFL.BFLY PT, R16, R21, 0x1, 0x1f ;  /* 0x0c201f0015107f89 */ /* 0x000e6400000e0000 */
[----:B------:R-:W-:Y:S01]  /*e140*/  @P0 IMAD R77, R18, R77, R4 ;  /* 0x0000004d124d0224 */ /* 0x000fe200078e0204 */
[C---:B------:R-:W-:Y:S01]  /*e150*/  FSETP.NEU.FTZ.AND P1, PT, R132.reuse, -INF , PT ;  /* 0xff8000008400780b */ /* 0x040fe20003f3d000 */
[----:B------:R-:W-:-:S02]  /*e160*/  FMUL.FTZ R166, R132, c[0x0][0x2d0] ;  /* 0x0000b40084a67a20 */ /* 0x000fc40000410000 */
[----:B------:R-:W-:-:S03]  /*e170*/  @P0 IMAD.IADD R77, R25, 0x1, R77 ;  /* 0x00000001194d0824 */ /* 0x000fc600078e024d */
[----:B------:R-:W-:Y:S02]  /*e180*/  FSEL R166, R166, RZ, P1 ;  /* 0x000000ffa6a67208 */ /* 0x000fe40000800000 */
[----:B------:R-:W-:-:S03]  /*e190*/  @P0 LEA R22, P1, R24, c[0x0][0x1c8], 0x1 ;  /* 0x0000720018160a11 */ /* 0x000fc600078208ff */
[--C-:B------:R-:W-:Y:S01]  /*e1a0*/  FFMA.FTZ R151, R19, c[0x0][0x2d0], -R166.reuse ;  /* 0x0000b40013977a23 */ /* 0x100fe200000108a6 */
[----:B------:R-:W-:Y:S01]  /*e1b0*/  @P0 LEA.HI.X R23, R24, c[0x0][0x1cc], R77, 0x1, P1 ;  /* 0x0000730018170a11 */ /* 0x000fe200008f0c4d */
[--C-:B------:R-:W-:Y:S01]  /*e1c0*/  FFMA.FTZ R153, R3, c[0x0][0x2d0], -R166.reuse ;  /* 0x0000b40003997a23 */ /* 0x100fe200000108a6 */
[C---:B------:R-:W-:Y:S01]  /*e1d0*/  @P0 LEA R18, P1, R7.reuse, R22, 0x1 ;  /* 0x0000001607120211 */ /* 0x040fe200078208ff */
[----:B------:R-:W-:Y:S02]  /*e1e0*/  FFMA.FTZ R150, R48, c[0x0][0x2d0], -R166 ;  /* 0x0000b40030967a23 */ /* 0x000fe400000108a6 */
[----:B------:R2:W-:Y:S01]  /*e1f0*/  @P0 LDGSTS.E.BYPASS.LTC128B.128 [R213+0x6100], [R22.64], !P6 ;  /* 0x0610000016d50fae */ /* 0x0005e2000f101d46 */
[----:B------:R-:W-:Y:S01]  /*e200*/  @P0 LEA.HI.X R19, R7, R23, R210, 0x1, P1 ;  /* 0x0000001707130211 */ /* 0x000fe200008f0cd2 */
[--C-:B------:R-:W-:Y:S01]  /*e210*/  FFMA.FTZ R146, R17, c[0x0][0x2d0], -R166.reuse ;  /* 0x0000b40011927a23 */ /* 0x100fe200000108a6 */
[----:B------:R-:W-:Y:S01]  /*e220*/  MUFU.EX2 R153, R153 ;  /* 0x0000009900997308 */ /* 0x000fe20000000800 */
[----:B------:R2:W-:Y:S01]  /*e230*/  @P0 LDGSTS.E.BYPASS.LTC128B.128 [R213+0x8100], [R22.64+0x80], !P4 ;  /* 0x0810008016d50fae */ /* 0x0005e2000e101d46 */
[----:B-1----:R-:W-:Y:S01]  /*e240*/  FMNMX.FTZ R3, R21, R16, !PT ;  /* 0x0000001015037209 */ /* 0x002fe20007810000 */
[----:B------:R-:W-:-:S02]  /*e250*/  FFMA.FTZ R145, R11, c[0x0][0x2d0], -R166 ;  /* 0x0000b4000b917a23 */ /* 0x000fc400000108a6 */
[----:B------:R2:W-:Y:S01]  /*e260*/  @P0 LDGSTS.E.BYPASS.LTC128B.128 [R213+0xa100], [R22.64+0x100], !P5 ;  /* 0x0a10010016d50fae */ /* 0x0005e2000e901d46 */
[C---:B------:R-:W-:Y:S01]  /*e270*/  FSETP.NEU.FTZ.AND P1, PT, R3.reuse, -INF , PT ;  /* 0xff8000000300780b */ /* 0x040fe20003f3d000 */
[----:B------:R-:W-:Y:S01]  /*e280*/  FMUL.FTZ R163, R3, c[0x0][0x2d0] ;  /* 0x0000b40003a37a20 */ /* 0x000fe20000410000 */
[----:B------:R-:W1:Y:S01]  /*e290*/  MUFU.EX2 R150, R150 ;  /* 0x0000009600967308 */ /* 0x000e620000000800 */
[----:B------:R3:W-:Y:S01]  /*e2a0*/  @P0 LDGSTS.E.BYPASS.LTC128B.128 [R213+0x7100], [R18.64], !P6 ;  /* 0x0710000012d50fae */ /* 0x0007e2000f101d46 */
[--C-:B------:R-:W-:Y:S02]  /*e2b0*/  FFMA.FTZ R2, R9, c[0x0][0x2d0], -R166.reuse ;  /* 0x0000b40009027a23 */ /* 0x100fe400000108a6 */
[----:B------:R-:W-:Y:S01]  /*e2c0*/  FSEL R163, R163, RZ, P1 ;  /* 0x000000ffa3a37208 */ /* 0x000fe20000800000 */
[----:B------:R3:W-:Y:S01]  /*e2d0*/  @P0 LDGSTS.E.BYPASS.LTC128B.128 [R213+0x9100], [R18.64+0x80], !P4 ;  /* 0x0910008012d50fae */ /* 0x0007e2000e101d46 */
[----:B------:R-:W-:Y:S02]  /*e2e0*/  FFMA.FTZ R149, R15, c[0x0][0x2d0], -R166 ;  /* 0x0000b4000f957a23 */ /* 0x000fe400000108a6 */
[----:B------:R-:W-:Y:S01]  /*e2f0*/  MUFU.EX2 R151, R151 ;  /* 0x0000009700977308 */ /* 0x000fe20000000800 */
[----:B------:R3:W-:Y:S01]  /*e300*/  @P0 LDGSTS.E.BYPASS.LTC128B.128 [R213+0xb100], [R18.64+0x100], !P5 ;  /* 0x0b10010012d50fae */ /* 0x0007e2000e901d46 */
[----:B------:R-:W-:-:S02]  /*e310*/  FFMA.FTZ R152, R49, c[0x0][0x2d0], -R163 ;  /* 0x0000b40031987a23 */ /* 0x000fc400000108a3 */
[--C-:B------:R-:W-:Y:S01]  /*e320*/  FFMA.FTZ R155, R68, c[0x0][0x2d0], -R163.reuse ;  /* 0x0000b400449b7a23 */ /* 0x100fe200000108a3 */
[----:B------:R-:W4:Y:S01]  /*e330*/  LDSM.16.MT88.4 R40, [R203+0x2100] ;  /* 0x00210000cb28783b */ /* 0x000f220000004200 */
[--C-:B------:R-:W-:Y:S02]  /*e340*/  FFMA.FTZ R157, R36, c[0x0][0x2d0], -R163.reuse ;  /* 0x0000b400249d7a23 */ /* 0x100fe400000108a3 */
[--C-:B------:R-:W-:Y:S01]  /*e350*/  FFMA.FTZ R148, R6, c[0x0][0x2d0], -R163.reuse ;  /* 0x0000b40006947a23 */ /* 0x100fe200000108a3 */
[----:B------:R-:W2:Y:S01]  /*e360*/  LDSM.16.MT88.4 R56, [R197+0x2100] ;  /* 0x00210000c538783b */ /* 0x000ea20000004200 */
[----:B------:R-:W3:Y:S01]  /*e370*/  MUFU.EX2 R146, R146 ;  /* 0x0000009200927308 */ /* 0x000ee20000000800 */
[--C-:B------:R-:W-:Y:S01]  /*e380*/  FFMA.FTZ R135, R10, c[0x0][0x2d0], -R163.reuse ;  /* 0x0000b4000a877a23 */ /* 0x100fe200000108a3 */
[----:B-1----:R-:W-:Y:S01]  /*e390*/  F2FP.PACK_AB R96, R150, R153 ;  /* 0x000000999660723e */ /* 0x002fe200000000ff */
[----:B------:R-:W1:Y:S01]  /*e3a0*/  LDSM.16.MT88.4 R124, [R203+0x100] ;  /* 0x00010000cb7c783b */ /* 0x000e620000004200 */
[----:B------:R-:W-:-:S02]  /*e3b0*/  FFMA.FTZ R0, R8, c[0x0][0x2d0], -R163 ;  /* 0x0000b40008007a23 */ /* 0x000fc400000108a3 */
[--C-:B------:R-:W-:Y:S01]  /*e3c0*/  FFMA.FTZ R144, R13, c[0x0][0x2d0], -R166.reuse ;  /* 0x0000b4000d907a23 */ /* 0x100fe200000108a6 */
[----:B------:R-:W1:Y:S01]  /*e3d0*/  LDSM.16.MT88.4 R116, [R198+0x100] ;  /* 0x00010000c674783b */ /* 0x000e620000004200 */
[----:B------:R-:W-:Y:S01]  /*e3e0*/  MUFU.EX2 R152, R152 ;  /* 0x0000009800987308 */ /* 0x000fe20000000800 */
[--C-:B------:R-:W-:Y:S02]  /*e3f0*/  FFMA.FTZ R147, R14, c[0x0][0x2d0], -R163.reuse ;  /* 0x0000b4000e937a23 */ /* 0x100fe400000108a3 */
[----:B------:R-:W1:Y:S01]  /*e400*/  LDSM.16.MT88.4 R108, [R197+0x100] ;  /* 0x00010000c56c783b */ /* 0x000e620000004200 */
[----:B------:R-:W-:Y:S02]  /*e410*/  FFMA.FTZ R134, R12, c[0x0][0x2d0], -R163 ;  /* 0x0000b4000c867a23 */ /* 0x000fe400000108a3 */
[--C-:B------:R-:W-:Y:S01]  /*e420*/  FFMA.FTZ R154, R167, c[0x0][0x2d0], -R166.reuse ;  /* 0x0000b400a79a7a23 */ /* 0x100fe200000108a6 */
[----:B------:R-:W1:Y:S01]  /*e430*/  LDSM.16.MT88.4 R100, [R196+0x100] ;  /* 0x00010000c464783b */ /* 0x000e620000004200 */
[----:B------:R-:W4:Y:S01]  /*e440*/  MUFU.EX2 R155, R155 ;  /* 0x0000009b009b7308 */ /* 0x000f220000000800 */
[----:B---3--:R-:W-:Y:S01]  /*e450*/  F2FP.PACK_AB R98, R146, R151 ;  /* 0x000000979262723e */ /* 0x008fe200000000ff */
[--C-:B------:R-:W-:Y:S01]  /*e460*/  FFMA.FTZ R156, R165, c[0x0][0x2d0], -R166.reuse ;  /* 0x0000b400a59c7a23 */ /* 0x100fe200000108a6 */
[----:B------:R-:W3:Y:S01]  /*e470*/  LDSM.16.MT88.4 R48, [R198+0x2100] ;  /* 0x00210000c630783b */ /* 0x000ee20000004200 */
[----:B------:R-:W-:-:S02]  /*e480*/  FFMA.FTZ R159, R159, c[0x0][0x2d0], -R166 ;  /* 0x0000b4009f9f7a23 */ /* 0x000fc400000108a6 */
[--C-:B------:R-:W-:Y:S01]  /*e490*/  FFMA.FTZ R161, R161, c[0x0][0x2d0], -R166.reuse ;  /* 0x0000b400a1a17a23 */ /* 0x100fe200000108a6 */
[----:B------:R-:W1:Y:S01]  /*e4a0*/  LDSM.16.MT88.4 R64, [R196+0x2100] ;  /* 0x00210000c440783b */ /* 0x000e620000004200 */
[----:B------:R-:W-:Y:S01]  /*e4b0*/  MUFU.EX2 R157, R157 ;  /* 0x0000009d009d7308 */ /* 0x000fe20000000800 */
[--C-:B------:R-:W-:Y:S02]  /*e4c0*/  FFMA.FTZ R160, R160, c[0x0][0x2d0], -R163.reuse ;  /* 0x0000b400a0a07a23 */ /* 0x100fe400000108a3 */
[----:B------:R-:W1:Y:S01]  /*e4d0*/  LDSM.16.MT88.4 R72, [R203+0x4100] ;  /* 0x00410000cb48783b */ /* 0x000e620000004200 */
[--C-:B------:R-:W-:Y:S02]  /*e4e0*/  FFMA.FTZ R165, R170, c[0x0][0x2d0], -R163.reuse ;  /* 0x0000b400aaa57a23 */ /* 0x100fe400000108a3 */
[--C-:B------:R-:W-:Y:S01]  /*e4f0*/  FFMA.FTZ R162, R162, c[0x0][0x2d0], -R163.reuse ;  /* 0x0000b400a2a27a23 */ /* 0x100fe200000108a3 */
[----:B------:R-:W1:Y:S01]  /*e500*/  LDSM.16.MT88.4 R80, [R198+0x4100] ;  /* 0x00410000c650783b */ /* 0x000e620000004200 */
[----:B------:R-:W2:Y:S01]  /*e510*/  MUFU.EX2 R148, R148 ;  /* 0x0000009400947308 */ /* 0x000ea20000000800 */
[----:B----4-:R-:W-:Y:S01]  /*e520*/  F2FP.PACK_AB R97, R155, R152 ;  /* 0x000000989b61723e */ /* 0x010fe200000000ff */
[----:B------:R-:W-:Y:S01]  /*e530*/  FFMA.FTZ R167, R168, c[0x0][0x2d0], -R163 ;  /* 0x0000b400a8a77a23 */ /* 0x000fe200000108a3 */
[----:B------:R-:W4:Y:S01]  /*e540*/  LDSM.16.MT88.4 R88, [R197+0x4100] ;  /* 0x00410000c558783b */ /* 0x000f220000004200 */
        /* <DEDUP_REMOVED lines=9> */
[----:B--2---:R-:W-:Y:S01]  /*e5e0*/  F2FP.PACK_AB R99, R148, R157 ;  /* 0x0000009d9463723e */ /* 0x004fe200000000ff */
[----:B------:R-:W2:Y:S01]  /*e5f0*/  MUFU.EX2 R144, R144 ;  /* 0x0000009000907308 */ /* 0x000ea20000000800 */
[--C-:B------:R-:W-:Y:S01]  /*e600*/  FFMA.FTZ R171, R142, c[0x0][0x2d0], -R163.reuse ;  /* 0x0000b4008eab7a23 */ /* 0x100fe200000108a3 */
[----:B------:R-:W2:Y:S01]  /*e610*/  LDSM.16.MT88.4 R20, [R203+0x900] ;  /* 0x00090000cb14783b */ /* 0x000ea20000004200 */
[----:B------:R-:W-:-:S02]  /*e620*/  FFMA.FTZ R166, R140, c[0x0][0x2d0], -R163 ;  /* 0x0000b4008ca67a23 */ /* 0x000fc400000108a3 */
[----:B------:R-:W-:Y:S01]  /*e630*/  FFMA.FTZ R233, R158, c[0x0][0x2d0], -R163 ;  /* 0x0000b4009ee97a23 */ /* 0x000fe200000108a3 */
[C---:B------:R-:W-:Y:S01]  /*e640*/  HMMA.16816.F32 R36, R96.reuse, R40, RZ ;  /* 0x000000286024723c */ /* 0x040fe200000018ff */
[----:B------:R-:W2:Y:S01]  /*e650*/  LDSM.16.MT88.4 R12, [R196+0x2900] ;  /* 0x00290000c40c783b */ /* 0x000ea20000004200 */
[----:B------:R-:W-:Y:S01]  /*e660*/  MUFU.EX2 R145, R145 ;  /* 0x0000009100917308 */ /* 0x000fe20000000800 */
[----:B------:R-:W-:Y:S02]  /*e670*/  FADD.FTZ R150, R153, R150 ;  /* 0x0000009699967221 */ /* 0x000fe40000010000 */
[----:B------:R-:W-:Y:S01]  /*e680*/  LDSM.16.MT88.4 R136, [R198+0x900] ;  /* 0x00090000c688783b */ /* 0x000fe20000004200 */
[----:B------:R-:W-:Y:S02]  /*e690*/  FADD.FTZ R152, R152, R155 ;  /* 0x0000009b98987221 */ /* 0x000fe40000010000 */
[----:B------:R-:W-:Y:S01]  /*e6a0*/  HMMA.16816.F32 R52, R96, R56, RZ ;  /* 0x000000386034723c */ /* 0x000fe200000018ff */
[----:B------:R-:W-:Y:S01]  /*e6b0*/  LDSM.16.MT88.4 R32, [R197+0x900] ;  /* 0x00090000c520783b */ /* 0x000fe20000004200 */
[----:B------:R-:W-:Y:S01]  /*e6c0*/  MUFU.EX2 R2, R2 ;  /* 0x0000000200027308 */ /* 0x000fe20000000800 */
[----:B------:R-:W-:-:S02]  /*e6d0*/  FADD.FTZ R151, R151, R150 ;  /* 0x0000009697977221 */ /* 0x000fc40000010000 */
[----:B------:R-:W-:Y:S01]  /*e6e0*/  LDSM.16.MT88.4 R28, [R196+0x900] ;  /* 0x00090000c41c783b */ /* 0x000fe20000004200 */
[----:B------:R-:W-:Y:S02]  /*e6f0*/  FADD.FTZ R157, R157, R152 ;  /* 0x000000989d9d7221 */ /* 0x000fe40000010000 */
[C---:B------:R-:W-:Y:S01]  /*e700*/  HMMA.16816.F32 R40, R96.reuse, R42, RZ ;  /* 0x0000002a6028723c */ /* 0x040fe200000018ff */
[----:B------:R-:W-:Y:S01]  /*e710*/  LDSM.16.MT88.4 R24, [R198+0x2900] ;  /* 0x00290000c618783b */ /* 0x000fe20000004200 */
[----:B------:R-:W-:Y:S01]  /*e720*/  MUFU.EX2 R147, R147 ;  /* 0x0000009300937308 */ /* 0x000fe20000000800 */
[----:B------:R-:W-:Y:S02]  /*e730*/  FADD.FTZ R146, R146, R151 ;  /* 0x0000009792927221 */ /* 0x000fe40000010000 */
[----:B------:R-:W-:Y:S01]  /*e740*/  FADD.FTZ R148, R148, R157 ;  /* 0x0000009d94947221 */ /* 0x000fe20000010000 */
[----:B------:R-:W-:Y:S02]  /*e750*/  LDSM.16.MT88.4 R140, [R198+0x1900] ;  /* 0x00190000c68c783b */ /* 0x000fe40000004200 */
[C---:B------:R-:W-:Y:S02]  /*e760*/  HMMA.16816.F32 R56, R96.reuse, R58, RZ ;  /* 0x0000003a6038723c */ /* 0x040fe400000018ff */
[----:B------:R-:W2:Y:S01]  /*e770*/  MUFU.EX2 R134, R134 ;  /* 0x0000008600867308 */ /* 0x000ea20000000800 */
[----:B------:R-:W0:Y:S05]  /*e780*/  LDGDEPBAR ;  /* 0x00000000000079af */ /* 0x000e2a0000000000 */
[C---:B-1----:R-:W-:Y:S02]  /*e790*/  HMMA.16816.F32 R128, R96.reuse, R124, RZ ;  /* 0x0000007c6080723c */ /* 0x042fe400000018ff */
[----:B------:R-:W-:Y:S06]  /*e7a0*/  MUFU.EX2 R135, R135 ;  /* 0x0000008700877308 */ /* 0x000fec0000000800 */
[C---:B------:R-:W-:Y:S02]  /*e7b0*/  HMMA.16816.F32 R120, R96.reuse, R116, RZ ;  /* 0x000000746078723c */ /* 0x040fe400000018ff */
[----:B------:R-:W1:Y:S06]  /*e7c0*/  MUFU.EX2 R0, R0 ;  /* 0x0000000000007308 */ /* 0x000e6c0000000800 */
[C---:B------:R-:W-:Y:S02]  /*e7d0*/  HMMA.16816.F32 R112, R96.reuse, R108, RZ ;  /* 0x0000006c6070723c */ /* 0x040fe400000018ff */
[----:B------:R-:W-:Y:S06]  /*e7e0*/  MUFU.EX2 R154, R154 ;  /* 0x0000009a009a7308 */ /* 0x000fec0000000800 */
[C---:B------:R-:W-:Y:S02]  /*e7f0*/  HMMA.16816.F32 R104, R96.reuse, R100, RZ ;  /* 0x000000646068723c */ /* 0x040fe400000018ff */
[----:B------:R-:W1:Y:S06]  /*e800*/  MUFU.EX2 R159, R159 ;  /* 0x0000009f009f7308 */ /* 0x000e6c0000000800 */
[C---:B---3--:R-:W-:Y:S02]  /*e810*/  HMMA.16816.F32 R44, R96.reuse, R48, RZ ;  /* 0x00000030602c723c */ /* 0x048fe400000018ff */
[----:B------:R-:W-:Y:S06]  /*e820*/  MUFU.EX2 R156, R156 ;  /* 0x0000009c009c7308 */ /* 0x000fec0000000800 */
[C---:B------:R-:W-:Y:S02]  /*e830*/  HMMA.16816.F32 R60, R96.reuse, R64, RZ ;  /* 0x00000040603c723c */ /* 0x040fe400000018ff */
[----:B------:R-:W3:Y:S06]  /*e840*/  MUFU.EX2 R161, R161 ;  /* 0x000000a100a17308 */ /* 0x000eec0000000800 */
[C---:B------:R-:W-:Y:S02]  /*e850*/  HMMA.16816.F32 R68, R96.reuse, R72, RZ ;  /* 0x000000486044723c */ /* 0x040fe400000018ff */
[----:B------:R-:W-:Y:S06]  /*e860*/  MUFU.EX2 R160, R160 ;  /* 0x000000a000a07308 */ /* 0x000fec0000000800 */
[C---:B------:R-:W-:Y:S02]  /*e870*/  HMMA.16816.F32 R76, R96.reuse, R80, RZ ;  /* 0x00000050604c723c */ /* 0x040fe400000018ff */
[----:B------:R-:W1:Y:S06]  /*e880*/  MUFU.EX2 R165, R165 ;  /* 0x000000a500a57308 */ /* 0x000e6c0000000800 */
[C---:B----4-:R-:W-:Y:S02]  /*e890*/  HMMA.16816.F32 R84, R96.reuse, R88, RZ ;  /* 0x000000586054723c */ /* 0x050fe400000018ff */
[----:B------:R-:W-:Y:S06]  /*e8a0*/  MUFU.EX2 R162, R162 ;  /* 0x000000a200a27308 */ /* 0x000fec0000000800 */
[C---:B------:R-:W-:Y:S02]  /*e8b0*/  HMMA.16816.F32 R124, R96.reuse, R126, RZ ;  /* 0x0000007e607c723c */ /* 0x040fe400000018ff */
[----:B------:R-:W4:Y:S06]  /*e8c0*/  MUFU.EX2 R167, R167 ;  /* 0x000000a700a77308 */ /* 0x000f2c0000000800 */
[C---:B------:R-:W-:Y:S02]  /*e8d0*/  HMMA.16816.F32 R116, R96.reuse, R118, RZ ;  /* 0x000000766074723c */ /* 0x040fe400000018ff */
[----:B------:R-:W-:Y:S06]  /*e8e0*/  MUFU.EX2 R168, R168 ;  /* 0x000000a800a87308 */ /* 0x000fec0000000800 */
[C---:B------:R-:W-:Y:S02]  /*e8f0*/  HMMA.16816.F32 R108, R96.reuse, R110, RZ ;  /* 0x0000006e606c723c */ /* 0x040fe400000018ff */
[----:B------:R-:W1:Y:S06]  /*e900*/  MUFU.EX2 R169, R169 ;  /* 0x000000a900a97308 */ /* 0x000e6c0000000800 */
        /* <DEDUP_REMOVED lines=12> */
[C---:B------:R-:W-:Y:S07]  /*e9d0*/  HMMA.16816.F32 R92, R96.reuse, R4, RZ ;  /* 0x00000004605c723c */ /* 0x040fee00000018ff */
[----:B--2---:R-:W-:Y:S01]  /*e9e0*/  F2FP.PACK_AB R4, R144, R149 ;  /* 0x000000959004723e */ /* 0x004fe200000000ff */
[----:B------:R-:W-:Y:S01]  /*e9f0*/  HMMA.16816.F32 R96, R96, R6, RZ ;  /* 0x000000066060723c */ /* 0x000fe200000018ff */
[----:B------:R-:W-:Y:S01]  /*ea00*/  F2FP.PACK_AB R5, R134, R147 ;  /* 0x000000938605723e */ /* 0x000fe200000000ff */
[----:B------:R-:W-:-:S02]  /*ea10*/  FADD.FTZ R149, R149, R146 ;  /* 0x0000009295957221 */ /* 0x000fc40000010000 */
[----:B------:R-:W-:Y:S02]  /*ea20*/  FADD.FTZ R147, R147, R148 ;  /* 0x0000009493937221 */ /* 0x000fe40000010000 */
[----:B------:R-:W-:Y:S01]  /*ea30*/  FADD.FTZ R144, R144, R149 ;  /* 0x0000009590907221 */ /* 0x000fe20000010000 */
[----:B------:R-:W-:Y:S01]  /*ea40*/  F2FP.PACK_AB R6, R2, R145 ;  /* 0x000000910206723e */ /* 0x000fe200000000ff */
[----:B------:R-:W-:Y:S01]  /*ea50*/  FADD.FTZ R134, R134, R147 ;  /* 0x0000009386867221 */ /* 0x000fe20000010000 */
[----:B-1----:R-:W-:Y:S01]  /*ea60*/  F2FP.PACK_AB R7, R0, R135 ;  /* 0x000000870007723e */ /* 0x002fe200000000ff */
[----:B------:R-:W-:Y:S02]  /*ea70*/  FADD.FTZ R145, R145, R144 ;  /* 0x0000009091917221 */ /* 0x000fe40000010000 */
[----:B------:R-:W-:Y:S02]  /*ea80*/  FADD.FTZ R135, R135, R134 ;  /* 0x0000008687877221 */ /* 0x000fe40000010000 */
[----:B------:R-:W-:-:S02]  /*ea90*/  FADD.FTZ R145, R2, R145 ;  /* 0x0000009102917221 */ /* 0x000fc40000010000 */
[----:B------:R-:W-:Y:S01]  /*eaa0*/  HMMA.16816.F32 R36, R4, R8, R36 ;  /* 0x000000080424723c */ /* 0x000fe20000001824 */
[----:B------:R-:W-:-:S07]  /*eab0*/  FADD.FTZ R135, R0, R135 ;  /* 0x0000008700877221 */ /* 0x000fce0000010000 */
[C---:B------:R-:W-:Y:S01]  /*eac0*/  HMMA.16816.F32 R40, R4.reuse, R10, R40 ;  /* 0x0000000a0428723c */ /* 0x040fe20000001828 */
[----:B------:R-:W1:Y:S07]  /*ead0*/  LDSM.16.MT88.4 R8, [R198+0x4900] ;  /* 0x00490000c608783b */ /* 0x000e6e0000004200 */
[C---:B------:R-:W-:Y:S08]  /*eae0*/  HMMA.16816.F32 R52, R4.reuse, R16, R52 ;  /* 0x000000100434723c */ /* 0x040ff00000001834 */
[C---:B------:R-:W-:Y:S01]  /*eaf0*/  HMMA.16816.F32 R56, R4.reuse, R18, R56 ;  /* 0x000000120438723c */ /* 0x040fe20000001838 */
[----:B------:R-:W2:Y:S07]  /*eb00*/  LDSM.16.MT88.4 R16, [R197+0x4900] ;  /* 0x00490000c510783b */ /* 0x000eae0000004200 */
[C---:B------:R-:W-:Y:S08]  /*eb10*/  HMMA.16816.F32 R128, R4.reuse, R20, R128 ;  /* 0x000000140480723c */ /* 0x040ff00000001880 */
[C---:B------:R-:W-:Y:S01]  /*eb20*/  HMMA.16816.F32 R124, R4.reuse, R22, R124 ;  /* 0x00000016047c723c */ /* 0x040fe2000000187c */
[----:B------:R-:W3:Y:S07]  /*eb30*/  LDSM.16.MT88.4 R20, [R203+0x4900] ;  /* 0x00490000cb14783b */ /* 0x000eee0000004200 */
[C---:B------:R-:W-:Y:S08]  /*eb40*/  HMMA.16816.F32 R60, R4.reuse, R12, R60 ;  /* 0x0000000c043c723c */ /* 0x040ff0000000183c */
        /* <DEDUP_REMOVED lines=8> */
[C---:B------:R-:W-:Y:S08]  /*ebd0*/  HMMA.16816.F32 R120, R4.reuse, R136, R120 ;  /* 0x000000880478723c */ /* 0x040ff00000001878 */
[C---:B------:R-:W-:Y:S01]  /*ebe0*/  HMMA.16816.F32 R116, R4.reuse, R138, R116 ;  /* 0x0000008a0474723c */ /* 0x040fe20000001874 */
[----:B------:R-:W-:Y:S07]  /*ebf0*/  LDSM.16.MT88.4 R136, [R197+0x1900] ;  /* 0x00190000c588783b */ /* 0x000fee0000004200 */
        /* <DEDUP_REMOVED lines=9> */
[C---:B---3--:R-:W-:Y:S08]  /*ec90*/  HMMA.16816.F32 R68, R4.reuse, R20, R68 ;  /* 0x000000140444723c */ /* 0x048ff00000001844 */
[C---:B------:R-:W-:Y:S01]  /*eca0*/  HMMA.16816.F32 R72, R4.reuse, R22, R72 ;  /* 0x000000160448723c */ /* 0x040fe20000001848 */
[----:B------:R-:W-:Y:S07]  /*ecb0*/  LDSM.16.MT88.4 R20, [R203+0x5100] ;  /* 0x00510000cb14783b */ /* 0x000fee0000004200 */
[C---:B------:R-:W-:Y:S08]  /*ecc0*/  HMMA.16816.F32 R92, R4.reuse, R12, R92 ;  /* 0x0000000c045c723c */ /* 0x040ff0000000185c */
[----:B------:R-:W-:Y:S01]  /*ecd0*/  HMMA.16816.F32 R96, R4, R14, R96 ;  /* 0x0000000e0460723c */ /* 0x000fe20000001860 */
[----:B------:R-:W3:Y:S06]  /*ece0*/  LDSM.16.MT88.4 R12, [R203+0x3100] ;  /* 0x00310000cb0c783b */ /* 0x000eec0000004200 */
[----:B------:R-:W-:Y:S01]  /*ecf0*/  F2FP.PACK_AB R4, R159, R154 ;  /* 0x0000009a9f04723e */ /* 0x000fe200000000ff */
[----:B------:R-:W-:Y:S01]  /*ed00*/  FADD.FTZ R154, R154, R145 ;  /* 0x000000919a9a7221 */ /* 0x000fe20000010000 */
[----:B------:R-:W-:-:S02]  /*ed10*/  F2FP.PACK_AB R6, R161, R156 ;  /* 0x0000009ca106723e */ /* 0x000fc400000000ff */
[----:B------:R-:W-:Y:S01]  /*ed20*/  F2FP.PACK_AB R5, R165, R160 ;  /* 0x000000a0a505723e */ /* 0x000fe200000000ff */
[----:B------:R-:W-:Y:S01]  /*ed30*/  FADD.FTZ R160, R160, R135 ;  /* 0x00000087a0a07221 */ /* 0x000fe20000010000 */
[----:B----4-:R-:W-:Y:S01]  /*ed40*/  F2FP.PACK_AB R7, R167, R162 ;  /* 0x000000a2a707723e */ /* 0x010fe200000000ff */
[----:B------:R-:W-:Y:S02]  /*ed50*/  FADD.FTZ R159, R159, R154 ;  /* 0x0000009a9f9f7221 */ /* 0x000fe40000010000 */
[----:B------:R-:W-:Y:S02]  /*ed60*/  FADD.FTZ R165, R165, R160 ;  /* 0x000000a0a5a57221 */ /* 0x000fe40000010000 */
[----:B------:R-:W-:Y:S02]  /*ed70*/  FADD.FTZ R156, R156, R159 ;  /* 0x0000009f9c9c7221 */ /* 0x000fe40000010000 */
[----:B-1----:R-:W-:Y:S01]  /*ed80*/  HMMA.16816.F32 R128, R4, R8, R128 ;  /* 0x000000080480723c */ /* 0x002fe20000001880 */
[----:B------:R-:W-:-:S02]  /*ed90*/  FADD.FTZ R162, R162, R165 ;  /* 0x000000a5a2a27221 */ /* 0x000fc40000010000 */
[----:B------:R-:W-:Y:S02]  /*eda0*/  FADD.FTZ R161, R161, R156 ;  /* 0x0000009ca1a17221 */ /* 0x000fe40000010000 */
[----:B------:R-:W-:-:S03]  /*edb0*/  FADD.FTZ R167, R167, R162 ;  /* 0x000000a2a7a77221 */ /* 0x000fc60000010000 */
[C---:B------:R-:W-:Y:S01]  /*edc0*/  HMMA.16816.F32 R124, R4.reuse, R10, R124 ;  /* 0x0000000a047c723c */ /* 0x040fe2000000187c */
[----:B------:R-:W1:Y:S07]  /*edd0*/  LDSM.16.MT88.4 R8, [R197+0x3100] ;  /* 0x00310000c508783b */ /* 0x000e6e0000004200 */
[C---:B--2---:R-:W-:Y:S08]  /*ede0*/  HMMA.16816.F32 R120, R4.reuse, R16, R120 ;  /* 0x000000100478723c */ /* 0x044ff00000001878 */
[C---:B------:R-:W-:Y:S01]  /*edf0*/  HMMA.16816.F32 R116, R4.reuse, R18, R116 ;  /* 0x000000120474723c */ /* 0x040fe20000001874 */
[----:B------:R-:W2:Y:S07]  /*ee00*/  LDSM.16.MT88.4 R16, [R196+0x3100] ;  /* 0x00310000c410783b */ /* 0x000eae0000004200 */
[C---:B---3--:R-:W-:Y:S08]  /*ee10*/  HMMA.16816.F32 R36, R4.reuse, R12, R36 ;  /* 0x0000000c0424723c */ /* 0x048ff00000001824 */
[C---:B------:R-:W-:Y:S01]  /*ee20*/  HMMA.16816.F32 R40, R4.reuse, R14, R40 ;  /* 0x0000000e0428723c */ /* 0x040fe20000001828 */
[----:B------:R-:W3:Y:S07]  /*ee30*/  LDSM.16.MT88.4 R12, [R198+0x5100] ;  /* 0x00510000c60c783b */ /* 0x000eee0000004200 */
[C---:B------:R-:W-:Y:S08]  /*ee40*/  HMMA.16816.F32 R68, R4.reuse, R20, R68 ;  /* 0x000000140444723c */ /* 0x040ff00000001844 */
[C---:B-1----:R-:W-:Y:S08]  /*ee50*/  HMMA.16816.F32 R52, R4.reuse, R8, R52 ;  /* 0x000000080434723c */ /* 0x042ff00000001834 */
        /* <DEDUP_REMOVED lines=8> */
[C---:B------:R-:W-:Y:S01]  /*eee0*/  HMMA.16816.F32 R72, R4.reuse, R22, R72 ;  /* 0x000000160448723c */ /* 0x040fe20000001848 */
[----:B------:R-:W-:Y:S07]  /*eef0*/  LDSM.16.MT88.4 R20, [R196+0x3900] ;  /* 0x00390000c414783b */ /* 0x000fee0000004200 */
        /* <DEDUP_REMOVED lines=8> */
[----:B------:R-:W4:Y:S07]  /*ef80*/  LDSM.16.MT88.4 R32, [R196+0x1900] ;  /* 0x00190000c420783b */ /* 0x000f2e0000004200 */
[C---:B------:R-:W-:Y:S08]  /*ef90*/  HMMA.16816.F32 R104, R4.reuse, R28, R104 ;  /* 0x0000001c0468723c */ /* 0x040ff00000001868 */
[C---:B------:R-:W-:Y:S01]  /*efa0*/  HMMA.16816.F32 R100, R4.reuse, R30, R100 ;  /* 0x0000001e0464723c */ /* 0x040fe20000001864 */
[----:B------:R-:W1:Y:S07]  /*efb0*/  LDSM.16.MT88.4 R28, [R198+0x3900] ;  /* 0x00390000c61c783b */ /* 0x000e6e0000004200 */
[C---:B------:R-:W-:Y:S08]  /*efc0*/  HMMA.16816.F32 R44, R4.reuse, R24, R44 ;  /* 0x00000018042c723c */ /* 0x040ff0000000182c */
[----:B------:R-:W-:Y:S01]  /*efd0*/  HMMA.16816.F32 R48, R4, R26, R48 ;  /* 0x0000001a0430723c */ /* 0x000fe20000001830 */
[----:B------:R-:W2:Y:S06]  /*efe0*/  LDSM.16.MT88.4 R24, [R197+0x3900] ;  /* 0x00390000c518783b */ /* 0x000eac0000004200 */
[----:B------:R-:W-:Y:S01]  /*eff0*/  F2FP.PACK_AB R4, R169, R168 ;  /* 0x000000a8a904723e */ /* 0x000fe200000000ff */
[----:B------:R-:W-:Y:S01]  /*f000*/  FADD.FTZ R168, R168, R161 ;  /* 0x000000a1a8a87221 */ /* 0x000fe20000010000 */
[----:B------:R-:W-:-:S02]  /*f010*/  F2FP.PACK_AB R6, R235, R170 ;  /* 0x000000aaeb06723e */ /* 0x000fc400000000ff */
[----:B------:R-:W-:Y:S01]  /*f020*/  F2FP.PACK_AB R5, R171, R164 ;  /* 0x000000a4ab05723e */ /* 0x000fe200000000ff */
[----:B------:R-:W-:Y:S01]  /*f030*/  FADD.FTZ R164, R164, R167 ;  /* 0x000000a7a4a47221 */ /* 0x000fe20000010000 */
[----:B------:R-:W-:Y:S01]  /*f040*/  F2FP.PACK_AB R7, R233, R166 ;  /* 0x000000a6e907723e */ /* 0x000fe200000000ff */
[----:B------:R-:W-:Y:S02]  /*f050*/  FADD.FTZ R169, R169, R168 ;  /* 0x000000a8a9a97221 */ /* 0x000fe40000010000 */
[----:B------:R-:W-:Y:S02]  /*f060*/  FADD.FTZ R171, R171, R164 ;  /* 0x000000a4abab7221 */ /* 0x000fe40000010000 */
[----:B------:R-:W-:Y:S02]  /*f070*/  FADD.FTZ R170, R170, R169 ;  /* 0x000000a9aaaa7221 */ /* 0x000fe40000010000 */
[----:B---3--:R-:W-:Y:S01]  /*f080*/  HMMA.16816.F32 R128, R4, R12, R128 ;  /* 0x0000000c0480723c */ /* 0x008fe20000001880 */
[----:B------:R-:W-:-:S02]  /*f090*/  FADD.FTZ R166, R166, R171 ;  /* 0x000000aba6a67221 */ /* 0x000fc40000010000 */
[----:B------:R-:W-:Y:S02]  /*f0a0*/  FADD.FTZ R235, R235, R170 ;  /* 0x000000aaebeb7221 */ /* 0x000fe40000010000 */
[----:B------:R-:W-:-:S03]  /*f0b0*/  FADD.FTZ R233, R233, R166 ;  /* 0x000000a6e9e97221 */ /* 0x000fc60000010000 */
        /* <DEDUP_REMOVED lines=9> */
[C---:B------:R-:W-:Y:S08]  /*f150*/  HMMA.16816.F32 R116, R4.reuse, R142, R116 ;  /* 0x0000008e0474723c */ /* 0x040ff00000001874 */
[C---:B------:R-:W-:Y:S08]  /*f160*/  HMMA.16816.F32 R112, R4.reuse, R136, R112 ;  /* 0x000000880470723c */ /* 0x040ff00000001870 */
[C---:B------:R-:W-:Y:S08]  /*f170*/  HMMA.16816.F32 R108, R4.reuse, R138, R108 ;  /* 0x0000008a046c723c */ /* 0x040ff0000000186c */
[C---:B----4-:R-:W-:Y:S08]  /*f180*/  HMMA.16816.F32 R104, R4.reuse, R32, R104 ;  /* 0x000000200468723c */ /* 0x050ff00000001868 */
[C---:B------:R-:W-:Y:S08]  /*f190*/  HMMA.16816.F32 R100, R4.reuse, R34, R100 ;  /* 0x000000220464723c */ /* 0x040ff00000001864 */
[C---:B------:R-:W-:Y:S08]  /*f1a0*/  HMMA.16816.F32 R44, R4.reuse, R28, R44 ;  /* 0x0000001c042c723c */ /* 0x040ff0000000182c */
[C---:B------:R-:W-:Y:S08]  /*f1b0*/  HMMA.16816.F32 R48, R4.reuse, R30, R48 ;  /* 0x0000001e0430723c */ /* 0x040ff00000001830 */
[C---:B------:R-:W-:Y:S08]  /*f1c0*/  HMMA.16816.F32 R52, R4.reuse, R24, R52 ;  /* 0x000000180434723c */ /* 0x040ff00000001834 */
[C---:B------:R-:W-:Y:S08]  /*f1d0*/  HMMA.16816.F32 R56, R4.reuse, R26, R56 ;  /* 0x0000001a0438723c */ /* 0x040ff00000001838 */
[C---:B------:R-:W-:Y:S08]  /*f1e0*/  HMMA.16816.F32 R60, R4.reuse, R20, R60 ;  /* 0x00000014043c723c */ /* 0x040ff0000000183c */
[C---:B------:R-:W-:Y:S08]  /*f1f0*/  HMMA.16816.F32 R64, R4.reuse, R22, R64 ;  /* 0x000000160440723c */ /* 0x040ff00000001840 */
[C---:B---3--:R-:W-:Y:S08]  /*f200*/  HMMA.16816.F32 R76, R4.reuse, R12, R76 ;  /* 0x0000000c044c723c */ /* 0x048ff0000000184c */
[C---:B------:R-:W-:Y:S08]  /*f210*/  HMMA.16816.F32 R80, R4.reuse, R14, R80 ;  /* 0x0000000e0450723c */ /* 0x040ff00000001850 */
[C---:B-1----:R-:W-:Y:S08]  /*f220*/  HMMA.16816.F32 R84, R4.reuse, R8, R84 ;  /* 0x000000080454723c */ /* 0x042ff00000001854 */
[C---:B------:R-:W-:Y:S08]  /*f230*/  HMMA.16816.F32 R88, R4.reuse, R10, R88 ;  /* 0x0000000a0458723c */ /* 0x040ff00000001858 */
[C---:B--2---:R-:W-:Y:S08]  /*f240*/  HMMA.16816.F32 R92, R4.reuse, R16, R92 ;  /* 0x00000010045c723c */ /* 0x044ff0000000185c */
[----:B------:R-:W-:Y:S01]  /*f250*/  HMMA.16816.F32 R96, R4, R18, R96 ;  /* 0x000000120460723c */ /* 0x000fe20000001860 */
[----:B------:R-:W-:Y:S07]  /*f260*/  @!P0 BRA `(.L_x_128) ;  /* 0x00002eb000008947 */ /* 0x000fee0003800000 */
[C---:B------:R-:W-:Y:S01]  /*f270*/  IADD3 RZ, P3, R214.reuse, 0x40, RZ ;  /* 0x00000040d6ff7810 */ /* 0x040fe20007f7e0ff */
[----:B------:R-:W-:Y:S01]  /*f280*/  IMAD.MOV.U32 R224, RZ, RZ, c[0x0][0x1e0] ;  /* 0x00007800ffe07624 */ /* 0x000fe200078e00ff */
[----:B------:R-:W-:Y:S01]  /*f290*/  IADD3 RZ, P2, R214, 0x80, RZ ;  /* 0x00000080d6ff7810 */ /* 0x000fe20007f5e0ff */
[----:B------:R-:W-:Y:S01]  /*f2a0*/  IMAD.MOV.U32 R0, RZ, RZ, R3 ;  /* 0x000000ffff007224 */ /* 0x000fe200078e0003 */
[C---:B------:R-:W-:Y:S01]  /*f2b0*/  IADD3 RZ, P1, R216.reuse, 0x40, RZ ;  /* 0x00000040d8ff7810 */ /* 0x040fe20007f3e0ff */
[----:B------:R-:W-:Y:S01]  /*f2c0*/  IMAD.MOV.U32 R135, RZ, RZ, R132 ;  /* 0x000000ffff877224 */ /* 0x000fe200078e0084 */
[----:B------:R-:W-:Y:S01]  /*f2d0*/  IADD3 RZ, P0, R216, 0x80, RZ ;  /* 0x00000080d8ff7810 */ /* 0x000fe20007f1e0ff */
[--C-:B------:R-:W-:Y:S01]  /*f2e0*/  IMAD.X R230, RZ, RZ, R209.reuse, P3 ;  /* 0x000000ffffe67224 */ /* 0x100fe200018e06d1 */
[----:B------:R-:W-:Y:S01]  /*f2f0*/  LEA.HI.SX32 R231, R133, 0xfffffffe, 0x1a ;  /* 0xfffffffe85e77811 */ /* 0x000fe200078fd2ff */
[----:B------:R-:W-:Y:S01]  /*f300*/  IMAD.X R229, RZ, RZ, R209, P2 ;  /* 0x000000ffffe57224 */ /* 0x000fe200010e06d1 */
[C---:B------:R-:W-:Y:S01]  /*f310*/  IADD3 R195, R204.reuse, 0x800, RZ ;  /* 0x00000800ccc37810 */ /* 0x040fe20007ffe0ff */
[--C-:B------:R-:W-:Y:S01]  /*f320*/  IMAD.X R228, RZ, RZ, R219.reuse, P1 ;  /* 0x000000ffffe47224 */ /* 0x100fe200008e06db */
[C---:B------:R-:W-:Y:S01]  /*f330*/  IADD3 R194, R204.reuse, 0x1000, RZ ;  /* 0x00001000ccc27810 */ /* 0x040fe20007ffe0ff */
[----:B------:R-:W-:Y:S01]  /*f340*/  IMAD.X R227, RZ, RZ, R219, P0 ;  /* 0x000000ffffe37224 */ /* 0x000fe200000e06db */
[C---:B------:R-:W-:Y:S01]  /*f350*/  IADD3 R193, R204.reuse, 0x1800, RZ ;  /* 0x00001800ccc17810 */ /* 0x040fe20007ffe0ff */
[----:B------:R-:W-:Y:S01]  /*f360*/  IMAD.MOV.U32 R226, RZ, RZ, c[0x0][0x208] ;  /* 0x00008200ffe27624 */ /* 0x000fe200078e00ff */
[C---:B------:R-:W-:Y:S01]  /*f370*/  IADD3 R191, R204.reuse, 0x2000, RZ ;  /* 0x00002000ccbf7810 */ /* 0x040fe20007ffe0ff */
[----:B------:R-:W-:Y:S01]  /*f380*/  IMAD.MOV.U32 R225, RZ, RZ, c[0x0][0x20c] ;  /* 0x00008300ffe17624 */ /* 0x000fe200078e00ff */
[----:B------:R-:W-:Y:S01]  /*f390*/  IADD3 R190, R204, 0x2800, RZ ;  /* 0x00002800ccbe7810 */ /* 0x000fe20007ffe0ff */
[----:B------:R-:W-:Y:S01]  /*f3a0*/  IMAD.SHL.U32 R224, R224, 0x20, RZ ;  /* 0x00000020e0e07824 */ /* 0x000fe200078e00ff */
[C---:B------:R-:W-:Y:S01]  /*f3b0*/  IADD3 R189, R204.reuse, 0x3000, RZ ;  /* 0x00003000ccbd7810 */ /* 0x040fe20007ffe0ff */
[----:B------:R-:W-:Y:S01]  /*f3c0*/  ULDC.64 UR4, c[0x0][0x118] ;  /* 0x0000460000047ab9 */ /* 0x000fe20000000a00 */
[----:B------:R-:W-:-:S02]  /*f3d0*/  IADD3 R188, R204, 0x3800, RZ ;  /* 0x00003800ccbc7810 */ /* 0x000fc40007ffe0ff */
[C---:B------:R-:W-:Y:S02]  /*f3e0*/  IADD3 R187, R204.reuse, 0x4000, RZ ;  /* 0x00004000ccbb7810 */ /* 0x040fe40007ffe0ff */
[C---:B------:R-:W-:Y:S02]  /*f3f0*/  IADD3 R186, R204.reuse, 0x4800, RZ ;  /* 0x00004800ccba7810 */ /* 0x040fe40007ffe0ff */
[C---:B------:R-:W-:Y:S02]  /*f400*/  IADD3 R185, R204.reuse, 0x5000, RZ ;  /* 0x00005000ccb97810 */ /* 0x040fe40007ffe0ff */
[----:B------:R-:W-:Y:S02]  /*f410*/  IADD3 R184, R204, 0x5800, RZ ;  /* 0x00005800ccb87810 */ /* 0x000fe40007ffe0ff */
[C---:B------:R-:W-:Y:S02]  /*f420*/  IADD3 R223, R214.reuse, 0x40, RZ ;  /* 0x00000040d6df7810 */ /* 0x040fe40007ffe0ff */
[----:B------:R-:W-:-:S02]  /*f430*/  IADD3 R222, R214, 0x80, RZ ;  /* 0x00000080d6de7810 */ /* 0x000fc40007ffe0ff */
[C---:B------:R-:W-:Y:S02]  /*f440*/  IADD3 R221, R216.reuse, 0x40, RZ ;  /* 0x00000040d8dd7810 */ /* 0x040fe40007ffe0ff */
[----:B------:R-:W-:Y:S02]  /*f450*/  IADD3 R220, R216, 0x80, RZ ;  /* 0x00000080d8dc7810 */ /* 0x000fe40007ffe0ff */
.L_x_129:
[----:B------:R-:W-:Y:S04]  /*f460*/  DEPBAR.LE SB0, 0x0 ;  /* 0x000080000000791a */ /* 0x000fe80000000000 */
[----:B------:R-:W-:Y:S01]  /*f470*/  BAR.SYNC.DEFER_BLOCKING 0x0 ;  /* 0x0000000000007b1d */ /* 0x000fe20000010000 */
[----:B------:R-:W-:Y:S01]  /*f480*/  SHF.R.S32.HI R12, RZ, 0x1f, R231 ;  /* 0x0000001fff0c7819 */ /* 0x000fe200000114e7 */
[C---:B------:R-:W-:Y:S04]  /*f490*/  IMAD.WIDE.U32 R2, R231.reuse, c[0x0][0x208], RZ ;  /* 0x00008200e7027a25 */ /* 0x040fe800078e00ff */
[----:B------:R-:W-:Y:S01]  /*f4a0*/  IMAD R12, R12, c[0x0][0x208], RZ ;  /* 0x000082000c0c7a24 */ /* 0x000fe200078e02ff */
[C---:B------:R-:W-:Y:S03]  /*f4b0*/  SHF.L.U32 R5, R2.reuse, 0x6, RZ ;  /* 0x0000000602057819 */ /* 0x040fe600000006ff */
[----:B------:R-:W-:Y:S01]  /*f4c0*/  IMAD R12, R231, c[0x0][0x20c], R12 ;  /* 0x00008300e70c7a24 */ /* 0x000fe200078e020c */
[----:B------:R-:W-:Y:S04]  /*f4d0*/  IADD3 R7, P1, R5, R223, RZ ;  /* 0x000000df05077210 */ /* 0x000fe80007f3e0ff */
[----:B------:R-:W-:Y:S02]  /*f4e0*/  IADD3 R12, R3, R12, RZ ;  /* 0x0000000c030c7210 */ /* 0x000fe40007ffe0ff */
[----:B------:R-:W-:Y:S02]  /*f4f0*/  IADD3 R3, P3, R5, R214, RZ ;  /* 0x000000d605037210 */ /* 0x000fe40007f7e0ff */
[----:B------:R-:W-:Y:S02]  /*f500*/  SHF.L.U64.HI R12, R2, 0x6, R12 ;  /* 0x00000006020c7819 */ /* 0x000fe4000001020c */
[C---:B------:R-:W-:Y:S02]  /*f510*/  LEA R16, P2, R3.reuse, c[0x0][0x1f8], 0x1 ;  /* 0x00007e0003107a11 */ /* 0x040fe400078408ff */
[C---:B------:R-:W-:Y:S01]  /*f520*/  IADD3.X R2, R12.reuse, R209, RZ, P3, !PT ;  /* 0x000000d10c027210 */ /* 0x040fe20001ffe4ff */
[----:B------:R-:W-:Y:S01]  /*f530*/  LDSM.16.M88.4 R136, [R206+0xc100] ;  /* 0x00c10000ce88783b */ /* 0x000fe20000000200 */
[----:B------:R-:W-:Y:S02]  /*f540*/  IADD3.X R4, R12, R230, RZ, P1, !PT ;  /* 0x000000e60c047210 */ /* 0x000fe40000ffe4ff */
[----:B------:R-:W-:Y:S02]  /*f550*/  LEA.HI.X R17, R3, c[0x0][0x1fc], R2, 0x1, P2 ;  /* 0x00007f0003117a11 */ /* 0x000fe400010f0c02 */
[C---:B------:R-:W-:Y:S02]  /*f560*/  LEA R3, P1, R226.reuse, R5, 0x5 ;  /* 0x00000005e2037211 */ /* 0x040fe400078228ff */
[----:B------:R-:W-:Y:S01]  /*f570*/  LEA R20, P0, R7, c[0x0][0x1f8], 0x1 ;  /* 0x00007e0007147a11 */ /* 0x000fe200078008ff */
[----:B------:R-:W1:Y:S01]  /*f580*/  LDSM.16.M88.4 R140, [R205+0x6100] ;  /* 0x00610000cd8c783b */ /* 0x000e620000000200 */
[----:B------:R-:W-:Y:S02]  /*f590*/  IADD3 R8, P4, R3, R223, RZ ;  /* 0x000000df03087210 */ /* 0x000fe40007f9e0ff */
[----:B------:R-:W-:Y:S02]  /*f5a0*/  LEA.HI.X R2, R226, R12, R225, 0x5, P1 ;  /* 0x0000000ce2027211 */ /* 0x000fe400008f2ce1 */
[----:B------:R-:W-:Y:S02]  /*f5b0*/  LEA.HI.X R21, R7, c[0x0][0x1fc], R4, 0x1, P0 ;  /* 0x00007f0007157a11 */ /* 0x000fe400000f0c04 */
[----:B------:R-:W-:Y:S01]  /*f5c0*/  IADD3 R4, P2, R5, R222, RZ ;  /* 0x000000de05047210 */ /* 0x000fe20007f5e0ff */
[----:B------:R-:W2:Y:S01]  /*f5d0*/  LDSM.16.M88.4 R144, [R205+0x6900] ;  /* 0x00690000cd90783b */ /* 0x000ea20000000200 */
[C---:B------:R-:W-:Y:S02]  /*f5e0*/  IADD3 R6, P0, R3.reuse, R214, RZ ;  /* 0x000000d603067210 */ /* 0x040fe40007f1e0ff */
[----:B------:R-:W-:Y:S02]  /*f5f0*/  IADD3.X R7, R2, R230, RZ, P4, !PT ;  /* 0x000000e602077210 */ /* 0x000fe400027fe4ff */
[----:B------:R-:W-:Y:S02]  /*f600*/  ISETP.NE.AND P4, PT, R212, RZ, PT ;  /* 0x000000ffd400720c */ /* 0x000fe40003f85270 */
[----:B------:R-:W-:Y:S01]  /*f610*/  LEA R24, P5, R4, c[0x0][0x1f8], 0x1 ;  /* 0x00007e0004187a11 */ /* 0x000fe200078a08ff */
[----:B------:R-:W3:Y:S01]  /*f620*/  LDSM.16.M88.4 R148, [R205+0x7100] ;  /* 0x00710000cd94783b */ /* 0x000ee20000000200 */
[----:B------:R-:W-:Y:S02]  /*f630*/  LEA R132, P1, R8, c[0x0][0x1f8], 0x1 ;  /* 0x00007e0008847a11 */ /* 0x000fe400078208ff */
[----:B------:R-:W-:Y:S02]  /*f640*/  IADD3 R10, P3, R3, R222, RZ ;  /* 0x000000de030a7210 */ /* 0x000fe40007f7e0ff */
[----:B------:R-:W-:Y:S02]  /*f650*/  IADD3.X R3, R12, R229, RZ, P2, !PT ;  /* 0x000000e50c037210 */ /* 0x000fe400017fe4ff */
[----:B------:R-:W-:Y:S01]  /*f660*/  LEA R32, P2, R6, c[0x0][0x1f8], 0x1 ;  /* 0x00007e0006207a11 */ /* 0x000fe200078408ff */
[----:B------:R-:W4:Y:S01]  /*f670*/  LDSM.16.M88.4 R152, [R205+0x7900] ;  /* 0x00790000cd98783b */ /* 0x000f220000000200 */
[----:B------:R-:W-:Y:S02]  /*f680*/  IADD3.X R5, R2, R209, RZ, P0, !PT ;  /* 0x000000d102057210 */ /* 0x000fe400007fe4ff */
[----:B------:R-:W-:Y:S02]  /*f690*/  LEA.HI.X R25, R4, c[0x0][0x1fc], R3, 0x1, P5 ;  /* 0x00007f0004197a11 */ /* 0x000fe400028f0c03 */
[----:B------:R-:W-:Y:S02]  /*f6a0*/  LEA.HI.X R33, R6, c[0x0][0x1fc], R5, 0x1, P2 ;  /* 0x00007f0006217a11 */ /* 0x000fe400010f0c05 */
[----:B------:R-:W-:Y:S01]  /*f6b0*/  LEA.HI.X R133, R8, c[0x0][0x1fc], R7, 0x1, P1 ;  /* 0x00007f0008857a11 */ /* 0x000fe200008f0c07 */
[----:B------:R-:W-:Y:S01]  /*f6c0*/  LDSM.16.M88.4 R156, [R202+0xc100] ;  /* 0x00c10000ca9c783b */ /* 0x000fe20000000200 */
[----:B------:R-:W-:Y:S02]  /*f6d0*/  ISETP.NE.AND P5, PT, R211, RZ, PT ;  /* 0x000000ffd300720c */ /* 0x000fe40003fa5270 */
[----:B------:R-:W-:Y:S02]  /*f6e0*/  IADD3.X R9, R2, R229, RZ, P3, !PT ;  /* 0x000000e502097210 */ /* 0x000fe40001ffe4ff */
[C---:B------:R-:W-:Y:S01]  /*f6f0*/  LEA R2, P0, R10.reuse, c[0x0][0x1f8], 0x1 ;  /* 0x00007e000a027a11 */ /* 0x040fe200078008ff */
[C---:B-1----:R-:W-:Y:S02]  /*f700*/  HMMA.16816.F32 R4, R136.reuse, R140, RZ ;  /* 0x0000008c8804723c */ /* 0x042fe400000018ff */
[----:B------:R-:W1:Y:S01]  /*f710*/  LDSM.16.M88.4 R160, [R204] ;  /* 0x00000000cca0783b */ /* 0x000e620000000200 */
[----:B------:R-:W-:Y:S02]  /*f720*/  LEA.HI.X R3, R10, c[0x0][0x1fc], R9, 0x1, P0 ;  /* 0x00007f000a037a11 */ /* 0x000fe400000f0c09 */
[C---:B------:R-:W-:Y:S02]  /*f730*/  ISETP.GT.AND P0, PT, R231.reuse, RZ, PT ;  /* 0x000000ffe700720c */ /* 0x040fe40003f04270 */
[----:B------:R-:W-:Y:S01]  /*f740*/  IADD3 R231, R231, -0x1, RZ ;  /* 0xffffffffe7e77810 */ /* 0x000fe20007ffe0ff */
[C---:B------:R-:W-:Y:S02]  /*f750*/  HMMA.16816.F32 R8, R136.reuse, R142, RZ ;  /* 0x0000008e8808723c */ /* 0x040fe400000018ff */
[----:B------:R-:W5:Y:S06]  /*f760*/  LDSM.16.M88.4 R164, [R195] ;  /* 0x00000000c3a4783b */ /* 0x000f6c0000000200 */
[C---:B--2---:R-:W-:Y:S02]  /*f770*/  HMMA.16816.F32 R12, R136.reuse, R144, RZ ;  /* 0x00000090880c723c */ /* 0x044fe400000018ff */
[----:B------:R-:W2:Y:S08]  /*f780*/  LDSM.16.M88.4 R168, [R194] ;  /* 0x00000000c2a8783b */ /* 0x000eb00000000200 */
[----:B------:R-:W1:Y:S08]  /*f790*/  LDSM.16.M88.4 R172, [R193] ;  /* 0x00000000c1ac783b */ /* 0x000e700000000200 */
[----:B------:R-:W-:Y:S01]  /*f7a0*/  @!PT LDS RZ, [RZ] ;  /* 0x00000000fffff984 */ /* 0x000fe20000000800 */
[----:B------:R-:W-:Y:S01]  /*f7b0*/  @!PT LDS RZ, [RZ] ;  /* 0x00000000fffff984 */ /* 0x000fe20000000800 */
[----:B------:R-:W-:Y:S01]  /*f7c0*/  @!PT LDS RZ, [RZ] ;  /* 0x00000000fffff984 */ /* 0x000fe20000000800 */
[----:B------:R2:W-:Y:S08]  /*f7d0*/  LDGSTS.E.BYPASS.LTC128B.128 [R213+0x100], [R16.64], !P6 ;  /* 0x0010000010d57fae */ /* 0x0005f0000f101d44 */
[----:B------:R3:W-:Y:S08]  /*f7e0*/  LDGSTS.E.BYPASS.LTC128B.128 [R213+0x2100], [R20.64], !P4 ;  /* 0x0210000014d57fae */ /* 0x0007f0000e101d44 */
[----:B------:R1:W-:Y:S08]  /*f7f0*/  LDGSTS.E.BYPASS.LTC128B.128 [R213+0x4100], [R24.64], !P5 ;  /* 0x0410000018d57fae */ /* 0x0003f0000e901d44 */
[----:B------:R4:W-:Y:S01]  /*f800*/  LDGSTS.E.BYPASS.LTC128B.128 [R213+0x1100], [R32.64], !P6 ;  /* 0x0110000020d57fae */ /* 0x0009e2000f101d44 */
[C---:B--2---:R-:W-:Y:S07]  /*f810*/  HMMA.16816.F32 R16, R136.reuse, R146, RZ ;  /* 0x000000928810723c */ /* 0x044fee00000018ff */
[----:B------:R2:W-:Y:S01]  /*f820*/  LDGSTS.E.BYPASS.LTC128B.128 [R213+0x3100], [R132.64], !P4 ;  /* 0x0310000084d57fae */ /* 0x0005e2000e101d44 */
[C---:B---3--:R-:W-:Y:S07]  /*f830*/  HMMA.16816.F32 R20, R136.reuse, R148, RZ ;  /* 0x000000948814723c */ /* 0x048fee00000018ff */
[----:B------:R3:W-:Y:S01]  /*f840*/  LDGSTS.E.BYPASS.LTC128B.128 [R213+0x5100], [R2.64], !P5 ;  /* 0x0510000002d57fae */ /* 0x0007e2000e901d44 */
[C---:B-1----:R-:W-:Y:S07]  /*f850*/  HMMA.16816.F32 R24, R136.reuse, R150, RZ ;  /* 0x000000968818723c */ /* 0x042fee00000018ff */
[----:B------:R-:W-:Y:S01]  /*f860*/  LDSM.16.M88.4 R176, [R201+0xc100] ;  /* 0x00c10000c9b0783b */ /* 0x000fe20000000200 */
[C---:B----4-:R-:W-:Y:S07]  /*f870*/  HMMA.16816.F32 R28, R136.reuse, R152, RZ ;  /* 0x00000098881c723c */ /* 0x050fee00000018ff */
[----:B------:R-:W0:Y:S01]  /*f880*/  LDGDEPBAR ;  /* 0x00000000000079af */ /* 0x000e220000000000 */
[----:B------:R-:W-:Y:S07]  /*f890*/  HMMA.16816.F32 R32, R136, R154, RZ ;  /* 0x0000009a8820723c */ /* 0x000fee00000018ff */
[----:B------:R-:W1:Y:S01]  /*f8a0*/  LDSM.16.M88.4 R180, [R200+0x6100] ;  /* 0x00610000c8b4783b */ /* 0x000e620000000200 */
[C---:B------:R-:W-:Y:S07]  /*f8b0*/  HMMA.16816.F32 R4, R156.reuse, R160, R4 ;  /* 0x000000a09c04723c */ /* 0x040fee0000001804 */
[----:B------:R-:W4:Y:S01]  /*f8c0*/  LDSM.16.M88.4 R136, [R200+0x6900] ;  /* 0x00690000c888783b */ /* 0x000f220000000200 */
[C---:B------:R-:W-:Y:S07]  /*f8d0*/  HMMA.16816.F32 R8, R156.reuse, R162, R8 ;  /* 0x000000a29c08723c */ /* 0x040fee0000001808 */
[----:B------:R-:W1:Y:S01]  /*f8e0*/  LDSM.16.M88.4 R140, [R200+0x7100] ;  /* 0x00710000c88c783b */ /* 0x000e620000000200 */
[C---:B-----5:R-:W-:Y:S07]  /*f8f0*/  HMMA.16816.F32 R12, R156.reuse, R164, R12 ;  /* 0x000000a49c0c723c */ /* 0x060fee000000180c */
[----:B------:R-:W5:Y:S01]  /*f900*/  LDSM.16.M88.4 R144, [R200+0x7900] ;  /* 0x00790000c890783b */ /* 0x000f620000000200 */
[C---:B------:R-:W-:Y:S07]  /*f910*/  HMMA.16816.F32 R16, R156.reuse, R166, R16 ;  /* 0x000000a69c10723c */ /* 0x040fee0000001810 */
[----:B------:R-:W-:Y:S01]  /*f920*/  LDSM.16.M88.4 R148, [R199+0xc100] ;  /* 0x00c10000c794783b */ /* 0x000fe20000000200 */
[C---:B------:R-:W-:Y:S07]  /*f930*/  HMMA.16816.F32 R20, R156.reuse, R168, R20 ;  /* 0x000000a89c14723c */ /* 0x040fee0000001814 */
[----:B------:R-:W2:Y:S01]  /*f940*/  LDSM.16.M88.4 R152, [R192] ;  /* 0x00000000c098783b */ /* 0x000ea20000000200 */
[C---:B------:R-:W-:Y:S07]  /*f950*/  HMMA.16816.F32 R24, R156.reuse, R170, R24 ;  /* 0x000000aa9c18723c */ /* 0x040fee0000001818 */
[----:B------:R-:W-:Y:S01]  /*f960*/  LDSM.16.M88.4 R160, [R192+0x1000] ;  /* 0x00100000c0a0783b */ /* 0x000fe20000000200 */
[C---:B------:R-:W-:Y:S07]  /*f970*/  HMMA.16816.F32 R28, R156.reuse, R172, R28 ;  /* 0x000000ac9c1c723c */ /* 0x040fee000000181c */
[----:B------:R-:W-:Y:S01]  /*f980*/  LDSM.16.M88.4 R164, [R192+0x1800] ;  /* 0x00180000c0a4783b */ /* 0x000fe20000000200 */
[----:B------:R-:W-:Y:S07]  /*f990*/  HMMA.16816.F32 R32, R156, R174, R32 ;  /* 0x000000ae9c20723c */ /* 0x000fee0000001820 */
[----:B------:R-:W2:Y:S01]  /*f9a0*/  LDSM.16.M88.4 R156, [R192+0x800] ;  /* 0x00080000c09c783b */ /* 0x000ea20000000200 */
[C---:B-1----:R-:W-:Y:S07]  /*f9b0*/  HMMA.16816.F32 R4, R176.reuse, R180, R4 ;  /* 0x000000b4b004723c */ /* 0x042fee0000001804 */
[----:B------:R-:W-:Y:S01]  /*f9c0*/  LDSM.16.M88.4 R168, [R206+0x10100] ;  /* 0x01010000cea8783b */ /* 0x000fe20000000200 */
[C---:B------:R-:W-:Y:S07]  /*f9d0*/  HMMA.16816.F32 R8, R176.reuse, R182, R8 ;  /* 0x000000b6b008723c */ /* 0x040fee0000001808 */
[----:B------:R-:W1:Y:S01]  /*f9e0*/  LDSM.16.M88.4 R172, [R205+0x8100] ;  /* 0x00810000cdac783b */ /* 0x000e620000000200 */
[C---:B----4-:R-:W-:Y:S07]  /*f9f0*/  HMMA.16816.F32 R12, R176.reuse, R136, R12 ;  /* 0x00000088b00c723c */ /* 0x050fee000000180c */
[----:B------:R-:W-:Y:S01]  /*fa00*/  LDSM.16.M88.4 R180, [R191] ;  /* 0x00000000bfb4783b */ /* 0x000fe20000000200 */
[C---:B------:R-:W-:Y:S07]  /*fa10*/  HMMA.16816.F32 R16, R176.reuse, R138, R16 ;  /* 0x0000008ab010723c */ /* 0x040fee0000001810 */
[----:B------:R-:W4:Y:S01]  /*fa20*/  LDSM.16.M88.4 R136, [R205+0x8900] ;  /* 0x00890000cd88783b */ /* 0x000f220000000200 */
[C---:B------:R-:W-:Y:S08]  /*fa30*/  HMMA.16816.F32 R20, R176.reuse, R140, R20 ;  /* 0x0000008cb014723c */ /* 0x040ff00000001814 */
[C---:B------:R-:W-:Y:S01]  /*fa40*/  HMMA.16816.F32 R24, R176.reuse, R142, R24 ;  /* 0x0000008eb018723c */ /* 0x040fe20000001818 */
[----:B------:R-:W1:Y:S07]  /*fa50*/  LDSM.16.M88.4 R140, [R205+0x9100] ;  /* 0x00910000cd8c783b */ /* 0x000e6e0000000200 */
[C---:B-----5:R-:W-:Y:S08]  /*fa60*/  HMMA.16816.F32 R28, R176.reuse, R144, R28 ;  /* 0x00000090b01c723c */ /* 0x060ff0000000181c */
[----:B------:R-:W-:Y:S01]  /*fa70*/  HMMA.16816.F32 R32, R176, R146, R32 ;  /* 0x00000092b020723c */ /* 0x000fe20000001820 */
[----:B------:R-:W5:Y:S07]  /*fa80*/  LDSM.16.M88.4 R144, [R205+0x9900] ;  /* 0x00990000cd90783b */ /* 0x000f6e0000000200 */
[C---:B--2---:R-:W-:Y:S01]  /*fa90*/  HMMA.16816.F32 R4, R148.reuse, R152, R4 ;  /* 0x000000989404723c */ /* 0x044fe20000001804 */
[----:B------:R-:W2:Y:S07]  /*faa0*/  LDSM.16.M88.4 R176, [R202+0x10100] ;  /* 0x01010000cab0783b */ /* 0x000eae0000000200 */
[C---:B------:R-:W-:Y:S01]  /*fab0*/  HMMA.16816.F32 R8, R148.reuse, R154, R8 ;  /* 0x0000009a9408723c */ /* 0x040fe20000001808 */
[----:B------:R-:W-:Y:S07]  /*fac0*/  LDSM.16.M88.4 R152, [R189] ;  /* 0x00000000bd98783b */ /* 0x000fee0000000200 */
[C---:B------:R-:W-:Y:S08]  /*fad0*/  HMMA.16816.F32 R12, R148.reuse, R156, R12 ;  /* 0x0000009c940c723c */ /* 0x040ff0000000180c */
[C---:B------:R-:W-:Y:S01]  /*fae0*/  HMMA.16816.F32 R16, R148.reuse, R158, R16 ;  /* 0x0000009e9410723c */ /* 0x040fe20000001810 */
[----:B------:R-:W-:Y:S07]  /*faf0*/  LDSM.16.M88.4 R156, [R188] ;  /* 0x00000000bc9c783b */ /* 0x000fee0000000200 */
[C---:B------:R-:W-:Y:S08]  /*fb00*/  HMMA.16816.F32 R20, R148.reuse, R160, R20 ;  /* 0x000000a09414723c */ /* 0x040ff00000001814 */
[C---:B------:R-:W-:Y:S01]  /*fb10*/  HMMA.16816.F32 R24, R148.reuse, R162, R24 ;  /* 0x000000a29418723c */ /* 0x040fe20000001818 */
[----:B------:R-:W-:Y:S07]  /*fb20*/  LDSM.16.M88.4 R160, [R201+0x10100] ;  /* 0x01010000c9a0783b */ /* 0x000fee0000000200 */
[C---:B------:R-:W-:Y:S08]  /*fb30*/  HMMA.16816.F32 R28, R148.reuse, R164, R28 ;  /* 0x000000a4941c723c */ /* 0x040ff0000000181c */
[----:B------:R-:W-:Y:S01]  /*fb40*/  HMMA.16816.F32 R32, R148, R166, R32 ;  /* 0x000000a69420723c */ /* 0x000fe20000001820 */
[----:B------:R-:W2:Y:S07]  /*fb50*/  LDSM.16.M88.4 R148, [R190] ;  /* 0x00000000be94783b */ /* 0x000eae0000000200 */
[C---:B-1----:R-:W-:Y:S01]  /*fb60*/  HMMA.16816.F32 R4, R168.reuse, R172, R4 ;  /* 0x000000aca804723c */ /* 0x042fe20000001804 */
[----:B------:R-:W1:Y:S07]  /*fb70*/  LDSM.16.M88.4 R164, [R200+0x8100] ;  /* 0x00810000c8a4783b */ /* 0x000e6e0000000200 */
[C---:B------:R-:W-:Y:S01]  /*fb80*/  HMMA.16816.F32 R8, R168.reuse, R174, R8 ;  /* 0x000000aea808723c */ /* 0x040fe20000001808 */
[----:B------:R-:W-:Y:S07]  /*fb90*/  LDSM.16.M88.4 R172, [R192+0x2000] ;  /* 0x00200000c0ac783b */ /* 0x000fee0000000200 */
[C---:B----4-:R-:W-:Y:S08]  /*fba0*/  HMMA.16816.F32 R12, R168.reuse, R136, R12 ;  /* 0x00000088a80c723c */ /* 0x050ff0000000180c */
[C---:B------:R-:W-:Y:S01]  /*fbb0*/  HMMA.16816.F32 R16, R168.reuse, R138, R16 ;  /* 0x0000008aa810723c */ /* 0x040fe20000001810 */
[----:B------:R-:W4:Y:S07]  /*fbc0*/  LDSM.16.M88.4 R136, [R200+0x8900] ;  /* 0x00890000c888783b */ /* 0x000f2e0000000200 */
        /* <DEDUP_REMOVED lines=9> */
[----:B------:R-:W-:Y:S07]  /*fc60*/  LDSM.16.M88.4 R180, [R205+0xa100] ;  /* 0x00a10000cdb4783b */ /* 0x000fee0000000200 */
[C---:B------:R-:W-:Y:S08]  /*fc70*/  HMMA.16816.F32 R12, R176.reuse, R148, R12 ;  /* 0x00000094b00c723c */ /* 0x040ff0000000180c */
[C---:B------:R-:W-:Y:S01]  /*fc80*/  HMMA.16816.F32 R16, R176.reuse, R150, R16 ;  /* 0x00000096b010723c */ /* 0x040fe20000001810 */
[----:B------:R-:W2:Y:S07]  /*fc90*/  LDSM.16.M88.4 R148, [R192+0x2800] ;  /* 0x00280000c094783b */ /* 0x000eae0000000200 */
[C---:B------:R-:W-:Y:S08]  /*fca0*/  HMMA.16816.F32 R20, R176.reuse, R152, R20 ;  /* 0x00000098b014723c */ /* 0x040ff00000001814 */
[C---:B------:R-:W-:Y:S01]  /*fcb0*/  HMMA.16816.F32 R24, R176.reuse, R154, R24 ;  /* 0x0000009ab018723c */ /* 0x040fe20000001818 */
[----:B------:R-:W2:Y:S07]  /*fcc0*/  LDSM.16.M88.4 R152, [R192+0x3000] ;  /* 0x00300000c098783b */ /* 0x000eae0000000200 */
[C---:B------:R-:W-:Y:S08]  /*fcd0*/  HMMA.16816.F32 R28, R176.reuse, R156, R28 ;  /* 0x0000009cb01c723c */ /* 0x040ff0000000181c */
[----:B------:R-:W-:Y:S01]  /*fce0*/  HMMA.16816.F32 R32, R176, R158, R32 ;  /* 0x0000009eb020723c */ /* 0x000fe20000001820 */
[----:B------:R-:W2:Y:S07]  /*fcf0*/  LDSM.16.M88.4 R156, [R192+0x3800] ;  /* 0x00380000c09c783b */ /* 0x000eae0000000200 */
[C---:B-1----:R-:W-:Y:S01]  /*fd00*/  HMMA.16816.F32 R4, R160.reuse, R164, R4 ;  /* 0x000000a4a004723c */ /* 0x042fe20000001804 */
[----:B------:R-:W1:Y:S07]  /*fd10*/  LDSM.16.M88.4 R176, [R206+0x14100] ;  /* 0x01410000ceb0783b */ /* 0x000e6e0000000200 */
[C---:B------:R-:W-:Y:S01]  /*fd20*/  HMMA.16816.F32 R8, R160.reuse, R166, R8 ;  /* 0x000000a6a008723c */ /* 0x040fe20000001808 */
[----:B------:R-:W-:Y:S07]  /*fd30*/  LDSM.16.M88.4 R164, [R187] ;  /* 0x00000000bba4783b */ /* 0x000fee0000000200 */
        /* <DEDUP_REMOVED lines=15> */
[----:B------:R-:W2:Y:S07]  /*fe30*/  LDSM.16.M88.4 R148, [R186] ;  /* 0x00000000ba94783b */ /* 0x000eae0000000200 */
[C---:B------:R-:W-:Y:S08]  /*fe40*/  HMMA.16816.F32 R20, R168.reuse, R152, R20 ;  /* 0x00000098a814723c */ /* 0x040ff00000001814 */
[C---:B------:R-:W-:Y:S01]  /*fe50*/  HMMA.16816.F32 R24, R168.reuse, R154, R24 ;  /* 0x0000009aa818723c */ /* 0x040fe20000001818 */
[----:B------:R-:W2:Y:S07]  /*fe60*/  LDSM.16.M88.4 R152, [R185] ;  /* 0x00000000b998783b */ /* 0x000eae0000000200 */
        /* <DEDUP_REMOVED lines=18> */
[C---:B------:R-:W-:Y:S08]  /*ff90*/  HMMA.16816.F32 R8, R160.reuse, R166, R8 ;  /* 0x000000a6a008723c */ /* 0x040ff00000001808 */
[C---:B------:R-:W-:Y:S08]  /*ffa0*/  HMMA.16816.F32 R12, R160.reuse, R148, R12 ;  /* 0x00000094a00c723c */ /* 0x040ff0000000180c */
[C---:B------:R-:W-:Y:S08]  /*ffb0*/  HMMA.16816.F32 R16, R160.reuse, R150, R16 ;  /* 0x00000096a010723c */ /* 0x040ff00000001810 */
[C---:B------:R-:W-:Y:S08]  /*ffc0*/  HMMA.16816.F32 R20, R160.reuse, R152, R20 ;  /* 0x00000098a014723c */ /* 0x040ff00000001814 */
[C---:B------:R-:W-:Y:S08]  /*ffd0*/  HMMA.16816.F32 R24, R160.reuse, R154, R24 ;  /* 0x0000009aa018723c */ /* 0x040ff00000001818 */
[C---:B------:R-:W-:Y:S08]  /*ffe0*/  HMMA.16816.F32 R28, R160.reuse, R156, R28 ;  /* 0x0000009ca01c723c */ /* 0x040ff0000000181c */
[----:B------:R-:W-:Y:S08]  /*fff0*/  HMMA.16816.F32 R32, R160, R158, R32 ;  /* 0x0000009ea020723c */ /* 0x000ff00000001820 */
[C---:B-1----:R-:W-:Y:S08]  /*10000*/  HMMA.16816.F32 R4, R168.reuse, R172, R4 ;  /* 0x000000aca804723c */ /* 0x042ff00000001804 */
[C---:B------:R-:W-:Y:S08]  /*10010*/  HMMA.16816.F32 R8, R168.reuse, R174, R8 ;  /* 0x000000aea808723c */ /* 0x040ff00000001808 */
[C---:B----4-:R-:W-:Y:S08]  /*10020*/  HMMA.16816.F32 R12, R168.reuse, R136, R12 ;  /* 0x00000088a80c723c */ /* 0x050ff0000000180c */
[C---:B------:R-:W-:Y:S01]  /*10030*/  HMMA.16816.F32 R16, R168.reuse, R138, R16 ;  /* 0x0000008aa810723c */ /* 0x040fe20000001810 */
[----:B------:R-:W1:Y:S07]  /*10040*/  LDSM.16.M88.4 R136, [R192+0x4800] ;  /* 0x00480000c088783b */ /* 0x000e6e0000000200 */
[C---:B------:R-:W-:Y:S08]  /*10050*/  HMMA.16816.F32 R20, R168.reuse, R140, R20 ;  /* 0x0000008ca814723c */ /* 0x040ff00000001814 */
[C---:B------:R-:W-:Y:S08]  /*10060*/  HMMA.16816.F32 R24, R168.reuse, R142, R24 ;  /* 0x0000008ea818723c */ /* 0x040ff00000001818 */
[C---:B-----5:R-:W-:Y:S08]  /*10070*/  HMMA.16816.F32 R28, R168.reuse, R144, R28 ;  /* 0x00000090a81c723c */ /* 0x060ff0000000181c */
[----:B------:R-:W-:Y:S08]  /*10080*/  HMMA.16816.F32 R32, R168, R146, R32 ;  /* 0x00000092a820723c */ /* 0x000ff00000001820 */
[C---:B--2---:R-:W-:Y:S08]  /*10090*/  HMMA.16816.F32 R4, R176.reuse, R180, R4 ;  /* 0x000000b4b004723c */ /* 0x044ff00000001804 */
[C---:B------:R-:W-:Y:S08]  /*100a0*/  HMMA.16816.F32 R8, R176.reuse, R182, R8 ;  /* 0x000000b6b008723c */ /* 0x040ff00000001808 */
[C---:B-1----:R-:W-:Y:S08]  /*100b0*/  HMMA.16816.F32 R12, R176.reuse, R136, R12 ;  /* 0x00000088b00c723c */ /* 0x042ff0000000180c */
[C---:B------:R-:W-:Y:S04]  /*100c0*/  HMMA.16816.F32 R16, R176.reuse, R138, R16 ;  /* 0x0000008ab010723c */ /* 0x040fe80000001810 */
[----:B------:R-:W-:Y:S02]  /*100d0*/  FMUL.FTZ R166, R4, c[0x0][0x320] ;  /* 0x0000c80004a67a20 */ /* 0x000fe40000410000 */
[----:B------:R-:W-:Y:S02]  /*100e0*/  FMUL.FTZ R161, R5, c[0x0][0x320] ;  /* 0x0000c80005a17a20 */ /* 0x000fe40000410000 */
[----:B------:R-:W-:Y:S02]  /*100f0*/  FMUL.FTZ R9, R9, c[0x0][0x320] ;  /* 0x0000c80009097a20 */ /* 0x000fe40000410000 */
[----:B------:R-:W3:Y:S02]  /*10100*/  MUFU.TANH R166, R166 ;  /* 0x000000a600a67308 */ /* 0x000ee40000002400 */
[----:B------:R-:W-:Y:S02]  /*10110*/  FMUL.FTZ R10, R10, c[0x0][0x320] ;  /* 0x0000c8000a0a7a20 */ /* 0x000fe40000410000 */
[----:B------:R-:W-:Y:S02]  /*10120*/  FMUL.FTZ R11, R11, c[0x0][0x320] ;  /* 0x0000c8000b0b7a20 */ /* 0x000fe40000410000 */
[----:B------:R-:W-:Y:S02]  /*10130*/  FMUL.FTZ R165, R6, c[0x0][0x320] ;  /* 0x0000c80006a57a20 */ /* 0x000fe40000410000 */
[----:B------:R-:W-:Y:S02]  /*10140*/  FMUL.FTZ R164, R7, c[0x0][0x320] ;  /* 0x0000c80007a47a20 */ /* 0x000fe40000410000 */
[----:B------:R-:W-:Y:S01]  /*10150*/  MUFU.TANH R247, R9 ;  /* 0x0000000900f77308 */ /* 0x000fe20000002400 */
[----:B------:R-:W1:Y:S01]  /*10160*/  LDSM.16.M88.4 R4, [R192+0x5000] ;  /* 0x00500000c004783b */ /* 0x000e620000000200 */
[----:B------:R-:W-:Y:S02]  /*10170*/  FMUL.FTZ R167, R8, c[0x0][0x320] ;  /* 0x0000c80008a77a20 */ /* 0x000fe40000410000 */
[----:B------:R-:W-:Y:S02]  /*10180*/  FMUL.FTZ R171, R12, c[0x0][0x320] ;  /* 0x0000c8000cab7a20 */ /* 0x000fe40000410000 */
[----:B------:R-:W-:Y:S02]  /*10190*/  FMUL.FTZ R14, R14, c[0x0][0x320] ;  /* 0x0000c8000e0e7a20 */ /* 0x000fe40000410000 */
[----:B------:R-:W-:Y:S02]  /*101a0*/  FMUL.FTZ R15, R15, c[0x0][0x320] ;  /* 0x0000c8000f0f7a20 */ /* 0x000fe40000410000 */
[----:B------:R-:W-:Y:S01]  /*101b0*/  MUFU.TANH R246, R10 ;  /* 0x0000000a00f67308 */ /* 0x000fe20000002400 */
[----:B------:R-:W-:Y:S02]  /*101c0*/  FMUL.FTZ R16, R16, c[0x0][0x320] ;  /* 0x0000c80010107a20 */ /* 0x000fe40000410000 */
[----:B------:R-:W-:Y:S01]  /*101d0*/  FMUL.FTZ R13, R13, c[0x0][0x320] ;  /* 0x0000c8000d0d7a20 */ /* 0x000fe20000410000 */
[----:B---3--:R-:W-:Y:S01]  /*101e0*/  FMNMX.FTZ R2, R166, R135, !PT ;  /* 0x00000087a6027209 */ /* 0x008fe20007810000 */
[----:B------:R-:W-:Y:S02]  /*101f0*/  FMUL.FTZ R17, R17, c[0x0][0x320] ;  /* 0x0000c80011117a20 */ /* 0x000fe40000410000 */
[----:B------:R-:W-:Y:S02]  /*10200*/  FMUL.FTZ R18, R18, c[0x0][0x320] ;  /* 0x0000c80012127a20 */ /* 0x000fe40000410000 */
[----:B------:R-:W-:Y:S01]  /*10210*/  FMUL.FTZ R19, R19, c[0x0][0x320] ;  /* 0x0000c80013137a20 */ /* 0x000fe20000410000 */
[----:B------:R2:W-:Y:S10]  /*10220*/  MUFU.TANH R244, R11 ;  /* 0x0000000b00f47308 */ /* 0x0005f40000002400 */
[----:B------:R-:W-:Y:S10]  /*10230*/  MUFU.TANH R242, R14 ;  /* 0x0000000e00f27308 */ /* 0x000ff40000002400 */
[----:B------:R-:W-:Y:S01]  /*10240*/  MUFU.TANH R180, R15 ;  /* 0x0000000f00b47308 */ /* 0x000fe20000002400 */
[C---:B-1----:R-:W-:Y:S01]  /*10250*/  HMMA.16816.F32 R20, R176.reuse, R4, R20 ;  /* 0x00000004b014723c */ /* 0x042fe20000001814 */
[----:B--2---:R-:W1:Y:S01]  /*10260*/  LDSM.16.M88.4 R8, [R192+0x5800] ;  /* 0x00580000c008783b */ /* 0x004e620000000200 */
[----:B------:R-:W-:Y:S06]  /*10270*/  DEPBAR.LE SB0, 0x0 ;  /* 0x000080000000791a */ /* 0x000fec0000000000 */
[C---:B------:R-:W-:Y:S01]  /*10280*/  HMMA.16816.F32 R24, R176.reuse, R6, R24 ;  /* 0x00000006b018723c */ /* 0x040fe20000001818 */
[----:B------:R-:W2:Y:S01]  /*10290*/  MUFU.TANH R161, R161 ;  /* 0x000000a100a17308 */ /* 0x000ea20000002400 */
[----:B------:R-:W-:Y:S11]  /*102a0*/  BAR.SYNC.DEFER_BLOCKING 0x0 ;  /* 0x0000000000007b1d */ /* 0x000ff60000010000 */
[----:B------:R-:W-:Y:S03]  /*102b0*/  @!UPT UIADD3 URZ, URZ, URZ, URZ ;  /* 0x0000003f3f3ff290 */ /* 0x000fe6000fffe03f */
[----:B------:R-:W-:Y:S02]  /*102c0*/  FMUL.FTZ R20, R20, c[0x0][0x320] ;  /* 0x0000c80014147a20 */ /* 0x000fe40000410000 */
[----:B------:R-:W-:Y:S02]  /*102d0*/  FMUL.FTZ R21, R21, c[0x0][0x320] ;  /* 0x0000c80015157a20 */ /* 0x000fe40000410000 */
[----:B------:R-:W-:Y:S02]  /*102e0*/  FMUL.FTZ R22, R22, c[0x0][0x320] ;  /* 0x0000c80016167a20 */ /* 0x000fe40000410000 */
[----:B------:R-:W-:Y:S02]  /*102f0*/  FMUL.FTZ R23, R23, c[0x0][0x320] ;  /* 0x0000c80017177a20 */ /* 0x000fe40000410000 */
[----:B------:R-:W-:Y:S01]  /*10300*/  FMUL.FTZ R24, R24, c[0x0][0x320] ;  /* 0x0000c80018187a20 */ /* 0x000fe20000410000 */
[----:B--2---:R-:W-:Y:S01]  /*10310*/  FMNMX.FTZ R2, R161, R2, !PT ;  /* 0x00000002a1027209 */ /* 0x004fe20007810000 */
[----:B------:R-:W-:Y:S01]  /*10320*/  FMUL.FTZ R25, R25, c[0x0][0x320] ;  /* 0x0000c80019197a20 */ /* 0x000fe20000410000 */
[----:B------:R-:W2:Y:S01]  /*10330*/  MUFU.TANH R165, R165 ;  /* 0x000000a500a57308 */ /* 0x000ea20000002400 */
[----:B------:R-:W-:Y:S02]  /*10340*/  FMUL.FTZ R26, R26, c[0x0][0x320] ;  /* 0x0000c8001a1a7a20 */ /* 0x000fe40000410000 */
[----:B------:R-:W-:Y:S01]  /*10350*/  FMUL.FTZ R27, R27, c[0x0][0x320] ;  /* 0x0000c8001b1b7a20 */ /* 0x000fe20000410000 */
[C---:B-1----:R-:W-:Y:S06]  /*10360*/  HMMA.16816.F32 R28, R176.reuse, R8, R28 ;  /* 0x00000008b01c723c */ /* 0x042fec000000181c */
[----:B------:R-:W1:Y:S02]  /*10370*/  MUFU.TANH R167, R167 ;  /* 0x000000a700a77308 */ /* 0x000e640000002400 */
[----:B------:R-:W-:Y:S08]  /*10380*/  HMMA.16816.F32 R32, R176, R10, R32 ;  /* 0x0000000ab020723c */ /* 0x000ff00000001820 */
[----:B------:R-:W3:Y:S01]  /*10390*/  MUFU.TANH R164, R164 ;  /* 0x000000a400a47308 */ /* 0x000ee20000002400 */
[----:B--2---:R-:W-:Y:S09]  /*103a0*/  FMNMX.FTZ R3, R165, R0, !PT ;  /* 0x00000000a5037209 */ /* 0x004ff20007810000 */
[----:B------:R-:W2:Y:S01]  /*103b0*/  MUFU.TANH R171, R171 ;  /* 0x000000ab00ab7308 */ /* 0x000ea20000002400 */
[----:B------:R-:W-:Y:S01]  /*103c0*/  FMUL.FTZ R28, R28, c[0x0][0x320] ;  /* 0x0000c8001c1c7a20 */ /* 0x000fe20000410000 */
[----:B-1----:R-:W-:Y:S01]  /*103d0*/  FMNMX.FTZ R2, R167, R2, !PT ;  /* 0x00000002a7027209 */ /* 0x002fe20007810000 */
[----:B------:R-:W-:Y:S02]  /*103e0*/  FMUL.FTZ R29, R29, c[0x0][0x320] ;  /* 0x0000c8001d1d7a20 */ /* 0x000fe40000410000 */
[----:B------:R-:W-:Y:S01]  /*103f0*/  FMUL.FTZ R30, R30, c[0x0][0x320] ;  /* 0x0000c8001e1e7a20 */ /* 0x000fe20000410000 */
[----:B------:R-:W-:Y:S01]  /*10400*/  FMNMX.FTZ R2, R247, R2, !PT ;  /* 0x00000002f7027209 */ /* 0x000fe20007810000 */
[----:B------:R-:W-:Y:S03]  /*10410*/  FMUL.FTZ R31, R31, c[0x0][0x320] ;  /* 0x0000c8001f1f7a20 */ /* 0x000fe60000410000 */
[----:B------:R-:W1:Y:S01]  /*10420*/  MUFU.TANH R245, R13 ;  /* 0x0000000d00f57308 */ /* 0x000e620000002400 */
[----:B------:R-:W-:Y:S02]  /*10430*/  FMUL.FTZ R32, R32, c[0x0][0x320] ;  /* 0x0000c80020207a20 */ /* 0x000fe40000410000 */
[----:B------:R-:W-:Y:S01]  /*10440*/  FMUL.FTZ R33, R33, c[0x0][0x320] ;  /* 0x0000c80021217a20 */ /* 0x000fe20000410000 */
[----:B---3--:R-:W-:Y:S01]  /*10450*/  FMNMX.FTZ R3, R164, R3, !PT ;  /* 0x00000003a4037209 */ /* 0x008fe20007810000 */
[----:B------:R-:W-:Y:S02]  /*10460*/  FMUL.FTZ R34, R34, c[0x0][0x320] ;  /* 0x0000c80022227a20 */ /* 0x000fe40000410000 */
[----:B------:R-:W-:Y:S01]  /*10470*/  FMUL.FTZ R35, R35, c[0x0][0x320] ;  /* 0x0000c80023237a20 */ /* 0x000fe20000410000 */
[----:B------:R-:W-:Y:S02]  /*10480*/  FMNMX.FTZ R3, R246, R3, !PT ;  /* 0x00000003f6037209 */ /* 0x000fe40007810000 */
[----:B------:R-:W3:Y:S02]  /*10490*/  MUFU.TANH R243, R16 ;  /* 0x0000001000f37308 */ /* 0x000ee40000002400 */
[----:B------:R-:W-:Y:S02]  /*104a0*/  FMNMX.FTZ R3, R244, R3, !PT ;  /* 0x00000003f4037209 */ /* 0x000fe40007810000 */
[----:B--2---:R-:W-:Y:S02]  /*104b0*/  FMNMX.FTZ R2, R171, R2, !PT ;  /* 0x00000002ab027209 */ /* 0x004fe40007810000 */
[----:B------:R-:W-:Y:S04]  /*104c0*/  FMNMX.FTZ R3, R242, R3, !PT ;  /* 0x00000003f2037209 */ /* 0x000fe80007810000 */
[----:B------:R-:W2:Y:S01]  /*104d0*/  MUFU.TANH R181, R17 ;  /* 0x0000001100b57308 */ /* 0x000ea20000002400 */
[----:B------:R-:W-:Y:S02]  /*104e0*/  FMNMX.FTZ R3, R180, R3, !PT ;  /* 0x00000003b4037209 */ /* 0x000fe40007810000 */
[----:B-1----:R-:W-:Y:S07]  /*104f0*/  FMNMX.FTZ R2, R245, R2, !PT ;  /* 0x00000002f5027209 */ /* 0x002fee0007810000 */
[----:B------:R-:W1:Y:S01]  /*10500*/  MUFU.TANH R240, R18 ;  /* 0x0000001200f07308 */ /* 0x000e620000002400 */
[----:B---3--:R-:W-:Y:S09]  /*10510*/  FMNMX.FTZ R2, R243, R2, !PT ;  /* 0x00000002f3027209 */ /* 0x008ff20007810000 */
[----:B------:R-:W3:Y:S01]  /*10520*/  MUFU.TANH R239, R20 ;  /* 0x0000001400ef7308 */ /* 0x000ee20000002400 */
[----:B--2---:R-:W-:Y:S09]  /*10530*/  FMNMX.FTZ R2, R181, R2, !PT ;  /* 0x00000002b5027209 */ /* 0x004ff20007810000 */
[----:B------:R-:W2:Y:S01]  /*10540*/  MUFU.TANH R182, R19 ;  /* 0x0000001300b67308 */ /* 0x000ea20000002400 */
[----:B-1----:R-:W-:Y:S09]  /*10550*/  FMNMX.FTZ R3, R240, R3, !PT ;  /* 0x00000003f0037209 */ /* 0x002ff20007810000 */
        /* <DEDUP_REMOVED lines=25> */
[----:B---3--:R-:W-:Y:S01]  /*106f0*/  FMNMX.FTZ R2, R172, R9, !PT ;  /* 0x00000009ac027209 */ /* 0x008fe20007810000 */
[----:B------:R-:W-:Y:S08]  /*10700*/  @P0 IMAD.WIDE.U32 R8, R231, c[0x0][0x1e0], RZ ;  /* 0x00007800e7080a25 */ /* 0x000ff000078e00ff */
[----:B------:R-:W3:Y:S01]  /*10710*/  MUFU.TANH R134, R34 ;  /* 0x0000002200867308 */ /* 0x000ee20000002400 */
[----:B--2---:R-:W-:Y:S09]  /*10720*/  FMNMX.FTZ R3, R160, R3, !PT ;  /* 0x00000003a0037209 */ /* 0x004ff20007810000 */
[----:B------:R-:W2:Y:S01]  /*10730*/  MUFU.TANH R133, R35 ;  /* 0x0000002300857308 */ /* 0x000ea20000002400 */
[----:B-1----:R-:W-:Y:S02]  /*10740*/  FMNMX.FTZ R6, R163, R2, !PT ;  /* 0x00000002a3067209 */ /* 0x002fe40007810000 */
[----:B---3--:R-:W-:Y:S03]  /*10750*/  FMNMX.FTZ R2, R134, R3, !PT ;  /* 0x0000000386027209 */ /* 0x008fe60007810000 */
[----:B------:R-:W1:Y:S01]  /*10760*/  SHFL.BFLY PT, R3, R6, 0x2, 0x1f ;  /* 0x0c401f0006037f89 */ /* 0x000e6200000e0000 */
[----:B--2---:R-:W-:Y:S07]  /*10770*/  FMNMX.FTZ R5, R133, R2, !PT ;  /* 0x0000000285057209 */ /* 0x004fee0007810000 */
[----:B------:R-:W2:Y:S01]  /*10780*/  SHFL.BFLY PT, R2, R5, 0x2, 0x1f ;  /* 0x0c401f0005027f89 */ /* 0x000ea200000e0000 */
[----:B-1----:R-:W-:Y:S07]  /*10790*/  FMNMX.FTZ R7, R6, R3, !PT ;  /* 0x0000000306077209 */ /* 0x002fee0007810000 */
[----:B------:R-:W1:Y:S01]  /*107a0*/  SHFL.BFLY PT, R132, R7, 0x1, 0x1f ;  /* 0x0c201f0007847f89 */ /* 0x000e6200000e0000 */
[----:B--2---:R-:W-:Y:S07]  /*107b0*/  FMNMX.FTZ R4, R5, R2, !PT ;  /* 0x0000000205047209 */ /* 0x004fee0007810000 */
[----:B------:R-:W2:Y:S01]  /*107c0*/  SHFL.BFLY PT, R3, R4, 0x1, 0x1f ;  /* 0x0c201f0004037f89 */ /* 0x000ea200000e0000 */
[----:B-1----:R-:W-:Y:S02]  /*107d0*/  FMNMX.FTZ R132, R7, R132, !PT ;  /* 0x0000008407847209 */ /* 0x002fe40007810000 */
[----:B------:R-:W-:Y:S03]  /*107e0*/  @P0 SHF.R.S32.HI R7, RZ, 0x1f, R231 ;  /* 0x0000001fff070819 */ /* 0x000fe600000114e7 */
[C---:B------:R-:W-:Y:S02]  /*107f0*/  FADD.FTZ R2, -R132.reuse, R135 ;  /* 0x0000008784027221 */ /* 0x040fe40000010100 */
[----:B------:R-:W-:Y:S02]  /*10800*/  FMUL.FTZ R174, R132, c[0x0][0x2d0] ;  /* 0x0000b40084ae7a20 */ /* 0x000fe40000410000 */
[----:B------:R-:W-:Y:S02]  /*10810*/  FMUL.FTZ R6, R2, c[0x0][0x2d0] ;  /* 0x0000b40002067a20 */ /* 0x000fe40000410000 */
[--C-:B------:R-:W-:Y:S02]  /*10820*/  FFMA.FTZ R169, R161, c[0x0][0x2d0], -R174.reuse ;  /* 0x0000b400a1a97a23 */ /* 0x100fe400000108ae */
[----:B------:R1:W3:Y:S01]  /*10830*/  MUFU.EX2 R2, R6 ;  /* 0x0000000600027308 */ /* 0x0002e20000000800 */
[----:B--2---:R-:W-:Y:S01]  /*10840*/  FMNMX.FTZ R3, R4, R3, !PT ;  /* 0x0000000304037209 */ /* 0x004fe20007810000 */
[--C-:B------:R-:W-:Y:S02]  /*10850*/  FFMA.FTZ R170, R166, c[0x0][0x2d0], -R174.reuse ;  /* 0x0000b400a6aa7a23 */ /* 0x100fe400000108ae */
[----:B------:R-:W-:Y:S02]  /*10860*/  FFMA.FTZ R168, R167, c[0x0][0x2d0], -R174 ;  /* 0x0000b400a7a87a23 */ /* 0x000fe400000108ae */
[C---:B------:R-:W-:Y:S02]  /*10870*/  FADD.FTZ R5, -R3.reuse, R0 ;  /* 0x0000000003057221 */ /* 0x040fe40000010100 */
[----:B------:R-:W-:Y:S02]  /*10880*/  FMUL.FTZ R161, R3, c[0x0][0x2d0] ;  /* 0x0000b40003a17a20 */ /* 0x000fe40000410000 */
[----:B------:R-:W-:Y:S01]  /*10890*/  FMUL.FTZ R0, R5, c[0x0][0x2d0] ;  /* 0x0000b40005007a20 */ /* 0x000fe20000410000 */
[----:B------:R-:W-:Y:S01]  /*108a0*/  MUFU.EX2 R170, R170 ;  /* 0x000000aa00aa7308 */ /* 0x000fe20000000800 */
[----:B------:R-:W-:Y:S01]  /*108b0*/  @P0 IMAD R5, R7, c[0x0][0x1e0], RZ ;  /* 0x0000780007050a24 */ /* 0x000fe200078e02ff */
[----:B------:R-:W-:Y:S01]  /*108c0*/  @P0 SHF.L.U32 R7, R8, 0x6, RZ ;  /* 0x0000000608070819 */ /* 0x000fe200000006ff */
[----:B------:R-:W-:Y:S02]  /*108d0*/  FFMA.FTZ R167, R247, c[0x0][0x2d0], -R174 ;  /* 0x0000b400f7a77a23 */ /* 0x000fe400000108ae */
[----:B------:R-:W-:Y:S01]  /*108e0*/  @P0 IMAD R5, R231, c[0x0][0x1e4], R5 ;  /* 0x00007900e7050a24 */ /* 0x000fe200078e0205 */
[----:B------:R-:W-:Y:S01]  /*108f0*/  @P0 IADD3 R4, P3, R7, R220, RZ ;  /* 0x000000dc07040210 */ /* 0x000fe20007f7e0ff */
[--C-:B------:R-:W-:Y:S02]  /*10900*/  FFMA.FTZ R166, R165, c[0x0][0x2d0], -R161.reuse ;  /* 0x0000b400a5a67a23 */ /* 0x100fe400000108a1 */
[--C-:B------:R-:W-:Y:S01]  /*10910*/  FFMA.FTZ R165, R164, c[0x0][0x2d0], -R161.reuse ;  /* 0x0000b400a4a57a23 */ /* 0x100fe200000108a1 */
[----:B------:R-:W-:Y:S01]  /*10920*/  @P0 IADD3 R5, R9, R5, RZ ;  /* 0x0000000509050210 */ /* 0x000fe20007ffe0ff */
[--C-:B------:R-:W-:Y:S01]  /*10930*/  FFMA.FTZ R164, R246, c[0x0][0x2d0], -R161.reuse ;  /* 0x0000b400f6a47a23 */ /* 0x100fe200000108a1 */
[----:B------:R-:W2:Y:S01]  /*10940*/  MUFU.EX2 R0, R0 ;  /* 0x0000000000007308 */ /* 0x000ea20000000800 */
[----:B-1----:R-:W-:Y:S01]  /*10950*/  @P0 IADD3 R6, P1, R7, R216, RZ ;  /* 0x000000d807060210 */ /* 0x002fe20007f3e0ff */
[----:B------:R-:W-:Y:S01]  /*10960*/  FFMA.FTZ R135, R244, c[0x0][0x2d0], -R161 ;  /* 0x0000b400f4877a23 */ /* 0x000fe200000108a1 */
[----:B------:R-:W-:Y:S01]  /*10970*/  @P0 SHF.L.U64.HI R5, R8, 0x6, R5 ;  /* 0x0000000608050819 */ /* 0x000fe20000010205 */
[----:B---3--:R-:W-:Y:S01]  /*10980*/  FMUL.FTZ R32, R2, R100 ;  /* 0x0000006402207220 */ /* 0x008fe20000410000 */
[----:B------:R-:W-:Y:S01]  /*10990*/  @P0 LEA R16, P4, R6, c[0x0][0x1c8], 0x1 ;  /* 0x0000720006100a11 */ /* 0x000fe200078808ff */
[C---:B------:R-:W-:Y:S01]  /*109a0*/  FMUL.FTZ R33, R2.reuse, R101 ;  /* 0x0000006502217220 */ /* 0x040fe20000410000 */
[----:B------:R-:W-:Y:S01]  /*109b0*/  @P0 IADD3.X R9, R5, R219, RZ, P1, !PT ;  /* 0x000000db05090210 */ /* 0x000fe20000ffe4ff */
[----:B------:R-:W-:Y:S01]  /*109c0*/  FMUL.FTZ R36, R2, R36 ;  /* 0x0000002402247220 */ /* 0x000fe20000410000 */
[----:B------:R-:W-:Y:S01]  /*109d0*/  @P0 IADD3 R8, P2, R7, R221, RZ ;  /* 0x000000dd07080210 */ /* 0x000fe20007f5e0ff */
[----:B------:R-:W1:Y:S01]  /*109e0*/  MUFU.EX2 R169, R169 ;  /* 0x000000a900a97308 */ /* 0x000e620000000800 */
[----:B------:R-:W-:Y:S01]  /*109f0*/  @P0 LEA.HI.X R17, R6, c[0x0][0x1cc], R9, 0x1, P4 ;  /* 0x0000730006110a11 */ /* 0x000fe200020f0c09 */
[----:B------:R-:W-:Y:S01]  /*10a00*/  FMUL.FTZ R37, R2, R37 ;  /* 0x0000002502257220 */ /* 0x000fe20000410000 */
[----:B------:R-:W-:Y:S01]  /*10a10*/  ISETP.NE.AND P4, PT, R212, RZ, PT ;  /* 0x000000ffd400720c */ /* 0x000fe20003f85270 */
[----:B------:R-:W-:Y:S01]  /*10a20*/  FMUL.FTZ R40, R2, R40 ;  /* 0x0000002802287220 */ /* 0x000fe20000410000 */
[----:B------:R-:W-:Y:S01]  /*10a30*/  @P0 LEA R18, P1, R8, c[0x0][0x1c8], 0x1 ;  /* 0x0000720008120a11 */ /* 0x000fe200078208ff */
[----:B------:R3:W-:Y:S01]  /*10a40*/  @P0 LDGSTS.E.BYPASS.LTC128B.128 [R213+0x6100], [R16.64], !P6 ;  /* 0x0610000010d50fae */ /* 0x0007e2000f101d44 */
[C---:B------:R-:W-:Y:S01]  /*10a50*/  @P0 IADD3.X R11, R5.reuse, R228, RZ, P2, !PT ;  /* 0x000000e4050b0210 */ /* 0x040fe200017fe4ff */
[----:B------:R-:W-:Y:S01]  /*10a60*/  FMUL.FTZ R41, R2, R41 ;  /* 0x0000002902297220 */ /* 0x000fe20000410000 */
[----:B------:R-:W-:Y:S01]  /*10a70*/  @P0 IADD3.X R9, R5, R227, RZ, P3, !PT ;  /* 0x000000e305090210 */ /* 0x000fe20001ffe4ff */
[----:B------:R-:W-:Y:S01]  /*10a80*/  MUFU.EX2 R168, R168 ;  /* 0x000000a800a87308 */ /* 0x000fe20000000800 */
[----:B------:R-:W-:Y:S01]  /*10a90*/  @P0 LEA.HI.X R19, R8, c[0x0][0x1cc], R11, 0x1, P1 ;  /* 0x0000730008130a11 */ /* 0x000fe200008f0c0b */
[----:B------:R-:W-:Y:S01]  /*10aa0*/  FMUL.FTZ R44, R2, R44 ;  /* 0x0000002c022c7220 */ /* 0x000fe20000410000 */
[----:B------:R-:W-:Y:S01]  /*10ab0*/  @P0 LEA R8, P2, R4, c[0x0][0x1c8], 0x1 ;  /* 0x0000720004080a11 */ /* 0x000fe200078408ff */
[----:B--2---:R-:W-:Y:S01]  /*10ac0*/  FMUL.FTZ R34, R0, R102 ;  /* 0x0000006600227220 */ /* 0x004fe20000410000 */
[----:B------:R-:W-:Y:S01]  /*10ad0*/  @P0 IADD3 R7, P1, R224, R7, RZ ;  /* 0x00000007e0070210 */ /* 0x000fe20007f3e0ff */
[----:B------:R2:W-:Y:S01]  /*10ae0*/  @P0 LDGSTS.E.BYPASS.LTC128B.128 [R213+0x8100], [R18.64], !P4 ;  /* 0x0810000012d50fae */ /* 0x0005e2000e101d44 */
[----:B------:R-:W-:Y:S01]  /*10af0*/  @P0 LEA.HI.X R9, R4, c[0x0][0x1cc], R9, 0x1, P2 ;  /* 0x0000730004090a11 */ /* 0x000fe200010f0c09 */
[----:B------:R-:W-:Y:S01]  /*10b00*/  FMUL.FTZ R35, R0, R103 ;  /* 0x0000006700237220 */ /* 0x000fe20000410000 */
[----:B------:R-:W-:Y:S01]  /*10b10*/  @P0 IADD3.X R5, R210, R5, RZ, P1, !PT ;  /* 0x00000005d2050210 */ /* 0x000fe20000ffe4ff */
[----:B------:R-:W4:Y:S01]  /*10b20*/  MUFU.EX2 R167, R167 ;  /* 0x000000a700a77308 */ /* 0x000f220000000800 */
[C---:B------:R-:W-:Y:S01]  /*10b30*/  @P0 IADD3 R4, P3, R7.reuse, R216, RZ ;  /* 0x000000d807040210 */ /* 0x040fe20007f7e0ff */
[C---:B------:R-:W-:Y:S01]  /*10b40*/  FMUL.FTZ R38, R0.reuse, R38 ;  /* 0x0000002600267220 */ /* 0x040fe20000410000 */
[----:B------:R-:W-:Y:S01]  /*10b50*/  @P0 IADD3 R6, P2, R7, R221, RZ ;  /* 0x000000dd07060210 */ /* 0x000fe20007f5e0ff */
[----:B------:R5:W-:Y:S01]  /*10b60*/  @P0 LDGSTS.E.BYPASS.LTC128B.128 [R213+0xa100], [R8.64], !P5 ;  /* 0x0a10000008d50fae */ /* 0x000be2000e901d44 */
[C---:B------:R-:W-:Y:S01]  /*10b70*/  @P0 IADD3.X R11, R5.reuse, R219, RZ, P3, !PT ;  /* 0x000000db050b0210 */ /* 0x040fe20001ffe4ff */
[----:B------:R-:W-:Y:S01]  /*10b80*/  FMUL.FTZ R39, R0, R39 ;  /* 0x0000002700277220 */ /* 0x000fe20000410000 */
[----:B------:R-:W-:Y:S01]  /*10b90*/  @P0 LEA R24, P3, R4, c[0x0][0x1c8], 0x1 ;  /* 0x0000720004180a11 */ /* 0x000fe200078608ff */
[----:B------:R-:W-:Y:S01]  /*10ba0*/  FMUL.FTZ R42, R0, R42 ;  /* 0x0000002a002a7220 */ /* 0x000fe20000410000 */
[----:B------:R-:W-:Y:S01]  /*10bb0*/  @P0 IADD3.X R13, R5, R228, RZ, P2, !PT ;  /* 0x000000e4050d0210 */ /* 0x000fe200017fe4ff */
[----:B------:R-:W-:Y:S01]  /*10bc0*/  MUFU.EX2 R166, R166 ;  /* 0x000000a600a67308 */ /* 0x000fe20000000800 */
[----:B------:R-:W-:Y:S01]  /*10bd0*/  @P0 LEA.HI.X R25, R4, c[0x0][0x1cc], R11, 0x1, P3 ;  /* 0x0000730004190a11 */ /* 0x000fe200018f0c0b */
[----:B------:R-:W-:Y:S01]  /*10be0*/  FMUL.FTZ R4, R2, R128 ;  /* 0x0000008002047220 */ /* 0x000fe20000410000 */
[----:B------:R-:W-:Y:S01]  /*10bf0*/  @P0 LEA R26, P2, R6, c[0x0][0x1c8], 0x1 ;  /* 0x00007200061a0a11 */ /* 0x000fe200078408ff */
[----:B------:R-:W-:Y:S01]  /*10c00*/  FMUL.FTZ R11, R0, R127 ;  /* 0x0000007f000b7220 */ /* 0x000fe20000410000 */
[----:B------:R-:W-:Y:S01]  /*10c10*/  @P0 IADD3 R7, P1, R7, R220, RZ ;  /* 0x000000dc07070210 */ /* 0x000fe20007f3e0ff */
[----:B------:R2:W-:Y:S01]  /*10c20*/  @P0 LDGSTS.E.BYPASS.LTC128B.128 [R213+0x7100], [R24.64], !P6 ;  /* 0x0710000018d50fae */ /* 0x0005e2000f101d44 */
[----:B------:R-:W-:Y:S01]  /*10c30*/  @P0 LEA.HI.X R27, R6, c[0x0][0x1cc], R13, 0x1, P2 ;  /* 0x00007300061b0a11 */ /* 0x000fe200010f0c0d */
[----:B------:R-:W-:Y:S01]  /*10c40*/  FMUL.FTZ R6, R0, R130 ;  /* 0x0000008200067220 */ /* 0x000fe20000410000 */
[----:B------:R-:W-:Y:S01]  /*10c50*/  @P0 IADD3.X R10, R5, R227, RZ, P1, !PT ;  /* 0x000000e3050a0210 */ /* 0x000fe20000ffe4ff */
[----:B------:R-:W2:Y:S01]  /*10c60*/  MUFU.EX2 R165, R165 ;  /* 0x000000a500a57308 */ /* 0x000ea20000000800 */
[----:B------:R-:W-:Y:S01]  /*10c70*/  @P0 LEA R28, P1, R7, c[0x0][0x1c8], 0x1 ;  /* 0x00007200071c0a11 */ /* 0x000fe200078208ff */
[----:B------:R-:W-:Y:S01]  /*10c80*/  FMUL.FTZ R5, R2, R129 ;  /* 0x0000008102057220 */ /* 0x000fe20000410000 */
[----:B-1----:R-:W-:Y:S01]  /*10c90*/  F2FP.PACK_AB R128, R169, R170 ;  /* 0x000000aaa980723e */ /* 0x002fe200000000ff */
[----:B------:R1:W-:Y:S01]  /*10ca0*/  @P0 LDGSTS.E.BYPASS.LTC128B.128 [R213+0x9100], [R26.64], !P4 ;  /* 0x091000001ad50fae */ /* 0x0003e2000e101d44 */
[----:B------:R-:W-:Y:S01]  /*10cb0*/  @P0 LEA.HI.X R29, R7, c[0x0][0x1cc], R10, 0x1, P1 ;  /* 0x00007300071d0a11 */ /* 0x000fe200008f0c0a */
[C---:B------:R-:W-:Y:S01]  /*10cc0*/  FMUL.FTZ R7, R0.reuse, R131 ;  /* 0x0000008300077220 */ /* 0x040fe20000410000 */
[----:B----4-:R-:W-:Y:S01]  /*10cd0*/  F2FP.PACK_AB R130, R167, R168 ;  /* 0x000000a8a782723e */ /* 0x010fe200000000ff */
[----:B------:R-:W-:Y:S02]  /*10ce0*/  FMUL.FTZ R10, R0, R126 ;  /* 0x0000007e000a7220 */ /* 0x000fe40000410000 */
[----:B------:R-:W-:Y:S01]  /*10cf0*/  MUFU.EX2 R164, R164 ;  /* 0x000000a400a47308 */ /* 0x000fe20000000800 */
[C---:B-----5:R-:W-:Y:S01]  /*10d00*/  FMUL.FTZ R8, R2.reuse, R124 ;  /* 0x0000007c02087220 */ /* 0x060fe20000410000 */
[----:B------:R4:W-:Y:S01]  /*10d10*/  @P0 LDGSTS.E.BYPASS.LTC128B.128 [R213+0xb100], [R28.64], !P5 ;  /* 0x0b1000001cd50fae */ /* 0x0009e2000e901d44 */
[C---:B------:R-:W-:Y:S02]  /*10d20*/  FMUL.FTZ R9, R2.reuse, R125 ;  /* 0x0000007d02097220 */ /* 0x040fe40000410000 */
[C---:B---3--:R-:W-:Y:S02]  /*10d30*/  FMUL.FTZ R16, R2.reuse, R116 ;  /* 0x0000007402107220 */ /* 0x048fe40000410000 */
[----:B------:R-:W-:Y:S02]  /*10d40*/  FMUL.FTZ R17, R2, R117 ;  /* 0x0000007502117220 */ /* 0x000fe40000410000 */
[C---:B--2---:R-:W-:Y:S01]  /*10d50*/  FMUL.FTZ R18, R0.reuse, R118 ;  /* 0x0000007600127220 */ /* 0x044fe20000410000 */
[----:B------:R-:W2:Y:S01]  /*10d60*/  LDSM.16.MT88.4 R12, [R203+0x100] ;  /* 0x00010000cb0c783b */ /* 0x000ea20000004200 */
[----:B------:R-:W3:Y:S01]  /*10d70*/  MUFU.EX2 R135, R135 ;  /* 0x0000008700877308 */ /* 0x000ee20000000800 */
[----:B------:R-:W-:Y:S01]  /*10d80*/  FMUL.FTZ R19, R0, R119 ;  /* 0x0000007700137220 */ /* 0x000fe20000410000 */
[----:B------:R-:W-:Y:S01]  /*10d90*/  F2FP.PACK_AB R129, R165, R166 ;  /* 0x000000a6a581723e */ /* 0x000fe200000000ff */
[C---:B------:R-:W-:Y:S02]  /*10da0*/  FMUL.FTZ R24, R2.reuse, R108 ;  /* 0x0000006c02187220 */ /* 0x040fe40000410000 */
[----:B------:R-:W-:Y:S02]  /*10db0*/  FMUL.FTZ R25, R2, R109 ;  /* 0x0000006d02197220 */ /* 0x000fe40000410000 */
[----:B------:R-:W5:Y:S01]  /*10dc0*/  LDSM.16.MT88.4 R20, [R198+0x100] ;  /* 0x00010000c614783b */ /* 0x000f620000004200 */
[C---:B------:R-:W-:Y:S02]  /*10dd0*/  FMUL.FTZ R43, R0.reuse, R43 ;  /* 0x0000002b002b7220 */ /* 0x040fe40000410000 */
[C---:B-1----:R-:W-:Y:S02]  /*10de0*/  FMUL.FTZ R26, R0.reuse, R110 ;  /* 0x0000006e001a7220 */ /* 0x042fe40000410000 */
[----:B------:R-:W-:Y:S02]  /*10df0*/  FMUL.FTZ R27, R0, R111 ;  /* 0x0000006f001b7220 */ /* 0x000fe40000410000 */
[----:B------:R-:W-:Y:S01]  /*10e00*/  FMUL.FTZ R45, R2, R45 ;  /* 0x0000002d022d7220 */ /* 0x000fe20000410000 */
[----:B------:R-:W-:Y:S01]  /*10e10*/  LDSM.16.MT88.4 R100, [R197+0x2100] ;  /* 0x00210000c564783b */ /* 0x000fe20000004200 */
[C---:B------:R-:W-:Y:S02]  /*10e20*/  FMUL.FTZ R46, R0.reuse, R46 ;  /* 0x0000002e002e7220 */ /* 0x040fe40000410000 */
[----:B------:R-:W-:Y:S02]  /*10e30*/  FMUL.FTZ R47, R0, R47 ;  /* 0x0000002f002f7220 */ /* 0x000fe40000410000 */
[C---:B------:R-:W-:Y:S02]  /*10e40*/  FMUL.FTZ R48, R2.reuse, R48 ;  /* 0x0000003002307220 */ /* 0x040fe40000410000 */
[----:B------:R-:W-:Y:S01]  /*10e50*/  FMUL.FTZ R49, R2, R49 ;  /* 0x0000003102317220 */ /* 0x000fe20000410000 */
[----:B----4-:R-:W1:Y:S01]  /*10e60*/  LDSM.16.MT88.4 R28, [R197+0x100] ;  /* 0x00010000c51c783b */ /* 0x010e620000004200 */
[----:B---3--:R-:W-:Y:S01]  /*10e70*/  F2FP.PACK_AB R131, R135, R164 ;  /* 0x000000a48783723e */ /* 0x008fe200000000ff */
[C---:B------:R-:W-:Y:S02]  /*10e80*/  FMUL.FTZ R50, R0.reuse, R50 ;  /* 0x0000003200327220 */ /* 0x040fe40000410000 */
[----:B------:R-:W-:Y:S02]  /*10e90*/  FMUL.FTZ R51, R0, R51 ;  /* 0x0000003300337220 */ /* 0x000fe40000410000 */
[C---:B------:R-:W-:Y:S02]  /*10ea0*/  FMUL.FTZ R52, R2.reuse, R52 ;  /* 0x0000003402347220 */ /* 0x040fe40000410000 */
[----:B------:R-:W-:Y:S01]  /*10eb0*/  LDSM.16.MT88.4 R108, [R196+0x2100] ;  /* 0x00210000c46c783b */ /* 0x000fe20000004200 */
[----:B------:R-:W-:Y:S02]  /*10ec0*/  FMUL.FTZ R53, R2, R53 ;  /* 0x0000003502357220 */ /* 0x000fe40000410000 */
[C---:B------:R-:W-:Y:S02]  /*10ed0*/  FMUL.FTZ R54, R0.reuse, R54 ;  /* 0x0000003600367220 */ /* 0x040fe40000410000 */
[----:B------:R-:W-:Y:S02]  /*10ee0*/  FMUL.FTZ R55, R0, R55 ;  /* 0x0000003700377220 */ /* 0x000fe40000410000 */
[C---:B------:R-:W-:Y:S01]  /*10ef0*/  FMUL.FTZ R56, R2.reuse, R56 ;  /* 0x0000003802387220 */ /* 0x040fe20000410000 */
[C---:B--2---:R-:W-:Y:S01]  /*10f00*/  HMMA.16816.F32 R4, R128.reuse, R12, R4 ;  /* 0x0000000c8004723c */ /* 0x044fe20000001804 */
[----:B------:R-:W-:Y:S04]  /*10f10*/  LDSM.16.MT88.4 R116, [R197+0x900] ;  /* 0x00090000c574783b */ /* 0x000fe80000004200 */
[C---:B------:R-:W-:Y:S02]  /*10f20*/  FMUL.FTZ R57, R2.reuse, R57 ;  /* 0x0000003902397220 */ /* 0x040fe40000410000 */
[C---:B------:R-:W-:Y:S01]  /*10f30*/  FMUL.FTZ R12, R2.reuse, R120 ;  /* 0x00000078020c7220 */ /* 0x040fe20000410000 */
[C---:B------:R-:W-:Y:S01]  /*10f40*/  HMMA.16816.F32 R8, R128.reuse, R14, R8 ;  /* 0x0000000e8008723c */ /* 0x040fe20000001808 */
[----:B------:R-:W-:Y:S03]  /*10f50*/  LDSM.16.MT88.4 R124, [R203+0x2900] ;  /* 0x00290000cb7c783b */ /* 0x000fe60000004200 */
[----:B------:R-:W-:Y:S02]  /*10f60*/  FMUL.FTZ R13, R2, R121 ;  /* 0x00000079020d7220 */ /* 0x000fe40000410000 */
[C---:B------:R-:W-:Y:S02]  /*10f70*/  FMUL.FTZ R58, R0.reuse, R58 ;  /* 0x0000003a003a7220 */ /* 0x040fe40000410000 */
[C---:B------:R-:W-:Y:S01]  /*10f80*/  FMUL.FTZ R14, R0.reuse, R122 ;  /* 0x0000007a000e7220 */ /* 0x040fe20000410000 */
[----:B------:R-:W-:Y:S03]  /*10f90*/  LDSM.16.MT88.4 R136, [R198+0x2900] ;  /* 0x00290000c688783b */ /* 0x000fe60000004200 */
[C---:B------:R-:W-:Y:S02]  /*10fa0*/  FMUL.FTZ R15, R0.reuse, R123 ;  /* 0x0000007b000f7220 */ /* 0x040fe40000410000 */
[----:B------:R-:W-:Y:S02]  /*10fb0*/  FMUL.FTZ R59, R0, R59 ;  /* 0x0000003b003b7220 */ /* 0x000fe40000410000 */
[C---:B------:R-:W-:Y:S01]  /*10fc0*/  FMUL.FTZ R60, R2.reuse, R60 ;  /* 0x0000003c023c7220 */ /* 0x040fe20000410000 */
[----:B------:R-:W2:Y:S01]  /*10fd0*/  LDSM.16.MT88.4 R120, [R196+0x100] ;  /* 0x00010000c478783b */ /* 0x000ea20000004200 */
[----:B------:R-:W-:Y:S01]  /*10fe0*/  FMUL.FTZ R61, R2, R61 ;  /* 0x0000003d023d7220 */ /* 0x000fe20000410000 */
[C---:B-----5:R-:W-:Y:S03]  /*10ff0*/  HMMA.16816.F32 R12, R128.reuse, R20, R12 ;  /* 0x00000014800c723c */ /* 0x060fe6000000180c */
[C---:B------:R-:W-:Y:S02]  /*11000*/  FMUL.FTZ R62, R0.reuse, R62 ;  /* 0x0000003e003e7220 */ /* 0x040fe40000410000 */
[----:B------:R-:W-:Y:S01]  /*11010*/  FMUL.FTZ R63, R0, R63 ;  /* 0x0000003f003f7220 */ /* 0x000fe20000410000 */
[----:B------:R-:W-:Y:S01]  /*11020*/  LDSM.16.MT88.4 R140, [R197+0x2900] ;  /* 0x00290000c58c783b */ /* 0x000fe20000004200 */
[C---:B------:R-:W-:Y:S01]  /*11030*/  FMUL.FTZ R20, R2.reuse, R112 ;  /* 0x0000007002147220 */ /* 0x040fe20000410000 */
[C---:B------:R-:W-:Y:S04]  /*11040*/  HMMA.16816.F32 R16, R128.reuse, R22, R16 ;  /* 0x000000168010723c */ /* 0x040fe80000001810 */
[----:B------:R-:W-:Y:S02]  /*11050*/  FMUL.FTZ R21, R2, R113 ;  /* 0x0000007102157220 */ /* 0x000fe40000410000 */
[----:B------:R-:W-:Y:S01]  /*11060*/  LDSM.16.MT88.4 R144, [R203+0x3900] ;  /* 0x00390000cb90783b */ /* 0x000fe20000004200 */
[C---:B------:R-:W-:Y:S02]  /*11070*/  FMUL.FTZ R22, R0.reuse, R114 ;  /* 0x0000007200167220 */ /* 0x040fe40000410000 */
[----:B------:R-:W-:Y:S03]  /*11080*/  FMUL.FTZ R23, R0, R115 ;  /* 0x0000007300177220 */ /* 0x000fe60000410000 */
[C---:B------:R-:W-:Y:S02]  /*11090*/  FMUL.FTZ R64, R2.reuse, R64 ;  /* 0x0000004002407220 */ /* 0x040fe40000410000 */
[----:B------:R-:W3:Y:S01]  /*110a0*/  LDSM.16.MT88.4 R112, [R203+0x2100] ;  /* 0x00210000cb70783b */ /* 0x000ee20000004200 */
[----:B------:R-:W-:Y:S01]  /*110b0*/  FMUL.FTZ R65, R2, R65 ;  /* 0x0000004102417220 */ /* 0x000fe20000410000 */
[C---:B-1----:R-:W-:Y:S03]  /*110c0*/  HMMA.16816.F32 R20, R128.reuse, R28, R20 ;  /* 0x0000001c8014723c */ /* 0x042fe60000001814 */
        /* <DEDUP_REMOVED lines=10> */
[----:B------:R-:W1:Y:S01]  /*11170*/  LDSM.16.MT88.4 R104, [R198+0x2100] ;  /* 0x00210000c668783b */ /* 0x000e620000004200 */
[----:B------:R-:W-:Y:S01]  /*11180*/  FMUL.FTZ R69, R2, R69 ;  /* 0x0000004502457220 */ /* 0x000fe20000410000 */
[C---:B--2---:R-:W-:Y:S03]  /*11190*/  HMMA.16816.F32 R28, R128.reuse, R120, R28 ;  /* 0x00000078801c723c */ /* 0x044fe6000000181c */
[C---:B------:R-:W-:Y:S02]  /*111a0*/  FMUL.FTZ R70, R0.reuse, R70 ;  /* 0x0000004600467220 */ /* 0x040fe40000410000 */
[----:B------:R-:W-:Y:S01]  /*111b0*/  FMUL.FTZ R71, R0, R71 ;  /* 0x0000004700477220 */ /* 0x000fe20000410000 */
[----:B------:R-:W-:Y:S01]  /*111c0*/  LDSM.16.MT88.4 R156, [R196+0x3900] ;  /* 0x00390000c49c783b */ /* 0x000fe20000004200 */
[C---:B------:R-:W-:Y:S01]  /*111d0*/  FMUL.FTZ R72, R2.reuse, R72 ;  /* 0x0000004802487220 */ /* 0x040fe20000410000 */
[C---:B------:R-:W-:Y:S04]  /*111e0*/  HMMA.16816.F32 R32, R128.reuse, R122, R32 ;  /* 0x0000007a8020723c */ /* 0x040fe80000001820 */
[----:B------:R-:W-:Y:S02]  /*111f0*/  FMUL.FTZ R73, R2, R73 ;  /* 0x0000004902497220 */ /* 0x000fe40000410000 */
[----:B------:R-:W-:Y:S01]  /*11200*/  LDSM.16.MT88.4 R120, [R196+0x900] ;  /* 0x00090000c478783b */ /* 0x000fe20000004200 */
[C---:B------:R-:W-:Y:S01]  /*11210*/  FMUL.FTZ R74, R0.reuse, R74 ;  /* 0x0000004a004a7220 */ /* 0x040fe20000410000 */
[C---:B---3--:R-:W-:Y:S04]  /*11220*/  HMMA.16816.F32 R36, R128.reuse, R112, R36 ;  /* 0x000000708024723c */ /* 0x048fe80000001824 */
[----:B------:R-:W-:Y:S02]  /*11230*/  FMUL.FTZ R75, R0, R75 ;  /* 0x0000004b004b7220 */ /* 0x000fe40000410000 */
[----:B------:R-:W0:Y:S01]  /*11240*/  LDGDEPBAR ;  /* 0x00000000000079af */ /* 0x000e220000000000 */
[C---:B------:R-:W-:Y:S01]  /*11250*/  FMUL.FTZ R84, R2.reuse, R84 ;  /* 0x0000005402547220 */ /* 0x040fe20000410000 */
[C---:B------:R-:W-:Y:S04]  /*11260*/  HMMA.16816.F32 R40, R128.reuse, R114, R40 ;  /* 0x000000728028723c */ /* 0x040fe80000001828 */
[----:B------:R-:W-:Y:S02]  /*11270*/  FMUL.FTZ R85, R2, R85 ;  /* 0x0000005502557220 */ /* 0x000fe40000410000 */
[----:B------:R-:W-:Y:S01]  /*11280*/  LDSM.16.MT88.4 R112, [R203+0x900] ;  /* 0x00090000cb70783b */ /* 0x000fe20000004200 */
[C---:B------:R-:W-:Y:S02]  /*11290*/  FMUL.FTZ R86, R0.reuse, R86 ;  /* 0x0000005600567220 */ /* 0x040fe40000410000 */
[----:B------:R-:W-:Y:S03]  /*112a0*/  FMUL.FTZ R87, R0, R87 ;  /* 0x0000005700577220 */ /* 0x000fe60000410000 */
[--C-:B------:R-:W-:Y:S01]  /*112b0*/  FFMA.FTZ R171, R171, c[0x0][0x2d0], -R174.reuse ;  /* 0x0000b400abab7a23 */ /* 0x100fe200000108ae */
[C---:B-1----:R-:W-:Y:S03]  /*112c0*/  HMMA.16816.F32 R44, R128.reuse, R104, R44 ;  /* 0x00000068802c723c */ /* 0x042fe6000000182c */
[--C-:B------:R-:W-:Y:S02]  /*112d0*/  FFMA.FTZ R176, R245, c[0x0][0x2d0], -R174.reuse ;  /* 0x0000b400f5b07a23 */ /* 0x100fe400000108ae */
[----:B------:R-:W-:Y:S01]  /*112e0*/  MUFU.EX2 R171, R171 ;  /* 0x000000ab00ab7308 */ /* 0x000fe20000000800 */
[--C-:B------:R-:W-:Y:S02]  /*112f0*/  FFMA.FTZ R177, R243, c[0x0][0x2d0], -R174.reuse ;  /* 0x0000b400f3b17a23 */ /* 0x100fe400000108ae */
[--C-:B------:R-:W-:Y:S01]  /*11300*/  FFMA.FTZ R243, R160, c[0x0][0x2d0], -R161.reuse ;  /* 0x0000b400a0f37a23 */ /* 0x100fe200000108a1 */
[C---:B------:R-:W-:Y:S01]  /*11310*/  HMMA.16816.F32 R48, R128.reuse, R106, R48 ;  /* 0x0000006a8030723c */ /* 0x040fe20000001830 */
[----:B------:R-:W1:Y:S02]  /*11320*/  LDSM.16.MT88.4 R104, [R203+0x4100] ;  /* 0x00410000cb68783b */ /* 0x000e640000004200 */
[--C-:B------:R-:W-:Y:S02]  /*11330*/  FFMA.FTZ R178, R181, c[0x0][0x2d0], -R174.reuse ;  /* 0x0000b400b5b27a23 */ /* 0x100fe400000108ae */
[--C-:B------:R-:W-:Y:S01]  /*11340*/  FFMA.FTZ R179, R242, c[0x0][0x2d0], -R161.reuse ;  /* 0x0000b400f2b37a23 */ /* 0x100fe200000108a1 */
[----:B------:R-:W2:Y:S02]  /*11350*/  MUFU.EX2 R176, R176 ;  /* 0x000000b000b07308 */ /* 0x000ea40000000800 */
[C---:B------:R-:W-:Y:S04]  /*11360*/  HMMA.16816.F32 R52, R128.reuse, R100, R52 ;  /* 0x000000648034723c */ /* 0x040fe80000001834 */
[--C-:B------:R-:W-:Y:S02]  /*11370*/  FFMA.FTZ R180, R180, c[0x0][0x2d0], -R161.reuse ;  /* 0x0000b400b4b47a23 */ /* 0x100fe400000108a1 */
[--C-:B------:R-:W-:Y:S02]  /*11380*/  FFMA.FTZ R181, R240, c[0x0][0x2d0], -R161.reuse ;  /* 0x0000b400f0b57a23 */ /* 0x100fe400000108a1 */
[C---:B------:R-:W-:Y:S01]  /*11390*/  HMMA.16816.F32 R56, R128.reuse, R102, R56 ;  /* 0x000000668038723c */ /* 0x040fe20000001838 */
[----:B------:R-:W3:Y:S01]  /*113a0*/  LDSM.16.MT88.4 R100, [R198+0x4100] ;  /* 0x00410000c664783b */ /* 0x000ee20000004200 */
[----:B------:R-:W-:Y:S02]  /*113b0*/  MUFU.EX2 R177, R177 ;  /* 0x000000b100b17308 */ /* 0x000fe40000000800 */
[--C-:B------:R-:W-:Y:S02]  /*113c0*/  FFMA.FTZ R182, R182, c[0x0][0x2d0], -R161.reuse ;  /* 0x0000b400b6b67a23 */ /* 0x100fe400000108a1 */
[C---:B------:R-:W-:Y:S02]  /*113d0*/  FMUL.FTZ R88, R2.reuse, R88 ;  /* 0x0000005802587220 */ /* 0x040fe40000410000 */
[C---:B------:R-:W-:Y:S04]  /*113e0*/  HMMA.16816.F32 R60, R128.reuse, R108, R60 ;  /* 0x0000006c803c723c */ /* 0x040fe8000000183c */
[----:B------:R-:W-:Y:S01]  /*113f0*/  FMUL.FTZ R89, R2, R89 ;  /* 0x0000005902597220 */ /* 0x000fe20000410000 */
[----:B------:R-:W-:Y:S01]  /*11400*/  MUFU.EX2 R178, R178 ;  /* 0x000000b200b27308 */ /* 0x000fe20000000800 */
[C---:B------:R-:W-:Y:S02]  /*11410*/  FMUL.FTZ R90, R0.reuse, R90 ;  /* 0x0000005a005a7220 */ /* 0x040fe40000410000 */
[C---:B------:R-:W-:Y:S01]  /*11420*/  HMMA.16816.F32 R64, R128.reuse, R110, R64 ;  /* 0x0000006e8040723c */ /* 0x040fe20000001840 */
[----:B------:R-:W4:Y:S03]  /*11430*/  LDSM.16.MT88.4 R108, [R197+0x4100] ;  /* 0x00410000c56c783b */ /* 0x000f260000004200 */
[----:B------:R-:W-:Y:S02]  /*11440*/  FMUL.FTZ R91, R0, R91 ;  /* 0x0000005b005b7220 */ /* 0x000fe40000410000 */
[C---:B------:R-:W-:Y:S01]  /*11450*/  FMUL.FTZ R92, R2.reuse, R92 ;  /* 0x0000005c025c7220 */ /* 0x040fe20000410000 */
[----:B------:R-:W-:Y:S01]  /*11460*/  MUFU.EX2 R179, R179 ;  /* 0x000000b300b37308 */ /* 0x000fe20000000800 */
[----:B------:R-:W-:Y:S01]  /*11470*/  FMUL.FTZ R93, R2, R93 ;  /* 0x0000005d025d7220 */ /* 0x000fe20000410000 */
[C---:B-1----:R-:W-:Y:S03]  /*11480*/  HMMA.16816.F32 R68, R128.reuse, R104, R68 ;  /* 0x000000688044723c */ /* 0x042fe60000001844 */
[C---:B------:R-:W-:Y:S02]  /*11490*/  FMUL.FTZ R94, R0.reuse, R94 ;  /* 0x0000005e005e7220 */ /* 0x040fe40000410000 */
[----:B------:R-:W-:Y:S02]  /*114a0*/  FMUL.FTZ R95, R0, R95 ;  /* 0x0000005f005f7220 */ /* 0x000fe40000410000 */
[C---:B------:R-:W-:Y:S01]  /*114b0*/  FMUL.FTZ R96, R2.reuse, R96 ;  /* 0x0000006002607220 */ /* 0x040fe20000410000 */
[C---:B------:R-:W-:Y:S01]  /*114c0*/  HMMA.16816.F32 R72, R128.reuse, R106, R72 ;  /* 0x0000006a8048723c */ /* 0x040fe20000001848 */
[----:B------:R-:W1:Y:S01]  /*114d0*/  LDSM.16.MT88.4 R104, [R196+0x4100] ;  /* 0x00410000c468783b */ /* 0x000e620000004200 */
[----:B------:R-:W5:Y:S02]  /*114e0*/  MUFU.EX2 R180, R180 ;  /* 0x000000b400b47308 */ /* 0x000f640000000800 */
[C---:B------:R-:W-:Y:S02]  /*114f0*/  FMUL.FTZ R76, R2.reuse, R76 ;  /* 0x0000004c024c7220 */ /* 0x040fe40000410000 */
[----:B------:R-:W-:Y:S02]  /*11500*/  FMUL.FTZ R77, R2, R77 ;  /* 0x0000004d024d7220 */ /* 0x000fe40000410000 */
[C---:B------:R-:W-:Y:S04]  /*11510*/  FMUL.FTZ R78, R0.reuse, R78 ;  /* 0x0000004e004e7220 */ /* 0x040fe80000410000 */
[----:B------:R-:W-:Y:S01]  /*11520*/  FMUL.FTZ R79, R0, R79 ;  /* 0x0000004f004f7220 */ /* 0x000fe20000410000 */
[----:B------:R-:W-:Y:S01]  /*11530*/  MUFU.EX2 R181, R181 ;  /* 0x000000b500b57308 */ /* 0x000fe20000000800 */
[----:B------:R-:W-:Y:S02]  /*11540*/  FMUL.FTZ R97, R2, R97 ;  /* 0x0000006102617220 */ /* 0x000fe40000410000 */
[C---:B------:R-:W-:Y:S02]  /*11550*/  FMUL.FTZ R98, R0.reuse, R98 ;  /* 0x0000006200627220 */ /* 0x040fe40000410000 */
[----:B------:R-:W-:Y:S01]  /*11560*/  FMUL.FTZ R99, R0, R99 ;  /* 0x0000006300637220 */ /* 0x000fe20000410000 */
[C---:B---3--:R-:W-:Y:S03]  /*11570*/  HMMA.16816.F32 R76, R128.reuse, R100, R76 ;  /* 0x00000064804c723c */ /* 0x048fe6000000184c */
[C---:B------:R-:W-:Y:S01]  /*11580*/  FMUL.FTZ R80, R2.reuse, R80 ;  /* 0x0000005002507220 */ /* 0x040fe20000410000 */
[----:B------:R-:W3:Y:S01]  /*11590*/  MUFU.EX2 R182, R182 ;  /* 0x000000b600b67308 */ /* 0x000ee20000000800 */
[----:B------:R-:W-:Y:S02]  /*115a0*/  FMUL.FTZ R81, R2, R81 ;  /* 0x0000005102517220 */ /* 0x000fe40000410000 */
[----:B------:R-:W-:Y:S01]  /*115b0*/  FMUL.FTZ R82, R0, R82 ;  /* 0x0000005200527220 */ /* 0x000fe20000410000 */
[----:B--2---:R-:W-:Y:S01]  /*115c0*/  F2FP.PACK_AB R100, R176, R171 ;  /* 0x000000abb064723e */ /* 0x004fe200000000ff */
[----:B------:R-:W-:Y:S03]  /*115d0*/  FMUL.FTZ R83, R0, R83 ;  /* 0x0000005300537220 */ /* 0x000fe60000410000 */
[----:B-----5:R-:W-:Y:S01]  /*115e0*/  F2FP.PACK_AB R101, R180, R179 ;  /* 0x000000b3b465723e */ /* 0x020fe200000000ff */
[--C-:B------:R-:W-:Y:S01]  /*115f0*/  FFMA.FTZ R239, R239, c[0x0][0x2d0], -R174.reuse ;  /* 0x0000b400efef7a23 */ /* 0x100fe200000108ae */
[----:B------:R-:W-:Y:S01]  /*11600*/  MUFU.EX2 R243, R243 ;  /* 0x000000f300f37308 */ /* 0x000fe20000000800 */
[--C-:B------:R-:W-:Y:S01]  /*11610*/  FFMA.FTZ R240, R237, c[0x0][0x2d0], -R174.reuse ;  /* 0x0000b400edf07a23 */ /* 0x100fe200000108ae */
[C---:B------:R-:W-:Y:S03]  /*11620*/  HMMA.16816.F32 R80, R128.reuse, R102, R80 ;  /* 0x000000668050723c */ /* 0x040fe60000001850 */
[--C-:B------:R-:W-:Y:S02]  /*11630*/  FFMA.FTZ R237, R241, c[0x0][0x2d0], -R174.reuse ;  /* 0x0000b400f1ed7a23 */ /* 0x100fe400000108ae */
[--C-:B------:R-:W-:Y:S02]  /*11640*/  FFMA.FTZ R242, R183, c[0x0][0x2d0], -R174.reuse ;  /* 0x0000b400b7f27a23 */ /* 0x100fe400000108ae */
[----:B------:R-:W-:Y:S01]  /*11650*/  F2FP.PACK_AB R102, R178, R177 ;  /* 0x000000b1b266723e */ /* 0x000fe200000000ff */
[C---:B----4-:R-:W-:Y:S01]  /*11660*/  HMMA.16816.F32 R84, R128.reuse, R108, R84 ;  /* 0x0000006c8054723c */ /* 0x050fe20000001854 */
[----:B------:R-:W-:Y:S03]  /*11670*/  MUFU.EX2 R239, R239 ;  /* 0x000000ef00ef7308 */ /* 0x000fe60000000800 */
[----:B---3--:R-:W-:Y:S01]  /*11680*/  F2FP.PACK_AB R103, R182, R181 ;  /* 0x000000b5b667723e */ /* 0x008fe200000000ff */
[--C-:B------:R-:W-:Y:S02]  /*11690*/  FFMA.FTZ R183, R236, c[0x0][0x2d0], -R161.reuse ;  /* 0x0000b400ecb77a23 */ /* 0x100fe400000108a1 */
[--C-:B------:R-:W-:Y:S01]  /*116a0*/  FFMA.FTZ R234, R234, c[0x0][0x2d0], -R161.reuse ;  /* 0x0000b400eaea7a23 */ /* 0x100fe200000108a1 */
[C---:B------:R-:W-:Y:S01]  /*116b0*/  HMMA.16816.F32 R88, R128.reuse, R110, R88 ;  /* 0x0000006e8058723c */ /* 0x040fe20000001858 */
[----:B------:R-:W2:Y:S02]  /*116c0*/  LDSM.16.MT88.4 R108, [R198+0x900] ;  /* 0x00090000c66c783b */ /* 0x000ea40000004200 */
[----:B------:R-:W-:Y:S01]  /*116d0*/  MUFU.EX2 R240, R240 ;  /* 0x000000f000f07308 */ /* 0x000fe20000000800 */
[--C-:B------:R-:W-:Y:S02]  /*116e0*/  FFMA.FTZ R236, R238, c[0x0][0x2d0], -R161.reuse ;  /* 0x0000b400eeec7a23 */ /* 0x100fe400000108a1 */
[--C-:B------:R-:W-:Y:S02]  /*116f0*/  FFMA.FTZ R238, R162, c[0x0][0x2d0], -R161.reuse ;  /* 0x0000b400a2ee7a23 */ /* 0x100fe400000108a1 */
[C---:B-1----:R-:W-:Y:S04]  /*11700*/  HMMA.16816.F32 R92, R128.reuse, R104, R92 ;  /* 0x00000068805c723c */ /* 0x042fe8000000185c */
[--C-:B------:R-:W-:Y:S01]  /*11710*/  FFMA.FTZ R241, R232, c[0x0][0x2d0], -R161.reuse ;  /* 0x0000b400e8f17a23 */ /* 0x100fe200000108a1 */
[----:B------:R-:W-:Y:S01]  /*11720*/  MUFU.EX2 R237, R237 ;  /* 0x000000ed00ed7308 */ /* 0x000fe20000000800 */
[--C-:B------:R-:W-:Y:S02]  /*11730*/  FFMA.FTZ R175, R175, c[0x0][0x2d0], -R174.reuse ;  /* 0x0000b400afaf7a23 */ /* 0x100fe400000108ae */
[----:B------:R-:W-:Y:S01]  /*11740*/  HMMA.16816.F32 R96, R128, R106, R96 ;  /* 0x0000006a8060723c */ /* 0x000fe20000001860 */
[----:B------:R-:W1:Y:S03]  /*11750*/  LDSM.16.MT88.4 R104, [R196+0x2900] ;  /* 0x00290000c468783b */ /* 0x000e660000004200 */
[--C-:B------:R-:W-:Y:S02]  /*11760*/  FFMA.FTZ R232, R173, c[0x0][0x2d0], -R174.reuse ;  /* 0x0000b400ade87a23 */ /* 0x100fe400000108ae */
[--C-:B------:R-:W-:Y:S01]  /*11770*/  FFMA.FTZ R172, R172, c[0x0][0x2d0], -R174.reuse ;  /* 0x0000b400acac7a23 */ /* 0x100fe200000108ae */
[----:B------:R-:W-:Y:S01]  /*11780*/  MUFU.EX2 R242, R242 ;  /* 0x000000f200f27308 */ /* 0x000fe20000000800 */
[C---:B------:R-:W-:Y:S05]  /*11790*/  HMMA.16816.F32 R4, R100.reuse, R112, R4 ;  /* 0x000000706404723c */ /* 0x040fea0000001804 */
[----:B------:R-:W-:Y:S02]  /*117a0*/  FFMA.FTZ R174, R163, c[0x0][0x2d0], -R174 ;  /* 0x0000b400a3ae7a23 */ /* 0x000fe400000108ae */
[--C-:B------:R-:W-:Y:S01]  /*117b0*/  FFMA.FTZ R134, R134, c[0x0][0x2d0], -R161.reuse ;  /* 0x0000b40086867a23 */ /* 0x100fe200000108a1 */
[C---:B------:R-:W-:Y:S01]  /*117c0*/  HMMA.16816.F32 R8, R100.reuse, R114, R8 ;  /* 0x000000726408723c */ /* 0x040fe20000001808 */
[----:B------:R-:W-:Y:S01]  /*117d0*/  LDSM.16.MT88.4 R112, [R198+0x4900] ;  /* 0x00490000c670783b */ /* 0x000fe20000004200 */
[----:B------:R-:W-:Y:S02]  /*117e0*/  MUFU.EX2 R183, R183 ;  /* 0x000000b700b77308 */ /* 0x000fe40000000800 */
[----:B------:R-:W-:Y:S02]  /*117f0*/  FFMA.FTZ R161, R133, c[0x0][0x2d0], -R161 ;  /* 0x0000b40085a17a23 */ /* 0x000fe400000108a1 */
[----:B------:R-:W-:Y:S02]  /*11800*/  FFMA.FTZ R170, R2, R235, R170 ;  /* 0x000000eb02aa7223 */ /* 0x000fe400000100aa */
[----:B------:R-:W-:Y:S01]  /*11810*/  FFMA.FTZ R166, R0, R233, R166 ;  /* 0x000000e900a67223 */ /* 0x000fe200000100a6 */
[C---:B--2---:R-:W-:Y:S03]  /*11820*/  HMMA.16816.F32 R12, R100.reuse, R108, R12 ;  /* 0x0000006c640c723c */ /* 0x044fe6000000180c */
[----:B------:R2:W-:Y:S01]  /*11830*/  MUFU.EX2 R133, R161 ;  /* 0x000000a100857308 */ /* 0x0005e20000000800 */
[----:B------:R-:W-:Y:S02]  /*11840*/  FADD.FTZ R169, R169, R170 ;  /* 0x000000aaa9a97221 */ /* 0x000fe40000010000 */
[----:B------:R-:W-:Y:S02]  /*11850*/  FADD.FTZ R165, R165, R166 ;  /* 0x000000a6a5a57221 */ /* 0x000fe40000010000 */
[C---:B------:R-:W-:Y:S01]  /*11860*/  HMMA.16816.F32 R16, R100.reuse, R110, R16 ;  /* 0x0000006e6410723c */ /* 0x040fe20000001810 */
[----:B------:R-:W3:Y:S03]  /*11870*/  LDSM.16.MT88.4 R108, [R203+0x4900] ;  /* 0x00490000cb6c783b */ /* 0x000ee60000004200 */
[----:B------:R-:W-:Y:S01]  /*11880*/  FADD.FTZ R0, R168, R169 ;  /* 0x000000a9a8007221 */ /* 0x000fe20000010000 */
[----:B------:R-:W-:Y:S01]  /*11890*/  MUFU.EX2 R234, R234 ;  /* 0x000000ea00ea7308 */ /* 0x000fe20000000800 */
[----:B------:R-:W-:Y:S02]  /*118a0*/  FADD.FTZ R2, R164, R165 ;  /* 0x000000a5a4027221 */ /* 0x000fe40000010000 */
[C---:B------:R-:W-:Y:S04]  /*118b0*/  HMMA.16816.F32 R20, R100.reuse, R116, R20 ;  /* 0x000000746414723c */ /* 0x040fe80000001814 */
[----:B------:R-:W-:Y:S02]  /*118c0*/  FADD.FTZ R0, R167, R0 ;  /* 0x00000000a7007221 */ /* 0x000fe40000010000 */
[----:B------:R-:W-:Y:S01]  /*118d0*/  FADD.FTZ R2, R135, R2 ;  /* 0x0000000287027221 */ /* 0x000fe20000010000 */
[----:B------:R-:W-:Y:S01]  /*118e0*/  MUFU.EX2 R236, R236 ;  /* 0x000000ec00ec7308 */ /* 0x000fe20000000800 */
[C---:B------:R-:W-:Y:S01]  /*118f0*/  HMMA.16816.F32 R24, R100.reuse, R118, R24 ;  /* 0x000000766418723c */ /* 0x040fe20000001818 */
[----:B------:R-:W-:Y:S03]  /*11900*/  LDSM.16.MT88.4 R116, [R196+0x4900] ;  /* 0x00490000c474783b */ /* 0x000fe60000004200 */
[----:B------:R-:W-:Y:S01]  /*11910*/  MOV R135, R132 ;  /* 0x0000008400877202 */ /* 0x000fe20000000f00 */
[----:B------:R-:W-:Y:S01]  /*11920*/  FADD.FTZ R171, R171, R0 ;  /* 0x00000000abab7221 */ /* 0x000fe20000010000 */
[----:B------:R-:W-:Y:S01]  /*11930*/  MOV R0, R3 ;  /* 0x0000000300007202 */ /* 0x000fe20000000f00 */
[----:B------:R-:W-:Y:S01]  /*11940*/  FADD.FTZ R179, R179, R2 ;  /* 0x00000002b3b37221 */ /* 0x000fe20000010000 */
[C---:B------:R-:W-:Y:S01]  /*11950*/  HMMA.16816.F32 R28, R100.reuse, R120, R28 ;  /* 0x00000078641c723c */ /* 0x040fe2000000181c */
[----:B--2---:R-:W-:Y:S01]  /*11960*/  LDSM.16.MT88.4 R160, [R203+0x5900] ;  /* 0x00590000cba0783b */ /* 0x004fe20000004200 */
[----:B------:R-:W-:Y:S02]  /*11970*/  MUFU.EX2 R241, R241 ;  /* 0x000000f100f17308 */ /* 0x000fe40000000800 */
[----:B------:R-:W-:Y:S02]  /*11980*/  FADD.FTZ R176, R176, R171 ;  /* 0x000000abb0b07221 */ /* 0x000fe40000010000 */
[----:B------:R-:W-:Y:S02]  /*11990*/  FADD.FTZ R180, R180, R179 ;  /* 0x000000b3b4b47221 */ /* 0x000fe40000010000 */
[C---:B------:R-:W-:Y:S01]  /*119a0*/  HMMA.16816.F32 R32, R100.reuse, R122, R32 ;  /* 0x0000007a6420723c */ /* 0x040fe20000001820 */
[----:B------:R-:W-:Y:S03]  /*119b0*/  LDSM.16.MT88.4 R120, [R198+0x1100] ;  /* 0x00110000c678783b */ /* 0x000fe60000004200 */
[----:B------:R-:W-:Y:S01]  /*119c0*/  MUFU.EX2 R175, R175 ;  /* 0x000000af00af7308 */ /* 0x000fe20000000800 */
[----:B------:R-:W-:Y:S02]  /*119d0*/  FADD.FTZ R177, R177, R176 ;  /* 0x000000b0b1b17221 */ /* 0x000fe40000010000 */
[----:B------:R-:W-:Y:S01]  /*119e0*/  FADD.FTZ R181, R181, R180 ;  /* 0x000000b4b5b57221 */ /* 0x000fe20000010000 */
[C---:B------:R-:W-:Y:S04]  /*119f0*/  HMMA.16816.F32 R36, R100.reuse, R124, R36 ;  /* 0x0000007c6424723c */ /* 0x040fe80000001824 */
[----:B------:R-:W-:Y:S02]  /*11a00*/  FADD.FTZ R178, R178, R177 ;  /* 0x000000b1b2b27221 */ /* 0x000fe40000010000 */
[----:B------:R-:W2:Y:S01]  /*11a10*/  MUFU.EX2 R232, R232 ;  /* 0x000000e800e87308 */ /* 0x000ea20000000800 */
[----:B------:R-:W-:Y:S01]  /*11a20*/  FADD.FTZ R182, R182, R181 ;  /* 0x000000b5b6b67221 */ /* 0x000fe20000010000 */
[C---:B------:R-:W-:Y:S01]  /*11a30*/  HMMA.16816.F32 R40, R100.reuse, R126, R40 ;  /* 0x0000007e6428723c */ /* 0x040fe20000001828 */
[----:B------:R-:W-:Y:S07]  /*11a40*/  LDSM.16.MT88.4 R124, [R196+0x1100] ;  /* 0x00110000c47c783b */ /* 0x000fee0000004200 */
[C---:B------:R-:W-:Y:S01]  /*11a50*/  HMMA.16816.F32 R44, R100.reuse, R136, R44 ;  /* 0x00000088642c723c */ /* 0x040fe2000000182c */
[----:B------:R-:W-:Y:S07]  /*11a60*/  MUFU.EX2 R172, R172 ;  /* 0x000000ac00ac7308 */ /* 0x000fee0000000800 */
[C---:B------:R-:W-:Y:S03]  /*11a70*/  HMMA.16816.F32 R48, R100.reuse, R138, R48 ;  /* 0x0000008a6430723c */ /* 0x040fe60000001830 */
[----:B------:R-:W4:Y:S01]  /*11a80*/  MUFU.EX2 R173, R174 ;  /* 0x000000ae00ad7308 */ /* 0x000f220000000800 */
[----:B--2---:R-:W-:Y:S04]  /*11a90*/  F2FP.PACK_AB R136, R232, R175 ;  /* 0x000000afe888723e */ /* 0x004fe800000000ff */
[C---:B------:R-:W-:Y:S05]  /*11aa0*/  HMMA.16816.F32 R52, R100.reuse, R140, R52 ;  /* 0x0000008c6434723c */ /* 0x040fea0000001834 */
[----:B------:R-:W2:Y:S03]  /*11ab0*/  MUFU.EX2 R238, R238 ;  /* 0x000000ee00ee7308 */ /* 0x000ea60000000800 */
[C---:B------:R-:W-:Y:S01]  /*11ac0*/  HMMA.16816.F32 R56, R100.reuse, R142, R56 ;  /* 0x0000008e6438723c */ /* 0x040fe20000001838 */
[----:B------:R-:W-:Y:S06]  /*11ad0*/  LDSM.16.MT88.4 R140, [R196+0x1900] ;  /* 0x00190000c48c783b */ /* 0x000fec0000004200 */
[----:B------:R-:W5:Y:S01]  /*11ae0*/  MUFU.EX2 R134, R134 ;  /* 0x0000008600867308 */ /* 0x000f620000000800 */
[C---:B-1----:R-:W-:Y:S04]  /*11af0*/  HMMA.16816.F32 R60, R100.reuse, R104, R60 ;  /* 0x00000068643c723c */ /* 0x042fe8000000183c */
[----:B----4-:R-:W-:Y:S04]  /*11b00*/  F2FP.PACK_AB R138, R173, R172 ;  /* 0x000000acad8a723e */ /* 0x010fe800000000ff */
[C---:B------:R-:W-:Y:S01]  /*11b10*/  HMMA.16816.F32 R64, R100.reuse, R106, R64 ;  /* 0x0000006a6440723c */ /* 0x040fe20000001840 */
[----:B------:R-:W1:Y:S03]  /*11b20*/  LDSM.16.MT88.4 R104, [R197+0x4900] ;  /* 0x00490000c568783b */ /* 0x000e660000004200 */
[----:B--2---:R-:W-:Y:S04]  /*11b30*/  F2FP.PACK_AB R137, R243, R238 ;  /* 0x000000eef389723e */ /* 0x004fe800000000ff */
[C---:B---3--:R-:W-:Y:S04]  /*11b40*/  HMMA.16816.F32 R68, R100.reuse, R108, R68 ;  /* 0x0000006c6444723c */ /* 0x048fe80000001844 */
[----:B-----5:R-:W-:Y:S04]  /*11b50*/  F2FP.PACK_AB R139, R133, R134 ;  /* 0x00000086858b723e */ /* 0x020fe800000000ff */
[C---:B------:R-:W-:Y:S01]  /*11b60*/  HMMA.16816.F32 R72, R100.reuse, R110, R72 ;  /* 0x0000006e6448723c */ /* 0x040fe20000001848 */
[----:B------:R-:W2:Y:S07]  /*11b70*/  LDSM.16.MT88.4 R108, [R203+0x1100] ;  /* 0x00110000cb6c783b */ /* 0x000eae0000004200 */
[C---:B------:R-:W-:Y:S08]  /*11b80*/  HMMA.16816.F32 R76, R100.reuse, R112, R76 ;  /* 0x00000070644c723c */ /* 0x040ff0000000184c */
[C---:B------:R-:W-:Y:S01]  /*11b90*/  HMMA.16816.F32 R80, R100.reuse, R114, R80 ;  /* 0x000000726450723c */ /* 0x040fe20000001850 */
[----:B------:R-:W3:Y:S07]  /*11ba0*/  LDSM.16.MT88.4 R112, [R197+0x1100] ;  /* 0x00110000c570783b */ /* 0x000eee0000004200 */
[C---:B-1----:R-:W-:Y:S08]  /*11bb0*/  HMMA.16816.F32 R84, R100.reuse, R104, R84 ;  /* 0x000000686454723c */ /* 0x042ff00000001854 */
[C---:B------:R-:W-:Y:S01]  /*11bc0*/  HMMA.16816.F32 R88, R100.reuse, R106, R88 ;  /* 0x0000006a6458723c */ /* 0x040fe20000001858 */
[----:B------:R-:W1:Y:S07]  /*11bd0*/  LDSM.16.MT88.4 R104, [R203+0x3100] ;  /* 0x00310000cb68783b */ /* 0x000e6e0000004200 */
[C---:B------:R-:W-:Y:S08]  /*11be0*/  HMMA.16816.F32 R92, R100.reuse, R116, R92 ;  /* 0x00000074645c723c */ /* 0x040ff0000000185c */
[----:B------:R-:W-:Y:S01]  /*11bf0*/  HMMA.16816.F32 R96, R100, R118, R96 ;  /* 0x000000766460723c */ /* 0x000fe20000001860 */
[----:B------:R-:W4:Y:S06]  /*11c00*/  LDSM.16.MT88.4 R116, [R198+0x3100] ;  /* 0x00310000c674783b */ /* 0x000f2c0000004200 */
[----:B------:R-:W-:Y:S01]  /*11c10*/  F2FP.PACK_AB R100, R240, R239 ;  /* 0x000000eff064723e */ /* 0x000fe200000000ff */
[----:B------:R-:W-:Y:S01]  /*11c20*/  FADD.FTZ R239, R239, R178 ;  /* 0x000000b2efef7221 */ /* 0x000fe20000010000 */
[----:B------:R-:W-:Y:S03]  /*11c30*/  F2FP.PACK_AB R102, R242, R237 ;  /* 0x000000edf266723e */ /* 0x000fe600000000ff */
[----:B------:R-:W-:Y:S01]  /*11c40*/  F2FP.PACK_AB R101, R234, R183 ;  /* 0x000000b7ea65723e */ /* 0x000fe200000000ff */
[----:B------:R-:W-:Y:S01]  /*11c50*/  FADD.FTZ R240, R240, R239 ;  /* 0x000000eff0f07221 */ /* 0x000fe20000010000 */
[----:B------:R-:W-:Y:S03]  /*11c60*/  F2FP.PACK_AB R103, R241, R236 ;  /* 0x000000ecf167723e */ /* 0x000fe600000000ff */
[----:B------:R-:W-:Y:S04]  /*11c70*/  FADD.FTZ R237, R237, R240 ;  /* 0x000000f0eded7221 */ /* 0x000fe80000010000 */
[C---:B--2---:R-:W-:Y:S03]  /*11c80*/  HMMA.16816.F32 R4, R100.reuse, R108, R4 ;  /* 0x0000006c6404723c */ /* 0x044fe60000001804 */
[----:B------:R-:W-:Y:S04]  /*11c90*/  FADD.FTZ R242, R242, R237 ;  /* 0x000000edf2f27221 */ /* 0x000fe80000010000 */
[----:B------:R-:W-:Y:S01]  /*11ca0*/  FADD.FTZ R175, R175, R242 ;  /* 0x000000f2afaf7221 */ /* 0x000fe20000010000 */
[C---:B------:R-:W-:Y:S01]  /*11cb0*/  HMMA.16816.F32 R8, R100.reuse, R110, R8 ;  /* 0x0000006e6408723c */ /* 0x040fe20000001808 */
[----:B------:R-:W2:Y:S03]  /*11cc0*/  LDSM.16.MT88.4 R108, [R197+0x3100] ;  /* 0x00310000c56c783b */ /* 0x000ea60000004200 */
[----:B------:R-:W-:Y:S04]  /*11cd0*/  FADD.FTZ R175, R232, R175 ;  /* 0x000000afe8af7221 */ /* 0x000fe80000010000 */
[C---:B------:R-:W-:Y:S04]  /*11ce0*/  HMMA.16816.F32 R12, R100.reuse, R120, R12 ;  /* 0x00000078640c723c */ /* 0x040fe8000000180c */
[----:B------:R-:W-:Y:S04]  /*11cf0*/  FADD.FTZ R172, R172, R175 ;  /* 0x000000afacac7221 */ /* 0x000fe80000010000 */
[C---:B------:R-:W-:Y:S04]  /*11d00*/  HMMA.16816.F32 R16, R100.reuse, R122, R16 ;  /* 0x0000007a6410723c */ /* 0x040fe80000001810 */
[----:B------:R-:W-:Y:S04]  /*11d10*/  FADD.FTZ R235, R173, R172 ;  /* 0x000000acadeb7221 */ /* 0x000fe80000010000 */
[C---:B---3--:R-:W-:Y:S08]  /*11d20*/  HMMA.16816.F32 R20, R100.reuse, R112, R20 ;  /* 0x000000706414723c */ /* 0x048ff00000001814 */
[C---:B------:R-:W-:Y:S01]  /*11d30*/  HMMA.16816.F32 R24, R100.reuse, R114, R24 ;  /* 0x000000726418723c */ /* 0x040fe20000001818 */
[----:B------:R-:W3:Y:S07]  /*11d40*/  LDSM.16.MT88.4 R112, [R196+0x3100] ;  /* 0x00310000c470783b */ /* 0x000eee0000004200 */
[C---:B------:R-:W-:Y:S08]  /*11d50*/  HMMA.16816.F32 R28, R100.reuse, R124, R28 ;  /* 0x0000007c641c723c */ /* 0x040ff0000000181c */
[C---:B------:R-:W-:Y:S01]  /*11d60*/  HMMA.16816.F32 R32, R100.reuse, R126, R32 ;  /* 0x0000007e6420723c */ /* 0x040fe20000001820 */
[----:B------:R-:W-:Y:S07]  /*11d70*/  LDSM.16.MT88.4 R124, [R203+0x1900] ;  /* 0x00190000cb7c783b */ /* 0x000fee0000004200 */
[C---:B-1----:R-:W-:Y:S08]  /*11d80*/  HMMA.16816.F32 R36, R100.reuse, R104, R36 ;  /* 0x000000686424723c */ /* 0x042ff00000001824 */
[C---:B------:R-:W-:Y:S01]  /*11d90*/  HMMA.16816.F32 R40, R100.reuse, R106, R40 ;  /* 0x0000006a6428723c */ /* 0x040fe20000001828 */
[----:B------:R-:W1:Y:S07]  /*11da0*/  LDSM.16.MT88.4 R104, [R203+0x5100] ;  /* 0x00510000cb68783b */ /* 0x000e6e0000004200 */
[C---:B----4-:R-:W-:Y:S08]  /*11db0*/  HMMA.16816.F32 R44, R100.reuse, R116, R44 ;  /* 0x00000074642c723c */ /* 0x050ff0000000182c */
[C---:B------:R-:W-:Y:S01]  /*11dc0*/  HMMA.16816.F32 R48, R100.reuse, R118, R48 ;  /* 0x000000766430723c */ /* 0x040fe20000001830 */
[----:B------:R-:W4:Y:S07]  /*11dd0*/  LDSM.16.MT88.4 R116, [R198+0x5100] ;  /* 0x00510000c674783b */ /* 0x000f2e0000004200 */
[C---:B--2---:R-:W-:Y:S08]  /*11de0*/  HMMA.16816.F32 R52, R100.reuse, R108, R52 ;  /* 0x0000006c6434723c */ /* 0x044ff00000001834 */
[C---:B------:R-:W-:Y:S01]  /*11df0*/  HMMA.16816.F32 R56, R100.reuse, R110, R56 ;  /* 0x0000006e6438723c */ /* 0x040fe20000001838 */
[----:B------:R-:W2:Y:S07]  /*11e00*/  LDSM.16.MT88.4 R108, [R197+0x5100] ;  /* 0x00510000c56c783b */ /* 0x000eae0000004200 */
[C---:B---3--:R-:W-:Y:S08]  /*11e10*/  HMMA.16816.F32 R60, R100.reuse, R112, R60 ;  /* 0x00000070643c723c */ /* 0x048ff0000000183c */
[C---:B------:R-:W-:Y:S01]  /*11e20*/  HMMA.16816.F32 R64, R100.reuse, R114, R64 ;  /* 0x000000726440723c */ /* 0x040fe20000001840 */
[----:B------:R-:W3:Y:S07]  /*11e30*/  LDSM.16.MT88.4 R112, [R196+0x5100] ;  /* 0x00510000c470783b */ /* 0x000eee0000004200 */
[C---:B-1----:R-:W-:Y:S08]  /*11e40*/  HMMA.16816.F32 R68, R100.reuse, R104, R68 ;  /* 0x000000686444723c */ /* 0x042ff00000001844 */
[C---:B------:R-:W-:Y:S01]  /*11e50*/  HMMA.16816.F32 R72, R100.reuse, R106, R72 ;  /* 0x0000006a6448723c */ /* 0x040fe20000001848 */
[----:B------:R-:W-:Y:S07]  /*11e60*/  LDSM.16.MT88.4 R104, [R197+0x1900] ;  /* 0x00190000c568783b */ /* 0x000fee0000004200 */
[C---:B----4-:R-:W-:Y:S08]  /*11e70*/  HMMA.16816.F32 R76, R100.reuse, R116, R76 ;  /* 0x00000074644c723c */ /* 0x050ff0000000184c */
[C---:B------:R-:W-:Y:S01]  /*11e80*/  HMMA.16816.F32 R80, R100.reuse, R118, R80 ;  /* 0x000000766450723c */ /* 0x040fe20000001850 */
[----:B------:R-:W1:Y:S07]  /*11e90*/  LDSM.16.MT88.4 R116, [R198+0x1900] ;  /* 0x00190000c674783b */ /* 0x000e6e0000004200 */
[C---:B--2---:R-:W-:Y:S08]  /*11ea0*/  HMMA.16816.F32 R84, R100.reuse, R108, R84 ;  /* 0x0000006c6454723c */ /* 0x044ff00000001854 */
[C---:B------:R-:W-:Y:S08]  /*11eb0*/  HMMA.16816.F32 R88, R100.reuse, R110, R88 ;  /* 0x0000006e6458723c */ /* 0x040ff00000001858 */
[C---:B---3--:R-:W-:Y:S08]  /*11ec0*/  HMMA.16816.F32 R92, R100.reuse, R112, R92 ;  /* 0x00000070645c723c */ /* 0x048ff0000000185c */
[----:B------:R-:W-:Y:S08]  /*11ed0*/  HMMA.16816.F32 R96, R100, R114, R96 ;  /* 0x000000726460723c */ /* 0x000ff00000001860 */
[C---:B------:R-:W-:Y:S01]  /*11ee0*/  HMMA.16816.F32 R128, R136.reuse, R124, R4 ;  /* 0x0000007c8880723c */ /* 0x040fe20000001804 */
[----:B------:R-:W2:Y:S07]  /*11ef0*/  LDSM.16.MT88.4 R4, [R198+0x5900] ;  /* 0x00590000c604783b */ /* 0x000eae0000004200 */
[C---:B------:R-:W-:Y:S01]  /*11f00*/  HMMA.16816.F32 R124, R136.reuse, R126, R8 ;  /* 0x0000007e887c723c */ /* 0x040fe20000001808 */
[----:B------:R-:W3:Y:S07]  /*11f10*/  LDSM.16.MT88.4 R8, [R197+0x5900] ;  /* 0x00590000c508783b */ /* 0x000eee0000004200 */
[C---:B-1----:R-:W-:Y:S01]  /*11f20*/  HMMA.16816.F32 R120, R136.reuse, R116, R12 ;  /* 0x000000748878723c */ /* 0x042fe2000000180c */
[----:B------:R-:W1:Y:S07]  /*11f30*/  LDSM.16.MT88.4 R12, [R196+0x5900] ;  /* 0x00590000c40c783b */ /* 0x000e6e0000004200 */
        /* <DEDUP_REMOVED lines=15> */
[C---:B--2---:R-:W-:Y:S07]  /*12030*/  HMMA.16816.F32 R76, R136.reuse, R4, R76 ;  /* 0x00000004884c723c */ /* 0x044fee000000184c */
[----:B------:R-:W-:Y:S01]  /*12040*/  FADD.FTZ R5, R183, R182 ;  /* 0x000000b6b7057221 */ /* 0x000fe20000010000 */
[C---:B------:R-:W-:Y:S04]  /*12050*/  HMMA.16816.F32 R80, R136.reuse, R6, R80 ;  /* 0x000000068850723c */ /* 0x040fe80000001850 */
[----:B------:R-:W-:Y:S04]  /*12060*/  FADD.FTZ R5, R234, R5 ;  /* 0x00000005ea057221 */ /* 0x000fe80000010000 */
[C---:B---3--:R-:W-:Y:S04]  /*12070*/  HMMA.16816.F32 R84, R136.reuse, R8, R84 ;  /* 0x000000088854723c */ /* 0x048fe80000001854 */
[----:B------:R-:W-:Y:S04]  /*12080*/  FADD.FTZ R236, R236, R5 ;  /* 0x00000005ecec7221 */ /* 0x000fe80000010000 */
[C---:B------:R-:W-:Y:S04]  /*12090*/  HMMA.16816.F32 R88, R136.reuse, R10, R88 ;  /* 0x0000000a8858723c */ /* 0x040fe80000001858 */
[----:B------:R-:W-:Y:S04]  /*120a0*/  FADD.FTZ R241, R241, R236 ;  /* 0x000000ecf1f17221 */ /* 0x000fe80000010000 */
[C---:B-1----:R-:W-:Y:S04]  /*120b0*/  HMMA.16816.F32 R92, R136.reuse, R12, R92 ;  /* 0x0000000c885c723c */ /* 0x042fe8000000185c */
[----:B------:R-:W-:Y:S04]  /*120c0*/  FADD.FTZ R238, R238, R241 ;  /* 0x000000f1eeee7221 */ /* 0x000fe80000010000 */
[----:B------:R-:W-:Y:S04]  /*120d0*/  HMMA.16816.F32 R96, R136, R14, R96 ;  /* 0x0000000e8860723c */ /* 0x000fe80000001860 */
[----:B------:R-:W-:Y:S04]  /*120e0*/  FADD.FTZ R243, R243, R238 ;  /* 0x000000eef3f37221 */ /* 0x000fe80000010000 */
[----:B------:R-:W-:Y:S04]  /*120f0*/  FADD.FTZ R134, R134, R243 ;  /* 0x000000f386867221 */ /* 0x000fe80000010000 */
[----:B------:R-:W-:Y:S01]  /*12100*/  FADD.FTZ R233, R133, R134 ;  /* 0x0000008685e97221 */ /* 0x000fe20000010000 */
[----:B------:R-:W-:-:S05]  /*12110*/  @P0 BRA `(.L_x_129) ;  /* 0xffffd34000000947 */ /* 0x000fca000383ffff */
.L_x_128:
[----:B------:R-:W1:Y:S01]  /*12120*/  SHFL.BFLY PT, R0, R233, 0x2, 0x1f ;  /* 0x0c401f00e9007f89 */ /* 0x000e6200000e0000 */
[----:B------:R-:W-:-:S02]  /*12130*/  MOV R2, RZ ;  /* 0x000000ff00027202 */ /* 0x000fc40000000f00 */
[----:B------:R-:W-:Y:S01]  /*12140*/  MOV R4, RZ ;  /* 0x000000ff00047202 */ /* 0x000fe20000000f00 */
[----:B------:R-:W2:Y:S01]  /*12150*/  SHFL.BFLY PT, R6, R235, 0x2, 0x1f ;  /* 0x0c401f00eb067f89 */ /* 0x000ea200000e0000 */
[----:B------:R-:W-:Y:S02]  /*12160*/  MOV R10, 0xff800000 ;  /* 0xff800000000a7802 */ /* 0x000fe40000000f00 */
[----:B------:R-:W-:Y:S02]  /*12170*/  MOV R12, 0xff800000 ;  /* 0xff800000000c7802 */ /* 0x000fe40000000f00 */
[----:B------:R-:W-:Y:S01]  /*12180*/  PLOP3.LUT P2, PT, PT, PT, PT, 0x8, 0x0 ;  /* 0x000000000000781c */ /* 0x000fe20003f4e170 */
[----:B-1----:R-:W-:Y:S02]  /*12190*/  FADD.FTZ R7, R0, R233 ;  /* 0x000000e900077221 */ /* 0x002fe40000010000 */
[----:B--2---:R-:W-:-:S03]  /*121a0*/  FADD.FTZ R6, R6, R235 ;  /* 0x000000eb06067221 */ /* 0x004fc60000010000 */
[----:B------:R-:W1:Y:S04]  /*121b0*/  SHFL.BFLY PT, R0, R7, 0x1, 0x1f ;  /* 0x0c201f0007007f89 */ /* 0x000e6800000e0000 */
[----:B------:R-:W2:Y:S01]  /*121c0*/  SHFL.BFLY PT, R5, R6, 0x1, 0x1f ;  /* 0x0c201f0006057f89 */ /* 0x000ea200000e0000 */
[----:B-1----:R-:W-:Y:S02]  /*121d0*/  FADD.FTZ R0, R0, R7 ;  /* 0x0000000700007221 */ /* 0x002fe40000010000 */
[----:B--2---:R-:W-:-:S03]  /*121e0*/  FADD.FTZ R5, R6, R5 ;  /* 0x0000000506057221 */ /* 0x004fc60000010000 */
[----:B------:R-:W-:Y:S02]  /*121f0*/  FSETP.NE.FTZ.AND P0, PT, R0, RZ, PT ;  /* 0x000000ff0000720b */ /* 0x000fe40003f15000 */
[----:B------:R-:W-:-:S11]  /*12200*/  FSETP.NE.FTZ.AND P1, PT, R5, RZ, PT ;  /* 0x000000ff0500720b */ /* 0x000fd60003f35000 */
[----:B------:R-:W1:Y:S01]  /*12210*/  @P0 MUFU.RCP R2, R0 ;  /* 0x0000000000020308 */ /* 0x000e620000001000 */
[----:B------:R-:W-:Y:S02]  /*12220*/  @P0 MOV R15, 0x3f317218 ;  /* 0x3f317218000f0802 */ /* 0x000fe40000000f00 */
[----:B------:R-:W-:-:S05]  /*12230*/  @P1 MOV R13, 0x3f317218 ;  /* 0x3f317218000d1802 */ /* 0x000fca0000000f00 */
[----:B------:R-:W2:Y:S01]  /*12240*/  @P1 MUFU.RCP R4, R5 ;  /* 0x0000000500041308 */ /* 0x000ea20000001000 */
[----:B------:R-:W-:-:S07]  /*12250*/  @P1 FMUL.FTZ R13, R13, c[0x0][0x2d0] ;  /* 0x0000b4000d0d1a20 */ /* 0x000fce0000410000 */
[----:B------:R-:W3:Y:S01]  /*12260*/  @P0 MUFU.LG2 R0, R0 ;  /* 0x0000000000000308 */ /* 0x000ee20000000c00 */
[C---:B-1----:R-:W-:Y:S02]  /*12270*/  FMUL.FTZ R130, R2.reuse, R130 ;  /* 0x0000008202827220 */ /* 0x042fe40000410000 */
[C---:B------:R-:W-:Y:S02]  /*12280*/  FMUL.FTZ R131, R2.reuse, R131 ;  /* 0x0000008302837220 */ /* 0x040fe40000410000 */
[C---:B------:R-:W-:Y:S02]  /*12290*/  FMUL.FTZ R126, R2.reuse, R126 ;  /* 0x0000007e027e7220 */ /* 0x040fe40000410000 */
[----:B------:R-:W-:Y:S01]  /*122a0*/  FMUL.FTZ R127, R2, R127 ;  /* 0x0000007f027f7220 */ /* 0x000fe20000410000 */
[----:B------:R-:W1:Y:S01]  /*122b0*/  @P1 MUFU.LG2 R5, R5 ;  /* 0x0000000500051308 */ /* 0x000e620000000c00 */
[C---:B--2---:R-:W-:Y:S02]  /*122c0*/  FMUL.FTZ R128, R4.reuse, R128 ;  /* 0x0000008004807220 */ /* 0x044fe40000410000 */
[----:B------:R-:W-:-:S02]  /*122d0*/  FMUL.FTZ R129, R4, R129 ;  /* 0x0000008104817220 */ /* 0x000fc40000410000 */
[C---:B------:R-:W-:Y:S02]  /*122e0*/  FMUL.FTZ R124, R4.reuse, R124 ;  /* 0x0000007c047c7220 */ /* 0x040fe40000410000 */
[----:B------:R-:W-:Y:S02]  /*122f0*/  FMUL.FTZ R125, R4, R125 ;  /* 0x0000007d047d7220 */ /* 0x000fe40000410000 */
[----:B---3--:R-:W-:Y:S02]  /*12300*/  @P0 FMUL.FTZ R14, R0, 0.69314718246459960938 ;  /* 0x3f317218000e0820 */ /* 0x008fe40000410000 */
[----:B------:R-:W-:Y:S02]  /*12310*/  @P0 FMUL.FTZ R0, R15, c[0x0][0x2d0] ;  /* 0x0000b4000f000a20 */ /* 0x000fe40000410000 */
[C---:B------:R-:W-:Y:S02]  /*12320*/  FMUL.FTZ R120, R4.reuse, R120 ;  /* 0x0000007804787220 */ /* 0x040fe40000410000 */
[----:B------:R-:W-:-:S02]  /*12330*/  FMUL.FTZ R121, R4, R121 ;  /* 0x0000007904797220 */ /* 0x000fc40000410000 */
[----:B-1----:R-:W-:Y:S02]  /*12340*/  @P1 FMUL.FTZ R5, R5, 0.69314718246459960938 ;  /* 0x3f31721805051820 */ /* 0x002fe40000410000 */
        /* <DEDUP_REMOVED lines=41> */
[----:B------:R-:W-:Y:S02]  /*125e0*/  FMUL.FTZ R97, R4, R97 ;  /* 0x0000006104617220 */ /* 0x000fe40000410000 */
        /* <DEDUP_REMOVED lines=43> */
[----:B------:R-:W-:Y:S02]  /*128a0*/  FMUL.FTZ R99, R2, R99 ;  /* 0x0000006302637220 */ /* 0x000fe40000410000 */
[----:B------:R-:W-:Y:S02]  /*128b0*/  @P1 FFMA.FTZ R10, R13, R132, R5 ;  /* 0x000000840d0a1223 */ /* 0x000fe40000010005 */
[----:B------:R-:W-:Y:S02]  /*128c0*/  @P0 FFMA.FTZ R12, R0, R3, R14 ;  /* 0x00000003000c0223 */ /* 0x000fe4000001000e */
.L_x_81:
[----:B------:R-:W-:Y:S01]  /*128d0*/  ULDC.64 UR4, c[0x0][0x118] ;  /* 0x0000460000047ab9 */ /* 0x000fe20000000a00 */
[----:B------:R-:W-:Y:S01]  /*128e0*/  SHF.R.S32.HI R0, RZ, 0x1f, R207 ;  /* 0x0000001fff007819 */ /* 0x000fe200000114cf */
[----:B------:R-:W-:Y:S05]  /*128f0*/  @P2 BRA `(.L_x_130) ;  /* 0x0000168000002947 */ /* 0x000fea0003800000 */
[----:B------:R-:W1:Y:S01]  /*12900*/  S2R R2, SR_TID.X ;  /* 0x0000000000027919 */ /* 0x000e620000002100 */
[----:B------:R-:W-:-:S02]  /*12910*/  F2FP.PACK_AB R7, R7, R6 ;  /* 0x000000060707723e */ /* 0x000fc400000000ff */
[----:B------:R-:W-:Y:S01]  /*12920*/  F2FP.PACK_AB R8, R11, R8 ;  /* 0x000000080b08723e */ /* 0x000fe200000000ff */
[----:B------:R-:W-:Y:S01]  /*12930*/  BAR.SYNC.DEFER_BLOCKING 0x1, 0x100 ;  /* 0x0044000000007b1d */ /* 0x000fe20000010000 */
[----:B------:R-:W-:Y:S01]  /*12940*/  IMAD.MOV.U32 R11, RZ, RZ, 0x20 ;  /* 0x00000020ff0b7424 */ /* 0x000fe200078e00ff */
        /* <DEDUP_REMOVED lines=9> */
[----:B-1----:R-:W-:Y:S02]  /*129e0*/  SHF.R.S32.HI R3, RZ, 0x1f, R2 ;  /* 0x0000001fff037819 */ /* 0x002fe40000011402 */
[----:B------:R-:W-:-:S02]  /*129f0*/  F2FP.PACK_AB R112, R113, R112 ;  /* 0x000000707170723e */ /* 0x000fc400000000ff */
[----:B------:R-:W-:Y:S02]  /*12a00*/  LEA.HI R5, R3, R2, RZ, 0x2 ;  /* 0x0000000203057211 */ /* 0x000fe400078f10ff */
[----:B------:R-:W-:Y:S02]  /*12a10*/  F2FP.PACK_AB R114, R115, R114 ;  /* 0x000000727372723e */ /* 0x000fe400000000ff */
[--C-:B------:R-:W-:Y:S02]  /*12a20*/  SHF.R.S32.HI R14, RZ, 0x2, R5.reuse ;  /* 0x00000002ff0e7819 */ /* 0x100fe40000011405 */
[----:B------:R-:W-:Y:S02]  /*12a30*/  SHF.R.S32.HI R13, RZ, 0x1f, R5 ;  /* 0x0000001fff0d7819 */ /* 0x000fe40000011405 */
[----:B------:R-:W-:Y:S02]  /*12a40*/  LOP3.LUT R5, R5, 0xfffffffc, RZ, 0xc0, !PT ;  /* 0xfffffffc05057812 */ /* 0x000fe400078ec0ff */
[----:B------:R-:W-:-:S02]  /*12a50*/  LEA.HI R13, R13, R14, RZ, 0x3 ;  /* 0x0000000e0d0d7211 */ /* 0x000fc400078f18ff */
[----:B------:R-:W-:Y:S01]  /*12a60*/  F2FP.PACK_AB R108, R109, R108 ;  /* 0x0000006c6d6c723e */ /* 0x000fe200000000ff */
[----:B------:R-:W-:Y:S01]  /*12a70*/  IMAD.IADD R18, R2, 0x1, -R5 ;  /* 0x0000000102127824 */ /* 0x000fe200078e0a05 */
[----:B------:R-:W-:Y:S02]  /*12a80*/  LOP3.LUT R13, R13, 0xfffffff8, RZ, 0xc0, !PT ;  /* 0xfffffff80d0d7812 */ /* 0x000fe400078ec0ff */
[----:B------:R-:W-:Y:S02]  /*12a90*/  F2FP.PACK_AB R110, R111, R110 ;  /* 0x0000006e6f6e723e */ /* 0x000fe400000000ff */
[----:B------:R-:W-:Y:S01]  /*12aa0*/  F2FP.PACK_AB R104, R105, R104 ;  /* 0x000000686968723e */ /* 0x000fe200000000ff */
[----:B------:R-:W-:Y:S01]  /*12ab0*/  IMAD.IADD R14, R14, 0x1, -R13 ;  /* 0x000000010e0e7824 */ /* 0x000fe200078e0a0d */
[----:B------:R-:W-:Y:S02]  /*12ac0*/  LEA.HI R13, R3, R2, RZ, 0x5 ;  /* 0x00000002030d7211 */ /* 0x000fe400078f28ff */
[----:B------:R-:W-:Y:S01]  /*12ad0*/  F2FP.PACK_AB R106, R107, R106 ;  /* 0x0000006a6b6a723e */ /* 0x000fe200000000ff */
[----:B------:R-:W-:Y:S01]  /*12ae0*/  IMAD.SHL.U32 R16, R14, 0x40, RZ ;  /* 0x000000400e107824 */ /* 0x000fe200078e00ff */
[----:B------:R-:W-:-:S02]  /*12af0*/  SHF.R.S32.HI R15, RZ, 0x5, R13 ;  /* 0x00000005ff0f7819 */ /* 0x000fc4000001140d */
[----:B------:R-:W-:Y:S02]  /*12b00*/  LOP3.LUT R6, R14, 0x1, RZ, 0xc0, !PT ;  /* 0x000000010e067812 */ /* 0x000fe400078ec0ff */
[----:B------:R-:W-:Y:S01]  /*12b10*/  LOP3.LUT R16, R16, 0x1c0, RZ, 0xc0, !PT ;  /* 0x000001c010107812 */ /* 0x000fe200078ec0ff */
[----:B------:R-:W-:Y:S01]  /*12b20*/  IMAD R5, R15, 0x200, R18 ;  /* 0x000002000f057824 */ /* 0x000fe200078e0212 */
[----:B------:R-:W-:Y:S02]  /*12b30*/  ISETP.NE.U32.AND P0, PT, R6, 0x1, PT ;  /* 0x000000010600780c */ /* 0x000fe40003f05070 */
[----:B------:R-:W-:Y:S02]  /*12b40*/  LEA.HI R16, R16, R16, RZ, 0x1d ;  /* 0x0000001010107211 */ /* 0x000fe400078fe8ff */
[----:B------:R-:W-:Y:S02]  /*12b50*/  R2P PR, R14, 0x6 ;  /* 0x000000060e007804 */ /* 0x000fe40000000000 */
[----:B------:R-:W-:Y:S01]  /*12b60*/  F2FP.PACK_AB R100, R101, R100 ;  /* 0x000000646564723e */ /* 0x000fe200000000ff */
[----:B------:R-:W-:Y:S01]  /*12b70*/  IMAD.U32 R5, R5, 0x2, R16 ;  /* 0x0000000205057824 */ /* 0x000fe200078e0010 */
[----:B------:R-:W-:-:S02]  /*12b80*/  F2FP.PACK_AB R102, R103, R102 ;  /* 0x000000666766723e */ /* 0x000fc400000000ff */
[----:B------:R-:W-:Y:S01]  /*12b90*/  F2FP.PACK_AB R36, R37, R36 ;  /* 0x000000242524723e */ /* 0x000fe200000000ff */
[----:B------:R-:W-:Y:S01]  /*12ba0*/  IMAD.SHL.U32 R5, R5, 0x2, RZ ;  /* 0x0000000205057824 */ /* 0x000fe200078e00ff */
[----:B------:R-:W-:Y:S02]  /*12bb0*/  F2FP.PACK_AB R38, R39, R38 ;  /* 0x000000262726723e */ /* 0x000fe400000000ff */
[----:B------:R-:W-:Y:S02]  /*12bc0*/  F2FP.PACK_AB R40, R41, R40 ;  /* 0x000000282928723e */ /* 0x000fe400000000ff */
[C---:B------:R-:W-:Y:S01]  /*12bd0*/  IADD3 R6, R5.reuse, 0x80, RZ ;  /* 0x0000008005067810 */ /* 0x040fe20007ffe0ff */
[----:B------:R-:W-:Y:S01]  /*12be0*/  STS [R5+0x80], R128 ;  /* 0x0000808005007388 */ /* 0x000fe20000000800 */
[----:B------:R-:W-:Y:S02]  /*12bf0*/  IADD3 R9, R5, 0x70, RZ ;  /* 0x0000007005097810 */ /* 0x000fe40007ffe0ff */
[----:B------:R-:W-:Y:S01]  /*12c00*/  @P0 IADD3 R9, R6, 0x10, RZ ;  /* 0x0000001006090810 */ /* 0x000fe20007ffe0ff */
[----:B------:R-:W-:Y:S01]  /*12c10*/  STS [R5+0x480], R130 ;  /* 0x0004808205007388 */ /* 0x000fe20000000800 */
[----:B------:R-:W-:Y:S01]  /*12c20*/  SEL R6, R11, 0xffffffe0, !P1 ;  /* 0xffffffe00b067807 */ /* 0x000fe20004800000 */
[----:B------:R-:W-:Y:S01]  /*12c30*/  IMAD.MOV.U32 R11, RZ, RZ, 0x40 ;  /* 0x00000040ff0b7424 */ /* 0x000fe200078e00ff */
[----:B------:R-:W-:Y:S01]  /*12c40*/  F2FP.PACK_AB R42, R43, R42 ;  /* 0x0000002a2b2a723e */ /* 0x000fe200000000ff */
[----:B------:R-:W-:Y:S01]  /*12c50*/  STS [R9], R124 ;  /* 0x0000007c09007388 */ /* 0x000fe20000000800 */
[----:B------:R-:W-:Y:S01]  /*12c60*/  F2FP.PACK_AB R44, R45, R44 ;  /* 0x0000002c2d2c723e */ /* 0x000fe200000000ff */
[----:B------:R-:W-:Y:S01]  /*12c70*/  IMAD.IADD R17, R5, 0x1, R6 ;  /* 0x0000000105117824 */ /* 0x000fe200078e0206 */
[----:B------:R-:W-:Y:S01]  /*12c80*/  SEL R14, R11, 0xffffffc0, !P2 ;  /* 0xffffffc00b0e7807 */ /* 0x000fe20005000000 */
[----:B------:R-:W-:Y:S01]  /*12c90*/  IMAD.IADD R11, R6, 0x1, R9 ;  /* 0x00000001060b7824 */ /* 0x000fe200078e0209 */
[----:B------:R-:W-:Y:S01]  /*12ca0*/  STS [R9+0x400], R126 ;  /* 0x0004007e09007388 */ /* 0x000fe20000000800 */
[----:B------:R-:W-:-:S02]  /*12cb0*/  F2FP.PACK_AB R46, R47, R46 ;  /* 0x0000002e2f2e723e */ /* 0x000fc400000000ff */
[--C-:B------:R-:W-:Y:S01]  /*12cc0*/  IMAD.IADD R19, R5, 0x1, R14.reuse ;  /* 0x0000000105137824 */ /* 0x100fe200078e020e */
[----:B------:R-:W-:Y:S01]  /*12cd0*/  STS [R17+0x80], R120 ;  /* 0x0000807811007388 */ /* 0x000fe20000000800 */
[C---:B------:R-:W-:Y:S01]  /*12ce0*/  IMAD.IADD R21, R14.reuse, 0x1, R9 ;  /* 0x000000010e157824 */ /* 0x040fe200078e0209 */
[----:B------:R-:W-:Y:S01]  /*12cf0*/  F2FP.PACK_AB R48, R49, R48 ;  /* 0x000000303130723e */ /* 0x000fe200000000ff */
[----:B------:R-:W-:Y:S01]  /*12d00*/  IMAD.IADD R23, R14, 0x1, R17 ;  /* 0x000000010e177824 */ /* 0x000fe200078e0211 */
[----:B------:R-:W-:Y:S01]  /*12d10*/  STS [R17+0x480], R122 ;  /* 0x0004807a11007388 */ /* 0x000fe20000000800 */
[----:B------:R-:W-:Y:S01]  /*12d20*/  IMAD.IADD R25, R11, 0x1, R14 ;  /* 0x000000010b197824 */ /* 0x000fe200078e020e */
[----:B------:R-:W-:Y:S02]  /*12d30*/  F2FP.PACK_AB R50, R51, R50 ;  /* 0x000000323332723e */ /* 0x000fe400000000ff */
[----:B------:R-:W-:Y:S01]  /*12d40*/  STS [R11], R116 ;  /* 0x000000740b007388 */ /* 0x000fe20000000800 */
        /* <DEDUP_REMOVED lines=11> */
[----:B------:R-:W-:Y:S01]  /*12e00*/  STS [R21], R108 ;  /* 0x0000006c15007388 */ /* 0x000fe20000000800 */
        /* <DEDUP_REMOVED lines=19> */
[----:B------:R-:W-:Y:S01]  /*12f40*/  ISETP.NE.U32.AND P1, PT, RZ, c[0x0][0x508], PT ;  /* 0x00014200ff007a0c */ /* 0x000fe20003f25070 */
[----:B------:R-:W-:Y:S01]  /*12f50*/  STS [R5+0x4480], R38 ;  /* 0x0044802605007388 */ /* 0x000fe20000000800 */
[----:B------:R-:W-:Y:S02]  /*12f60*/  ISETP.NE.U32.AND P0, PT, RZ, c[0x0][0x500], PT ;  /* 0x00014000ff007a0c */ /* 0x000fe40003f05070 */
[----:B------:R-:W-:Y:S01]  /*12f70*/  ISETP.NE.AND.EX P1, PT, RZ, c[0x0][0x50c], PT, P1 ;  /* 0x00014300ff007a0c */ /* 0x000fe20003f25310 */
[----:B------:R-:W-:Y:S01]  /*12f80*/  STS [R9+0x4000], R40 ;  /* 0x0040002809007388 */ /* 0x000fe20000000800 */
[----:B------:R-:W-:-:S03]  /*12f90*/  ISETP.NE.AND.EX P0, PT, RZ, c[0x0][0x504], PT, P0 ;  /* 0x00014100ff007a0c */ /* 0x000fc60003f05300 */
        /* <DEDUP_REMOVED lines=19> */
[----:B------:R2:W-:Y:S04]  /*130d0*/  STS [R11+0x8000], R7 ;  /* 0x008000070b007388 */ /* 0x0005e80000000800 */
[----:B------:R-:W-:Y:S01]  /*130e0*/  STS [R11+0x8400], R8 ;  /* 0x008400080b007388 */ /* 0x000fe20000000800 */
[----:B-1----:R-:W-:-:S03]  /*130f0*/  IMAD.MOV.U32 R5, RZ, RZ, 0x4 ;  /* 0x00000004ff057424 */ /* 0x002fc600078e00ff */
[----:B------:R-:W-:Y:S04]  /*13100*/  STS [R19+0x8080], R84 ;  /* 0x0080805413007388 */ /* 0x000fe80000000800 */
[----:B------:R-:W-:Y:S04]  /*13110*/  STS [R19+0x8480], R86 ;  /* 0x0084805613007388 */ /* 0x000fe80000000800 */
[----:B------:R-:W-:Y:S04]  /*13120*/  STS [R21+0x8000], R88 ;  /* 0x0080005815007388 */ /* 0x000fe80000000800 */
[----:B------:R1:W-:Y:S04]  /*13130*/  STS [R21+0x8400], R90 ;  /* 0x0084005a15007388 */ /* 0x0003e80000000800 */
[----:B------:R3:W-:Y:S01]  /*13140*/  STS [R23+0x8080], R92 ;  /* 0x0080805c17007388 */ /* 0x0007e20000000800 */
[----:B--2---:R-:W-:-:S03]  /*13150*/  IMAD.WIDE R6, R208, R5, c[0x0][0x500] ;  /* 0x00014000d0067625 */ /* 0x004fc600078e0205 */
[----:B------:R3:W-:Y:S04]  /*13160*/  STS [R23+0x8480], R94 ;  /* 0x0084805e17007388 */ /* 0x0007e80000000800 */
[----:B------:R3:W-:Y:S04]  /*13170*/  STS [R25+0x8000], R96 ;  /* 0x0080006019007388 */ /* 0x0007e80000000800 */
[----:B------:R3:W-:Y:S04]  /*13180*/  STS [R25+0x8400], R98 ;  /* 0x0084006219007388 */ /* 0x0007e80000000800 */
[----:B------:R-:W-:Y:S01]  /*13190*/  BAR.SYNC.DEFER_BLOCKING 0x1, 0x100 ;  /* 0x0044000000007b1d */ /* 0x000fe20000010000 */
[----:B------:R-:W-:-:S02]  /*131a0*/  IMAD.MOV.U32 R4, RZ, RZ, c[0x0][0x388] ;  /* 0x0000e200ff047624 */ /* 0x000fc400078e00ff */
[----:B------:R-:W-:-:S03]  /*131b0*/  @P1 IMAD.WIDE R16, R208, R5, c[0x0][0x508] ;  /* 0x00014200d0101625 */ /* 0x000fc600078e0205 */
[----:B------:R-:W2:Y:S04]  /*131c0*/  @P0 LDG.E R9, [R6.64] ;  /* 0x0000000406090981 */ /* 0x000ea8000c1e1900 */
[----:B------:R3:W5:Y:S01]  /*131d0*/  @P1 LDG.E R4, [R16.64] ;  /* 0x0000000410041981 */ /* 0x000762000c1e1900 */
[----:B-1----:R-:W-:Y:S02]  /*131e0*/  CS2R R20, SRZ ;  /* 0x0000000000147805 */ /* 0x002fe4000001ff00 */
[--C-:B--2---:R-:W-:Y:S01]  /*131f0*/  @P0 SHF.R.S32.HI R21, RZ, 0x1f, R9.reuse ;  /* 0x0000001fff150819 */ /* 0x104fe20000011409 */
[----:B------:R-:W-:Y:S01]  /*13200*/  @P0 IMAD.MOV.U32 R20, RZ, RZ, R9 ;  /* 0x000000ffff140224 */ /* 0x000fe200078e0009 */
[----:B------:R-:W-:Y:S05]  /*13210*/  @P1 BRA `(.L_x_131) ;  /* 0x0000004000001947 */ /* 0x000fea0003800000 */
[----:B---3--:R-:W-:Y:S05]  /*13220*/  @!P0 BRA `(.L_x_131) ;  /* 0x0000003000008947 */ /* 0x008fea0003800000 */
[----:B-----5:R-:W2:Y:S04]  /*13230*/  LDG.E R4, [R6.64] ;  /* 0x0000000406047981 */ /* 0x020ea8000c1e1900 */
[----:B------:R-:W2:Y:S02]  /*13240*/  LDG.E R5, [R6.64+0x4] ;  /* 0x0000040406057981 */ /* 0x000ea4000c1e1900 */
[----:B--2---:R-:W-:-:S02]  /*13250*/  IADD3 R4, -R4, R5, RZ ;  /* 0x0000000504047210 */ /* 0x004fc40007ffe1ff */
.L_x_131:
[----:B---3--:R-:W-:Y:S01]  /*13260*/  LOP3.LUT R13, R13, 0xffffffe0, RZ, 0xc0, !PT ;  /* 0xffffffe00d0d7812 */ /* 0x008fe200078ec0ff */
[----:B------:R-:W1:Y:S01]  /*13270*/  S2R R55, SR_CTAID.X ;  /* 0x0000000000377919 */ /* 0x000e620000002500 */
[----:B------:R-:W-:Y:S01]  /*13280*/  SHF.R.S32.HI R14, RZ, 0x1f, R15 ;  /* 0x0000001fff0e7819 */ /* 0x000fe2000001140f */
[----:B------:R-:W-:Y:S01]  /*13290*/  IMAD.MOV.U32 R7, RZ, RZ, c[0x0][0x4e8] ;  /* 0x00013a00ff077624 */ /* 0x000fe200078e00ff */
[----:B------:R-:W-:Y:S01]  /*132a0*/  LEA.HI R8, R18, R18, RZ, 0x1 ;  /* 0x0000001212087211 */ /* 0x000fe200078f08ff */
[----:B------:R-:W-:Y:S01]  /*132b0*/  IMAD.IADD R6, R2, 0x1, -R13 ;  /* 0x0000000102067824 */ /* 0x000fe200078e0a0d */
[----:B------:R-:W-:Y:S01]  /*132c0*/  LEA.HI R14, R14, R15, RZ, 0x3 ;  /* 0x0000000f0e0e7211 */ /* 0x000fe200078f18ff */
[----:B------:R-:W-:Y:S01]  /*132d0*/  IMAD.MOV.U32 R19, RZ, RZ, R21 ;  /* 0x000000ffff137224 */ /* 0x000fe200078e0015 */
[----:B------:R-:W-:Y:S01]  /*132e0*/  LOP3.LUT R9, R8, 0x1ffffffe, RZ, 0xc0, !PT ;  /* 0x1ffffffe08097812 */ /* 0x000fe200078ec0ff */
[----:B------:R-:W-:Y:S01]  /*132f0*/  BSSY B0, `(.L_x_132) ;  /* 0x0000080000007945 */ /* 0x000fe20003800000 */
[----:B------:R-:W-:-:S02]  /*13300*/  SHF.R.S32.HI R5, RZ, 0x1f, R6 ;  /* 0x0000001fff057819 */ /* 0x000fc40000011406 */
[----:B------:R-:W-:Y:S02]  /*13310*/  LOP3.LUT R14, R14, 0xffffff8, RZ, 0xc0, !PT ;  /* 0x0ffffff80e0e7812 */ /* 0x000fe400078ec0ff */
[----:B------:R-:W-:Y:S02]  /*13320*/  LEA.HI R5, R5, R6, RZ, 0x2 ;  /* 0x0000000605057211 */ /* 0x000fe400078f10ff */
[----:B------:R-:W-:Y:S01]  /*13330*/  IADD3 R15, -R14, R15, RZ ;  /* 0x0000000f0e0f7210 */ /* 0x000fe20007ffe1ff */
[----:B------:R-:W-:Y:S01]  /*13340*/  IMAD R14, R0, c[0x0][0x490], RZ ;  /* 0x00012400000e7a24 */ /* 0x000fe200078e02ff */
[----:B------:R-:W-:Y:S01]  /*13350*/  SHF.R.S32.HI R8, RZ, 0x2, R5 ;  /* 0x00000002ff087819 */ /* 0x000fe20000011405 */
[----:B------:R-:W-:Y:S01]  /*13360*/  IMAD.IADD R5, R18, 0x1, -R9 ;  /* 0x0000000112057824 */ /* 0x000fe200078e0a09 */
[----:B------:R-:W-:Y:S01]  /*13370*/  LOP3.LUT P2, RZ, R6, 0x3, RZ, 0xc0, !PT ;  /* 0x0000000306ff7812 */ /* 0x000fe2000784c0ff */
[----:B------:R-:W-:Y:S01]  /*13380*/  IMAD R11, R207, c[0x0][0x494], R14 ;  /* 0x00012500cf0b7a24 */ /* 0x000fe200078e020e */
[----:B------:R-:W-:Y:S01]  /*13390*/  ISETP.NE.AND P1, PT, R7, 0x1, PT ;  /* 0x000000010700780c */ /* 0x000fe20003f25270 */
[----:B------:R-:W-:Y:S01]  /*133a0*/  IMAD R6, R15, 0x10, R8 ;  /* 0x000000100f067824 */ /* 0x000fe200078e0208 */
[----:B------:R-:W-:Y:S01]  /*133b0*/  MOV R18, R20 ;  /* 0x0000001400127202 */ /* 0x000fe20000000f00 */
[----:B------:R-:W-:Y:S01]  /*133c0*/  IMAD R7, R21, c[0x0][0x3a0], RZ ;  /* 0x0000e80015077a24 */ /* 0x000fe200078e02ff */
[-C--:B------:R-:W-:Y:S01]  /*133d0*/  LEA.HI R8, R3, R2.reuse, RZ, 0x3 ;  /* 0x0000000203087211 */ /* 0x080fe200078f18ff */
[----:B------:R-:W-:Y:S01]  /*133e0*/  IMAD R16, R5, 0x8, R6 ;  /* 0x0000000805107824 */ /* 0x000fe200078e0206 */
[----:B------:R-:W-:Y:S01]  /*133f0*/  LEA.HI R3, R3, R2, RZ, 0x6 ;  /* 0x0000000203037211 */ /* 0x000fe200078f30ff */
[----:B------:R-:W-:Y:S01]  /*13400*/  IMAD.WIDE.U32 R18, R207, c[0x0][0x490], R18 ;  /* 0x00012400cf127a25 */ /* 0x000fe200078e0012 */
[----:B------:R-:W-:-:S02]  /*13410*/  LOP3.LUT R5, R8, 0xfffffff8, RZ, 0xc0, !PT ;  /* 0xfffffff808057812 */ /* 0x000fc400078ec0ff */
[----:B-1----:R-:W-:Y:S01]  /*13420*/  LEA R9, R55, R16, 0x7 ;  /* 0x0000001037097211 */ /* 0x002fe200078e38ff */
[C---:B------:R-:W-:Y:S01]  /*13430*/  IMAD R7, R20.reuse, c[0x0][0x3a4], R7 ;  /* 0x0000e90014077a24 */ /* 0x040fe200078e0207 */
[----:B------:R-:W-:Y:S01]  /*13440*/  SHF.R.S32.HI R8, RZ, 0x3, R8 ;  /* 0x00000003ff087819 */ /* 0x000fe20000011408 */
[----:B------:R-:W-:-:S04]  /*13450*/  IMAD.WIDE.U32 R14, R20, c[0x0][0x3a0], RZ ;  /* 0x0000e800140e7a25 */ /* 0x000fc800078e00ff */
[----:B------:R-:W-:Y:S01]  /*13460*/  IMAD.IADD R19, R19, 0x1, R11 ;  /* 0x0000000113137824 */ /* 0x000fe200078e020b */
[----:B------:R-:W-:Y:S01]  /*13470*/  IADD3 R15, R15, R7, RZ ;  /* 0x000000070f0f7210 */ /* 0x000fe20007ffe0ff */
[----:B------:R-:W-:-:S04]  /*13480*/  @P1 IMAD.HI.U32 R11, R9, c[0x0][0x4ec], RZ ;  /* 0x00013b00090b1a27 */ /* 0x000fc800078e00ff */
[----:B------:R-:W-:Y:S01]  /*13490*/  IMAD.IADD R5, R2, 0x1, -R5 ;  /* 0x0000000102057824 */ /* 0x000fe200078e0a05 */
[----:B------:R-:W-:Y:S01]  /*134a0*/  SHF.R.S32.HI R2, RZ, 0x1f, R208 ;  /* 0x0000001fff027819 */ /* 0x000fe200000114d0 */
[----:B------:R-:W-:Y:S01]  /*134b0*/  IMAD.MOV.U32 R7, RZ, RZ, R9 ;  /* 0x000000ffff077224 */ /* 0x000fe200078e0009 */
[----:B------:R-:W-:Y:S01]  /*134c0*/  @P1 SHF.R.U32.HI R7, RZ, c[0x0][0x4f0], R11 ;  /* 0x00013c00ff071a19 */ /* 0x000fe2000001160b */
[----:B------:R-:W-:Y:S01]  /*134d0*/  IMAD R0, R0, c[0x0][0x3e8], RZ ;  /* 0x0000fa0000007a24 */ /* 0x000fe200078e02ff */
[----:B------:R-:W-:Y:S01]  /*134e0*/  SEL R208, R208, RZ, !P0 ;  /* 0x000000ffd0d07207 */ /* 0x000fe20004000000 */
[----:B------:R-:W-:Y:S01]  /*134f0*/  IMAD.WIDE.U32 R14, R207, c[0x0][0x3e8], R14 ;  /* 0x0000fa00cf0e7a25 */ /* 0x000fe200078e000e */
[----:B------:R-:W-:-:S03]  /*13500*/  SEL R2, R2, RZ, !P0 ;  /* 0x000000ff02027207 */ /* 0x000fc60004000000 */
[----:B------:R-:W-:Y:S02]  /*13510*/  IMAD.MOV R16, RZ, RZ, -R7 ;  /* 0x000000ffff107224 */ /* 0x000fe400078e0a07 */
[----:B------:R-:W-:-:S04]  /*13520*/  IMAD.WIDE.U32 R18, R208, c[0x0][0x498], R18 ;  /* 0x00012600d0127a25 */ /* 0x000fc800078e0012 */
[----:B------:R-:W-:Y:S01]  /*13530*/  IMAD R11, R16, c[0x0][0x4e8], R9 ;  /* 0x00013a00100b7a24 */ /* 0x000fe200078e0209 */
[----:B------:R-:W-:Y:S01]  /*13540*/  IADD3 R20, P0, R7, R18, RZ ;  /* 0x0000001207147210 */ /* 0x000fe20007f1e0ff */
[----:B------:R-:W-:Y:S01]  /*13550*/  IMAD R13, R2, c[0x0][0x498], RZ ;  /* 0x00012600020d7a24 */ /* 0x000fe200078e02ff */
[----:B------:R-:W-:Y:S01]  /*13560*/  SHF.R.S32.HI R16, RZ, 0x1f, R7 ;  /* 0x0000001fff107819 */ /* 0x000fe20000011407 */
[----:B------:R-:W-:Y:S01]  /*13570*/  IMAD R17, R207, c[0x0][0x3ec], R0 ;  /* 0x0000fb00cf117a24 */ /* 0x000fe200078e0200 */
[----:B------:R-:W-:Y:S01]  /*13580*/  LEA R0, R5, R8, 0x5 ;  /* 0x0000000805007211 */ /* 0x000fe200078e28ff */
[----:B------:R-:W-:Y:S01]  /*13590*/  IMAD R13, R208, c[0x0][0x49c], R13 ;  /* 0x00012700d00d7a24 */ /* 0x000fe200078e020d */
[----:B------:R-:W-:Y:S02]  /*135a0*/  SHF.R.S32.HI R18, RZ, 0x1f, R11 ;  /* 0x0000001fff127819 */ /* 0x000fe4000001140b */
[----:B------:R-:W-:Y:S01]  /*135b0*/  IADD3 R15, R15, R17, RZ ;  /* 0x000000110f0f7210 */ /* 0x000fe20007ffe0ff */
[----:B------:R-:W-:Y:S01]  /*135c0*/  IMAD R9, R55, 0x80, R0 ;  /* 0x0000008037097824 */ /* 0x000fe200078e0200 */
[----:B------:R-:W-:Y:S01]  /*135d0*/  IADD3.X R21, R16, R19, R13, P0, !PT ;  /* 0x0000001310157210 */ /* 0x000fe200007fe40d */
[----:B------:R-:W-:-:S02]  /*135e0*/  IMAD R18, R18, c[0x0][0x488], RZ ;  /* 0x0001220012127a24 */ /* 0x000fc400078e02ff */
[----:B------:R-:W-:Y:S02]  /*135f0*/  IMAD.SHL.U32 R0, R8, 0x40, RZ ;  /* 0x0000004008007824 */ /* 0x000fe400078e00ff */
[----:B------:R-:W-:-:S03]  /*13600*/  @P1 IMAD.HI.U32 R17, R9, c[0x0][0x4ec], RZ ;  /* 0x00013b0009111a27 */ /* 0x000fc600078e00ff */
[----:B------:R-:W-:Y:S01]  /*13610*/  LOP3.LUT R13, R0, 0x1c0, RZ, 0xc0, !PT ;  /* 0x000001c0000d7812 */ /* 0x000fe200078ec0ff */
[----:B------:R-:W-:-:S04]  /*13620*/  IMAD.WIDE.U32 R20, R11, c[0x0][0x488], R20 ;  /* 0x000122000b147a25 */ /* 0x000fc800078e0014 */
[----:B------:R-:W-:Y:S01]  /*13630*/  IMAD R18, R11, c[0x0][0x48c], R18 ;  /* 0x000123000b127a24 */ /* 0x000fe200078e0212 */
[----:B------:R-:W-:Y:S01]  /*13640*/  LEA R11, P0, R20, c[0x0][0x450], 0x2 ;  /* 0x00011400140b7a11 */ /* 0x000fe200078010ff */
[----:B------:R-:W-:Y:S01]  /*13650*/  IMAD.MOV.U32 R7, RZ, RZ, R9 ;  /* 0x000000ffff077224 */ /* 0x000fe200078e0009 */
[----:B------:R-:W-:Y:S01]  /*13660*/  @P1 SHF.R.U32.HI R7, RZ, c[0x0][0x4f0], R17 ;  /* 0x00013c00ff071a19 */ /* 0x000fe20000011611 */
[----:B------:R-:W-:Y:S01]  /*13670*/  IMAD.SHL.U32 R0, R5, 0x8, RZ ;  /* 0x0000000805007824 */ /* 0x000fe200078e00ff */
[----:B------:R-:W-:Y:S01]  /*13680*/  IADD3 R17, R21, R18, RZ ;  /* 0x0000001215117210 */ /* 0x000fe20007ffe0ff */
[----:B------:R-:W-:Y:S01]  /*13690*/  IMAD R5, R2, c[0x0][0x3f0], RZ ;  /* 0x0000fc0002057a24 */ /* 0x000fe200078e02ff */
[----:B------:R-:W-:Y:S01]  /*136a0*/  SHF.R.U32.HI R2, RZ, 0x3, R13 ;  /* 0x00000003ff027819 */ /* 0x000fe2000001160d */
[----:B------:R-:W-:Y:S01]  /*136b0*/  IMAD.WIDE.U32 R14, R208, c[0x0][0x3f0], R14 ;  /* 0x0000fc00d00e7a25 */ /* 0x000fe200078e000e */
[----:B------:R-:W-:Y:S01]  /*136c0*/  LEA.HI.X R17, R20, c[0x0][0x454], R17, 0x2, P0 ;  /* 0x0001150014117a11 */ /* 0x000fe200000f1411 */
[----:B------:R-:W-:Y:S01]  /*136d0*/  SHFL.IDX PT, R48, R11, RZ, 0x1c1f ;  /* 0x001c1fff0b307589 */ /* 0x000fe200000e0000 */
[----:B------:R-:W-:Y:S01]  /*136e0*/  LOP3.LUT R13, R13, 0x38, R0, 0xf8, !PT ;  /* 0x000000380d0d7812 */ /* 0x000fe200078ef800 */
[----:B------:R-:W-:Y:S01]  /*136f0*/  IMAD R5, R208, c[0x0][0x3f4], R5 ;  /* 0x0000fd00d0057a24 */ /* 0x000fe200078e0205 */
[--C-:B------:R-:W-:Y:S01]  /*13700*/  SHF.R.S32.HI R16, RZ, 0x1f, R7.reuse ;  /* 0x0000001fff107819 */ /* 0x100fe20000011407 */
[----:B------:R-:W1:Y:S01]  /*13710*/  SHFL.IDX PT, R49, R17, RZ, 0x1c1f ;  /* 0x001c1fff11317589 */ /* 0x000e6200000e0000 */
[----:B------:R-:W-:Y:S01]  /*13720*/  LOP3.LUT R13, R13, R2, RZ, 0x3c, !PT ;  /* 0x000000020d0d7212 */ /* 0x000fe200078e3cff */
[----:B------:R-:W-:Y:S01]  /*13730*/  IMAD.MOV R2, RZ, RZ, -R7 ;  /* 0x000000ffff027224 */ /* 0x000fe200078e0a07 */
[----:B------:R-:W-:Y:S01]  /*13740*/  IADD3 R15, R15, R5, RZ ;  /* 0x000000050f0f7210 */ /* 0x000fe20007ffe0ff */
[----:B------:R-:W-:Y:S01]  /*13750*/  SHFL.IDX PT, R50, R11, 0x1, 0x1c1f ;  /* 0x003c1f000b327f89 */ /* 0x000fe200000e0000 */
[----:B------:R-:W-:Y:S01]  /*13760*/  IMAD R5, R55, 0x80, R6 ;  /* 0x0000008037057824 */ /* 0x000fe200078e0206 */
[----:B------:R-:W-:Y:S01]  /*13770*/  SHF.L.U32 R6, R3, 0x3, RZ ;  /* 0x0000000303067819 */ /* 0x000fe200000006ff */
[----:B------:R-:W-:Y:S01]  /*13780*/  IMAD R56, R2, c[0x0][0x4e8], R9 ;  /* 0x00013a0002387a24 */ /* 0x000fe200078e0209 */
[----:B------:R-:W2:Y:S01]  /*13790*/  SHFL.IDX PT, R51, R17, 0x1, 0x1c1f ;  /* 0x003c1f0011337f89 */ /* 0x000ea200000e0000 */
[----:B-----5:R-:W-:Y:S01]  /*137a0*/  IMAD R2, R4, c[0x0][0x4e8], RZ ;  /* 0x00013a0004027a24 */ /* 0x020fe200078e02ff */
[----:B------:R-:W-:Y:S01]  /*137b0*/  IADD3 R9, R5, 0x8, RZ ;  /* 0x0000000805097810 */ /* 0x000fe20007ffe0ff */
[----:B------:R-:W-:Y:S01]  /*137c0*/  IMAD R16, R16, c[0x0][0x3e0], RZ ;  /* 0x0000f80010107a24 */ /* 0x000fe200078e02ff */
[----:B------:R-:W-:Y:S01]  /*137d0*/  LOP3.LUT R6, R13, 0x7ffffe00, R6, 0xf8, !PT ;  /* 0x7ffffe000d067812 */ /* 0x000fe200078ef806 */
[----:B------:R-:W-:Y:S01]  /*137e0*/  IMAD.WIDE.U32 R14, R7, c[0x0][0x3e0], R14 ;  /* 0x0000f800070e7a25 */ /* 0x000fe200078e000e */
[----:B------:R-:W-:-:S02]  /*137f0*/  ISETP.GE.OR P1, PT, R5, R2, P2 ;  /* 0x000000020500720c */ /* 0x000fc40001726670 */
[----:B------:R-:W-:Y:S01]  /*13800*/  ISETP.GE.OR P0, PT, R9, R2, P2 ;  /* 0x000000020900720c */ /* 0x000fe20001706670 */
[----:B------:R-:W-:Y:S01]  /*13810*/  IMAD R16, R7, c[0x0][0x3e4], R16 ;  /* 0x0000f90007107a24 */ /* 0x000fe200078e0210 */
[----:B------:R-:W-:Y:S02]  /*13820*/  SHF.R.S32.HI R4, RZ, 0x1f, R56 ;  /* 0x0000001fff047819 */ /* 0x000fe40000011438 */
[----:B------:R-:W-:Y:S01]  /*13830*/  SHF.L.U32 R58, R6, 0x1, RZ ;  /* 0x00000001063a7819 */ /* 0x000fe200000006ff */
[----:B------:R-:W-:Y:S01]  /*13840*/  IMAD.IADD R15, R15, 0x1, R16 ;  /* 0x000000010f0f7824 */ /* 0x000fe200078e0210 */
[----:B------:R-:W-:Y:S01]  /*13850*/  LEA R55, R55, R8, 0x7 ;  /* 0x0000000837377211 */ /* 0x000fe200078e38ff */
[----:B------:R-:W-:-:S04]  /*13860*/  IMAD R3, R4, c[0x0][0x3d8], RZ ;  /* 0x0000f60004037a24 */ /* 0x000fc800078e02ff */
[----:B-1----:R1:W-:Y:S01]  /*13870*/  @!P1 ST.E [R48.64], R10 ;  /* 0x0000000a30009985 */ /* 0x0023e2000c101904 */
[C---:B------:R-:W-:Y:S02]  /*13880*/  IMAD R3, R56.reuse, c[0x0][0x3dc], R3 ;  /* 0x0000f70038037a24 */ /* 0x040fe400078e0203 */
[----:B------:R-:W-:Y:S01]  /*13890*/  IMAD.WIDE.U32 R56, R56, c[0x0][0x3d8], R14 ;  /* 0x0000f60038387a25 */ /* 0x000fe200078e000e */
[----:B--2---:R1:W-:Y:S03]  /*138a0*/  @!P0 ST.E [R50.64], R12 ;  /* 0x0000000c32008985 */ /* 0x0043e6000c101904 */
[----:B------:R-:W-:Y:S01]  /*138b0*/  IMAD.IADD R3, R57, 0x1, R3 ;  /* 0x0000000139037824 */ /* 0x000fe200078e0203 */
[C---:B------:R-:W-:Y:S01]  /*138c0*/  LEA R57, P0, R56.reuse, c[0x0][0x380], 0x1 ;  /* 0x0000e00038397a11 */ /* 0x040fe200078008ff */
[----:B------:R1:W2:Y:S03]  /*138d0*/  LDS.128 R44, [R58+0x1080] ;  /* 0x001080003a2c7984 */ /* 0x0002a60000000c00 */
[----:B------:R-:W-:Y:S01]  /*138e0*/  LEA.HI.X R56, R56, c[0x0][0x384], R3, 0x1, P0 ;  /* 0x0000e10038387a11 */ /* 0x000fe200000f0c03 */
[----:B------:R1:W3:Y:S01]  /*138f0*/  LDS.128 R40, [R58+0x2080] ;  /* 0x002080003a287984 */ /* 0x0002e20000000c00 */
[----:B------:R-:W-:-:S03]  /*13900*/  ISETP.GE.AND P0, PT, R55, R2, PT ;  /* 0x000000023700720c */ /* 0x000fc60003f06270 */
[----:B------:R1:W4:Y:S04]  /*13910*/  LDS.128 R36, [R58+0x3080] ;  /* 0x003080003a247984 */ /* 0x0003280000000c00 */
[----:B------:R1:W1:Y:S04]  /*13920*/  LDS.128 R32, [R58+0x5080] ;  /* 0x005080003a207984 */ /* 0x0002680000000c00 */
[----:B------:R1:W1:Y:S04]  /*13930*/  LDS.128 R28, [R58+0x6080] ;  /* 0x006080003a1c7984 */ /* 0x0002680000000c00 */
[----:B------:R1:W1:Y:S04]  /*13940*/  LDS.128 R24, [R58+0x7080] ;  /* 0x007080003a187984 */ /* 0x0002680000000c00 */
[----:B------:R1:W1:Y:S04]  /*13950*/  LDS.128 R20, [R58+0x9080] ;  /* 0x009080003a147984 */ /* 0x0002680000000c00 */
[----:B------:R1:W1:Y:S04]  /*13960*/  LDS.128 R16, [R58+0xa080] ;  /* 0x00a080003a107984 */ /* 0x0002680000000c00 */
[----:B------:R1:W1:Y:S04]  /*13970*/  LDS.128 R4, [R58+0xb080] ;  /* 0x00b080003a047984 */ /* 0x0002680000000c00 */
[----:B------:R1:W1:Y:S04]  /*13980*/  SHFL.IDX PT, R60, R57, RZ, 0x181f ;  /* 0x00181fff393c7589 */ /* 0x00026800000e0000 */
[----:B------:R1:W1:Y:S01]  /*13990*/  SHFL.IDX PT, R61, R56, RZ, 0x181f ;  /* 0x00181fff383d7589 */ /* 0x00026200000e0000 */
[----:B------:R-:W-:Y:S05]  /*139a0*/  @P0 BRA `(.L_x_133) ;  /* 0x0000014000000947 */ /* 0x000fea0003800000 */
[----:B-12---:R-:W1:Y:S01]  /*139b0*/  LDS.128 R48, [R58+0x80] ;  /* 0x000080003a307984 */ /* 0x006e620000000c00 */
[----:B------:R-:W-:-:S02]  /*139c0*/  IADD3 R54, R0, 0x40, RZ ;  /* 0x0000004000367810 */ /* 0x000fc40007ffe0ff */
[----:B------:R-:W-:Y:S01]  /*139d0*/  IADD3 R52, R0, 0x80, RZ ;  /* 0x0000008000347810 */ /* 0x000fe20007ffe0ff */
[----:B------:R-:W2:Y:S01]  /*139e0*/  LDS.128 R12, [R58+0x4080] ;  /* 0x004080003a0c7984 */ /* 0x000ea20000000c00 */
[----:B------:R-:W-:Y:S02]  /*139f0*/  ISETP.GE.AND P1, PT, R54, c[0x0][0x3c8], PT ;  /* 0x0000f20036007a0c */ /* 0x000fe40003f26270 */
[----:B------:R-:W-:Y:S01]  /*13a00*/  ISETP.GE.AND P0, PT, R52, c[0x0][0x3c8], PT ;  /* 0x0000f20034007a0c */ /* 0x000fe20003f06270 */
[----:B------:R5:W4:Y:S01]  /*13a10*/  LDS.128 R8, [R58+0x8080] ;  /* 0x008080003a087984 */ /* 0x000b220000000c00 */
[----:B------:R-:W-:-:S09]  /*13a20*/  ISETP.GE.AND P2, PT, R0, c[0x0][0x3c8], PT ;  /* 0x0000f20000007a0c */ /* 0x000fd20003f46270 */
[----:B------:R-:W-:Y:S02]  /*13a30*/  @!P1 SHF.R.S32.HI R53, RZ, 0x1f, R54 ;  /* 0x0000001fff359819 */ /* 0x000fe40000011436 */
[----:B------:R-:W-:Y:S02]  /*13a40*/  @!P0 SHF.R.S32.HI R3, RZ, 0x1f, R52 ;  /* 0x0000001fff038819 */ /* 0x000fe40000011434 */
[----:B------:R-:W-:Y:S02]  /*13a50*/  @!P1 LEA.HI R53, R53, R54, RZ, 0x3 ;  /* 0x0000003635359211 */ /* 0x000fe400078f18ff */
[----:B------:R-:W-:Y:S02]  /*13a60*/  @!P0 LEA.HI R3, R3, R52, RZ, 0x3 ;  /* 0x0000003403038211 */ /* 0x000fe400078f18ff */
[----:B------:R-:W-:Y:S02]  /*13a70*/  @!P1 LOP3.LUT R53, R53, 0xfffffff8, RZ, 0xc0, !PT ;  /* 0xfffffff835359812 */ /* 0x000fe400078ec0ff */
[----:B------:R-:W-:Y:S01]  /*13a80*/  @!P0 LOP3.LUT R3, R3, 0xfffffff8, RZ, 0xc0, !PT ;  /* 0xfffffff803038812 */ /* 0x000fe200078ec0ff */
[----:B-----5:R-:W-:-:S04]  /*13a90*/  @!P2 IMAD.WIDE R58, R0, 0x2, R60 ;  /* 0x00000002003aa825 */ /* 0x020fc800078e023c */
[----:B------:R-:W-:-:S04]  /*13aa0*/  @!P1 IMAD.WIDE R52, R53, 0x2, R60 ;  /* 0x0000000235349825 */ /* 0x000fc800078e023c */
[----:B------:R-:W-:Y:S01]  /*13ab0*/  @!P0 IMAD.WIDE R60, R3, 0x2, R60 ;  /* 0x00000002033c8825 */ /* 0x000fe200078e023c */
[----:B-1----:R1:W-:Y:S04]  /*13ac0*/  @!P2 ST.E.128 [R58.64], R48 ;  /* 0x000000303a00a985 */ /* 0x0023e8000c101d04 */
[----:B--2---:R1:W-:Y:S04]  /*13ad0*/  @!P1 ST.E.128 [R52.64], R12 ;  /* 0x0000000c34009985 */ /* 0x0043e8000c101d04 */
[----:B----4-:R1:W-:Y:S02]  /*13ae0*/  @!P0 ST.E.128 [R60.64], R8 ;  /* 0x000000083c008985 */ /* 0x0103e4000c101d04 */
.L_x_133:
[----:B--2---:R-:W-:Y:S05]  /*13af0*/  BSYNC B0 ;  /* 0x0000000000007941 */ /* 0x004fea0003800000 */
.L_x_132:
[----:B------:R-:W-:Y:S01]  /*13b00*/  IADD3 R3, R55, 0x20, RZ ;  /* 0x0000002037037810 */ /* 0x000fe20007ffe0ff */
[----:B-1----:R1:W2:Y:S01]  /*13b10*/  SHFL.IDX PT, R13, R56, 0x1, 0x181f ;  /* 0x00381f00380d7f89 */ /* 0x0022a200000e0000 */
[----:B------:R-:W-:Y:S02]  /*13b20*/  BSSY B0, `(.L_x_134) ;  /* 0x0000015000007945 */ /* 0x000fe40003800000 */
[----:B------:R-:W-:Y:S01]  /*13b30*/  ISETP.GE.AND P0, PT, R3, R2, PT ;  /* 0x000000020300720c */ /* 0x000fe20003f06270 */
[----:B------:R1:W4:-:S12]  /*13b40*/  SHFL.IDX PT, R12, R57, 0x1, 0x181f ;  /* 0x00381f00390c7f89 */ /* 0x00031800000e0000 */
[----:B------:R-:W-:Y:S05]  /*13b50*/  @P0 BRA `(.L_x_135) ;  /* 0x0000011000000947 */ /* 0x000fea0003800000 */
[C---:B------:R-:W-:Y:S02]  /*13b60*/  IADD3 R10, R0.reuse, 0x40, RZ ;  /* 0x00000040000a7810 */ /* 0x040fe40007ffe0ff */
[----:B------:R-:W-:Y:S02]  /*13b70*/  IADD3 R8, R0, 0x80, RZ ;  /* 0x0000008000087810 */ /* 0x000fe40007ffe0ff */
[----:B------:R-:W-:Y:S02]  /*13b80*/  ISETP.GE.AND P1, PT, R10, c[0x0][0x3c8], PT ;  /* 0x0000f2000a007a0c */ /* 0x000fe40003f26270 */
        /* <DEDUP_REMOVED lines=14> */
.L_x_135:
[----:B------:R-:W-:Y:S05]  /*13c70*/  BSYNC B0 ;  /* 0x0000000000007941 */ /* 0x000fea0003800000 */
.L_x_134:
[----:B------:R-:W-:Y:S01]  /*13c80*/  IADD3 R3, R55, 0x40, RZ ;  /* 0x0000004037037810 */ /* 0x000fe20007ffe0ff */
[----:B--2---:R2:W1:Y:S01]  /*13c90*/  SHFL.IDX PT, R13, R56, 0x2, 0x181f ;  /* 0x00581f00380d7f89 */ /* 0x00446200000e0000 */
[----:B------:R-:W-:Y:S02]  /*13ca0*/  BSSY B0, `(.L_x_136) ;  /* 0x0000015000007945 */ /* 0x000fe40003800000 */
[----:B------:R-:W-:Y:S01]  /*13cb0*/  ISETP.GE.AND P0, PT, R3, R2, PT ;  /* 0x000000020300720c */ /* 0x000fe20003f06270 */
[----:B----4-:R2:W4:-:S12]  /*13cc0*/  SHFL.IDX PT, R12, R57, 0x2, 0x181f ;  /* 0x00581f00390c7f89 */ /* 0x01051800000e0000 */
        /* <DEDUP_REMOVED lines=13> */
[----:B---3--:R1:W-:Y:S02]  /*13da0*/  @!P2 ST.E.128 [R10.64], R40 ;  /* 0x000000280a00a985 */ /* 0x0083e4000c101d04 */
[----:B------:R-:W-:-:S04]  /*13db0*/  @!P1 IMAD.WIDE R8, R9, 0x2, R12 ;  /* 0x0000000209089825 */ /* 0x000fc800078e020c */
[----:B------:R-:W-:Y:S01]  /*13dc0*/  @!P0 IMAD.WIDE R12, R3, 0x2, R12 ;  /* 0x00000002030c8825 */ /* 0x000fe200078e020c */
[----:B------:R1:W-:Y:S04]  /*13dd0*/  @!P1 ST.E.128 [R8.64], R28 ;  /* 0x0000001c08009985 */ /* 0x0003e8000c101d04 */
[----:B------:R1:W-:Y:S02]  /*13de0*/  @!P0 ST.E.128 [R12.64], R16 ;  /* 0x000000100c008985 */ /* 0x0003e4000c101d04 */
.L_x_137:
[----:B------:R-:W-:Y:S05]  /*13df0*/  BSYNC B0 ;  /* 0x0000000000007941 */ /* 0x000fea0003800000 */
.L_x_136:
[----:B------:R-:W-:Y:S01]  /*13e00*/  IADD3 R55, R55, 0x60, RZ ;  /* 0x0000006037377810 */ /* 0x000fe20007ffe0ff */
[----:B-1----:R1:W2:Y:S03]  /*13e10*/  SHFL.IDX PT, R9, R56, 0x3, 0x181f ;  /* 0x00781f0038097f89 */ /* 0x0022a600000e0000 */
[----:B------:R-:W-:Y:S01]  /*13e20*/  ISETP.GE.AND P0, PT, R55, R2, PT ;  /* 0x000000023700720c */ /* 0x000fe20003f06270 */
[----:B------:R1:W4:-:S12]  /*13e30*/  SHFL.IDX PT, R8, R57, 0x3, 0x181f ;  /* 0x00781f0039087f89 */ /* 0x00031800000e0000 */
[----:B------:R-:W-:Y:S05]  /*13e40*/  @P0 EXIT ;  /* 0x000000000000094d */ /* 0x000fea0003800000 */
[C---:B------:R-:W-:Y:S02]  /*13e50*/  IADD3 R3, R0.reuse, 0x40, RZ ;  /* 0x0000004000037810 */ /* 0x040fe40007ffe0ff */
[C---:B------:R-:W-:Y:S02]  /*13e60*/  ISETP.GE.AND P1, PT, R0.reuse, c[0x0][0x3c8], PT ;  /* 0x0000f20000007a0c */ /* 0x040fe40003f26270 */
[----:B------:R-:W-:Y:S02]  /*13e70*/  ISETP.GE.AND P0, PT, R3, c[0x0][0x3c8], PT ;  /* 0x0000f20003007a0c */ /* 0x000fe40003f06270 */
[----:B------:R-:W-:-:S09]  /*13e80*/  IADD3 R13, R0, 0x80, RZ ;  /* 0x00000080000d7810 */ /* 0x000fd20007ffe0ff */
[----:B--2-4-:R-:W-:Y:S02]  /*13e90*/  @!P1 IMAD.WIDE R10, R0, 0x2, R8 ;  /* 0x00000002000a9825 */ /* 0x014fe400078e0208 */
[----:B------:R-:W-:-:S03]  /*13ea0*/  @!P0 SHF.R.S32.HI R2, RZ, 0x1f, R3 ;  /* 0x0000001fff028819 */ /* 0x000fc60000011403 */
[----:B------:R2:W-:Y:S01]  /*13eb0*/  @!P1 ST.E.128 [R10.64], R36 ;  /* 0x000000240a009985 */ /* 0x0005e2000c101d04 */
[----:B------:R-:W-:-:S04]  /*13ec0*/  @!P0 LEA.HI R2, R2, R3, RZ, 0x3 ;  /* 0x0000000302028211 */ /* 0x000fc800078f18ff */
[----:B------:R-:W-:-:S05]  /*13ed0*/  @!P0 LOP3.LUT R2, R2, 0xfffffff8, RZ, 0xc0, !PT ;  /* 0xfffffff802028812 */ /* 0x000fca00078ec0ff */
[----:B------:R-:W-:-:S05]  /*13ee0*/  @!P0 IMAD.WIDE R2, R2, 0x2, R8 ;  /* 0x0000000202028825 */ /* 0x000fca00078e0208 */
[----:B------:R2:W-:Y:S01]  /*13ef0*/  @!P0 ST.E.128 [R2.64], R24 ;  /* 0x0000001802008985 */ /* 0x0005e2000c101d04 */
[----:B------:R-:W-:-:S13]  /*13f00*/  ISETP.GE.AND P0, PT, R13, c[0x0][0x3c8], PT ;  /* 0x0000f2000d007a0c */ /* 0x000fda0003f06270 */
[----:B------:R-:W-:Y:S05]  /*13f10*/  @P0 EXIT ;  /* 0x000000000000094d */ /* 0x000fea0003800000 */
[----:B------:R-:W-:-:S04]  /*13f20*/  SHF.R.S32.HI R0, RZ, 0x1f, R13 ;  /* 0x0000001fff007819 */ /* 0x000fc8000001140d */
[----:B------:R-:W-:-:S04]  /*13f30*/  LEA.HI R0, R0, R13, RZ, 0x3 ;  /* 0x0000000d00007211 */ /* 0x000fc800078f18ff */
[----:B--2---:R-:W-:-:S05]  /*13f40*/  LOP3.LUT R3, R0, 0xfffffff8, RZ, 0xc0, !PT ;  /* 0xfffffff800037812 */ /* 0x004fca00078ec0ff */
[----:B------:R-:W-:-:S05]  /*13f50*/  IMAD.WIDE R8, R3, 0x2, R8 ;  /* 0x0000000203087825 */ /* 0x000fca00078e0208 */
[----:B------:R-:W-:Y:S01]  /*13f60*/  ST.E.128 [R8.64], R4 ;  /* 0x0000000408007985 */ /* 0x000fe2000c101d04 */
[----:B------:R-:W-:Y:S05]  /*13f70*/  EXIT ;  /* 0x000000000000794d */ /* 0x000fea0003800000 */
.L_x_130:
[----:B------:R-:W-:Y:S01]  /*13f80*/  ISETP.NE.U32.AND P1, PT, RZ, c[0x0][0x508], PT ;  /* 0x00014200ff007a0c */ /* 0x000fe20003f25070 */
[----:B------:R-:W-:Y:S01]  /*13f90*/  IMAD.MOV.U32 R9, RZ, RZ, 0x4 ;  /* 0x00000004ff097424 */ /* 0x000fe200078e00ff */
[----:B------:R-:W-:Y:S02]  /*13fa0*/  ISETP.NE.U32.AND P0, PT, RZ, c[0x0][0x500], PT ;  /* 0x00014000ff007a0c */ /* 0x000fe40003f05070 */
[----:B------:R-:W-:Y:S01]  /*13fb0*/  ISETP.NE.AND.EX P1, PT, RZ, c[0x0][0x50c], PT, P1 ;  /* 0x00014300ff007a0c */ /* 0x000fe20003f25310 */
[----:B------:R-:W-:Y:S01]  /*13fc0*/  IMAD.WIDE R6, R208, R9, c[0x0][0x500] ;  /* 0x00014000d0067625 */ /* 0x000fe200078e0209 */
[----:B------:R-:W-:-:S03]  /*13fd0*/  ISETP.NE.AND.EX P0, PT, RZ, c[0x0][0x504], PT, P0 ;  /* 0x00014100ff007a0c */ /* 0x000fc60003f05300 */
[----:B------:R-:W-:-:S08]  /*13fe0*/  IMAD.MOV.U32 R3, RZ, RZ, c[0x0][0x388] ;  /* 0x0000e200ff037624 */ /* 0x000fd000078e00ff */
        /* <DEDUP_REMOVED lines=8> */
[----:B-----5:R-:W2:Y:S04]  /*14070*/  LDG.E R3, [R6.64] ;  /* 0x0000000406037981 */ /* 0x020ea8000c1e1900 */
[----:B------:R-:W2:Y:S02]  /*14080*/  LDG.E R2, [R6.64+0x4] ;  /* 0x0000040406027981 */ /* 0x000ea4000c1e1900 */
[----:B--2---:R-:W-:-:S02]  /*14090*/  IADD3 R3, -R3, R2, RZ ;  /* 0x0000000203037210 */ /* 0x004fc40007ffe1ff */
.L_x_138:
        /* <DEDUP_REMOVED lines=12> */
[----:B------:R-:W-:Y:S01]  /*14160*/  MOV R4, c[0x0][0x4e8] ;  /* 0x00013a0000047a02 */ /* 0x000fe20000000f00 */
[----:B------:R-:W-:Y:S01]  /*14170*/  IMAD.MOV.U32 R12, RZ, RZ, R10 ;  /* 0x000000ffff0c7224 */ /* 0x000fe200078e000a */
[----:B------:R-:W-:Y:S02]  /*14180*/  MOV R13, R11 ;  /* 0x0000000b000d7202 */ /* 0x000fe40000000f00 */
[----:B------:R-:W-:Y:S01]  /*14190*/  ISETP.NE.AND P0, PT, R4, 0x1, PT ;  /* 0x000000010400780c */ /* 0x000fe20003f05270 */
[----:B------:R-:W-:Y:S01]  /*141a0*/  IMAD R4, R0, c[0x0][0x490], RZ ;  /* 0x0001240000047a24 */ /* 0x000fe200078e02ff */
[----:B------:R-:W-:Y:S01]  /*141b0*/  MOV R7, R8 ;  /* 0x0000000800077202 */ /* 0x000fe20000000f00 */
[----:B------:R-:W-:-:S04]  /*141c0*/  IMAD.WIDE.U32 R12, R207, c[0x0][0x490], R12 ;  /* 0x00012400cf0c7a25 */ /* 0x000fc800078e000c */
[----:B------:R-:W-:Y:S02]  /*141d0*/  IMAD R4, R207, c[0x0][0x494], R4 ;  /* 0x00012500cf047a24 */ /* 0x000fe400078e0204 */
[----:B------:R-:W-:Y:S02]  /*141e0*/  IMAD.MOV.U32 R14, RZ, RZ, R12 ;  /* 0x000000ffff0e7224 */ /* 0x000fe400078e000c */
[----:B------:R-:W-:Y:S02]  /*141f0*/  IMAD.IADD R15, R4, 0x1, R13 ;  /* 0x00000001040f7824 */ /* 0x000fe400078e020d */
[----:B------:R-:W-:-:S04]  /*14200*/  @P0 IMAD.HI.U32 R6, R8, c[0x0][0x4ec], RZ ;  /* 0x00013b0008060a27 */ /* 0x000fc800078e00ff */
[----:B------:R-:W-:Y:S01]  /*14210*/  IMAD R13, R5, c[0x0][0x498], RZ ;  /* 0x00012600050d7a24 */ /* 0x000fe200078e02ff */
[----:B------:R-:W-:Y:S01]  /*14220*/  @P0 SHF.R.U32.HI R7, RZ, c[0x0][0x4f0], R6 ;  /* 0x00013c00ff070a19 */ /* 0x000fe20000011606 */
[----:B------:R-:W-:-:S03]  /*14230*/  IMAD.WIDE.U32 R14, R208, c[0x0][0x498], R14 ;  /* 0x00012600d00e7a25 */ /* 0x000fc600078e000e */
[C---:B------:R-:W-:Y:S01]  /*14240*/  IADD3 R9, -R7.reuse, RZ, RZ ;  /* 0x000000ff07097210 */ /* 0x040fe20007ffe1ff */
[----:B------:R-:W-:Y:S01]  /*14250*/  IMAD R13, R208, c[0x0][0x49c], R13 ;  /* 0x00012700d00d7a24 */ /* 0x000fe200078e020d */
[----:B------:R-:W-:Y:S02]  /*14260*/  SHF.R.S32.HI R4, RZ, 0x1f, R7 ;  /* 0x0000001fff047819 */ /* 0x000fe40000011407 */
[----:B------:R-:W-:Y:S01]  /*14270*/  IADD3 R12, P0, R7, R14, RZ ;  /* 0x0000000e070c7210 */ /* 0x000fe20007f1e0ff */
[----:B------:R-:W-:-:S03]  /*14280*/  IMAD R9, R9, c[0x0][0x4e8], R8 ;  /* 0x00013a0009097a24 */ /* 0x000fc600078e0208 */
[----:B------:R-:W-:Y:S02]  /*14290*/  IADD3.X R13, R4, R15, R13, P0, !PT ;  /* 0x0000000f040d7210 */ /* 0x000fe400007fe40d */
[----:B------:R-:W-:Y:S02]  /*142a0*/  SHF.R.S32.HI R6, RZ, 0x1f, R9 ;  /* 0x0000001fff067819 */ /* 0x000fe40000011409 */
[----:B------:R-:W-:Y:S01]  /*142b0*/  MOV R4, 0xff800000 ;  /* 0xff80000000047802 */ /* 0x000fe20000000f00 */
[----:B------:R-:W-:-:S04]  /*142c0*/  IMAD.WIDE.U32 R12, R9, c[0x0][0x488], R12 ;  /* 0x00012200090c7a25 */ /* 0x000fc800078e000c */
[----:B------:R-:W-:-:S04]  /*142d0*/  IMAD R6, R6, c[0x0][0x488], RZ ;  /* 0x0001220006067a24 */ /* 0x000fc800078e02ff */
[----:B------:R-:W-:Y:S01]  /*142e0*/  IMAD R7, R9, c[0x0][0x48c], R6 ;  /* 0x0001230009077a24 */ /* 0x000fe200078e0206 */
[----:B------:R-:W-:-:S04]  /*142f0*/  LEA R6, P0, R12, c[0x0][0x450], 0x2 ;  /* 0x000114000c067a11 */ /* 0x000fc800078010ff */
[----:B------:R-:W-:-:S04]  /*14300*/  IADD3 R7, R13, R7, RZ ;  /* 0x000000070d077210 */ /* 0x000fc80007ffe0ff */
[----:B------:R-:W-:-:S05]  /*14310*/  LEA.HI.X R7, R12, c[0x0][0x454], R7, 0x2, P0 ;  /* 0x000115000c077a11 */ /* 0x000fca00000f1407 */
[----:B------:R1:W-:Y:S02]  /*14320*/  STG.E [R6.64], R4 ;  /* 0x0000000406007986 */ /* 0x0003e4000c101904 */
.L_x_140:
[----:B------:R-:W-:Y:S05]  /*14330*/  BSYNC B0 ;  /* 0x0000000000007941 */ /* 0x000fea0003800000 */
.L_x_139:
[----:B-1----:R-:W1:Y:S01]  /*14340*/  S2R R6, SR_CTAID.X ;  /* 0x0000000000067919 */ /* 0x002e620000002500 */
[----:B------:R-:W-:Y:S01]  /*14350*/  SHF.R.S32.HI R9, RZ, 0x1f, R2 ;  /* 0x0000001fff097819 */ /* 0x000fe20000011402 */
[----:B------:R-:W-:Y:S01]  /*14360*/  IMAD R7, R11, c[0x0][0x3a0], RZ ;  /* 0x0000e8000b077a24 */ /* 0x000fe200078e02ff */
[----:B------:R-:W-:Y:S01]  /*14370*/  MOV R8, c[0x0][0x4e8] ;  /* 0x00013a0000087a02 */ /* 0x000fe20000000f00 */
[----:B------:R-:W-:Y:S01]  /*14380*/  IMAD R0, R0, c[0x0][0x3e8], RZ ;  /* 0x0000fa0000007a24 */ /* 0x000fe200078e02ff */
[----:B------:R-:W-:Y:S01]  /*14390*/  LEA.HI R4, R9, R2, RZ, 0x3 ;  /* 0x0000000209047211 */ /* 0x000fe200078f18ff */
[----:B------:R-:W-:Y:S01]  /*143a0*/  IMAD R7, R10, c[0x0][0x3a4], R7 ;  /* 0x0000e9000a077a24 */ /* 0x000fe200078e0207 */
[----:B------:R-:W-:Y:S01]  /*143b0*/  ISETP.NE.AND P0, PT, R8, 0x1, PT ;  /* 0x000000010800780c */ /* 0x000fe20003f05270 */
[----:B------:R-:W-:Y:S01]  /*143c0*/  IMAD.WIDE.U32 R10, R10, c[0x0][0x3a0], RZ ;  /* 0x0000e8000a0a7a25 */ /* 0x000fe200078e00ff */
[----:B------:R-:W-:Y:S01]  /*143d0*/  LOP3.LUT R9, R4, 0xfffffff8, RZ, 0xc0, !PT ;  /* 0xfffffff804097812 */ /* 0x000fe200078ec0ff */
[----:B------:R-:W-:Y:S01]  /*143e0*/  BSSY B0, `(.L_x_141) ;  /* 0x0000036000007945 */ /* 0x000fe20003800000 */
[----:B------:R-:W-:Y:S01]  /*143f0*/  SHF.R.S32.HI R4, RZ, 0x3, R4 ;  /* 0x00000003ff047819 */ /* 0x000fe20000011404 */
[----:B------:R-:W-:Y:S01]  /*14400*/  IMAD R0, R207, c[0x0][0x3ec], R0 ;  /* 0x0000fb00cf007a24 */ /* 0x000fe200078e0200 */
[----:B------:R-:W-:Y:S01]  /*14410*/  IADD3 R11, R11, R7, RZ ;  /* 0x000000070b0b7210 */ /* 0x000fe20007ffe0ff */
[----:B------:R-:W-:-:S02]  /*14420*/  IMAD.IADD R9, R2, 0x1, -R9 ;  /* 0x0000000102097824 */ /* 0x000fc400078e0a09 */
[----:B------:R-:W-:Y:S02]  /*14430*/  IMAD R5, R5, c[0x0][0x3f0], RZ ;  /* 0x0000fc0005057a24 */ /* 0x000fe400078e02ff */
[----:B------:R-:W-:Y:S01]  /*14440*/  IMAD.WIDE.U32 R10, R207, c[0x0][0x3e8], R10 ;  /* 0x0000fa00cf0a7a25 */ /* 0x000fe200078e000a */
[CC--:B------:R-:W-:Y:S02]  /*14450*/  LEA R7, R9.reuse, R4.reuse, 0x5 ;  /* 0x0000000409077211 */ /* 0x0c0fe400078e28ff */
[----:B------:R-:W-:Y:S01]  /*14460*/  SHF.L.U32 R9, R9, 0x3, RZ ;  /* 0x0000000309097819 */ /* 0x000fe200000006ff */
[----:B------:R-:W-:Y:S01]  /*14470*/  IMAD R5, R208, c[0x0][0x3f4], R5 ;  /* 0x0000fd00d0057a24 */ /* 0x000fe200078e0205 */
[----:B------:R-:W-:Y:S01]  /*14480*/  IADD3 R11, R0, R11, RZ ;  /* 0x0000000b000b7210 */ /* 0x000fe20007ffe0ff */
[C---:B-1----:R-:W-:Y:S01]  /*14490*/  IMAD R7, R6.reuse, 0x80, R7 ;  /* 0x0000008006077824 */ /* 0x042fe200078e0207 */
[----:B------:R-:W-:Y:S01]  /*144a0*/  LEA R4, R6, R4, 0x7 ;  /* 0x0000000406047211 */ /* 0x000fe200078e38ff */
[----:B-----5:R-:W-:Y:S01]  /*144b0*/  IMAD R3, R3, c[0x0][0x4e8], RZ ;  /* 0x00013a0003037a24 */ /* 0x020fe200078e02ff */
[----:B------:R-:W-:Y:S01]  /*144c0*/  IADD3 R6, R9, 0x40, RZ ;  /* 0x0000004009067810 */ /* 0x000fe20007ffe0ff */
[----:B------:R-:W-:Y:S01]  /*144d0*/  @P0 IMAD.HI.U32 R0, R7, c[0x0][0x4ec], RZ ;  /* 0x00013b0007000a27 */ /* 0x000fe200078e00ff */
[----:B------:R-:W-:-:S03]  /*144e0*/  MOV R2, R7 ;  /* 0x0000000700027202 */ /* 0x000fc60000000f00 */
[----:B------:R-:W-:Y:S01]  /*144f0*/  IMAD.WIDE.U32 R10, R208, c[0x0][0x3f0], R10 ;  /* 0x0000fc00d00a7a25 */ /* 0x000fe200078e000a */
[----:B------:R-:W-:-:S04]  /*14500*/  @P0 SHF.R.U32.HI R2, RZ, c[0x0][0x4f0], R0 ;  /* 0x00013c00ff020a19 */ /* 0x000fc80000011600 */
[--C-:B------:R-:W-:Y:S01]  /*14510*/  SHF.R.S32.HI R8, RZ, 0x1f, R2.reuse ;  /* 0x0000001fff087819 */ /* 0x100fe20000011402 */
[----:B------:R-:W-:Y:S01]  /*14520*/  IMAD.MOV R0, RZ, RZ, -R2 ;  /* 0x000000ffff007224 */ /* 0x000fe200078e0a02 */
[----:B------:R-:W-:-:S03]  /*14530*/  IADD3 R11, R11, R5, RZ ;  /* 0x000000050b0b7210 */ /* 0x000fc60007ffe0ff */
[----:B------:R-:W-:Y:S02]  /*14540*/  IMAD R5, R8, c[0x0][0x3e0], RZ ;  /* 0x0000f80008057a24 */ /* 0x000fe400078e02ff */
[----:B------:R-:W-:Y:S02]  /*14550*/  IMAD R0, R0, c[0x0][0x4e8], R7 ;  /* 0x00013a0000007a24 */ /* 0x000fe400078e0207 */
[----:B------:R-:W-:-:S04]  /*14560*/  IMAD.WIDE.U32 R10, R2, c[0x0][0x3e0], R10 ;  /* 0x0000f800020a7a25 */ /* 0x000fc800078e000a */
[----:B------:R-:W-:Y:S01]  /*14570*/  IMAD R5, R2, c[0x0][0x3e4], R5 ;  /* 0x0000f90002057a24 */ /* 0x000fe200078e0205 */
[----:B------:R-:W-:-:S04]  /*14580*/  SHF.R.S32.HI R2, RZ, 0x1f, R0 ;  /* 0x0000001fff027819 */ /* 0x000fc80000011400 */
        /* <DEDUP_REMOVED lines=9> */
[----:B------:R-:W-:-:S03]  /*14620*/  IADD3 R5, R9, 0x80, RZ ;  /* 0x0000008009057810 */ /* 0x000fc60007ffe0ff */
[----:B------:R1:W3:Y:S08]  /*14630*/  SHFL.IDX PT, R11, R0, RZ, 0x181f ;  /* 0x00181fff000b7589 */ /* 0x0002f000000e0000 */
[----:B------:R-:W-:Y:S05]  /*14640*/  @P0 BRA `(.L_x_142) ;  /* 0x000000f000000947 */ /* 0x000fea0003800000 */
[----:B------:R-:W-:Y:S02]  /*14650*/  ISETP.GE.AND P1, PT, R6, c[0x0][0x3c8], PT ;  /* 0x0000f20006007a0c */ /* 0x000fe40003f26270 */
[----:B------:R-:W-:-:S02]  /*14660*/  ISETP.GE.AND P0, PT, R5, c[0x0][0x3c8], PT ;  /* 0x0000f20005007a0c */ /* 0x000fc40003f06270 */
        /* <DEDUP_REMOVED lines=13> */
.L_x_142:
[----:B------:R-:W-:Y:S05]  /*14740*/  BSYNC B0 ;  /* 0x0000000000007941 */ /* 0x000fea0003800000 */
.L_x_141:
[----:B------:R-:W-:Y:S01]  /*14750*/  IADD3 R8, R4, 0x20, RZ ;  /* 0x0000002004087810 */ /* 0x000fe20007ffe0ff */
[----:B--23--:R2:W3:Y:S01]  /*14760*/  SHFL.IDX PT, R11, R0, 0x1, 0x181f ;  /* 0x00381f00000b7f89 */ /* 0x00c4e200000e0000 */
        /* <DEDUP_REMOVED lines=9> */
[----:B------:R-:W-:Y:S02]  /*14800*/  @!P1 LEA.HI R8, R7, R6, RZ, 0x3 ;  /* 0x0000000607089211 */ /* 0x000fe400078f18ff */
[----:B------:R-:W-:Y:S01]  /*14810*/  @!P0 LEA.HI R7, R12, R5, RZ, 0x3 ;  /* 0x000000050c078211 */ /* 0x000fe200078f18ff */
[----:B---34-:R-:W-:Y:S01]  /*14820*/  @!P2 IMAD.WIDE R12, R9, 0x2, R10 ;  /* 0x00000002090ca825 */ /* 0x018fe200078e020a */
[----:B------:R-:W-:Y:S02]  /*14830*/  @!P1 LOP3.LUT R8, R8, 0xfffffff8, RZ, 0xc0, !PT ;  /* 0xfffffff808089812 */ /* 0x000fe400078ec0ff */
[----:B------:R-:W-:-:S02]  /*14840*/  @!P0 LOP3.LUT R7, R7, 0xfffffff8, RZ, 0xc0, !PT ;  /* 0xfffffff807078812 */ /* 0x000fc400078ec0ff */
[----:B------:R3:W-:Y:S01]  /*14850*/  @!P2 ST.E.128 [R12.64], RZ ;  /* 0x000000ff0c00a985 */ /* 0x0007e2000c101d04 */
[----:B------:R-:W-:-:S04]  /*14860*/  @!P1 IMAD.WIDE R14, R8, 0x2, R10 ;  /* 0x00000002080e9825 */ /* 0x000fc800078e020a */
[----:B------:R-:W-:Y:S01]  /*14870*/  @!P0 IMAD.WIDE R10, R7, 0x2, R10 ;  /* 0x00000002070a8825 */ /* 0x000fe200078e020a */
[----:B------:R3:W-:Y:S04]  /*14880*/  @!P1 ST.E.128 [R14.64], RZ ;  /* 0x000000ff0e009985 */ /* 0x0007e8000c101d04 */
[----:B------:R3:W-:Y:S02]  /*14890*/  @!P0 ST.E.128 [R10.64], RZ ;  /* 0x000000ff0a008985 */ /* 0x0007e4000c101d04 */
.L_x_144:
[----:B------:R-:W-:Y:S05]  /*148a0*/  BSYNC B0 ;  /* 0x0000000000007941 */ /* 0x000fea0003800000 */
.L_x_143:
[----:B------:R-:W-:Y:S01]  /*148b0*/  IADD3 R8, R4, 0x40, RZ ;  /* 0x0000004004087810 */ /* 0x000fe20007ffe0ff */
[----:B---3--:R3:W1:Y:S01]  /*148c0*/  SHFL.IDX PT, R11, R0, 0x2, 0x181f ;  /* 0x00581f00000b7f89 */ /* 0x00866200000e0000 */
        /* <DEDUP_REMOVED lines=11> */
[----:B-1--4-:R-:W-:Y:S01]  /*14980*/  @!P2 IMAD.WIDE R12, R9, 0x2, R10 ;  /* 0x00000002090ca825 */ /* 0x012fe200078e020a */
[----:B------:R-:W-:Y:S02]  /*14990*/  @!P1 LOP3.LUT R8, R8, 0xfffffff8, RZ, 0xc0, !PT ;  /* 0xfffffff808089812 */ /* 0x000fe400078ec0ff */
[----:B------:R-:W-:-:S02]  /*149a0*/  @!P0 LOP3.LUT R7, R7, 0xfffffff8, RZ, 0xc0, !PT ;  /* 0xfffffff807078812 */ /* 0x000fc400078ec0ff */
[----:B------:R1:W-:Y:S01]  /*149b0*/  @!P2 ST.E.128 [R12.64], RZ ;  /* 0x000000ff0c00a985 */ /* 0x0003e2000c101d04 */
[----:B------:R-:W-:-:S04]  /*149c0*/  @!P1 IMAD.WIDE R14, R8, 0x2, R10 ;  /* 0x00000002080e9825 */ /* 0x000fc800078e020a */
[----:B------:R-:W-:Y:S01]  /*149d0*/  @!P0 IMAD.WIDE R10, R7, 0x2, R10 ;  /* 0x00000002070a8825 */ /* 0x000fe200078e020a */
[----:B------:R1:W-:Y:S04]  /*149e0*/  @!P1 ST.E.128 [R14.64], RZ ;  /* 0x000000ff0e009985 */ /* 0x0003e8000c101d04 */
[----:B------:R1:W-:Y:S02]  /*149f0*/  @!P0 ST.E.128 [R10.64], RZ ;  /* 0x000000ff0a008985 */ /* 0x0003e4000c101d04 */
.L_x_146:
[----:B------:R-:W-:Y:S05]  /*14a00*/  BSYNC B0 ;  /* 0x0000000000007941 */ /* 0x000fea0003800000 */
.L_x_145:
[----:B------:R-:W-:Y:S01]  /*14a10*/  IADD3 R4, R4, 0x60, RZ ;  /* 0x0000006004047810 */ /* 0x000fe20007ffe0ff */
[----:B-1----:R1:W2:Y:S03]  /*14a20*/  SHFL.IDX PT, R11, R0, 0x3, 0x181f ;  /* 0x00781f00000b7f89 */ /* 0x0022a600000e0000 */
[----:B------:R-:W-:Y:S01]  /*14a30*/  ISETP.GE.AND P0, PT, R4, R3, PT ;  /* 0x000000030400720c */ /* 0x000fe20003f06270 */
[----:B----4-:R1:W4:-:S12]  /*14a40*/  SHFL.IDX PT, R10, R2, 0x3, 0x181f ;  /* 0x00781f00020a7f89 */ /* 0x01031800000e0000 */
[----:B------:R-:W-:Y:S05]  /*14a50*/  @P0 EXIT ;  /* 0x000000000000094d */ /* 0x000fea0003800000 */
[----:B------:R-:W-:Y:S02]  /*14a60*/  ISETP.GE.AND P0, PT, R6, c[0x0][0x3c8], PT ;  /* 0x0000f20006007a0c */ /* 0x000fe40003f06270 */
[----:B------:R-:W-:-:S11]  /*14a70*/  ISETP.GE.AND P1, PT, R9, c[0x0][0x3c8], PT ;  /* 0x0000f20009007a0c */ /* 0x000fd60003f26270 */
[----:B------:R-:W-:-:S04]  /*14a80*/  @!P0 SHF.R.S32.HI R3, RZ, 0x1f, R6 ;  /* 0x0000001fff038819 */ /* 0x000fc80000011406 */
[----:B------:R-:W-:Y:S01]  /*14a90*/  @!P0 LEA.HI R3, R3, R6, RZ, 0x3 ;  /* 0x0000000603038211 */ /* 0x000fe200078f18ff */
[----:B--2-4-:R-:W-:-:S03]  /*14aa0*/  @!P1 IMAD.WIDE R6, R9, 0x2, R10 ;  /* 0x0000000209069825 */ /* 0x014fc600078e020a */
[----:B------:R-:W-:Y:S02]  /*14ab0*/  @!P0 LOP3.LUT R3, R3, 0xfffffff8, RZ, 0xc0, !PT ;  /* 0xfffffff803038812 */ /* 0x000fe400078ec0ff */
[----:B------:R2:W-:Y:S03]  /*14ac0*/  @!P1 ST.E.128 [R6.64], RZ ;  /* 0x000000ff06009985 */ /* 0x0005e6000c101d04 */
[----:B-1-3--:R-:W-:-:S05]  /*14ad0*/  @!P0 IMAD.WIDE R2, R3, 0x2, R10 ;  /* 0x0000000203028825 */ /* 0x00afca00078e020a */
[----:B------:R2:W-:Y:S01]  /*14ae0*/  @!P0 ST.E.128 [R2.64], RZ ;  /* 0x000000ff02008985 */ /* 0x0005e2000c101d04 */
[----:B------:R-:W-:-:S13]  /*14af0*/  ISETP.GE.AND P0, PT, R5, c[0x0][0x3c8], PT ;  /* 0x0000f20005007a0c */ /* 0x000fda0003f06270 */
[----:B------:R-:W-:Y:S05]  /*14b00*/  @P0 EXIT ;  /* 0x000000000000094d */ /* 0x000fea0003800000 */
[----:B------:R-:W-:-:S04]  /*14b10*/  SHF.R.S32.HI R0, RZ, 0x1f, R5 ;  /* 0x0000001fff007819 */ /* 0x000fc80000011405 */
[----:B------:R-:W-:-:S04]  /*14b20*/  LEA.HI R0, R0, R5, RZ, 0x3 ;  /* 0x0000000500007211 */ /* 0x000fc800078f18ff */
[----:B--2---:R-:W-:-:S05]  /*14b30*/  LOP3.LUT R3, R0, 0xfffffff8, RZ, 0xc0, !PT ;  /* 0xfffffff800037812 */ /* 0x004fca00078ec0ff */
[----:B------:R-:W-:-:S05]  /*14b40*/  IMAD.WIDE R10, R3, 0x2, R10 ;  /* 0x00000002030a7825 */ /* 0x000fca00078e020a */
[----:B------:R-:W-:Y:S01]  /*14b50*/  ST.E.128 [R10.64], RZ ;  /* 0x000000ff0a007985 */ /* 0x000fe2000c101d04 */
[----:B------:R-:W-:Y:S05]  /*14b60*/  EXIT ;  /* 0x000000000000794d */ /* 0x000fea0003800000 */
.L_x_147:
        /* <DEDUP_REMOVED lines=9> */
.L_x_1285:


//--------------------- .text._ZN7cutlass13device_kernelIN5flash19enable_sm80_to_sm89INS1_16FlashAttnFwdSm80INS1_25CollectiveMainloopFwdSm80ILi8ELi1ELb0EN4cute5tupleIJNS5_1CILi128EEENS7_ILi64EEENS7_ILi192EEEEEELi192ENS_6half_tEfNS_4arch4Sm80ELb0ELb1ELb1ELb0ELb0ELb0ELb1ELb0EEENS1_21CollectiveEpilogueFwdINS6_IJS8_SA_S9_EEENS6_IJNS7_ILi1EEESI_SI_EEESC_SE_Li256ELb0ELb1ELb0ELb0EEENS1_19SingleTileSchedulerILb0ELb0ELb1ELi128EEEEEEEEEvNT_6ParamsE --------------------------
	.section	.text._ZN7cutlass13device_kernelIN5flash19enable_sm80_to_sm89INS1_16FlashAttnFwdSm80INS1_25CollectiveMainloopFwdSm80ILi8ELi1ELb0EN4cute5tupleIJNS5_1CILi128EEENS7_ILi64EEENS7_ILi192EEEEEELi192ENS_6half_tEfNS_4arch4Sm80ELb0ELb1ELb1ELb0ELb0ELb0ELb1ELb0EEENS1_21CollectiveEpilogueFwdINS6_IJS8_SA_S9_EEENS6_IJNS7_ILi1EEESI_SI_EEESC_SE_Li256ELb0ELb1ELb0ELb0EEENS1_19SingleTileSchedulerILb0ELb0ELb1ELi128EEEEEEEEEvNT_6ParamsE,"ax",@progbits
	.sectioninfo	@"SHI_REGISTERS=255"
	.align	128
.text._ZN7cutlass13device_kernelIN5flash19enable_sm80_to_sm89INS1_16FlashAttnFwdSm80INS1_25CollectiveMainloopFwdSm80ILi8ELi1ELb0EN4cute5tupleIJNS5_1CILi128EEENS7_ILi64EEENS7_ILi192EEEEEELi192ENS_6half_tEfNS_4arch4Sm80ELb0ELb1ELb1ELb0ELb0ELb0ELb1ELb0EEENS1_21CollectiveEpilogueFwdINS6_IJS8_SA_S9_EEENS6_IJNS7_ILi1EEESI_SI_EEESC_SE_Li256ELb0ELb1ELb0ELb0EEENS1_19SingleTileSchedulerILb0ELb0ELb1ELi128EEEEEEEEEvNT_6ParamsE:
        .type           _ZN7cutlass13device_kernelIN5flash19enable_sm80_to_sm89INS1_16FlashAttnFwdSm80INS1_25CollectiveMainloopFwdSm80ILi8ELi1ELb0EN4cute5tupleIJNS5_1CILi128EEENS7_ILi64EEENS7_ILi192EEEEEELi192ENS_6half_tEfNS_4arch4Sm80ELb0ELb1ELb1ELb0ELb0ELb0ELb1ELb0EEENS1_21CollectiveEpilogueFwdINS6_IJS8_SA_S9_EEENS6_IJNS7_ILi1EEESI_SI_EEESC_SE_Li256ELb0ELb1ELb0ELb0EEENS1_19SingleTileSchedulerILb0ELb0ELb1ELi128EEEEEEEEEvNT_6ParamsE,@function
        .size           _ZN7cutlass13device_kernelIN5flash19enable_sm80_to_sm89INS1_16FlashAttnFwdSm80INS1_25CollectiveMainloopFwdSm80ILi8ELi1ELb0EN4cute5tupleIJNS5_1CILi128EEENS7_ILi64EEENS7_ILi192EEEEEELi192ENS_6half_tEfNS_4arch4Sm80ELb0ELb1ELb1ELb0ELb0ELb0ELb1ELb0EEENS1_21CollectiveEpilogueFwdINS6_IJS8_SA_S9_EEENS6_IJNS7_ILi1EEESI_SI_EEESC_SE_Li256ELb0ELb1ELb0ELb0EEENS1_19SingleTileSchedulerILb0ELb0ELb1ELi128EEEEEEEEEvNT_6ParamsE,(.L_x_1286 - _ZN7cutlass13device_kernelIN5flash19enable_sm80_to_sm89INS1_16FlashAttnFwdSm80INS1_25CollectiveMainloopFwdSm80ILi8ELi1ELb0EN4cute5tupleIJNS5_1CILi128EEENS7_ILi64EEENS7_ILi192EEEEEELi192ENS_6half_tEfNS_4arch4Sm80ELb0ELb1ELb1ELb0ELb0ELb0ELb1ELb0EEENS1_21CollectiveEpilogueFwdINS6_IJS8_SA_S9_EEENS6_IJNS7_ILi1EEESI_SI_EEESC_SE_Li256ELb0ELb1ELb0ELb0EEENS1_19SingleTileSchedulerILb0ELb0ELb1ELi128EEEEEEEEEvNT_6ParamsE)
        .other          _ZN7cutlass13device_kernelIN5flash19enable_sm80_to_sm89INS1_16FlashAttnFwdSm80INS1_25CollectiveMainloopFwdSm80ILi8ELi1ELb0EN4cute5tupleIJNS5_1CILi128EEENS7_ILi64EEENS7_ILi192EEEEEELi192ENS_6half_tEfNS_4arch4Sm80ELb0ELb1ELb1ELb0ELb0ELb0ELb1ELb0EEENS1_21CollectiveEpilogueFwdINS6_IJS8_SA_S9_EEENS6_IJNS7_ILi1EEESI_SI_EEESC_SE_Li256ELb0ELb1ELb0ELb0EEENS1_19SingleTileSchedulerILb0ELb0ELb1ELi128EEEEEEEEEvNT_6ParamsE,@"STO_CUDA_ENTRY STV_DEFAULT"
_ZN7cutlass13device_kernelIN5flash19enable_sm80_to_sm89INS1_16FlashAttnFwdSm80INS1_25CollectiveMainloopFwdSm80ILi8ELi1ELb0EN4cute5tupleIJNS5_1CILi128EEENS7_ILi64EEENS7_ILi192EEEEEELi192ENS_6half_tEfNS_4arch4Sm80ELb0ELb1ELb1ELb0ELb0ELb0ELb1ELb0EEENS1_21CollectiveEpilogueFwdINS6_IJS8_SA_S9_EEENS6_IJNS7_ILi1EEESI_SI_EEESC_SE_Li256ELb0ELb1ELb0ELb0EEENS1_19SingleTileSchedulerILb0ELb0ELb1ELi128EEEEEEEEEvNT_6ParamsE:
[----:B------:R-:W-:Y:S02]  /*0000*/  MOV R1, c[0x0][0x28] ;  /* 0x00000a0000017a02 */ /* 0x000fe40000000f00 */
[----:B------:R-:W1:Y:S02]  /*0010*/  S2R R0, SR_CTAID.Z ;  /* 0x0000000000007919 */ /* 0x000e640000002700 */
[----:B-1----:R-:W-:-:S13]  /*0020*/  ISETP.GE.AND P0, PT, R0, RZ, PT ;  /* 0x000000ff0000720c */ /* 0x002fda0003f06270 */
[----:B------:R-:W-:Y:S05]  /*0030*/  @!P0 EXIT ;  /* 0x000000000000894d */ /* 0x000fea0003800000 */
[----:B------:R-:W1:Y:S01]  /*0040*/  S2UR UR15, SR_CTAID.X ;  /* 0x00000000000f79c3 */ /* 0x000e620000002500 */
[----:B------:R-:W-:Y:S01]  /*0050*/  ULDC UR9, c[0x0][0x2c4] ;  /* 0x0000b10000097ab9 */ /* 0x000fe20000000800 */
[----:B------:R-:W2:Y:S01]  /*0060*/  S2R R88, SR_TID.X ;  /* 0x0000000000587919 */ /* 0x000ea20000002100 */
[----:B------:R-:W-:Y:S02]  /*0070*/  UISETP.NE.AND UP2, UPT, UR9, 0x1, UPT ;  /* 0x000000010900788c */ /* 0x000fe4000bf45270 */
[----:B------:R-:W-:Y:S02]  /*0080*/  ULDC.64 UR4, c[0x0][0x2c8] ;  /* 0x0000b20000047ab9 */ /* 0x000fe40000000a00 */
[----:B------:R-:W-:Y:S02]  /*0090*/  UMOV UR6, 0x1 ;  /* 0x0000000100067882 */ /* 0x000fe40000000000 */
[----:B------:R-:W-:Y:S02]  /*00a0*/  ULDC UR8, c[0x0][0x168] ;  /* 0x00005a0000087ab9 */ /* 0x000fe40000000800 */
[----:B------:R-:W-:-:S02]  /*00b0*/  UIADD3 UR8, UR6, -UR8, URZ ;  /* 0x8000000806087290 */ /* 0x000fc4000fffe03f */
[----:B-1----:R-:W-:-:S04]  /*00c0*/  USHF.L.U32 UR15, UR15, 0x7, URZ ;  /* 0x000000070f0f7899 */ /* 0x002fc8000800063f */
[----:B------:R-:W-:Y:S02]  /*00d0*/  @UP2 UIADD3 UR10, UR15, 0x7f, URZ ;  /* 0x0000007f0f0a2890 */ /* 0x000fe4000fffe03f */
[----:B------:R-:W-:Y:S02]  /*00e0*/  UIADD3 UR7, UR15, 0x7f, URZ ;  /* 0x0000007f0f077890 */ /* 0x000fe4000fffe03f */
[----:B------:R-:W-:-:S04]  /*00f0*/  UIMAD.WIDE.U32 UR10, UR10, UR4, URZ ;  /* 0x000000040a0a72a5 */ /* 0x000fc8000f8e003f */
[----:B------:R-:W-:-:S03]  /*0100*/  @UP2 USHF.R.U32.HI UR7, URZ, UR5, UR11 ;  /* 0x000000053f072299 */ /* 0x000fc6000801160b */
[----:B------:R-:W-:Y:S02]  /*0110*/  ULDC.64 UR4, c[0x0][0x328] ;  /* 0x0000ca0000047ab9 */ /* 0x000fe40000000a00 */
[----:B------:R-:W-:-:S03]  /*0120*/  UISETP.LE.AND UP1, UPT, UR6, UR5, UPT ;  /* 0x000000050600728c */ /* 0x000fc6000bf23270 */
[----:B------:R-:W-:Y:S02]  /*0130*/  ULDC UR5, c[0x0][0x1d0] ;  /* 0x0000740000057ab9 */ /* 0x000fe40000000800 */
[----:B------:R-:W-:Y:S01]  /*0140*/  UIADD3 UR5, UR7, UR5, UR8 ;  /* 0x0000000507057290 */ /* 0x000fe2000fffe008 */
[----:B------:R-:W-:-:S03]  /*0150*/  PLOP3.LUT P0, PT, PT, PT, UP1, 0x40, 0x0 ;  /* 0x000000000000781c */ /* 0x000fc60003f0e818 */
[----:B------:R-:W-:-:S10]  /*0160*/  UIADD3 UR7, UR5, UR4, URZ ;  /* 0x0000000405077290 */ /* 0x000fd4000fffe03f */
[----:B------:R-:W-:Y:S05]  /*0170*/  @P0 BRA `(.L_x_148) ;  /* 0x0000014000000947 */ /* 0x000fea0003800000 */
[----:B--2---:R-:W-:Y:S01]  /*0180*/  ISETP.LT.AND P0, PT, RZ, UR5, PT ;  /* 0x00000005ff007c0c */ /* 0x004fe2000bf01270 */
[----:B------:R-:W-:-:S12]  /*0190*/  UIADD3 UR8, UR5, -0x1, URZ ;  /* 0xffffffff05087890 */ /* 0x000fd8000fffe03f */
[----:B------:R-:W-:Y:S05]  /*01a0*/  @P0 BRA `(.L_x_149) ;  /* 0x0000008000000947 */ /* 0x000fea0003800000 */
[----:B------:R-:W-:Y:S02]  /*01b0*/  ULDC UR4, c[0x0][0x32c] ;  /* 0x0000cb0000047ab9 */ /* 0x000fe40000000800 */
[----:B------:R-:W-:Y:S02]  /*01c0*/  UISETP.NE.AND UP0, UPT, UR6, UR4, UPT ;  /* 0x000000040600728c */ /* 0x000fe4000bf05270 */
[----:B------:R-:W-:-:S03]  /*01d0*/  UIADD3 UR8, -UR5, URZ, URZ ;  /* 0x0000003f05087290 */ /* 0x000fc6000fffe13f */
[----:B------:R-:W-:Y:S02]  /*01e0*/  ULDC.64 UR4, c[0x0][0x330] ;  /* 0x0000cc0000047ab9 */ /* 0x000fe40000000a00 */
[----:B------:R-:W-:-:S04]  /*01f0*/  UIMAD.WIDE.U32 UR10, UR8, UR4, URZ ;  /* 0x00000004080a72a5 */ /* 0x000fc8000f8e003f */
[----:B------:R-:W-:-:S04]  /*0200*/  @UP0 USHF.R.U32.HI UR8, URZ, UR5, UR11 ;  /* 0x000000053f080299 */ /* 0x000fc8000801160b */
[----:B------:R-:W-:Y:S01]  /*0210*/  ULOP3.LUT UR8, URZ, UR8, URZ, 0x33, !UPT ;  /* 0x000000083f087292 */ /* 0x000fe2000f8e333f */
[----:B------:R-:W-:Y:S05]  /*0220*/  BRA `(.L_x_150) ;  /* 0x0000005000007947 */ /* 0x000fea0003800000 */
.L_x_149:
[----:B------:R-:W-:Y:S02]  /*0230*/  ULDC UR4, c[0x0][0x32c] ;  /* 0x0000cb0000047ab9 */ /* 0x000fe40000000800 */
[----:B------:R-:W-:-:S03]  /*0240*/  UISETP.NE.AND UP0, UPT, UR6, UR4, UPT ;  /* 0x000000040600728c */ /* 0x000fc6000bf05270 */
[----:B------:R-:W-:Y:S02]  /*0250*/  ULDC.64 UR4, c[0x0][0x330] ;  /* 0x0000cc0000047ab9 */ /* 0x000fe40000000a00 */
[----:B------:R-:W-:-:S06]  /*0260*/  UIMAD.WIDE.U32 UR10, UR8, UR4, URZ ;  /* 0x00000004080a72a5 */ /* 0x000fcc000f8e003f */
[----:B------:R-:W-:Y:S02]  /*0270*/  @UP0 USHF.R.U32.HI UR8, URZ, UR5, UR11 ;  /* 0x000000053f080299 */ /* 0x000fe4000801160b */
.L_x_150:
[----:B------:R-:W-:Y:S02]  /*0280*/  ULDC UR4, c[0x0][0x32c] ;  /* 0x0000cb0000047ab9 */ /* 0x000fe40000000800 */
[----:B------:R-:W-:-:S04]  /*0290*/  UIMAD UR4, UR8, UR4, UR4 ;  /* 0x00000004080472a4 */ /* 0x000fc8000f8e0204 */
[----:B------:R-:W-:-:S04]  /*02a0*/  UISETP.LT.AND UP0, UPT, UR7, UR4, UPT ;  /* 0x000000040700728c */ /* 0x000fc8000bf01270 */
[----:B------:R-:W-:-:S03]  /*02b0*/  USEL UR7, UR7, UR4, UP0 ;  /* 0x0000000407077287 */ /* 0x000fc60008000000 */
.L_x_148:
[----:B--2---:R-:W-:Y:S01]  /*02c0*/  ULDC.64 UR4, c[0x0][0x2c8] ;  /* 0x0000b20000047ab9 */ /* 0x004fe20000000a00 */
[----:B------:R-:W-:Y:S01]  /*02d0*/  PLOP3.LUT P0, PT, PT, PT, UP1, 0x40, 0x0 ;  /* 0x000000000000781c */ /* 0x000fe20003f0e818 */
[----:B------:R-:W-:Y:S02]  /*02e0*/  UIMAD.WIDE.U32 UR12, UR15, UR4, URZ ;  /* 0x000000040f0c72a5 */ /* 0x000fe4000f8e003f */
[----:B------:R-:W-:Y:S02]  /*02f0*/  UMOV UR8, 0x3f ;  /* 0x0000003f00087882 */ /* 0x000fe40000000000 */
[----:B------:R-:W-:Y:S02]  /*0300*/  ULDC UR4, c[0x0][0x1d0] ;  /* 0x0000740000047ab9 */ /* 0x000fe40000000800 */
[----:B------:R-:W-:Y:S02]  /*0310*/  UIADD3 UR7, UR7, 0x3f, URZ ;  /* 0x0000003f07077890 */ /* 0x000fe4000fffe03f */
[----:B------:R-:W-:-:S02]  /*0320*/  UIADD3 UR8, UR8, UR4, URZ ;  /* 0x0000000408087290 */ /* 0x000fc4000fffe03f */
[----:B------:R-:W-:Y:S02]  /*0330*/  UMOV UR10, UR15 ;  /* 0x0000000f000a7c82 */ /* 0x000fe40008000000 */
[----:B------:R-:W-:Y:S02]  /*0340*/  @UP2 USHF.R.U32.HI UR10, URZ, UR5, UR13 ;  /* 0x000000053f0a2299 */ /* 0x000fe4000801160d */
[----:B------:R-:W-:Y:S02]  /*0350*/  USHF.R.S32.HI UR12, URZ, 0x1f, UR7 ;  /* 0x0000001f3f0c7899 */ /* 0x000fe40008011407 */
[----:B------:R-:W-:Y:S02]  /*0360*/  USHF.R.S32.HI UR13, URZ, 0x1f, UR8 ;  /* 0x0000001f3f0d7899 */ /* 0x000fe40008011408 */
[----:B------:R-:W-:Y:S02]  /*0370*/  ULEA.HI UR12, UR12, UR7, URZ, 0x6 ;  /* 0x000000070c0c7291 */ /* 0x000fe4000f8f303f */
[----:B------:R-:W-:-:S02]  /*0380*/  ULEA.HI UR13, UR13, UR8, URZ, 0x6 ;  /* 0x000000080d0d7291 */ /* 0x000fc4000f8f303f */
[----:B------:R-:W-:Y:S02]  /*0390*/  ULDC UR11, c[0x0][0x168] ;  /* 0x00005a00000b7ab9 */ /* 0x000fe40000000800 */
[----:B------:R-:W-:Y:S02]  /*03a0*/  UIADD3 UR7, UR4, -UR11, URZ ;  /* 0x8000000b04077290 */ /* 0x000fe4000fffe03f */
[----:B------:R-:W-:Y:S02]  /*03b0*/  USHF.R.S32.HI UR12, URZ, 0x6, UR12 ;  /* 0x000000063f0c7899 */ /* 0x000fe4000801140c */
[----:B------:R-:W-:Y:S02]  /*03c0*/  USHF.R.S32.HI UR13, URZ, 0x6, UR13 ;  /* 0x000000063f0d7899 */ /* 0x000fe4000801140d */
[----:B------:R-:W-:Y:S02]  /*03d0*/  UIADD3 UR4, UR7, UR10, URZ ;  /* 0x0000000a07047290 */ /* 0x000fe4000fffe03f */
[----:B------:R-:W-:-:S02]  /*03e0*/  UISETP.LT.AND UP0, UPT, UR13, UR12, UPT ;  /* 0x0000000c0d00728c */ /* 0x000fc4000bf01270 */
[----:B------:R-:W-:Y:S02]  /*03f0*/  ULDC UR5, c[0x0][0x324] ;  /* 0x0000c90000057ab9 */ /* 0x000fe40000000800 */
[----:B------:R-:W-:Y:S02]  /*0400*/  UIADD3 UR8, UR4, -UR5, URZ ;  /* 0x8000000504087290 */ /* 0x000fe4000fffe03f */
[----:B------:R-:W-:Y:S01]  /*0410*/  USEL UR13, UR13, UR12, UP0 ;  /* 0x0000000c0d0d7287 */ /* 0x000fe20008000000 */
[----:B------:R-:W-:Y:S05]  /*0420*/  @P0 BRA `(.L_x_151) ;  /* 0x0000015000000947 */ /* 0x000fea0003800000 */
[----:B------:R-:W-:Y:S02]  /*0430*/  UMOV UR10, UR4 ;  /* 0x00000004000a7c82 */ /* 0x000fe40008000000 */
[----:B------:R-:W-:-:S06]  /*0440*/  UISETP.GT.AND UP0, UPT, UR10, -0x1, UPT ;  /* 0xffffffff0a00788c */ /* 0x000fcc000bf04270 */
[----:B------:R-:W-:-:S13]  /*0450*/  PLOP3.LUT P0, PT, PT, PT, UP0, 0x80, 0x0 ;  /* 0x000000000000781c */ /* 0x000fda0003f0f008 */
[----:B------:R-:W-:Y:S05]  /*0460*/  @P0 BRA `(.L_x_152) ;  /* 0x0000008000000947 */ /* 0x000fea0003800000 */
[----:B------:R-:W-:Y:S02]  /*0470*/  ULDC UR4, c[0x0][0x32c] ;  /* 0x0000cb0000047ab9 */ /* 0x000fe40000000800 */
[----:B------:R-:W-:Y:S02]  /*0480*/  UISETP.NE.AND UP0, UPT, UR4, 0x1, UPT ;  /* 0x000000010400788c */ /* 0x000fe4000bf05270 */
[----:B------:R-:W-:Y:S02]  /*0490*/  ULOP3.LUT UR10, URZ, UR10, URZ, 0x33, !UPT ;  /* 0x0000000a3f0a7292 */ /* 0x000fe4000f8e333f */
[----:B------:R-:W-:Y:S02]  /*04a0*/  ULDC.64 UR4, c[0x0][0x330] ;  /* 0x0000cc0000047ab9 */ /* 0x000fe40000000a00 */
[----:B------:R-:W-:-:S05]  /*04b0*/  UIMAD.WIDE.U32 UR16, UR10, UR4, URZ ;  /* 0x000000040a1072a5 */ /* 0x000fca000f8e003f */
[----:B------:R-:W-:-:S04]  /*04c0*/  @UP0 USHF.R.U32.HI UR10, URZ, UR5, UR17 ;  /* 0x000000053f0a0299 */ /* 0x000fc80008011611 */
[----:B------:R-:W-:Y:S01]  /*04d0*/  ULOP3.LUT UR10, URZ, UR10, URZ, 0x33, !UPT ;  /* 0x0000000a3f0a7292 */ /* 0x000fe2000f8e333f */
[----:B------:R-:W-:Y:S05]  /*04e0*/  BRA `(.L_x_153) ;  /* 0x0000005000007947 */ /* 0x000fea0003800000 */
.L_x_152:
[----:B------:R-:W-:Y:S02]  /*04f0*/  ULDC UR4, c[0x0][0x32c] ;  /* 0x0000cb0000047ab9 */ /* 0x000fe40000000800 */
[----:B------:R-:W-:-:S03]  /*0500*/  UISETP.NE.AND UP0, UPT, UR4, 0x1, UPT ;  /* 0x000000010400788c */ /* 0x000fc6000bf05270 */
[----:B------:R-:W-:Y:S02]  /*0510*/  ULDC.64 UR4, c[0x0][0x330] ;  /* 0x0000cc0000047ab9 */ /* 0x000fe40000000a00 */
[----:B------:R-:W-:-:S06]  /*0520*/  UIMAD.WIDE.U32 UR16, UR10, UR4, URZ ;  /* 0x000000040a1072a5 */ /* 0x000fcc000f8e003f */
[----:B------:R-:W-:Y:S02]  /*0530*/  @UP0 USHF.R.U32.HI UR10, URZ, UR5, UR17 ;  /* 0x000000053f0a0299 */ /* 0x000fe40008011611 */
.L_x_153:
[----:B------:R-:W-:Y:S02]  /*0540*/  ULDC UR4, c[0x0][0x32c] ;  /* 0x0000cb0000047ab9 */ /* 0x000fe40000000800 */
[----:B------:R-:W-:-:S04]  /*0550*/  UIMAD UR4, UR10, UR4, URZ ;  /* 0x000000040a0472a4 */ /* 0x000fc8000f8e023f */
[----:B------:R-:W-:-:S04]  /*0560*/  UISETP.LT.AND UP0, UPT, UR8, UR4, UPT ;  /* 0x000000040800728c */ /* 0x000fc8000bf01270 */
[----:B------:R-:W-:-:S04]  /*0570*/  USEL UR8, UR8, UR4, !UP0 ;  /* 0x0000000408087287 */ /* 0x000fc8000c000000 */
.L_x_151:
[----:B------:R-:W-:Y:S01]  /*0580*/  USHF.R.S32.HI UR4, URZ, 0x1f, UR8 ;  /* 0x0000001f3f047899 */ /* 0x000fe20008011408 */
[----:B------:R-:W-:Y:S01]  /*0590*/  PLOP3.LUT P2, PT, PT, PT, PT, 0x80, 0x0 ;  /* 0x000000000000781c */ /* 0x000fe20003f4f070 */
[----:B------:R-:W-:Y:S01]  /*05a0*/  ULDC.64 UR16, c[0x0][0x118] ;  /* 0x0000460000107ab9 */ /* 0x000fe20000000a00 */
[----:B------:R-:W-:Y:S01]  /*05b0*/  CS2R R98, SRZ ;  /* 0x0000000000627805 */ /* 0x000fe2000001ff00 */
[----:B------:R-:W-:Y:S01]  /*05c0*/  ULEA.HI UR8, UR4, UR8, URZ, 0x6 ;  /* 0x0000000804087291 */ /* 0x000fe2000f8f303f */
[----:B------:R-:W-:Y:S01]  /*05d0*/  IMAD.MOV.U32 R5, RZ, RZ, RZ ;  /* 0x000000ffff057224 */ /* 0x000fe200078e00ff */
[----:B------:R-:W-:Y:S01]  /*05e0*/  CS2R R94, SRZ ;  /* 0x00000000005e7805 */ /* 0x000fe2000001ff00 */
[----:B------:R-:W-:Y:S01]  /*05f0*/  IMAD.MOV.U32 R96, RZ, RZ, RZ ;  /* 0x000000ffff607224 */ /* 0x000fe200078e00ff */
[----:B------:R-:W-:Y:S01]  /*0600*/  USHF.R.S32.HI UR8, URZ, 0x6, UR8 ;  /* 0x000000063f087899 */ /* 0x000fe20008011408 */
[----:B------:R-:W-:Y:S01]  /*0610*/  CS2R R92, SRZ ;  /* 0x00000000005c7805 */ /* 0x000fe2000001ff00 */
[----:B------:R-:W-:Y:S01]  /*0620*/  CS2R R90, SRZ ;  /* 0x00000000005a7805 */ /* 0x000fe2000001ff00 */
[----:B------:R-:W-:Y:S01]  /*0630*/  MOV R89, RZ ;  /* 0x000000ff00597202 */ /* 0x000fe20000000f00 */
[----:B------:R-:W-:Y:S01]  /*0640*/  UISETP.LT.AND UP0, UPT, URZ, UR8, UPT ;  /* 0x000000083f00728c */ /* 0x000fe2000bf01270 */
[----:B------:R-:W-:Y:S01]  /*0650*/  CS2R R6, SRZ ;  /* 0x0000000000067805 */ /* 0x000fe2000001ff00 */
[----:B------:R-:W-:Y:S01]  /*0660*/  CS2R R86, SRZ ;  /* 0x0000000000567805 */ /* 0x000fe2000001ff00 */
[----:B------:R-:W-:Y:S01]  /*0670*/  CS2R R84, SRZ ;  /* 0x0000000000547805 */ /* 0x000fe2000001ff00 */
[----:B------:R-:W-:Y:S01]  /*0680*/  USEL UR8, URZ, UR8, !UP0 ;  /* 0x000000083f087287 */ /* 0x000fe2000c000000 */
[----:B------:R-:W-:Y:S01]  /*0690*/  CS2R R82, SRZ ;  /* 0x0000000000527805 */ /* 0x000fe2000001ff00 */
[----:B------:R-:W-:Y:S01]  /*06a0*/  CS2R R80, SRZ ;  /* 0x0000000000507805 */ /* 0x000fe2000001ff00 */
[----:B------:R-:W-:Y:S01]  /*06b0*/  CS2R R78, SRZ ;  /* 0x00000000004e7805 */ /* 0x000fe2000001ff00 */
[----:B------:R-:W-:Y:S01]  /*06c0*/  UISETP.GT.AND UP0, UPT, UR13, UR8, UPT ;  /* 0x000000080d00728c */ /* 0x000fe2000bf04270 */
[----:B------:R-:W-:Y:S01]  /*06d0*/  CS2R R76, SRZ ;  /* 0x00000000004c7805 */ /* 0x000fe2000001ff00 */
[----:B------:R-:W-:Y:S01]  /*06e0*/  CS2R R74, SRZ ;  /* 0x00000000004a7805 */ /* 0x000fe2000001ff00 */
[----:B------:R-:W-:Y:S01]  /*06f0*/  CS2R R72, SRZ ;  /* 0x0000000000487805 */ /* 0x000fe2000001ff00 */
[----:B------:R-:W-:Y:S01]  /*0700*/  CS2R R70, SRZ ;  /* 0x0000000000467805 */ /* 0x000fe2000001ff00 */
[----:B------:R-:W-:Y:S01]  /*0710*/  CS2R R68, SRZ ;  /* 0x0000000000447805 */ /* 0x000fe2000001ff00 */
[----:B------:R-:W-:Y:S01]  /*0720*/  PLOP3.LUT P0, PT, PT, PT, UP0, 0x80, 0x0 ;  /* 0x000000000000781c */ /* 0x000fe20003f0f008 */
        /* <DEDUP_REMOVED lines=34> */
[----:B------:R-:W-:Y:S01]  /*0950*/  ISETP.NE.U32.AND P3, PT, RZ, c[0x0][0x340], PT ;  /* 0x0000d000ff007a0c */ /* 0x000fe20003f65070 */
[----:B------:R-:W1:Y:S01]  /*0960*/  S2R R4, SR_CTAID.Y ;  /* 0x0000000000047919 */ /* 0x000e620000002600 */
[----:B------:R-:W-:-:S02]  /*0970*/  SHF.R.S32.HI R91, RZ, 0x1f, R88 ;  /* 0x0000001fff5b7819 */ /* 0x000fc40000011458 */
[----:B------:R-:W-:Y:S02]  /*0980*/  PLOP3.LUT P1, PT, PT, PT, UP2, 0x80, 0x0 ;  /* 0x000000000000781c */ /* 0x000fe40003f2f028 */
[----:B------:R-:W-:Y:S02]  /*0990*/  PLOP3.LUT P0, PT, PT, PT, UP2, 0x80, 0x0 ;  /* 0x000000000000781c */ /* 0x000fe40003f0f028 */
[----:B------:R-:W-:Y:S01]  /*09a0*/  SHF.R.S32.HI R5, RZ, 0x1f, R0 ;  /* 0x0000001fff057819 */ /* 0x000fe20000011400 */
[----:B------:R-:W-:Y:S01]  /*09b0*/  ULDC UR4, c[0x0][0x168] ;  /* 0x00005a0000047ab9 */ /* 0x000fe20000000800 */
[----:B------:R-:W-:Y:S01]  /*09c0*/  ISETP.NE.AND.EX P3, PT, RZ, c[0x0][0x344], PT, P3 ;  /* 0x0000d100ff007a0c */ /* 0x000fe20003f65330 */
[----:B------:R-:W-:Y:S02]  /*09d0*/  UIADD3 UR18, UR13, -0x1, URZ ;  /* 0xffffffff0d127890 */ /* 0x000fe4000fffe03f */
[----:B------:R-:W-:-:S10]  /*09e0*/  ULDC.64 UR10, c[0x0][0x1e0] ;  /* 0x00007800000a7ab9 */ /* 0x000fd40000000a00 */
[----:B------:R-:W-:-:S04]  /*09f0*/  @P3 IMAD.MOV.U32 R3, RZ, RZ, 0x4 ;  /* 0x00000004ff033424 */ /* 0x000fc800078e00ff */
[----:B------:R-:W-:-:S06]  /*0a00*/  @P3 IMAD.WIDE R208, R0, R3, c[0x0][0x340] ;  /* 0x0000d00000d03625 */ /* 0x000fcc00078e0203 */
[----:B------:R-:W2:Y:S01]  /*0a10*/  @P3 LDG.E R208, [R208.64] ;  /* 0x00000010d0d03981 */ /* 0x000ea2000c1e1900 */
[-C--:B------:R-:W-:Y:S01]  /*0a20*/  LEA.HI R9, R91, R88.reuse, RZ, 0x3 ;  /* 0x000000585b097211 */ /* 0x080fe200078f18ff */
[----:B-1----:R-:W-:Y:S01]  /*0a30*/  IMAD.WIDE.U32 R12, R4, c[0x0][0x1b8], RZ ;  /* 0x00006e00040c7a25 */ /* 0x002fe200078e00ff */
[----:B------:R-:W-:Y:S01]  /*0a40*/  SHF.R.S32.HI R7, RZ, 0x1f, R4 ;  /* 0x0000001fff077819 */ /* 0x000fe20000011404 */
[----:B------:R-:W-:Y:S01]  /*0a50*/  UIMAD UR4, UR9, UR4, URZ ;  /* 0x00000004090472a4 */ /* 0x000fe2000f8e023f */
[----:B------:R-:W-:Y:S01]  /*0a60*/  LOP3.LUT R3, R9, 0xfffffff8, RZ, 0xc0, !PT ;  /* 0xfffffff809037812 */ /* 0x000fe200078ec0ff */
[----:B------:R-:W-:Y:S01]  /*0a70*/  USHF.L.U32 UR14, UR18, 0x6, URZ ;  /* 0x00000006120e7899 */ /* 0x000fe2000800063f */
[----:B------:R-:W-:Y:S01]  /*0a80*/  SHF.R.S32.HI R9, RZ, 0x3, R9 ;  /* 0x00000003ff097819 */ /* 0x000fe20000011409 */
[----:B------:R-:W-:Y:S01]  /*0a90*/  IMAD R11, R7, c[0x0][0x1b8], RZ ;  /* 0x00006e00070b7a24 */ /* 0x000fe200078e02ff */
[----:B------:R-:W-:Y:S01]  /*0aa0*/  UMOV UR9, 0x6 ;  /* 0x0000000600097882 */ /* 0x000fe20000000000 */
[----:B------:R-:W-:Y:S01]  /*0ab0*/  IMAD.IADD R3, R88, 0x1, -R3 ;  /* 0x0000000158037824 */ /* 0x000fe200078e0a03 */
[----:B------:R-:W-:Y:S01]  /*0ac0*/  USHF.L.U32 UR20, UR10, 0x6, URZ ;  /* 0x000000060a147899 */ /* 0x000fe2000800063f */
[----:B------:R-:W-:Y:S01]  /*0ad0*/  IMAD R11, R4, c[0x0][0x1bc], R11 ;  /* 0x00006f00040b7a24 */ /* 0x000fe200078e020b */
[----:B------:R-:W-:Y:S01]  /*0ae0*/  USHF.L.U64.HI UR19, UR10, UR9, UR11 ;  /* 0x000000090a137299 */ /* 0x000fe2000801020b */
[----:B------:R-:W-:Y:S01]  /*0af0*/  IMAD R2, R3, 0x20, R9 ;  /* 0x0000002003027824 */ /* 0x000fe200078e0209 */
[----:B------:R-:W-:Y:S01]  /*0b00*/  USHF.R.S32.HI UR21, URZ, 0x1f, UR18 ;  /* 0x0000001f3f157899 */ /* 0x000fe20008011412 */
[----:B------:R-:W-:Y:S01]  /*0b10*/  IMAD.IADD R13, R13, 0x1, R11 ;  /* 0x000000010d0d7824 */ /* 0x000fe200078e020b */
[----:B------:R-:W-:Y:S01]  /*0b20*/  USHF.L.U32 UR12, UR10, 0x5, URZ ;  /* 0x000000050a0c7899 */ /* 0x000fe2000800063f */
[----:B------:R-:W-:Y:S01]  /*0b30*/  IMAD R11, R5, c[0x0][0x1c0], RZ ;  /* 0x00007000050b7a24 */ /* 0x000fe200078e02ff */
[----:B------:R-:W-:Y:S01]  /*0b40*/  IADD3 R2, R2, UR15, RZ ;  /* 0x0000000f02027c10 */ /* 0x000fe2000fffe0ff */
[----:B------:R-:W-:Y:S01]  /*0b50*/  IMAD.WIDE.U32 R12, R0, c[0x0][0x1c0], R12 ;  /* 0x00007000000c7a25 */ /* 0x000fe200078e000c */
[----:B------:R-:W-:Y:S01]  /*0b60*/  UMOV UR5, 0x5 ;  /* 0x0000000500057882 */ /* 0x000fe20000000000 */
[----:B------:R-:W-:Y:S01]  /*0b70*/  LEA.HI R89, R91, R88, RZ, 0x5 ;  /* 0x000000585b597211 */ /* 0x000fe200078f28ff */
[----:B------:R-:W-:Y:S01]  /*0b80*/  USHF.L.U64.HI UR11, UR10, UR5, UR11 ;  /* 0x000000050a0b7299 */ /* 0x000fe2000801020b */
[----:B------:R-:W-:Y:S01]  /*0b90*/  @P1 IMAD.HI.U32 R6, R2, c[0x0][0x2c8], RZ ;  /* 0x0000b20002061a27 */ /* 0x000fe200078e00ff */
[----:B------:R-:W-:-:S03]  /*0ba0*/  UISETP.GT.AND UP0, UPT, UR18, UR8, UPT ;  /* 0x000000081200728c */ /* 0x000fc6000bf04270 */
[----:B------:R-:W-:Y:S01]  /*0bb0*/  IMAD.MOV.U32 R10, RZ, RZ, R2 ;  /* 0x000000ffff0a7224 */ /* 0x000fe200078e0002 */
[----:B------:R-:W-:Y:S01]  /*0bc0*/  @P0 SHF.R.U32.HI R10, RZ, c[0x0][0x2cc], R6 ;  /* 0x0000b300ff0a0a19 */ /* 0x000fe20000011606 */
[----:B------:R-:W-:Y:S02]  /*0bd0*/  IMAD R6, R0, c[0x0][0x1c4], R11 ;  /* 0x0000710000067a24 */ /* 0x000fe400078e020b */
[----:B------:R-:W-:Y:S01]  /*0be0*/  IMAD.MOV.U32 R14, RZ, RZ, R12 ;  /* 0x000000ffff0e7224 */ /* 0x000fe200078e000c */
[--C-:B------:R-:W-:Y:S01]  /*0bf0*/  SHF.R.S32.HI R8, RZ, 0x1f, R10.reuse ;  /* 0x0000001fff087819 */ /* 0x100fe2000001140a */
[----:B------:R-:W-:Y:S02]  /*0c00*/  IMAD.MOV R11, RZ, RZ, -R10 ;  /* 0x000000ffff0b7224 */ /* 0x000fe400078e0a0a */
[----:B------:R-:W-:Y:S01]  /*0c10*/  IMAD.IADD R15, R13, 0x1, R6 ;  /* 0x000000010d0f7824 */ /* 0x000fe200078e0206 */
[----:B------:R-:W-:Y:S01]  /*0c20*/  IADD3 R6, R9, UR15, RZ ;  /* 0x0000000f09067c10 */ /* 0x000fe2000fffe0ff */
[----:B------:R-:W-:-:S02]  /*0c30*/  IMAD R11, R11, c[0x0][0x2c4], R2 ;  /* 0x0000b1000b0b7a24 */ /* 0x000fc400078e0202 */
[----:B------:R-:W-:Y:S01]  /*0c40*/  IMAD R13, R8, c[0x0][0x1b0], RZ ;  /* 0x00006c00080d7a24 */ /* 0x000fe200078e02ff */
[----:B------:R-:W-:Y:S01]  /*0c50*/  LEA.HI R8, R91, R88, RZ, 0x6 ;  /* 0x000000585b087211 */ /* 0x000fe200078f30ff */
[----:B------:R-:W-:Y:S01]  /*0c60*/  IMAD.WIDE.U32 R14, R10, c[0x0][0x1b0], R14 ;  /* 0x00006c000a0e7a25 */ /* 0x000fe200078e000e */
[----:B------:R-:W-:Y:S02]  /*0c70*/  SHF.R.S32.HI R2, RZ, 0x1f, R11 ;  /* 0x0000001fff027819 */ /* 0x000fe4000001140b */
[----:B------:R-:W-:Y:S01]  /*0c80*/  IADD3 R16, R6, 0x40, RZ ;  /* 0x0000004006107810 */ /* 0x000fe20007ffe0ff */
[----:B------:R-:W-:Y:S02]  /*0c90*/  IMAD R13, R10, c[0x0][0x1b4], R13 ;  /* 0x00006d000a0d7a24 */ /* 0x000fe400078e020d */
[----:B------:R-:W-:Y:S02]  /*0ca0*/  IMAD R2, R2, c[0x0][0x1a8], RZ ;  /* 0x00006a0002027a24 */ /* 0x000fe400078e02ff */
[----:B------:R-:W-:-:S02]  /*0cb0*/  IMAD.IADD R15, R15, 0x1, R13 ;  /* 0x000000010f0f7824 */ /* 0x000fc400078e020d */
[C---:B------:R-:W-:Y:S02]  /*0cc0*/  IMAD R2, R11.reuse, c[0x0][0x1ac], R2 ;  /* 0x00006b000b027a24 */ /* 0x040fe400078e0202 */
[----:B------:R-:W-:-:S04]  /*0cd0*/  IMAD.WIDE.U32 R12, R11, c[0x0][0x1a8], R14 ;  /* 0x00006a000b0c7a25 */ /* 0x000fc800078e000e */
[----:B------:R-:W-:Y:S02]  /*0ce0*/  IMAD.SHL.U32 R207, R9, 0x40, RZ ;  /* 0x0000004009cf7824 */ /* 0x000fe400078e00ff */
[----:B------:R-:W-:Y:S01]  /*0cf0*/  IMAD.IADD R11, R13, 0x1, R2 ;  /* 0x000000010d0b7824 */ /* 0x000fe200078e0202 */
[----:B------:R-:W-:Y:S01]  /*0d00*/  LEA R13, P0, R12, c[0x0][0x160], 0x1 ;  /* 0x000058000c0d7a11 */ /* 0x000fe200078008ff */
[----:B------:R-:W-:Y:S01]  /*0d10*/  IMAD.SHL.U32 R10, R3, 0x8, RZ ;  /* 0x00000008030a7824 */ /* 0x000fe200078e00ff */
[----:B------:R-:W-:Y:S01]  /*0d20*/  LOP3.LUT R207, R207, 0x1c0, RZ, 0xc0, !PT ;  /* 0x000001c0cfcf7812 */ /* 0x000fe200078ec0ff */
[----:B------:R-:W-:Y:S01]  /*0d30*/  IMAD.SHL.U32 R8, R8, 0x8, RZ ;  /* 0x0000000808087824 */ /* 0x000fe200078e00ff */
[----:B------:R-:W-:Y:S01]  /*0d40*/  LEA.HI.X R12, R12, c[0x0][0x164], R11, 0x1, P0 ;  /* 0x000059000c0c7a11 */ /* 0x000fe200000f0c0b */
[----:B------:R-:W-:Y:S01]  /*0d50*/  SHFL.IDX PT, R20, R13, RZ, 0x181f ;  /* 0x00181fff0d147589 */ /* 0x000fe200000e0000 */
[----:B------:R-:W-:Y:S01]  /*0d60*/  LOP3.LUT R2, R207, 0x38, R10, 0xf8, !PT ;  /* 0x00000038cf027812 */ /* 0x000fe200078ef80a */
[----:B------:R-:W-:Y:S01]  /*0d70*/  IMAD.MOV.U32 R44, RZ, RZ, 0x40 ;  /* 0x00000040ff2c7424 */ /* 0x000fe200078e00ff */
[----:B------:R-:W-:Y:S01]  /*0d80*/  SHF.R.U32.HI R207, RZ, 0x3, R207 ;  /* 0x00000003ffcf7819 */ /* 0x000fe200000116cf */
[----:B------:R-:W1:Y:S01]  /*0d90*/  SHFL.IDX PT, R21, R12, RZ, 0x181f ;  /* 0x00181fff0c157589 */ /* 0x000e6200000e0000 */
[----:B------:R-:W-:-:S02]  /*0da0*/  ISETP.GE.AND P0, PT, R6, UR4, PT ;  /* 0x0000000406007c0c */ /* 0x000fc4000bf06270 */
[----:B------:R-:W-:Y:S01]  /*0db0*/  LOP3.LUT R207, R2, R207, RZ, 0x3c, !PT ;  /* 0x000000cf02cf7212 */ /* 0x000fe200078e3cff */
[----:B------:R-:W3:Y:S01]  /*0dc0*/  SHFL.IDX PT, R18, R13, 0x1, 0x181f ;  /* 0x00381f000d127f89 */ /* 0x000ee200000e0000 */
[----:B------:R-:W-:Y:S02]  /*0dd0*/  IADD3 R2, R6, 0x20, RZ ;  /* 0x0000002006027810 */ /* 0x000fe40007ffe0ff */
[----:B------:R-:W-:Y:S01]  /*0de0*/  LOP3.LUT R207, R207, 0xfffffe00, R8, 0xf8, !PT ;  /* 0xfffffe00cfcf7812 */ /* 0x000fe200078ef808 */
[----:B------:R-:W4:Y:S01]  /*0df0*/  SHFL.IDX PT, R19, R12, 0x1, 0x181f ;  /* 0x00381f000c137f89 */ /* 0x000f2200000e0000 */
[----:B------:R-:W-:Y:S02]  /*0e00*/  IADD3 R8, R10, 0x40, RZ ;  /* 0x000000400a087810 */ /* 0x000fe40007ffe0ff */
[----:B------:R-:W-:Y:S01]  /*0e10*/  ISETP.GE.AND P5, PT, R2, UR4, PT ;  /* 0x0000000402007c0c */ /* 0x000fe2000bfa6270 */
[----:B------:R-:W-:Y:S01]  /*0e20*/  IMAD.SHL.U32 R207, R207, 0x2, RZ ;  /* 0x00000002cfcf7824 */ /* 0x000fe200078e00ff */
[----:B------:R-:W-:-:S02]  /*0e30*/  IADD3 R2, R10, 0x80, RZ ;  /* 0x000000800a027810 */ /* 0x000fc40007ffe0ff */
[----:B------:R-:W-:Y:S02]  /*0e40*/  @!P0 SHF.R.S32.HI R15, RZ, 0x1f, R8 ;  /* 0x0000001fff0f8819 */ /* 0x000fe40000011408 */
[----:B------:R-:W-:Y:S02]  /*0e50*/  @!P0 SHF.R.S32.HI R17, RZ, 0x1f, R2 ;  /* 0x0000001fff118819 */ /* 0x000fe40000011402 */
[----:B------:R-:W-:Y:S02]  /*0e60*/  @!P0 LEA.HI R15, R15, R8, RZ, 0x3 ;  /* 0x000000080f0f8211 */ /* 0x000fe400078f18ff */
[----:B------:R-:W-:Y:S02]  /*0e70*/  @!P0 LEA.HI R14, R17, R2, RZ, 0x3 ;  /* 0x00000002110e8211 */ /* 0x000fe400078f18ff */
[----:B------:R-:W-:Y:S02]  /*0e80*/  @!P0 LOP3.LUT R15, R15, 0xfffffff8, RZ, 0xc0, !PT ;  /* 0xfffffff80f0f8812 */ /* 0x000fe400078ec0ff */
[----:B------:R-:W-:-:S02]  /*0e90*/  @!P0 LOP3.LUT R14, R14, 0xfffffff8, RZ, 0xc0, !PT ;  /* 0xfffffff80e0e8812 */ /* 0x000fc400078ec0ff */
[----:B------:R-:W-:Y:S01]  /*0ea0*/  ISETP.GE.AND P2, PT, R10, c[0x0][0x198], PT ;  /* 0x000066000a007a0c */ /* 0x000fe20003f46270 */
[--C-:B-1----:R-:W-:Y:S01]  /*0eb0*/  @!P0 IMAD.WIDE R26, R15, 0x2, R20.reuse ;  /* 0x000000020f1a8825 */ /* 0x102fe200078e0214 */
[----:B------:R-:W-:Y:S02]  /*0ec0*/  ISETP.GE.AND P1, PT, R8, c[0x0][0x198], PT ;  /* 0x0000660008007a0c */ /* 0x000fe40003f26270 */
[----:B------:R-:W-:Y:S01]  /*0ed0*/  ISETP.GE.AND P4, PT, R2, c[0x0][0x198], PT ;  /* 0x0000660002007a0c */ /* 0x000fe20003f86270 */
[----:B------:R-:W-:Y:S01]  /*0ee0*/  @!P0 IMAD.WIDE R28, R14, 0x2, R20 ;  /* 0x000000020e1c8825 */ /* 0x000fe200078e0214 */
[----:B------:R-:W-:Y:S02]  /*0ef0*/  @!P5 SHF.R.S32.HI R15, RZ, 0x1f, R8 ;  /* 0x0000001fff0fd819 */ /* 0x000fe40000011408 */
[----:B------:R-:W-:Y:S02]  /*0f00*/  @!P5 SHF.R.S32.HI R17, RZ, 0x1f, R2 ;  /* 0x0000001fff11d819 */ /* 0x000fe40000011402 */
[----:B------:R-:W-:-:S02]  /*0f10*/  SHF.R.S32.HI R11, RZ, 0x1f, R10 ;  /* 0x0000001fff0b7819 */ /* 0x000fc4000001140a */
[C---:B------:R-:W-:Y:S02]  /*0f20*/  @!P0 LEA R22, P6, R10.reuse, R20, 0x1 ;  /* 0x000000140a168211 */ /* 0x040fe400078c08ff */
[----:B------:R-:W-:Y:S01]  /*0f30*/  SHFL.IDX PT, R20, R13, 0x2, 0x181f ;  /* 0x00581f000d147f89 */ /* 0x000fe200000e0000 */
[----:B------:R-:W-:Y:S02]  /*0f40*/  @!P5 LEA.HI R15, R15, R8, RZ, 0x3 ;  /* 0x000000080f0fd211 */ /* 0x000fe400078f18ff */
[----:B------:R-:W-:Y:S02]  /*0f50*/  @!P5 LEA.HI R14, R17, R2, RZ, 0x3 ;  /* 0x00000002110ed211 */ /* 0x000fe400078f18ff */
[----:B------:R-:W-:Y:S02]  /*0f60*/  @!P0 LEA.HI.X R23, R10, R21, R11, 0x1, P6 ;  /* 0x000000150a178211 */ /* 0x000fe400030f0c0b */
[----:B------:R-:W-:Y:S01]  /*0f70*/  ISETP.GE.AND P6, PT, R16, UR4, PT ;  /* 0x0000000410007c0c */ /* 0x000fe2000bfc6270 */
[----:B------:R-:W1:Y:S01]  /*0f80*/  SHFL.IDX PT, R21, R12, 0x2, 0x181f ;  /* 0x00581f000c157f89 */ /* 0x000e6200000e0000 */
[----:B------:R-:W-:-:S02]  /*0f90*/  @!P5 LOP3.LUT R15, R15, 0xfffffff8, RZ, 0xc0, !PT ;  /* 0xfffffff80f0fd812 */ /* 0x000fc400078ec0ff */
[----:B------:R-:W-:Y:S01]  /*0fa0*/  @!P5 LOP3.LUT R17, R14, 0xfffffff8, RZ, 0xc0, !PT ;  /* 0xfffffff80e11d812 */ /* 0x000fe200078ec0ff */
[----:B------:R5:W-:Y:S01]  /*0fb0*/  @!P0 LDGSTS.E.BYPASS.LTC128B.128 [R207+0xc100], [R22.64], !P2 ;  /* 0x0c10000016cf8fae */ /* 0x000be2000d101d50 */
[----:B------:R-:W-:-:S03]  /*0fc0*/  IADD3 R6, R6, 0x60, RZ ;  /* 0x0000006006067810 */ /* 0x000fc60007ffe0ff */
[----:B------:R1:W1:Y:S04]  /*0fd0*/  SHFL.IDX PT, R14, R13, 0x3, 0x181f ;  /* 0x00781f000d0e7f89 */ /* 0x00026800000e0000 */
[----:B------:R1:W-:Y:S04]  /*0fe0*/  @!P0 LDGSTS.E.BYPASS.LTC128B.128 [R207+0x10100], [R26.64], !P1 ;  /* 0x101000001acf8fae */ /* 0x0003e8000c901d50 */
[----:B------:R2:W-:Y:S01]  /*0ff0*/  @!P0 LDGSTS.E.BYPASS.LTC128B.128 [R207+0x14100], [R28.64], !P4 ;  /* 0x141000001ccf8fae */ /* 0x0005e2000e101d50 */
[----:B---3--:R-:W-:-:S04]  /*1000*/  @!P5 LEA R24, P0, R10, R18, 0x1 ;  /* 0x000000120a18d211 */ /* 0x008fc800078008ff */
[----:B----4-:R-:W-:Y:S02]  /*1010*/  @!P5 LEA.HI.X R25, R10, R19, R11, 0x1, P0 ;  /* 0x000000130a19d211 */ /* 0x010fe400000f0c0b */
[----:B------:R-:W-:Y:S01]  /*1020*/  ISETP.GE.AND P0, PT, R6, UR4, PT ;  /* 0x0000000406007c0c */ /* 0x000fe2000bf06270 */
[----:B------:R-:W-:Y:S02]  /*1030*/  UIMAD UR4, UR19, UR18, URZ ;  /* 0x00000012130472a4 */ /* 0x000fe4000f8e023f */
[----:B------:R3:W-:Y:S02]  /*1040*/  @!P5 LDGSTS.E.BYPASS.LTC128B.128 [R207+0xd100], [R24.64], !P2 ;  /* 0x0d10000018cfdfae */ /* 0x0007e4000d101d50 */
[----:B------:R-:W-:Y:S01]  /*1050*/  UIMAD UR4, UR21, UR20, UR4 ;  /* 0x00000014150472a4 */ /* 0x000fe2000f8e0204 */
[--C-:B-----5:R-:W-:Y:S02]  /*1060*/  @!P5 IMAD.WIDE R22, R15, 0x2, R18.reuse ;  /* 0x000000020f16d825 */ /* 0x120fe400078e0212 */
[----:B------:R4:W5:Y:S04]  /*1070*/  SHFL.IDX PT, R15, R12, 0x3, 0x181f ;  /* 0x00781f000c0f7f89 */ /* 0x00096800000e0000 */
[----:B------:R5:W-:Y:S01]  /*1080*/  @!P5 LDGSTS.E.BYPASS.LTC128B.128 [R207+0x11100], [R22.64], !P1 ;  /* 0x1110000016cfdfae */ /* 0x000be2000c901d50 */
[----:B-1----:R-:W-:Y:S01]  /*1090*/  @!P5 IMAD.WIDE R26, R17, 0x2, R18 ;  /* 0x00000002111ad825 */ /* 0x002fe200078e0212 */
[----:B------:R-:W-:-:S02]  /*10a0*/  @!P6 SHF.R.S32.HI R19, RZ, 0x1f, R8 ;  /* 0x0000001fff13e819 */ /* 0x000fc40000011408 */
[----:B------:R-:W-:Y:S02]  /*10b0*/  @!P6 SHF.R.S32.HI R17, RZ, 0x1f, R2 ;  /* 0x0000001fff11e819 */ /* 0x000fe40000011402 */
[----:B------:R-:W-:Y:S01]  /*10c0*/  @!P6 LEA.HI R19, R19, R8, RZ, 0x3 ;  /* 0x000000081313e211 */ /* 0x000fe200078f18ff */
[----:B------:R1:W-:Y:S01]  /*10d0*/  @!P5 LDGSTS.E.BYPASS.LTC128B.128 [R207+0x15100], [R26.64], !P4 ;  /* 0x151000001acfdfae */ /* 0x0003e2000e101d50 */
[----:B------:R-:W-:Y:S02]  /*10e0*/  @!P6 LEA.HI R6, R17, R2, RZ, 0x3 ;  /* 0x000000021106e211 */ /* 0x000fe400078f18ff */
[----:B------:R-:W-:Y:S02]  /*10f0*/  @!P6 LOP3.LUT R19, R19, 0xfffffff8, RZ, 0xc0, !PT ;  /* 0xfffffff81313e812 */ /* 0x000fe400078ec0ff */
[----:B------:R-:W-:Y:S02]  /*1100*/  LEA.HI R17, R91, R88, RZ, 0x4 ;  /* 0x000000585b117211 */ /* 0x000fe400078f20ff */
[----:B------:R-:W-:Y:S01]  /*1110*/  @!P6 LOP3.LUT R13, R6, 0xfffffff8, RZ, 0xc0, !PT ;  /* 0xfffffff8060de812 */ /* 0x000fe200078ec0ff */
[----:B------:R-:W-:Y:S01]  /*1120*/  IMAD.U32 R6, RZ, RZ, UR14 ;  /* 0x0000000eff067e24 */ /* 0x000fe2000f8e00ff */
[----:B------:R-:W-:Y:S01]  /*1130*/  SHF.R.S32.HI R16, RZ, 0x4, R17 ;  /* 0x00000004ff107819 */ /* 0x000fe20000011411 */
[----:B---3--:R-:W-:-:S03]  /*1140*/  @!P6 IMAD.WIDE R24, R19, 0x2, R20 ;  /* 0x000000021318e825 */ /* 0x008fc600078e0214 */
[----:B------:R-:W-:Y:S02]  /*1150*/  LEA.HI R205, R17, R16, RZ, 0x1 ;  /* 0x0000001011cd7211 */ /* 0x000fe400078f08ff */
[----:B----4-:R-:W-:Y:S02]  /*1160*/  IADD3 R12, -R6, c[0x0][0x1d0], -R9 ;  /* 0x00007400060c7a10 */ /* 0x010fe40007ffe909 */
[----:B------:R-:W-:Y:S02]  /*1170*/  LOP3.LUT R205, R205, 0xfffffffe, RZ, 0xc0, !PT ;  /* 0xfffffffecdcd7812 */ /* 0x000fe400078ec0ff */
[----:B-----5:R-:W-:-:S03]  /*1180*/  @!P6 LEA R22, P5, R10, R20, 0x1 ;  /* 0x000000140a16e211 */ /* 0x020fc600078a08ff */
[----:B------:R-:W-:Y:S01]  /*1190*/  IMAD.IADD R205, R16, 0x1, -R205 ;  /* 0x0000000110cd7824 */ /* 0x000fe200078e0acd */
[C---:B------:R-:W-:Y:S01]  /*11a0*/  @!P6 LEA.HI.X R23, R10.reuse, R21, R11, 0x1, P5 ;  /* 0x000000150a17e211 */ /* 0x040fe200028f0c0b */
[----:B------:R-:W-:Y:S01]  /*11b0*/  @!P6 IMAD.WIDE R20, R13, 0x2, R20 ;  /* 0x000000020d14e825 */ /* 0x000fe200078e0214 */
[C---:B------:R-:W-:Y:S02]  /*11c0*/  @!P0 LEA R18, P5, R10.reuse, R14, 0x1 ;  /* 0x0000000e0a128211 */ /* 0x040fe400078a08ff */
[----:B------:R-:W-:Y:S01]  /*11d0*/  @!P0 SHF.R.S32.HI R13, RZ, 0x1f, R8 ;  /* 0x0000001fff0d8819 */ /* 0x000fe20000011408 */
[----:B------:R3:W-:Y:S01]  /*11e0*/  @!P6 LDGSTS.E.BYPASS.LTC128B.128 [R207+0xe100], [R22.64], !P2 ;  /* 0x0e10000016cfefae */ /* 0x0007e2000d101d50 */
[----:B------:R-:W-:Y:S02]  /*11f0*/  @!P0 LEA.HI.X R19, R10, R15, R11, 0x1, P5 ;  /* 0x0000000f0a138211 */ /* 0x000fe400028f0c0b */
[----:B------:R-:W-:Y:S01]  /*1200*/  ISETP.GE.AND P5, PT, R12, 0x21, PT ;  /* 0x000000210c00780c */ /* 0x000fe20003fa6270 */
[----:B------:R4:W-:Y:S01]  /*1210*/  @!P6 LDGSTS.E.BYPASS.LTC128B.128 [R207+0x12100], [R24.64], !P1 ;  /* 0x1210000018cfefae */ /* 0x0009e2000c901d50 */
[----:B------:R-:W-:-:S03]  /*1220*/  @!P0 LEA.HI R13, R13, R8, RZ, 0x3 ;  /* 0x000000080d0d8211 */ /* 0x000fc600078f18ff */
[----:B------:R5:W-:Y:S01]  /*1230*/  @!P6 LDGSTS.E.BYPASS.LTC128B.128 [R207+0x16100], [R20.64], !P4 ;  /* 0x1610000014cfefae */ /* 0x000be2000e101d50 */
[----:B------:R-:W-:Y:S02]  /*1240*/  ISETP.GE.AND P6, PT, R12, 0x1, PT ;  /* 0x000000010c00780c */ /* 0x000fe40003fc6270 */
[----:B------:R-:W-:Y:S01]  /*1250*/  SHF.R.S32.HI R12, RZ, 0x1f, R9 ;  /* 0x0000001fff0c7819 */ /* 0x000fe20000011409 */
[----:B------:R1:W-:Y:S01]  /*1260*/  @!P0 LDGSTS.E.BYPASS.LTC128B.128 [R207+0xf100], [R18.64], !P2 ;  /* 0x0f10000012cf8fae */ /* 0x0003e2000d101d50 */
[----:B------:R-:W-:Y:S02]  /*1270*/  @!P0 LOP3.LUT R13, R13, 0xfffffff8, RZ, 0xc0, !PT ;  /* 0xfffffff80d0d8812 */ /* 0x000fe400078ec0ff */
[----:B------:R-:W-:Y:S01]  /*1280*/  ISETP.GE.AND P2, PT, R8, c[0x0][0x1d4], PT ;  /* 0x0000750008007a0c */ /* 0x000fe20003f46270 */
[----:B------:R-:W-:-:S04]  /*1290*/  IMAD R16, R12, c[0x0][0x1e0], RZ ;  /* 0x000078000c107a24 */ /* 0x000fc800078e02ff */
[----:B------:R-:W-:Y:S02]  /*12a0*/  IMAD R16, R9, c[0x0][0x1e4], R16 ;  /* 0x0000790009107a24 */ /* 0x000fe400078e0210 */
[----:B---3--:R-:W-:Y:S01]  /*12b0*/  @!P0 IMAD.WIDE R22, R13, 0x2, R14 ;  /* 0x000000020d168825 */ /* 0x008fe200078e020e */
[----:B------:R-:W-:-:S03]  /*12c0*/  LOP3.LUT R13, R17, 0xfffffff0, RZ, 0xc0, !PT ;  /* 0xfffffff0110d7812 */ /* 0x000fc600078ec0ff */
[----:B------:R-:W-:Y:S01]  /*12d0*/  IMAD.SHL.U32 R17, R3, 0x40, RZ ;  /* 0x0000004003117824 */ /* 0x000fe200078e00ff */
[----:B------:R3:W-:Y:S01]  /*12e0*/  @!P0 LDGSTS.E.BYPASS.LTC128B.128 [R207+0x13100], [R22.64], !P1 ;  /* 0x1310000016cf8fae */ /* 0x0007e2000c901d50 */
[----:B------:R-:W-:Y:S01]  /*12f0*/  IMAD.IADD R13, R88, 0x1, -R13 ;  /* 0x00000001580d7824 */ /* 0x000fe200078e0a0d */
[----:B------:R-:W-:Y:S01]  /*1300*/  ISETP.GE.AND P1, PT, R2, c[0x0][0x1d4], PT ;  /* 0x0000750002007a0c */ /* 0x000fe20003f26270 */
[----:B-----5:R-:W-:Y:S01]  /*1310*/  IMAD.WIDE.U32 R20, R9, c[0x0][0x1e0], R10 ;  /* 0x0000780009147a25 */ /* 0x020fe200078e000a */
[----:B------:R-:W-:-:S03]  /*1320*/  LOP3.LUT R17, R17, 0x1c0, RZ, 0xc0, !PT ;  /* 0x000001c011117812 */ /* 0x000fc600078ec0ff */
[----:B-1----:R-:W-:Y:S02]  /*1330*/  IMAD R19, R7, c[0x0][0x1e8], RZ ;  /* 0x00007a0007137a24 */ /* 0x002fe400078e02ff */
[----:B------:R-:W-:Y:S02]  /*1340*/  IMAD.IADD R21, R21, 0x1, R16 ;  /* 0x0000000115157824 */ /* 0x000fe400078e0210 */
[C---:B------:R-:W-:Y:S02]  /*1350*/  IMAD R210, R4.reuse, c[0x0][0x1ec], R19 ;  /* 0x00007b0004d27a24 */ /* 0x040fe400078e0213 */
[----:B------:R-:W-:-:S04]  /*1360*/  IMAD.WIDE.U32 R18, R4, c[0x0][0x1e8], R20 ;  /* 0x00007a0004127a25 */ /* 0x000fc800078e0014 */
[----:B------:R-:W-:Y:S02]  /*1370*/  IMAD.IADD R211, R19, 0x1, R210 ;  /* 0x0000000113d37824 */ /* 0x000fe400078e02d2 */
[----:B------:R-:W-:Y:S02]  /*1380*/  IMAD.MOV.U32 R210, RZ, RZ, R18 ;  /* 0x000000ffffd27224 */ /* 0x000fe400078e0012 */
[----:B------:R-:W-:Y:S02]  /*1390*/  IMAD R16, R12, c[0x0][0x208], RZ ;  /* 0x000082000c107a24 */ /* 0x000fe400078e02ff */
[----:B------:R-:W-:Y:S02]  /*13a0*/  IMAD R7, R7, c[0x0][0x210], RZ ;  /* 0x0000840007077a24 */ /* 0x000fe400078e02ff */
[----:B------:R-:W-:Y:S02]  /*13b0*/  IMAD R16, R9, c[0x0][0x20c], R16 ;  /* 0x0000830009107a24 */ /* 0x000fe400078e0210 */
[----:B------:R-:W-:Y:S01]  /*13c0*/  IMAD R7, R4, c[0x0][0x214], R7 ;  /* 0x0000850004077a24 */ /* 0x000fe200078e0207 */
[----:B--2---:R-:W-:Y:S01]  /*13d0*/  @P3 SHF.R.S32.HI R209, RZ, 0x1f, R208 ;  /* 0x0000001fffd13819 */ /* 0x004fe200000114d0 */
[----:B------:R-:W-:Y:S01]  /*13e0*/  @!P3 IMAD.MOV.U32 R209, RZ, RZ, R5 ;  /* 0x000000ffffd1b224 */ /* 0x000fe200078e0005 */
[----:B------:R-:W-:Y:S01]  /*13f0*/  @!P0 SHF.R.S32.HI R5, RZ, 0x1f, R2 ;  /* 0x0000001fff058819 */ /* 0x000fe20000011402 */
[----:B------:R-:W-:Y:S01]  /*1400*/  @!P3 IMAD.MOV.U32 R208, RZ, RZ, R0 ;  /* 0x000000ffffd0b224 */ /* 0x000fe200078e0000 */
[----:B------:R-:W-:Y:S01]  /*1410*/  ISETP.GE.AND P3, PT, R10, c[0x0][0x1d4], PT ;  /* 0x000075000a007a0c */ /* 0x000fe20003f66270 */
[----:B------:R-:W-:Y:S01]  /*1420*/  IMAD R217, R209, c[0x0][0x1f0], RZ ;  /* 0x00007c00d1d97a24 */ /* 0x000fe200078e02ff */
[----:B------:R-:W-:Y:S01]  /*1430*/  @!P0 LEA.HI R5, R5, R2, RZ, 0x3 ;  /* 0x0000000205058211 */ /* 0x000fe200078f18ff */
[----:B------:R-:W-:Y:S01]  /*1440*/  IMAD.SHL.U32 R0, R9, 0x8, RZ ;  /* 0x0000000809007824 */ /* 0x000fe200078e00ff */
[----:B------:R-:W-:Y:S01]  /*1450*/  SHF.R.S32.HI R2, RZ, 0x1f, R13 ;  /* 0x0000001fff027819 */ /* 0x000fe2000001140d */
[C---:B------:R-:W-:Y:S01]  /*1460*/  IMAD R217, R208.reuse, c[0x0][0x1f4], R217 ;  /* 0x00007d00d0d97a24 */ /* 0x040fe200078e02d9 */
[----:B------:R-:W-:Y:S01]  /*1470*/  @!P0 LOP3.LUT R5, R5, 0xfffffff8, RZ, 0xc0, !PT ;  /* 0xfffffff805058812 */ /* 0x000fe200078ec0ff */
[----:B------:R-:W-:Y:S01]  /*1480*/  IMAD.WIDE.U32 R210, R208, c[0x0][0x1f0], R210 ;  /* 0x00007c00d0d27a25 */ /* 0x000fe200078e00d2 */
[----:B------:R-:W-:-:S02]  /*1490*/  LEA.HI R2, R2, R13, RZ, 0x3 ;  /* 0x0000000d02027211 */ /* 0x000fc400078f18ff */
[----:B------:R-:W-:Y:S01]  /*14a0*/  LOP3.LUT R0, R17, 0x8, R0, 0xf8, !PT ;  /* 0x0000000811007812 */ /* 0x000fe200078ef800 */
[----:B------:R-:W-:Y:S01]  /*14b0*/  @!P0 IMAD.WIDE R18, R5, 0x2, R14 ;  /* 0x0000000205128825 */ /* 0x000fe200078e020e */
[----:B----4-:R-:W-:Y:S02]  /*14c0*/  LOP3.LUT R24, R2, 0xfffffff8, RZ, 0xc0, !PT ;  /* 0xfffffff802187812 */ /* 0x010fe400078ec0ff */
[----:B------:R-:W-:Y:S01]  /*14d0*/  SHF.R.U32.HI R17, RZ, 0x3, R17 ;  /* 0x00000003ff117819 */ /* 0x000fe20000011611 */
[----:B------:R-:W-:Y:S01]  /*14e0*/  IMAD.WIDE.U32 R10, R9, c[0x0][0x208], R10 ;  /* 0x00008200090a7a25 */ /* 0x000fe200078e000a */
[----:B------:R1:W-:Y:S02]  /*14f0*/  @!P0 LDGSTS.E.BYPASS.LTC128B.128 [R207+0x17100], [R18.64], !P4 ;  /* 0x1710000012cf8fae */ /* 0x0003e4000e101d50 */
[----:B------:R-:W-:Y:S01]  /*1500*/  LOP3.LUT R0, R0, R17, RZ, 0x3c, !PT ;  /* 0x0000001100007212 */ /* 0x000fe200078e3cff */
[----:B------:R-:W-:Y:S01]  /*1510*/  IMAD.IADD R217, R211, 0x1, R217 ;  /* 0x00000001d3d97824 */ /* 0x000fe200078e02d9 */
[----:B------:R-:W0:Y:S01]  /*1520*/  LDGDEPBAR ;  /* 0x00000000000079af */ /* 0x000e220000000000 */
[----:B------:R-:W-:-:S02]  /*1530*/  IMAD.U32 R5, RZ, RZ, UR20 ;  /* 0x00000014ff057e24 */ /* 0x000fc4000f8e00ff */
[----:B------:R-:W-:Y:S02]  /*1540*/  IMAD.MOV.U32 R216, RZ, RZ, R210 ;  /* 0x000000ffffd87224 */ /* 0x000fe400078e00d2 */
[----:B------:R-:W-:Y:S02]  /*1550*/  IMAD.IADD R24, R13, 0x1, -R24 ;  /* 0x000000010d187824 */ /* 0x000fe400078e0a18 */
[----:B------:R-:W-:Y:S02]  /*1560*/  IMAD.IADD R17, R11, 0x1, R16 ;  /* 0x000000010b117824 */ /* 0x000fe400078e0210 */
[----:B------:R-:W-:-:S04]  /*1570*/  IMAD.WIDE.U32 R12, R5, UR18, R216 ;  /* 0x00000012050c7c25 */ /* 0x000fc8000f8e00d8 */
[----:B------:R-:W-:Y:S01]  /*1580*/  IMAD.MOV.U32 R16, RZ, RZ, R10 ;  /* 0x000000ffff107224 */ /* 0x000fe200078e000a */
[----:B------:R-:W-:Y:S01]  /*1590*/  IADD3 R8, R13, UR4, RZ ;  /* 0x000000040d087c10 */ /* 0x000fe2000fffe0ff */
[----:B------:R-:W-:Y:S01]  /*15a0*/  IMAD.SHL.U32 R10, R24, 0x40, RZ ;  /* 0x00000040180a7824 */ /* 0x000fe200078e00ff */
[----:B------:R-:W-:Y:S01]  /*15b0*/  BAR.SYNC.DEFER_BLOCKING 0x0 ;  /* 0x0000000000007b1d */ /* 0x000fe20000010000 */
[----:B------:R-:W-:Y:S01]  /*15c0*/  IMAD.SHL.U32 R13, R205, 0x8, RZ ;  /* 0x00000008cd0d7824 */ /* 0x000fe200078e00ff */
[----:B------:R-:W-:Y:S01]  /*15d0*/  @P6 LEA R14, P4, R12, c[0x0][0x1c8], 0x1 ;  /* 0x000072000c0e6a11 */ /* 0x000fe200078808ff */
[----:B------:R-:W-:Y:S01]  /*15e0*/  IMAD.WIDE.U32 R16, R4, c[0x0][0x210], R16 ;  /* 0x0000840004107a25 */ /* 0x000fe200078e0010 */
[----:B------:R-:W-:Y:S02]  /*15f0*/  LOP3.LUT R10, R10, 0x1c0, RZ, 0xc0, !PT ;  /* 0x000001c00a0a7812 */ /* 0x000fe400078ec0ff */
[C---:B------:R-:W-:Y:S01]  /*1600*/  @P5 IADD3 R11, P0, R12.reuse, UR12, RZ ;  /* 0x0000000c0c0b5c10 */ /* 0x040fe2000ff1e0ff */
[----:B------:R-:W-:Y:S01]  /*1610*/  ULDC.64 UR4, c[0x0][0x208] ;  /* 0x0000820000047ab9 */ /* 0x000fe20000000a00 */
[----:B------:R-:W-:Y:S01]  /*1620*/  @P6 LEA.HI.X R15, R12, c[0x0][0x1cc], R8, 0x1, P4 ;  /* 0x000073000c0f6a11 */ /* 0x000fe200020f0c08 */
[----:B------:R-:W-:Y:S01]  /*1630*/  UIMAD UR10, UR21, UR4, URZ ;  /* 0x00000004150a72a4 */ /* 0x000fe2000f8e023f */
[----:B------:R-:W-:Y:S01]  /*1640*/  LOP3.LUT R13, R10, 0x8, R13, 0xf8, !PT ;  /* 0x000000080a0d7812 */ /* 0x000fe200078ef80d */
[----:B------:R-:W-:Y:S01]  /*1650*/  UIMAD.WIDE.U32 UR22, UR18, UR4, URZ ;  /* 0x00000004121672a5 */ /* 0x000fe2000f8e003f */
[----:B------:R-:W-:Y:S01]  /*1660*/  SHF.R.U32.HI R10, RZ, 0x3, R10 ;  /* 0x00000003ff0a7819 */ /* 0x000fe2000001160a */
[----:B------:R-:W-:Y:S01]  /*1670*/  UIMAD UR10, UR18, UR5, UR10 ;  /* 0x00000005120a72a4 */ /* 0x000fe2000f8e020a */
[----:B------:R-:W-:Y:S01]  /*1680*/  @P5 IADD3.X R8, R8, UR11, RZ, P0, !PT ;  /* 0x0000000b08085c10 */ /* 0x000fe200087fe4ff */
[----:B------:R-:W-:Y:S01]  /*1690*/  IMAD.IADD R17, R17, 0x1, R7 ;  /* 0x0000000111117824 */ /* 0x000fe200078e0207 */
[----:B------:R-:W-:Y:S01]  /*16a0*/  @P5 LEA R12, P0, R11, c[0x0][0x1c8], 0x1 ;  /* 0x000072000b0c5a11 */ /* 0x000fe200078008ff */
[----:B------:R-:W-:Y:S01]  /*16b0*/  IMAD R215, R209, c[0x0][0x218], RZ ;  /* 0x00008600d1d77a24 */ /* 0x000fe200078e02ff */
[----:B------:R-:W-:Y:S01]  /*16c0*/  LOP3.LUT R4, R13, R10, RZ, 0x3c, !PT ;  /* 0x0000000a0d047212 */ /* 0x000fe200078e3cff */
[----:B------:R-:W-:Y:S01]  /*16d0*/  IMAD.SHL.U32 R7, R2, 0x40, RZ ;  /* 0x0000004002077824 */ /* 0x000fe200078e00ff */
[----:B------:R-:W-:Y:S01]  /*16e0*/  @P5 LEA.HI.X R13, R11, c[0x0][0x1cc], R8, 0x1, P0 ;  /* 0x000073000b0d5a11 */ /* 0x000fe200000f0c08 */
[----:B------:R-:W-:Y:S01]  /*16f0*/  UIADD3 UR10, UR23, UR10, URZ ;  /* 0x0000000a170a7290 */ /* 0x000fe2000fffe03f */
[C---:B------:R-:W-:Y:S01]  /*1700*/  IMAD R215, R208.reuse, c[0x0][0x21c], R215 ;  /* 0x00008700d0d77a24 */ /* 0x040fe200078e02d7 */
[----:B------:R-:W-:Y:S01]  /*1710*/  LOP3.LUT P4, RZ, R3, 0x2, RZ, 0xc0, !PT ;  /* 0x0000000203ff7812 */ /* 0x000fe2000788c0ff */
[----:B------:R-:W-:Y:S01]  /*1720*/  @!PT LDS RZ, [RZ] ;  /* 0x00000000fffff984 */ /* 0x000fe20000000800 */
[----:B------:R-:W-:Y:S01]  /*1730*/  @!PT LDS RZ, [RZ] ;  /* 0x00000000fffff984 */ /* 0x000fe20000000800 */
[----:B------:R-:W-:Y:S01]  /*1740*/  @!PT LDS RZ, [RZ] ;  /* 0x00000000fffff984 */ /* 0x000fe20000000800 */
[----:B------:R2:W-:Y:S01]  /*1750*/  @P6 LDGSTS.E.BYPASS.LTC128B.128 [R207+0x6100], [R14.64], !P3 ;  /* 0x061000000ecf6fae */ /* 0x0005e2000d901d50 */
[----:B------:R-:W-:Y:S01]  /*1760*/  IMAD.WIDE.U32 R208, R208, c[0x0][0x218], R16 ;  /* 0x00008600d0d07a25 */ /* 0x000fe200078e0010 */
[----:B------:R-:W-:Y:S01]  /*1770*/  LOP3.LUT R4, R4, 0xfffffe00, R7, 0xf8, !PT ;  /* 0xfffffe0004047812 */ /* 0x000fe200078ef807 */
[----:B------:R-:W-:Y:S01]  /*1780*/  USHF.L.U64.HI UR9, UR4, UR9, UR5 ;  /* 0x0000000904097299 */ /* 0x000fe20008010205 */
[----:B------:R2:W-:Y:S01]  /*1790*/  @P6 LDGSTS.E.BYPASS.LTC128B.128 [R207+0x8100], [R14.64+0x80], !P2 ;  /* 0x081000800ecf6fae */ /* 0x0005e2000d101d50 */
[----:B------:R-:W-:Y:S01]  /*17a0*/  IMAD.U32 R10, RZ, RZ, UR22 ;  /* 0x00000016ff0a7e24 */ /* 0x000fe2000f8e00ff */
[----:B------:R-:W-:Y:S01]  /*17b0*/  SHF.R.S32.HI R7, RZ, 0x5, R89 ;  /* 0x00000005ff077819 */ /* 0x000fe20000011459 */
[----:B------:R-:W-:Y:S01]  /*17c0*/  IMAD R205, R205, 0x200, R0 ;  /* 0x00000200cdcd7824 */ /* 0x000fe200078e0200 */
[----:B------:R2:W-:Y:S01]  /*17d0*/  @P6 LDGSTS.E.BYPASS.LTC128B.128 [R207+0xa100], [R14.64+0x100], !P1 ;  /* 0x0a1001000ecf6fae */ /* 0x0005e2000c901d50 */
[----:B------:R-:W-:Y:S01]  /*17e0*/  IMAD.U32 R11, RZ, RZ, UR23 ;  /* 0x00000017ff0b7e24 */ /* 0x000fe2000f8e00ff */
[----:B------:R-:W-:Y:S01]  /*17f0*/  LEA R11, P0, R10, R208, 0x6 ;  /* 0x000000d00a0b7211 */ /* 0x000fe200078030ff */
[----:B------:R-:W-:Y:S01]  /*1800*/  IMAD.IADD R215, R209, 0x1, R215 ;  /* 0x00000001d1d77824 */ /* 0x000fe200078e02d7 */
[----:B------:R4:W-:Y:S01]  /*1810*/  @P5 LDGSTS.E.BYPASS.LTC128B.128 [R207+0x7100], [R12.64], !P3 ;  /* 0x071000000ccf5fae */ /* 0x0009e2000d901d50 */
[----:B------:R-:W-:Y:S01]  /*1820*/  IMAD.SHL.U32 R205, R205, 0x2, RZ ;  /* 0x00000002cdcd7824 */ /* 0x000fe200078e00ff */
[----:B------:R-:W-:Y:S01]  /*1830*/  SEL R8, RZ, 0x1, P3 ;  /* 0x00000001ff087807 */ /* 0x000fe20001800000 */
[----:B------:R-:W-:Y:S01]  /*1840*/  IMAD R206, R7, 0x400, R4 ;  /* 0x0000040007ce7824 */ /* 0x000fe200078e0204 */
[----:B------:R4:W-:Y:S01]  /*1850*/  @P5 LDGSTS.E.BYPASS.LTC128B.128 [R207+0x9100], [R12.64+0x80], !P2 ;  /* 0x091000800ccf5fae */ /* 0x0009e2000d101d50 */
[----:B------:R-:W-:Y:S01]  /*1860*/  LOP3.LUT R89, R89, 0xffffffe0, RZ, 0xc0, !PT ;  /* 0xffffffe059597812 */ /* 0x000fe200078ec0ff */
[----:B------:R-:W-:Y:S01]  /*1870*/  @UP0 UIADD3 UR5, UR13, -0x2, URZ ;  /* 0xfffffffe0d050890 */ /* 0x000fe2000fffe03f */
[----:B------:R-:W-:Y:S01]  /*1880*/  IMAD.SHL.U32 R206, R206, 0x2, RZ ;  /* 0x00000002cece7824 */ /* 0x000fe200078e00ff */
[----:B------:R4:W-:Y:S01]  /*1890*/  @P5 LDGSTS.E.BYPASS.LTC128B.128 [R207+0xb100], [R12.64+0x100], !P1 ;  /* 0x0b1001000ccf5fae */ /* 0x0009e2000c901d50 */
[C---:B------:R-:W-:Y:S01]  /*18a0*/  IADD3 R2, R205.reuse, 0x6100, RZ ;  /* 0x00006100cd027810 */ /* 0x040fe20007ffe0ff */
[----:B------:R-:W-:Y:S01]  /*18b0*/  @UP0 UIMAD UR19, UR19, UR5, URZ ;  /* 0x00000005131302a4 */ /* 0x000fe2000f8e023f */
[----:B------:R-:W-:Y:S01]  /*18c0*/  IADD3 R204, R205, 0x6120, RZ ;  /* 0x00006120cdcc7810 */ /* 0x000fe20007ffe0ff */
[----:B------:R-:W0:Y:S01]  /*18d0*/  LDGDEPBAR ;  /* 0x00000000000079af */ /* 0x000e220000000000 */
[----:B------:R-:W-:Y:S01]  /*18e0*/  @P4 IADD3 R204, R2, -0x20, RZ ;  /* 0xffffffe002cc4810 */ /* 0x000fe20007ffe0ff */
[----:B------:R-:W-:-:S03]  /*18f0*/  IMAD.MOV.U32 R2, RZ, RZ, 0x10 ;  /* 0x00000010ff027424 */ /* 0x000fc600078e00ff */
[C---:B------:R-:W-:Y:S02]  /*1900*/  IADD3 R195, R204.reuse, 0x800, RZ ;  /* 0x00000800ccc37810 */ /* 0x040fe40007ffe0ff */
[C---:B------:R-:W-:Y:S02]  /*1910*/  IADD3 R194, R204.reuse, 0x1000, RZ ;  /* 0x00001000ccc27810 */ /* 0x040fe40007ffe0ff */
[C---:B------:R-:W-:Y:S02]  /*1920*/  IADD3 R193, R204.reuse, 0x1800, RZ ;  /* 0x00001800ccc17810 */ /* 0x040fe40007ffe0ff */
[C---:B------:R-:W-:Y:S02]  /*1930*/  IADD3 R191, R204.reuse, 0x2000, RZ ;  /* 0x00002000ccbf7810 */ /* 0x040fe40007ffe0ff */
[C---:B------:R-:W-:Y:S02]  /*1940*/  IADD3 R190, R204.reuse, 0x2800, RZ ;  /* 0x00002800ccbe7810 */ /* 0x040fe40007ffe0ff */
[----:B------:R-:W-:-:S02]  /*1950*/  IADD3 R189, R204, 0x3000, RZ ;  /* 0x00003000ccbd7810 */ /* 0x000fc40007ffe0ff */
[C---:B------:R-:W-:Y:S02]  /*1960*/  IADD3 R188, R204.reuse, 0x3800, RZ ;  /* 0x00003800ccbc7810 */ /* 0x040fe40007ffe0ff */
[C---:B------:R-:W-:Y:S02]  /*1970*/  IADD3 R187, R204.reuse, 0x4000, RZ ;  /* 0x00004000ccbb7810 */ /* 0x040fe40007ffe0ff */
[----:B------:R-:W-:Y:S01]  /*1980*/  IADD3 R186, R204, 0x4800, RZ ;  /* 0x00004800ccba7810 */ /* 0x000fe20007ffe0ff */
[----:B----4-:R-:W-:Y:S01]  /*1990*/  IMAD.U32 R13, RZ, RZ, UR10 ;  /* 0x0000000aff0d7e24 */ /* 0x010fe2000f8e00ff */
[----:B------:R-:W-:-:S04]  /*19a0*/  DEPBAR.LE SB0, 0x1 ;  /* 0x000080400000791a */ /* 0x000fc80000000000 */
[----:B------:R-:W-:-:S04]  /*19b0*/  DEPBAR.LE SB0, 0x0 ;  /* 0x000080000000791a */ /* 0x000fc80000000000 */
[----:B------:R-:W-:Y:S01]  /*19c0*/  BAR.SYNC.DEFER_BLOCKING 0x0 ;  /* 0x0000000000007b1d */ /* 0x000fe20000010000 */
[----:B------:R-:W-:Y:S01]  /*19d0*/  LEA.HI.X R0, R10, R215, R13, 0x6, P0 ;  /* 0x000000d70a007211 */ /* 0x000fe200000f340d */
[----:B------:R-:W-:Y:S01]  /*19e0*/  USHF.L.U32 UR10, UR4, 0x6, URZ ;  /* 0x00000006040a7899 */ /* 0x000fe2000800063f */
[C---:B------:R-:W-:Y:S01]  /*19f0*/  LEA R46, P0, R11.reuse, c[0x0][0x1f8], 0x1 ;  /* 0x00007e000b2e7a11 */ /* 0x040fe200078008ff */
[----:B------:R-:W-:Y:S01]  /*1a00*/  @UP0 USHF.R.S32.HI UR4, URZ, 0x1f, UR5 ;  /* 0x0000001f3f040899 */ /* 0x000fe20008011405 */
[----:B------:R-:W-:Y:S02]  /*1a10*/  SEL R13, RZ, 0x2, P2 ;  /* 0x00000002ff0d7807 */ /* 0x000fe40001000000 */
[----:B------:R-:W-:Y:S01]  /*1a20*/  LEA.HI.X R47, R11, c[0x0][0x1fc], R0, 0x1, P0 ;  /* 0x00007f000b2f7a11 */ /* 0x000fe200000f0c00 */
[----:B------:R-:W-:Y:S01]  /*1a30*/  @UP0 UIMAD UR4, UR4, UR20, UR19 ;  /* 0x00000014040402a4 */ /* 0x000fe2000f8e0213 */
[----:B------:R-:W-:Y:S02]  /*1a40*/  IADD3 R0, -R9, c[0x0][0x1d0], -R6 ;  /* 0x0000740009007a10 */ /* 0x000fe40007ffe906 */
[----:B------:R-:W-:-:S02]  /*1a50*/  SEL R10, RZ, 0x4, P1 ;  /* 0x00000004ff0a7807 */ /* 0x000fc40000800000 */
[----:B------:R-:W-:Y:S02]  /*1a60*/  LOP3.LUT P0, RZ, R24, 0x2, RZ, 0xc0, !PT ;  /* 0x0000000218ff7812 */ /* 0x000fe4000780c0ff */
[----:B------:R-:W-:Y:S02]  /*1a70*/  ISETP.LT.OR P6, PT, R0, 0x1, P3 ;  /* 0x000000010000780c */ /* 0x000fe40001fc1670 */
[----:B------:R-:W-:Y:S02]  /*1a80*/  IADD3 R8, R10, R13, R8 ;  /* 0x0000000d0a087210 */ /* 0x000fe40007ffe008 */
[----:B------:R-:W-:Y:S02]  /*1a90*/  SEL R2, R2, 0xfffffff0, !P0 ;  /* 0xfffffff002027807 */ /* 0x000fe40004000000 */
[----:B------:R-:W-:Y:S02]  /*1aa0*/  IADD3 R80, P0, R46, UR10, RZ ;  /* 0x0000000a2e507c10 */ /* 0x000fe4000ff1e0ff */
[----:B------:R-:W-:Y:S01]  /*1ab0*/  LOP3.LUT P5, RZ, R8, 0x2, RZ, 0xc0, !PT ;  /* 0x0000000208ff7812 */ /* 0x000fe200078ac0ff */
[----:B-1----:R-:W-:Y:S01]  /*1ac0*/  LDSM.16.M88.4 R16, [R206+0xc100] ;  /* 0x00c10000ce10783b */ /* 0x002fe20000000200 */
[----:B------:R-:W-:Y:S01]  /*1ad0*/  IMAD R202, R2, 0x2, R206 ;  /* 0x0000000202ca7824 */ /* 0x000fe200078e02ce */
[----:B------:R-:W-:-:S02]  /*1ae0*/  IADD3.X R81, R47, UR9, RZ, P0, !PT ;  /* 0x000000092f517c10 */ /* 0x000fc400087fe4ff */
[----:B------:R-:W1:Y:S01]  /*1af0*/  LDSM.16.M88.4 R28, [R205+0x6900] ;  /* 0x00690000cd1c783b */ /* 0x000e620000000200 */
[----:B------:R-:W-:Y:S02]  /*1b00*/  ISETP.LT.OR P0, PT, R0, 0x1, !P5 ;  /* 0x000000010000780c */ /* 0x000fe40006f01670 */
[----:B------:R-:W-:Y:S01]  /*1b10*/  LOP3.LUT P4, RZ, R8, 0x4, RZ, 0xc0, !PT ;  /* 0x0000000408ff7812 */ /* 0x000fe2000788c0ff */
[----:B------:R-:W4:Y:S01]  /*1b20*/  LDSM.16.M88.4 R36, [R205+0x6100] ;  /* 0x00610000cd24783b */ /* 0x000f220000000200 */
[----:B------:R-:W-:Y:S02]  /*1b30*/  ISETP.LT.OR P5, PT, R0, 0x21, !P5 ;  /* 0x000000210000780c */ /* 0x000fe40006fa1670 */
[C---:B------:R-:W-:Y:S01]  /*1b40*/  IADD3 R185, R204.reuse, 0x5000, RZ ;  /* 0x00005000ccb97810 */ /* 0x040fe20007ffe0ff */
[----:B------:R-:W5:Y:S01]  /*1b50*/  LDSM.16.M88.4 R72, [R205+0x7100] ;  /* 0x00710000cd48783b */ /* 0x000f620000000200 */
[----:B------:R-:W-:-:S03]  /*1b60*/  IADD3 R184, R204, 0x5800, RZ ;  /* 0x00005800ccb87810 */ /* 0x000fc60007ffe0ff */
[----:B---3--:R-:W-:Y:S04]  /*1b70*/  LDSM.16.M88.4 R20, [R205+0x7900] ;  /* 0x00790000cd14783b */ /* 0x008fe80000000200 */
[----:B------:R-:W-:Y:S04]  /*1b80*/  LDSM.16.M88.4 R56, [R202+0xc100] ;  /* 0x00c10000ca38783b */ /* 0x000fe80000000200 */
[----:B--2---:R-:W-:Y:S04]  /*1b90*/  LDSM.16.M88.4 R12, [R204] ;  /* 0x00000000cc0c783b */ /* 0x004fe80000000200 */
[----:B------:R-:W2:Y:S04]  /*1ba0*/  LDSM.16.M88.4 R8, [R204+0x800] ;  /* 0x00080000cc08783b */ /* 0x000ea80000000200 */
[----:B------:R-:W3:Y:S04]  /*1bb0*/  LDSM.16.M88.4 R76, [R204+0x1000] ;  /* 0x00100000cc4c783b */ /* 0x000ee80000000200 */
[----:B------:R-:W-:Y:S04]  /*1bc0*/  LDSM.16.M88.4 R60, [R204+0x1800] ;  /* 0x00180000cc3c783b */ /* 0x000fe80000000200 */
[----:B------:R-:W-:Y:S01]  /*1bd0*/  @!PT LDS RZ, [RZ] ;  /* 0x00000000fffff984 */ /* 0x000fe20000000800 */
[----:B------:R-:W-:Y:S01]  /*1be0*/  @!PT LDS RZ, [RZ] ;  /* 0x00000000fffff984 */ /* 0x000fe20000000800 */
[----:B------:R-:W-:Y:S01]  /*1bf0*/  @!PT LDS RZ, [RZ] ;  /* 0x00000000fffff984 */ /* 0x000fe20000000800 */
[----:B------:R2:W-:Y:S01]  /*1c00*/  LDGSTS.E.BYPASS.LTC128B.128 [R207+0x100], [R46.64], !P6 ;  /* 0x001000002ecf7fae */ /* 0x0005e2000f101d50 */
[----:B------:R-:W-:-:S02]  /*1c10*/  ISETP.LT.OR P6, PT, R0, 0x1, !P4 ;  /* 0x000000010000780c */ /* 0x000fc400067c1670 */
[----:B------:R-:W-:Y:S01]  /*1c20*/  ISETP.LT.OR P4, PT, R0, 0x21, !P4 ;  /* 0x000000210000780c */ /* 0x000fe20006781670 */
[----:B------:R2:W-:Y:S01]  /*1c30*/  LDGSTS.E.BYPASS.LTC128B.128 [R207+0x2100], [R46.64+0x80], !P0 ;  /* 0x021000802ecf7fae */ /* 0x0005e2000c101d50 */
[----:B------:R-:W-:Y:S01]  /*1c40*/  LOP3.LUT P0, RZ, R24, 0x4, RZ, 0xc0, !PT ;  /* 0x0000000418ff7812 */ /* 0x000fe2000780c0ff */
[----:B------:R-:W-:Y:S01]  /*1c50*/  IMAD.MOV.U32 R24, RZ, RZ, 0x20 ;  /* 0x00000020ff187424 */ /* 0x000fe200078e00ff */
[C---:B-1----:R-:W-:Y:S07]  /*1c60*/  HMMA.16816.F32 R32, R16.reuse, R28, RZ ;  /* 0x0000001c1020723c */ /* 0x042fee00000018ff */
[----:B------:R2:W-:Y:S01]  /*1c70*/  LDGSTS.E.BYPASS.LTC128B.128 [R207+0x4100], [R46.64+0x100], !P6 ;  /* 0x041001002ecf7fae */ /* 0x0005e2000f101d50 */
[----:B------:R-:W-:Y:S01]  /*1c80*/  LOP3.LUT P6, RZ, R3, 0x4, RZ, 0xc0, !PT ;  /* 0x0000000403ff7812 */ /* 0x000fe200078cc0ff */
[----:B------:R-:W-:Y:S01]  /*1c90*/  HMMA.16816.F32 R28, R16, R30, RZ ;  /* 0x0000001e101c723c */ /* 0x000fe200000018ff */
[----:B------:R-:W-:-:S02]  /*1ca0*/  SEL R3, R24, 0xffffffe0, !P0 ;  /* 0xffffffe018037807 */ /* 0x000fc40004000000 */
[----:B------:R-:W-:Y:S02]  /*1cb0*/  ISETP.LT.OR P0, PT, R0, 0x21, P3 ;  /* 0x000000210000780c */ /* 0x000fe40001f01670 */
[----:B------:R-:W-:Y:S01]  /*1cc0*/  SEL R0, R44, 0xffffffc0, !P6 ;  /* 0xffffffc02c007807 */ /* 0x000fe20007000000 */
[C---:B------:R-:W-:Y:S02]  /*1cd0*/  IMAD R201, R3.reuse, 0x2, R206 ;  /* 0x0000000203c97824 */ /* 0x040fe400078e02ce */
[----:B----4-:R-:W-:Y:S01]  /*1ce0*/  HMMA.16816.F32 R40, R16, R36, RZ ;  /* 0x000000241028723c */ /* 0x010fe200000018ff */
[----:B------:R-:W-:Y:S02]  /*1cf0*/  IMAD R199, R3, 0x2, R202 ;  /* 0x0000000203c77824 */ /* 0x000fe400078e02ca */
[----:B------:R-:W-:Y:S02]  /*1d00*/  IMAD.IADD R200, R205, 0x1, R0 ;  /* 0x00000001cdc87824 */ /* 0x000fe400078e0200 */
[----:B------:R-:W-:-:S03]  /*1d10*/  IMAD.IADD R192, R0, 0x1, R204 ;  /* 0x0000000100c07824 */ /* 0x000fc600078e02cc */
[----:B------:R1:W-:Y:S01]  /*1d20*/  LDGSTS.E.BYPASS.LTC128B.128 [R207+0x1100], [R80.64], !P0 ;  /* 0x0110000050cf7fae */ /* 0x0003e2000c101d50 */
[----:B------:R-:W-:Y:S03]  /*1d30*/  HMMA.16816.F32 R36, R16, R38, RZ ;  /* 0x000000261024723c */ /* 0x000fe600000018ff */
[----:B------:R1:W-:Y:S01]  /*1d40*/  LDGSTS.E.BYPASS.LTC128B.128 [R207+0x3100], [R80.64+0x80], !P5 ;  /* 0x0310008050cf7fae */ /* 0x0003e2000e901d50 */
[----:B------:R-:W-:-:S03]  /*1d50*/  PLOP3.LUT P5, PT, PT, PT, UP0, 0x80, 0x0 ;  /* 0x000000000000781c */ /* 0x000fc60003faf008 */
[----:B------:R1:W-:Y:S01]  /*1d60*/  LDGSTS.E.BYPASS.LTC128B.128 [R207+0x5100], [R80.64+0x100], !P4 ;  /* 0x0510010050cf7fae */ /* 0x0003e2000e101d50 */
[C---:B-----5:R-:W-:Y:S01]  /*1d70*/  HMMA.16816.F32 R24, R16.reuse, R72, RZ ;  /* 0x000000481018723c */ /* 0x060fe200000018ff */
[----:B------:R-:W-:Y:S02]  /*1d80*/  PLOP3.LUT P4, PT, PT, PT, UP2, 0x80, 0x0 ;  /* 0x000000000000781c */ /* 0x000fe40003f8f028 */
[----:B------:R-:W-:Y:S04]  /*1d90*/  LDSM.16.M88.4 R64, [R201+0xc100] ;  /* 0x00c10000c940783b */ /* 0x000fe80000000200 */
[----:B------:R-:W4:Y:S01]  /*1da0*/  LDSM.16.M88.4 R48, [R200+0x6900] ;  /* 0x00690000c830783b */ /* 0x000f220000000200 */
[----:B------:R-:W-:Y:S03]  /*1db0*/  HMMA.16816.F32 R72, R16, R74, RZ ;  /* 0x0000004a1048723c */ /* 0x000fe600000018ff */
[----:B------:R-:W5:Y:S04]  /*1dc0*/  LDSM.16.M88.4 R52, [R200+0x6100] ;  /* 0x00610000c834783b */ /* 0x000f680000000200 */
[----:B--2---:R-:W2:Y:S01]  /*1dd0*/  LDSM.16.M88.4 R44, [R200+0x7100] ;  /* 0x00710000c82c783b */ /* 0x004ea20000000200 */
[C---:B------:R-:W-:Y:S03]  /*1de0*/  HMMA.16816.F32 R32, R56.reuse, R8, R32 ;  /* 0x000000083820723c */ /* 0x040fe60000001820 */
[----:B------:R-:W-:Y:S04]  /*1df0*/  LDSM.16.M88.4 R84, [R192+0x1000] ;  /* 0x00100000c054783b */ /* 0x000fe80000000200 */
[----:B------:R-:W0:Y:S01]  /*1e00*/  LDGDEPBAR ;  /* 0x00000000000079af */ /* 0x000e220000000000 */
[----:B------:R-:W-:Y:S03]  /*1e10*/  HMMA.16816.F32 R28, R56, R10, R28 ;  /* 0x0000000a381c723c */ /* 0x000fe6000000181c */
[----:B-1----:R-:W-:Y:S04]  /*1e20*/  LDSM.16.M88.4 R80, [R199+0xc100] ;  /* 0x00c10000c750783b */ /* 0x002fe80000000200 */
[----:B------:R-:W1:Y:S01]  /*1e30*/  LDSM.16.M88.4 R8, [R192+0x800] ;  /* 0x00080000c008783b */ /* 0x000e620000000200 */
[C---:B------:R-:W-:Y:S08]  /*1e40*/  HMMA.16816.F32 R68, R16.reuse, R20, RZ ;  /* 0x000000141044723c */ /* 0x040ff000000018ff */
[----:B------:R-:W-:Y:S01]  /*1e50*/  HMMA.16816.F32 R16, R16, R22, RZ ;  /* 0x000000161010723c */ /* 0x000fe200000018ff */
[----:B------:R-:W1:Y:S07]  /*1e60*/  LDSM.16.M88.4 R20, [R200+0x7900] ;  /* 0x00790000c814783b */ /* 0x000e6e0000000200 */
[C---:B------:R-:W-:Y:S08]  /*1e70*/  HMMA.16816.F32 R40, R56.reuse, R12, R40 ;  /* 0x0000000c3828723c */ /* 0x040ff00000001828 */
[C---:B------:R-:W-:Y:S01]  /*1e80*/  HMMA.16816.F32 R36, R56.reuse, R14, R36 ;  /* 0x0000000e3824723c */ /* 0x040fe20000001824 */
[----:B------:R-:W1:Y:S07]  /*1e90*/  LDSM.16.M88.4 R12, [R192] ;  /* 0x00000000c00c783b */ /* 0x000e6e0000000200 */
[C---:B---3--:R-:W-:Y:S08]  /*1ea0*/  HMMA.16816.F32 R24, R56.reuse, R76, R24 ;  /* 0x0000004c3818723c */ /* 0x048ff00000001818 */
[----:B------:R-:W-:Y:S01]  /*1eb0*/  HMMA.16816.F32 R72, R56, R78, R72 ;  /* 0x0000004e3848723c */ /* 0x000fe20000001848 */
[----:B------:R-:W-:Y:S07]  /*1ec0*/  LDSM.16.M88.4 R76, [R192+0x1800] ;  /* 0x00180000c04c783b */ /* 0x000fee0000000200 */
[C---:B----4-:R-:W-:Y:S08]  /*1ed0*/  HMMA.16816.F32 R32, R64.reuse, R48, R32 ;  /* 0x000000304020723c */ /* 0x050ff00000001820 */
[----:B------:R-:W-:Y:S01]  /*1ee0*/  HMMA.16816.F32 R28, R64, R50, R28 ;  /* 0x00000032401c723c */ /* 0x000fe2000000181c */
[----:B------:R-:W-:Y:S07]  /*1ef0*/  LDSM.16.M88.4 R48, [R205+0x9100] ;  /* 0x00910000cd30783b */ /* 0x000fee0000000200 */
[C---:B------:R-:W-:Y:S08]  /*1f00*/  HMMA.16816.F32 R68, R56.reuse, R60, R68 ;  /* 0x0000003c3844723c */ /* 0x040ff00000001844 */
[----:B------:R-:W-:Y:S01]  /*1f10*/  HMMA.16816.F32 R16, R56, R62, R16 ;  /* 0x0000003e3810723c */ /* 0x000fe20000001810 */
[----:B------:R-:W-:Y:S04]  /*1f20*/  LDSM.16.M88.4 R60, [R206+0x10100] ;  /* 0x01010000ce3c783b */ /* 0x000fe80000000200 */
[----:B------:R-:W-:Y:S03]  /*1f30*/  LDSM.16.M88.4 R56, [R205+0x8100] ;  /* 0x00810000cd38783b */ /* 0x000fe60000000200 */
[C---:B-----5:R-:W-:Y:S08]  /*1f40*/  HMMA.16816.F32 R40, R64.reuse, R52, R40 ;  /* 0x000000344028723c */ /* 0x060ff00000001828 */
[C---:B------:R-:W-:Y:S01]  /*1f50*/  HMMA.16816.F32 R36, R64.reuse, R54, R36 ;  /* 0x000000364024723c */ /* 0x040fe20000001824 */
[----:B------:R-:W3:Y:S07]  /*1f60*/  LDSM.16.M88.4 R52, [R205+0x8900] ;  /* 0x00890000cd34783b */ /* 0x000eee0000000200 */
[C---:B--2---:R-:W-:Y:S08]  /*1f70*/  HMMA.16816.F32 R24, R64.reuse, R44, R24 ;  /* 0x0000002c4018723c */ /* 0x044ff00000001818 */
[----:B------:R-:W-:Y:S01]  /*1f80*/  HMMA.16816.F32 R72, R64, R46, R72 ;  /* 0x0000002e4048723c */ /* 0x000fe20000001848 */
[----:B------:R-:W-:Y:S07]  /*1f90*/  LDSM.16.M88.4 R44, [R205+0x9900] ;  /* 0x00990000cd2c783b */ /* 0x000fee0000000200 */
[C---:B-1----:R-:W-:Y:S08]  /*1fa0*/  HMMA.16816.F32 R32, R80.reuse, R8, R32 ;  /* 0x000000085020723c */ /* 0x042ff00000001820 */
[----:B------:R-:W-:Y:S01]  /*1fb0*/  HMMA.16816.F32 R28, R80, R10, R28 ;  /* 0x0000000a501c723c */ /* 0x000fe2000000181c */
[----:B------:R-:W-:Y:S07]  /*1fc0*/  LDSM.16.M88.4 R8, [R204+0x3000] ;  /* 0x00300000cc08783b */ /* 0x000fee0000000200 */
[C---:B------:R-:W-:Y:S08]  /*1fd0*/  HMMA.16816.F32 R68, R64.reuse, R20, R68 ;  /* 0x000000144044723c */ /* 0x040ff00000001844 */
[----:B------:R-:W-:Y:S01]  /*1fe0*/  HMMA.16816.F32 R64, R64, R22, R16 ;  /* 0x000000164040723c */ /* 0x000fe20000001810 */
[----:B------:R-:W-:Y:S04]  /*1ff0*/  LDSM.16.M88.4 R20, [R202+0x10100] ;  /* 0x01010000ca14783b */ /* 0x000fe80000000200 */
[----:B------:R-:W-:Y:S03]  /*2000*/  LDSM.16.M88.4 R16, [R204+0x2000] ;  /* 0x00200000cc10783b */ /* 0x000fe60000000200 */
[C---:B------:R-:W-:Y:S08]  /*2010*/  HMMA.16816.F32 R40, R80.reuse, R12, R40 ;  /* 0x0000000c5028723c */ /* 0x040ff00000001828 */
[C---:B------:R-:W-:Y:S01]  /*2020*/  HMMA.16816.F32 R36, R80.reuse, R14, R36 ;  /* 0x0000000e5024723c */ /* 0x040fe20000001824 */
[----:B------:R-:W1:Y:S07]  /*2030*/  LDSM.16.M88.4 R12, [R204+0x2800] ;  /* 0x00280000cc0c783b */ /* 0x000e6e0000000200 */
[C---:B------:R-:W-:Y:S08]  /*2040*/  HMMA.16816.F32 R24, R80.reuse, R84, R24 ;  /* 0x000000545018723c */ /* 0x040ff00000001818 */
[----:B------:R-:W-:Y:S08]  /*2050*/  HMMA.16816.F32 R72, R80, R86, R72 ;  /* 0x000000565048723c */ /* 0x000ff00000001848 */
[C---:B---3--:R-:W-:Y:S08]  /*2060*/  HMMA.16816.F32 R32, R60.reuse, R52, R32 ;  /* 0x000000343c20723c */ /* 0x048ff00000001820 */
[----:B------:R-:W-:Y:S01]  /*2070*/  HMMA.16816.F32 R28, R60, R54, R28 ;  /* 0x000000363c1c723c */ /* 0x000fe2000000181c */
[----:B------:R-:W-:Y:S07]  /*2080*/  LDSM.16.M88.4 R52, [R201+0x10100] ;  /* 0x01010000c934783b */ /* 0x000fee0000000200 */
[C---:B------:R-:W-:Y:S08]  /*2090*/  HMMA.16816.F32 R68, R80.reuse, R76, R68 ;  /* 0x0000004c5044723c */ /* 0x040ff00000001844 */
[----:B------:R-:W-:Y:S01]  /*20a0*/  HMMA.16816.F32 R64, R80, R78, R64 ;  /* 0x0000004e5040723c */ /* 0x000fe20000001840 */
[----:B------:R-:W2:Y:S07]  /*20b0*/  LDSM.16.M88.4 R76, [R204+0x3800] ;  /* 0x00380000cc4c783b */ /* 0x000eae0000000200 */
[C---:B------:R-:W-:Y:S08]  /*20c0*/  HMMA.16816.F32 R40, R60.reuse, R56, R40 ;  /* 0x000000383c28723c */ /* 0x040ff00000001828 */
[C---:B------:R-:W-:Y:S08]  /*20d0*/  HMMA.16816.F32 R36, R60.reuse, R58, R36 ;  /* 0x0000003a3c24723c */ /* 0x040ff00000001824 */
[C---:B------:R-:W-:Y:S01]  /*20e0*/  HMMA.16816.F32 R56, R60.reuse, R48, R24 ;  /* 0x000000303c38723c */ /* 0x040fe20000001818 */
[----:B------:R-:W3:Y:S07]  /*20f0*/  LDSM.16.M88.4 R24, [R200+0x8100] ;  /* 0x00810000c818783b */ /* 0x000eee0000000200 */
[----:B------:R-:W-:Y:S01]  /*2100*/  HMMA.16816.F32 R72, R60, R50, R72 ;  /* 0x000000323c48723c */ /* 0x000fe20000001848 */
[----:B------:R-:W-:Y:S07]  /*2110*/  LDSM.16.M88.4 R48, [R199+0x10100] ;  /* 0x01010000c730783b */ /* 0x000fee0000000200 */
[C---:B-1----:R-:W-:Y:S08]  /*2120*/  HMMA.16816.F32 R32, R20.reuse, R12, R32 ;  /* 0x0000000c1420723c */ /* 0x042ff00000001820 */
[----:B------:R-:W-:Y:S01]  /*2130*/  HMMA.16816.F32 R28, R20, R14, R28 ;  /* 0x0000000e141c723c */ /* 0x000fe2000000181c */
[----:B------:R-:W1:Y:S07]  /*2140*/  LDSM.16.M88.4 R12, [R200+0x8900] ;  /* 0x00890000c80c783b */ /* 0x000e6e0000000200 */
[C---:B------:R-:W-:Y:S08]  /*2150*/  HMMA.16816.F32 R68, R60.reuse, R44, R68 ;  /* 0x0000002c3c44723c */ /* 0x040ff00000001844 */
[----:B------:R-:W-:Y:S01]  /*2160*/  HMMA.16816.F32 R64, R60, R46, R64 ;  /* 0x0000002e3c40723c */ /* 0x000fe20000001840 */
[----:B------:R-:W4:Y:S04]  /*2170*/  LDSM.16.M88.4 R44, [R200+0x9100] ;  /* 0x00910000c82c783b */ /* 0x000f280000000200 */
[----:B------:R-:W-:Y:S03]  /*2180*/  LDSM.16.M88.4 R60, [R192+0x2800] ;  /* 0x00280000c03c783b */ /* 0x000fe60000000200 */
[C---:B------:R-:W-:Y:S08]  /*2190*/  HMMA.16816.F32 R40, R20.reuse, R16, R40 ;  /* 0x000000101428723c */ /* 0x040ff00000001828 */
[C---:B------:R-:W-:Y:S01]  /*21a0*/  HMMA.16816.F32 R36, R20.reuse, R18, R36 ;  /* 0x000000121424723c */ /* 0x040fe20000001824 */
[----:B------:R-:W5:Y:S07]  /*21b0*/  LDSM.16.M88.4 R16, [R200+0x9900] ;  /* 0x00990000c810783b */ /* 0x000f6e0000000200 */
[C---:B------:R-:W-:Y:S08]  /*21c0*/  HMMA.16816.F32 R56, R20.reuse, R8, R56 ;  /* 0x000000081438723c */ /* 0x040ff00000001838 */
[C---:B------:R-:W-:Y:S01]  /*21d0*/  HMMA.16816.F32 R72, R20.reuse, R10, R72 ;  /* 0x0000000a1448723c */ /* 0x040fe20000001848 */
[----:B------:R-:W4:Y:S07]  /*21e0*/  LDSM.16.M88.4 R8, [R192+0x2000] ;  /* 0x00200000c008783b */ /* 0x000f2e0000000200 */
[C---:B--2---:R-:W-:Y:S08]  /*21f0*/  HMMA.16816.F32 R68, R20.reuse, R76, R68 ;  /* 0x0000004c1444723c */ /* 0x044ff00000001844 */
[----:B------:R-:W-:Y:S01]  /*2200*/  HMMA.16816.F32 R64, R20, R78, R64 ;  /* 0x0000004e1440723c */ /* 0x000fe20000001840 */
[----:B------:R-:W2:Y:S07]  /*2210*/  LDSM.16.M88.4 R20, [R192+0x3000] ;  /* 0x00300000c014783b */ /* 0x000eae0000000200 */
[C---:B---3--:R-:W-:Y:S08]  /*2220*/  HMMA.16816.F32 R40, R52.reuse, R24, R40 ;  /* 0x000000183428723c */ /* 0x048ff00000001828 */
[C---:B------:R-:W-:Y:S01]  /*2230*/  HMMA.16816.F32 R36, R52.reuse, R26, R36 ;  /* 0x0000001a3424723c */ /* 0x040fe20000001824 */
[----:B------:R-:W-:Y:S07]  /*2240*/  LDSM.16.M88.4 R24, [R206+0x14100] ;  /* 0x01410000ce18783b */ /* 0x000fee0000000200 */
[C---:B-1----:R-:W-:Y:S08]  /*2250*/  HMMA.16816.F32 R32, R52.reuse, R12, R32 ;  /* 0x0000000c3420723c */ /* 0x042ff00000001820 */
[C---:B------:R-:W-:Y:S01]  /*2260*/  HMMA.16816.F32 R28, R52.reuse, R14, R28 ;  /* 0x0000000e341c723c */ /* 0x040fe2000000181c */
[----:B------:R-:W1:Y:S07]  /*2270*/  LDSM.16.M88.4 R12, [R192+0x3800] ;  /* 0x00380000c00c783b */ /* 0x000e6e0000000200 */
[C---:B----4-:R-:W-:Y:S08]  /*2280*/  HMMA.16816.F32 R56, R52.reuse, R44, R56 ;  /* 0x0000002c3438723c */ /* 0x050ff00000001838 */
[C---:B------:R-:W-:Y:S01]  /*2290*/  HMMA.16816.F32 R72, R52.reuse, R46, R72 ;  /* 0x0000002e3448723c */ /* 0x040fe20000001848 */
[----:B------:R-:W-:Y:S07]  /*22a0*/  LDSM.16.M88.4 R44, [R205+0xb100] ;  /* 0x00b10000cd2c783b */ /* 0x000fee0000000200 */
[C---:B-----5:R-:W-:Y:S08]  /*22b0*/  HMMA.16816.F32 R68, R52.reuse, R16, R68 ;  /* 0x000000103444723c */ /* 0x060ff00000001844 */
[----:B------:R-:W-:Y:S01]  /*22c0*/  HMMA.16816.F32 R64, R52, R18, R64 ;  /* 0x000000123440723c */ /* 0x000fe20000001840 */
[----:B------:R-:W3:Y:S04]  /*22d0*/  LDSM.16.M88.4 R16, [R205+0xa100] ;  /* 0x00a10000cd10783b */ /* 0x000ee80000000200 */
[----:B------:R-:W-:Y:S03]  /*22e0*/  LDSM.16.M88.4 R52, [R202+0x14100] ;  /* 0x01410000ca34783b */ /* 0x000fe60000000200 */
[C---:B------:R-:W-:Y:S08]  /*22f0*/  HMMA.16816.F32 R40, R48.reuse, R8, R40 ;  /* 0x000000083028723c */ /* 0x040ff00000001828 */
[C---:B------:R-:W-:Y:S01]  /*2300*/  HMMA.16816.F32 R36, R48.reuse, R10, R36 ;  /* 0x0000000a3024723c */ /* 0x040fe20000001824 */
[----:B------:R-:W4:Y:S07]  /*2310*/  LDSM.16.M88.4 R8, [R205+0xa900] ;  /* 0x00a90000cd08783b */ /* 0x000f2e0000000200 */
[C---:B------:R-:W-:Y:S08]  /*2320*/  HMMA.16816.F32 R32, R48.reuse, R60, R32 ;  /* 0x0000003c3020723c */ /* 0x040ff00000001820 */
[C---:B------:R-:W-:Y:S01]  /*2330*/  HMMA.16816.F32 R28, R48.reuse, R62, R28 ;  /* 0x0000003e301c723c */ /* 0x040fe2000000181c */
[----:B------:R-:W-:Y:S07]  /*2340*/  LDSM.16.M88.4 R60, [R204+0x5000] ;  /* 0x00500000cc3c783b */ /* 0x000fee0000000200 */
[C---:B--2---:R-:W-:Y:S08]  /*2350*/  HMMA.16816.F32 R56, R48.reuse, R20, R56 ;  /* 0x000000143038723c */ /* 0x044ff00000001838 */
[C---:B------:R-:W-:Y:S01]  /*2360*/  HMMA.16816.F32 R72, R48.reuse, R22, R72 ;  /* 0x000000163048723c */ /* 0x040fe20000001848 */
[----:B------:R-:W2:Y:S07]  /*2370*/  LDSM.16.M88.4 R20, [R204+0x4000] ;  /* 0x00400000cc14783b */ /* 0x000eae0000000200 */
[C---:B-1----:R-:W-:Y:S08]  /*2380*/  HMMA.16816.F32 R68, R48.reuse, R12, R68 ;  /* 0x0000000c3044723c */ /* 0x042ff00000001844 */
[----:B------:R-:W-:Y:S01]  /*2390*/  HMMA.16816.F32 R64, R48, R14, R64 ;  /* 0x0000000e3040723c */ /* 0x000fe20000001840 */
[----:B------:R-:W1:Y:S04]  /*23a0*/  LDSM.16.M88.4 R12, [R205+0xb900] ;  /* 0x00b90000cd0c783b */ /* 0x000e680000000200 */
[----:B------:R-:W5:Y:S03]  /*23b0*/  LDSM.16.M88.4 R48, [R204+0x4800] ;  /* 0x00480000cc30783b */ /* 0x000f660000000200 */
[C---:B---3--:R-:W-:Y:S08]  /*23c0*/  HMMA.16816.F32 R40, R24.reuse, R16, R40 ;  /* 0x000000101828723c */ /* 0x048ff00000001828 */
[C---:B------:R-:W-:Y:S01]  /*23d0*/  HMMA.16816.F32 R36, R24.reuse, R18, R36 ;  /* 0x000000121824723c */ /* 0x040fe20000001824 */
[----:B------:R-:W-:Y:S07]  /*23e0*/  LDSM.16.M88.4 R16, [R201+0x14100] ;  /* 0x01410000c910783b */ /* 0x000fee0000000200 */
[C---:B----4-:R-:W-:Y:S08]  /*23f0*/  HMMA.16816.F32 R32, R24.reuse, R8, R32 ;  /* 0x000000081820723c */ /* 0x050ff00000001820 */
[C---:B------:R-:W-:Y:S01]  /*2400*/  HMMA.16816.F32 R28, R24.reuse, R10, R28 ;  /* 0x0000000a181c723c */ /* 0x040fe2000000181c */
[----:B------:R-:W3:Y:S07]  /*2410*/  LDSM.16.M88.4 R8, [R200+0xa100] ;  /* 0x00a10000c808783b */ /* 0x000eee0000000200 */
[----:B------:R-:W-:Y:S08]  /*2420*/  HMMA.16816.F32 R56, R24, R44, R56 ;  /* 0x0000002c1838723c */ /* 0x000ff00000001838 */
[----:B--2---:R-:W-:Y:S08]  /*2430*/  HMMA.16816.F32 R40, R52, R20, R40 ;  /* 0x000000143428723c */ /* 0x004ff00000001828 */
[C---:B------:R-:W-:Y:S01]  /*2440*/  HMMA.16816.F32 R72, R24.reuse, R46, R72 ;  /* 0x0000002e1848723c */ /* 0x040fe20000001848 */
[----:B------:R-:W-:Y:S07]  /*2450*/  LDSM.16.M88.4 R44, [R204+0x5800] ;  /* 0x00580000cc2c783b */ /* 0x000fee0000000200 */
[C---:B-1----:R-:W-:Y:S08]  /*2460*/  HMMA.16816.F32 R68, R24.reuse, R12, R68 ;  /* 0x0000000c1844723c */ /* 0x042ff00000001844 */
[----:B------:R-:W-:Y:S01]  /*2470*/  HMMA.16816.F32 R64, R24, R14, R64 ;  /* 0x0000000e1840723c */ /* 0x000fe20000001840 */
[----:B------:R-:W1:Y:S04]  /*2480*/  LDSM.16.M88.4 R24, [R200+0xa900] ;  /* 0x00a90000c818783b */ /* 0x000e680000000200 */
[----:B------:R-:W-:Y:S03]  /*2490*/  LDSM.16.M88.4 R12, [R199+0x14100] ;  /* 0x01410000c70c783b */ /* 0x000fe60000000200 */
[C---:B------:R-:W-:Y:S01]  /*24a0*/  HMMA.16816.F32 R36, R52.reuse, R22, R36 ;  /* 0x000000163424723c */ /* 0x040fe20000001824 */
[----:B------:R-:W-:Y:S07]  /*24b0*/  LDSM.16.M88.4 R20, [R192+0x4000] ;  /* 0x00400000c014783b */ /* 0x000fee0000000200 */
[----:B-----5:R-:W-:Y:S08]  /*24c0*/  HMMA.16816.F32 R32, R52, R48, R32 ;  /* 0x000000303420723c */ /* 0x020ff00000001820 */
[C---:B---3--:R-:W-:Y:S08]  /*24d0*/  HMMA.16816.F32 R40, R16.reuse, R8, R40 ;  /* 0x000000081028723c */ /* 0x048ff00000001828 */
[----:B------:R-:W-:Y:S01]  /*24e0*/  HMMA.16816.F32 R36, R16, R10, R36 ;  /* 0x0000000a1024723c */ /* 0x000fe20000001824 */
[----:B------:R-:W2:Y:S07]  /*24f0*/  LDSM.16.M88.4 R8, [R192+0x4800] ;  /* 0x00480000c008783b */ /* 0x000eae0000000200 */
[----:B------:R-:W-:Y:S01]  /*2500*/  HMMA.16816.F32 R28, R52, R50, R28 ;  /* 0x00000032341c723c */ /* 0x000fe2000000181c */
[----:B------:R-:W3:Y:S07]  /*2510*/  LDSM.16.M88.4 R48, [R200+0xb100] ;  /* 0x00b10000c830783b */ /* 0x000eee0000000200 */
[----:B-1----:R-:W-:Y:S07]  /*2520*/  HMMA.16816.F32 R32, R16, R24, R32 ;  /* 0x000000181020723c */ /* 0x002fee0000001820 */
[----:B------:R-:W-:Y:S01]  /*2530*/  LEA.HI R25, R91, R88, RZ, 0x2 ;  /* 0x000000585b197211 */ /* 0x000fe200078f10ff */
[----:B------:R-:W-:Y:S03]  /*2540*/  HMMA.16816.F32 R56, R52, R60, R56 ;  /* 0x0000003c3438723c */ /* 0x000fe60000001838 */
[----:B------:R-:W-:-:S05]  /*2550*/  LOP3.LUT R25, R25, 0xfffffffc, RZ, 0xc0, !PT ;  /* 0xfffffffc19197812 */ /* 0x000fca00078ec0ff */
[----:B------:R-:W-:Y:S01]  /*2560*/  HMMA.16816.F32 R72, R52, R62, R72 ;  /* 0x0000003e3448723c */ /* 0x000fe20000001848 */
[----:B------:R-:W1:Y:S07]  /*2570*/  LDSM.16.M88.4 R60, [R200+0xb900] ;  /* 0x00b90000c83c783b */ /* 0x000e6e0000000200 */
[----:B------:R-:W-:Y:S07]  /*2580*/  HMMA.16816.F32 R28, R16, R26, R28 ;  /* 0x0000001a101c723c */ /* 0x000fee000000181c */
[----:B------:R-:W-:Y:S01]  /*2590*/  SHF.R.S32.HI R26, RZ, 0x1f, R7 ;  /* 0x0000001fff1a7819 */ /* 0x000fe20000011407 */
[----:B--2---:R-:W-:Y:S03]  /*25a0*/  HMMA.16816.F32 R32, R12, R8, R32 ;  /* 0x000000080c20723c */ /* 0x004fe60000001820 */
[----:B------:R-:W-:-:S05]  /*25b0*/  LEA.HI R26, R26, R7, RZ, 0x3 ;  /* 0x000000071a1a7211 */ /* 0x000fca00078f18ff */
[C---:B------:R-:W-:Y:S08]  /*25c0*/  HMMA.16816.F32 R68, R52.reuse, R44, R68 ;  /* 0x0000002c3444723c */ /* 0x040ff00000001844 */
[----:B------:R-:W-:Y:S01]  /*25d0*/  HMMA.16816.F32 R64, R52, R46, R64 ;  /* 0x0000002e3440723c */ /* 0x000fe20000001840 */
[----:B------:R-:W2:Y:S07]  /*25e0*/  LDSM.16.M88.4 R44, [R192+0x5000] ;  /* 0x00500000c02c783b */ /* 0x000eae0000000200 */
[----:B------:R-:W-:Y:S01]  /*25f0*/  HMMA.16816.F32 R36, R12, R22, R36 ;  /* 0x000000160c24723c */ /* 0x000fe20000001824 */
[----:B------:R-:W-:Y:S01]  /*2600*/  FMUL.FTZ R24, R32, c[0x0][0x320] ;  /* 0x0000c80020187a20 */ /* 0x000fe20000410000 */
[----:B------:R-:W-:Y:S01]  /*2610*/  LOP3.LUT R32, R26, 0xffffff8, RZ, 0xc0, !PT ;  /* 0x0ffffff81a207812 */ /* 0x000fe200078ec0ff */
[----:B------:R-:W-:-:S02]  /*2620*/  IMAD.IADD R26, R88, 0x1, -R89 ;  /* 0x00000001581a7824 */ /* 0x000fc400078e0a59 */
[----:B------:R-:W-:Y:S02]  /*2630*/  IMAD.IADD R88, R88, 0x1, -R25 ;  /* 0x0000000158587824 */ /* 0x000fe400078e0a19 */
[----:B------:R-:W-:Y:S01]  /*2640*/  FMUL.FTZ R25, R33, c[0x0][0x320] ;  /* 0x0000c80021197a20 */ /* 0x000fe20000410000 */
[----:B------:R-:W-:Y:S01]  /*2650*/  HMMA.16816.F32 R40, R12, R20, R40 ;  /* 0x000000140c28723c */ /* 0x000fe20000001828 */
[----:B------:R-:W-:Y:S01]  /*2660*/  SHF.R.S32.HI R27, RZ, 0x1f, R26 ;  /* 0x0000001fff1b7819 */ /* 0x000fe2000001141a */
[----:B------:R-:W-:Y:S01]  /*2670*/  IMAD.IADD R32, R7, 0x1, -R32 ;  /* 0x0000000107207824 */ /* 0x000fe200078e0a20 */
[----:B------:R-:W4:Y:S02]  /*2680*/  MUFU.TANH R24, R24 ;  /* 0x0000001800187308 */ /* 0x000f240000002400 */
[----:B------:R-:W-:-:S03]  /*2690*/  LEA.HI R27, R27, R26, RZ, 0x2 ;  /* 0x0000001a1b1b7211 */ /* 0x000fc600078f10ff */
[----:B------:R-:W-:Y:S01]  /*26a0*/  HMMA.16816.F32 R28, R12, R10, R28 ;  /* 0x0000000a0c1c723c */ /* 0x000fe2000000181c */
[----:B------:R-:W5:Y:S01]  /*26b0*/  LDSM.16.M88.4 R8, [R192+0x5800] ;  /* 0x00580000c008783b */ /* 0x000f620000000200 */
[----:B------:R-:W-:Y:S01]  /*26c0*/  LEA.HI.SX32 R33, R27, UR15, 0x1e ;  /* 0x0000000f1b217c11 */ /* 0x000fe2000f8ff2ff */
[----:B------:R-:W-:-:S04]  /*26d0*/  DEPBAR.LE SB0, 0x0 ;  /* 0x000080000000791a */ /* 0x000fc80000000000 */
[----:B------:R-:W-:Y:S01]  /*26e0*/  IMAD R33, R32, 0x10, R33 ;  /* 0x0000001020217824 */ /* 0x000fe200078e0221 */
[----:B---3--:R-:W-:Y:S01]  /*26f0*/  HMMA.16816.F32 R56, R16, R48, R56 ;  /* 0x000000301038723c */ /* 0x008fe20000001838 */
[----:B------:R-:W-:Y:S01]  /*2700*/  FMUL.FTZ R22, R36, c[0x0][0x320] ;  /* 0x0000c80024167a20 */ /* 0x000fe20000410000 */
[----:B------:R-:W-:Y:S01]  /*2710*/  LOP3.LUT R213, R27, 0x7ffffffc, RZ, 0xc0, !PT ;  /* 0x7ffffffc1bd57812 */ /* 0x000fe200078ec0ff */
[----:B------:R-:W-:Y:S01]  /*2720*/  FMUL.FTZ R23, R37, c[0x0][0x320] ;  /* 0x0000c80025177a20 */ /* 0x000fe20000410000 */
[----:B------:R-:W3:Y:S01]  /*2730*/  MUFU.TANH R25, R25 ;  /* 0x0000001900197308 */ /* 0x000ee20000002400 */
[----:B------:R-:W-:-:S03]  /*2740*/  @P5 IMAD.WIDE.U32 R36, R5, UR5, R216 ;  /* 0x0000000505245c25 */ /* 0x000fc6000f8e00d8 */
[C---:B------:R-:W-:Y:S01]  /*2750*/  HMMA.16816.F32 R72, R16.reuse, R50, R72 ;  /* 0x000000321048723c */ /* 0x040fe20000001848 */
[----:B------:R-:W-:Y:S01]  /*2760*/  FMUL.FTZ R21, R41, c[0x0][0x320] ;  /* 0x0000c80029157a20 */ /* 0x000fe20000410000 */
[----:B------:R-:W-:Y:S01]  /*2770*/  LEA.HI R41, R88, R88, RZ, 0x1 ;  /* 0x0000005858297211 */ /* 0x000fe200078f08ff */
[----:B------:R-:W-:Y:S01]  /*2780*/  IMAD.IADD R213, R26, 0x1, -R213 ;  /* 0x000000011ad57824 */ /* 0x000fe200078e0ad5 */
[----:B------:R-:W2:Y:S01]  /*2790*/  MUFU.TANH R22, R22 ;  /* 0x0000001600167308 */ /* 0x000ea20000002400 */
[----:B------:R-:W-:Y:S01]  /*27a0*/  FMUL.FTZ R0, R40, c[0x0][0x320] ;  /* 0x0000c80028007a20 */ /* 0x000fe20000410000 */
[----:B------:R-:W-:Y:S01]  /*27b0*/  LOP3.LUT R41, R41, 0x1ffffffe, RZ, 0xc0, !PT ;  /* 0x1ffffffe29297812 */ /* 0x000fe200078ec0ff */
[----:B------:R-:W-:Y:S01]  /*27c0*/  IMAD.SHL.U32 R213, R213, 0x2, RZ ;  /* 0x00000002d5d57824 */ /* 0x000fe200078e00ff */
[----:B-1----:R-:W-:Y:S01]  /*27d0*/  HMMA.16816.F32 R68, R16, R60, R68 ;  /* 0x0000003c1044723c */ /* 0x002fe20000001844 */
[----:B------:R-:W-:Y:S02]  /*27e0*/  FMUL.FTZ R5, R29, c[0x0][0x320] ;  /* 0x0000c8001d057a20 */ /* 0x000fe40000410000 */
[----:B------:R-:W-:Y:S01]  /*27f0*/  IMAD.IADD R212, R88, 0x1, -R41 ;  /* 0x0000000158d47824 */ /* 0x000fe200078e0a29 */
[----:B------:R-:W1:Y:S01]  /*2800*/  MUFU.TANH R0, R0 ;  /* 0x0000000000007308 */ /* 0x000e620000002400 */
[----:B------:R-:W-:-:S02]  /*2810*/  IMAD.U32 R29, RZ, RZ, UR12 ;  /* 0x0000000cff1d7e24 */ /* 0x000fc4000f8e00ff */
[----:B------:R-:W-:Y:S01]  /*2820*/  IMAD R212, R212, 0x8, R33 ;  /* 0x00000008d4d47824 */ /* 0x000fe200078e0221 */
[----:B------:R-:W-:Y:S01]  /*2830*/  HMMA.16816.F32 R64, R16, R62, R64 ;  /* 0x0000003e1040723c */ /* 0x000fe20000001840 */
[----:B------:R-:W-:Y:S02]  /*2840*/  FMUL.FTZ R7, R28, c[0x0][0x320] ;  /* 0x0000c8001c077a20 */ /* 0x000fe40000410000 */
[----:B------:R-:W-:Y:S01]  /*2850*/  FMUL.FTZ R20, R42, c[0x0][0x320] ;  /* 0x0000c8002a147a20 */ /* 0x000fe20000410000 */
[----:B------:R-:W1:Y:S03]  /*2860*/  MUFU.TANH R21, R21 ;  /* 0x0000001500157308 */ /* 0x000e660000002400 */
[----:B------:R-:W-:Y:S01]  /*2870*/  @P5 IADD3 R17, R37, UR4, RZ ;  /* 0x0000000425115c10 */ /* 0x000fe2000fffe0ff */
[C---:B--2---:R-:W-:Y:S01]  /*2880*/  HMMA.16816.F32 R56, R12.reuse, R44, R56 ;  /* 0x0000002c0c38723c */ /* 0x044fe20000001838 */
[----:B------:R-:W-:Y:S01]  /*2890*/  @P5 LEA R16, P0, R36, c[0x0][0x1c8], 0x1 ;  /* 0x0000720024105a11 */ /* 0x000fe200078008ff */
[----:B------:R-:W-:Y:S01]  /*28a0*/  @P4 IMAD.HI.U32 R19, R212, c[0x0][0x2c8], RZ ;  /* 0x0000b200d4134a27 */ /* 0x000fe200078e00ff */
[----:B------:R-:W-:Y:S01]  /*28b0*/  ULDC UR4, c[0x0][0x1d0] ;  /* 0x0000740000047ab9 */ /* 0x000fe20000000800 */
[----:B------:R-:W2:Y:S01]  /*28c0*/  MUFU.TANH R20, R20 ;  /* 0x0000001400147308 */ /* 0x000ea20000002400 */
[----:B------:R-:W-:Y:S01]  /*28d0*/  @P5 LEA.HI.X R17, R36, c[0x0][0x1cc], R17, 0x1, P0 ;  /* 0x0000730024115a11 */ /* 0x000fe200000f0c11 */
[----:B------:R-:W-:Y:S01]  /*28e0*/  BAR.SYNC.DEFER_BLOCKING 0x0 ;  /* 0x0000000000007b1d */ /* 0x000fe20000010000 */
[----:B------:R-:W-:Y:S01]  /*28f0*/  PLOP3.LUT P0, PT, PT, PT, UP2, 0x80, 0x0 ;  /* 0x000000000000781c */ /* 0x000fe20003f0f028 */
[----:B------:R-:W-:Y:S01]  /*2900*/  HMMA.16816.F32 R72, R12, R46, R72 ;  /* 0x0000002e0c48723c */ /* 0x000fe20000001848 */
[----:B------:R-:W-:Y:S01]  /*2910*/  IMAD.U32 R18, RZ, RZ, UR12 ;  /* 0x0000000cff127e24 */ /* 0x000fe2000f8e00ff */
[----:B------:R-:W-:Y:S01]  /*2920*/  @P5 LEA R28, P4, R29, R16, 0x1 ;  /* 0x000000101d1c5211 */ /* 0x000fe200078808ff */
[----:B------:R-:W-:Y:S01]  /*2930*/  UIADD3 UR4, -UR14, UR4, UR6 ;  /* 0x000000040e047290 */ /* 0x000fe2000fffe106 */
[----:B------:R-:W1:Y:S02]  /*2940*/  MUFU.TANH R23, R23 ;  /* 0x0000001700177308 */ /* 0x000e640000002400 */
[----:B------:R-:W-:-:S02]  /*2950*/  ULDC UR14, c[0x0][0x324] ;  /* 0x0000c900000e7ab9 */ /* 0x000fc40000000800 */
[----:B-----5:R-:W-:Y:S01]  /*2960*/  HMMA.16816.F32 R68, R12, R8, R68 ;  /* 0x000000080c44723c */ /* 0x020fe20000001844 */
[----:B------:R-:W-:-:S03]  /*2970*/  ULOP3.LUT UR14, URZ, UR14, URZ, 0x33, !UPT ;  /* 0x0000000e3f0e7292 */ /* 0x000fc6000f8e333f */
[----:B------:R-:W1:Y:S03]  /*2980*/  MUFU.TANH R7, R7 ;  /* 0x0000000700077308 */ /* 0x000e660000002400 */
[----:B------:R-:W-:Y:S01]  /*2990*/  IMAD.U32 R9, RZ, RZ, UR11 ;  /* 0x0000000bff097e24 */ /* 0x000fe2000f8e00ff */
[----:B------:R-:W-:Y:S01]  /*29a0*/  HMMA.16816.F32 R64, R12, R10, R64 ;  /* 0x0000000a0c40723c */ /* 0x000fe20000001840 */
[----:B------:R-:W-:Y:S01]  /*29b0*/  IMAD.MOV.U32 R8, RZ, RZ, R212 ;  /* 0x000000ffff087224 */ /* 0x000fe200078e00d4 */
[----:B------:R-:W-:Y:S01]  /*29c0*/  @P0 SHF.R.U32.HI R8, RZ, c[0x0][0x2cc], R19 ;  /* 0x0000b300ff080a19 */ /* 0x000fe20000011613 */
[----:B------:R-:W-:Y:S01]  /*29d0*/  FMUL.FTZ R56, R56, c[0x0][0x320] ;  /* 0x0000c80038387a20 */ /* 0x000fe20000410000 */
[----:B------:R-:W-:Y:S01]  /*29e0*/  @P5 LEA.HI.X R29, R18, R17, R9, 0x1, P4 ;  /* 0x00000011121d5211 */ /* 0x000fe200020f0c09 */
[----:B------:R-:W-:Y:S01]  /*29f0*/  FMUL.FTZ R57, R57, c[0x0][0x320] ;  /* 0x0000c80039397a20 */ /* 0x000fe20000410000 */
[----:B------:R-:W-:Y:S01]  /*2a00*/  @!PT LDS RZ, [RZ] ;  /* 0x00000000fffff984 */ /* 0x000fe20000000800 */
[----:B------:R-:W-:Y:S01]  /*2a10*/  @!PT LDS RZ, [RZ] ;  /* 0x00000000fffff984 */ /* 0x000fe20000000800 */
[----:B------:R-:W-:Y:S01]  /*2a20*/  @!PT LDS RZ, [RZ] ;  /* 0x00000000fffff984 */ /* 0x000fe20000000800 */
[----:B------:R5:W-:Y:S01]  /*2a30*/  @P5 LDGSTS.E.BYPASS.LTC128B.128 [R207+0x6100], [R16.64], !P3 ;  /* 0x0610000010cf5fae */ /* 0x000be2000d901d50 */
[----:B------:R-:W-:Y:S01]  /*2a40*/  IMAD.U32 R10, RZ, RZ, UR4 ;  /* 0x00000004ff0a7e24 */ /* 0x000fe2000f8e00ff */
[----:B------:R-:W-:Y:S01]  /*2a50*/  PLOP3.LUT P0, PT, PT, PT, UP1, 0x40, 0x0 ;  /* 0x000000000000781c */ /* 0x000fe20003f0e818 */
[----:B------:R-:W-:Y:S01]  /*2a60*/  FMUL.FTZ R72, R72, c[0x0][0x320] ;  /* 0x0000c80048487a20 */ /* 0x000fe20000410000 */
[----:B------:R-:W1:Y:S01]  /*2a70*/  SHFL.IDX PT, R9, R8, RZ, 0x1c1f ;  /* 0x001c1fff08097589 */ /* 0x000e6200000e0000 */
[----:B------:R-:W-:Y:S01]  /*2a80*/  FMUL.FTZ R73, R73, c[0x0][0x320] ;  /* 0x0000c80049497a20 */ /* 0x000fe20000410000 */
[----:B------:R-:W1:Y:S02]  /*2a90*/  MUFU.TANH R5, R5 ;  /* 0x0000000500057308 */ /* 0x000e640000002400 */
[----:B------:R5:W-:Y:S02]  /*2aa0*/  @P5 LDGSTS.E.BYPASS.LTC128B.128 [R207+0x8100], [R16.64+0x80], !P2 ;  /* 0x0810008010cf5fae */ /* 0x000be4000d101d50 */
[----:B------:R-:W-:-:S02]  /*2ab0*/  FMUL.FTZ R68, R68, c[0x0][0x320] ;  /* 0x0000c80044447a20 */ /* 0x000fc40000410000 */
[----:B------:R-:W-:Y:S01]  /*2ac0*/  FMUL.FTZ R69, R69, c[0x0][0x320] ;  /* 0x0000c80045457a20 */ /* 0x000fe20000410000 */
[----:B------:R5:W-:Y:S01]  /*2ad0*/  @P5 LDGSTS.E.BYPASS.LTC128B.128 [R207+0xa100], [R16.64+0x100], !P1 ;  /* 0x0a10010010cf5fae */ /* 0x000be2000c901d50 */
[----:B------:R1:W1:Y:S03]  /*2ae0*/  MUFU.TANH R155, R56 ;  /* 0x00000038009b7308 */ /* 0x0002660000002400 */
[----:B------:R1:W-:Y:S01]  /*2af0*/  @P5 LDGSTS.E.BYPASS.LTC128B.128 [R207+0x7100], [R28.64], !P3 ;  /* 0x071000001ccf5fae */ /* 0x0003e2000d901d50 */
[----:B------:R-:W-:Y:S02]  /*2b00*/  FMUL.FTZ R64, R64, c[0x0][0x320] ;  /* 0x0000c80040407a20 */ /* 0x000fe40000410000 */
[----:B------:R-:W-:Y:S01]  /*2b10*/  FMUL.FTZ R65, R65, c[0x0][0x320] ;  /* 0x0000c80041417a20 */ /* 0x000fe20000410000 */
[----:B------:R1:W-:Y:S01]  /*2b20*/  @P5 LDGSTS.E.BYPASS.LTC128B.128 [R207+0x9100], [R28.64+0x80], !P2 ;  /* 0x091000801ccf5fae */ /* 0x0003e2000d101d50 */
[----:B------:R1:W1:Y:S03]  /*2b30*/  MUFU.TANH R161, R72 ;  /* 0x0000004800a17308 */ /* 0x0002660000002400 */
[----:B------:R2:W-:Y:S04]  /*2b40*/  @P5 LDGSTS.E.BYPASS.LTC128B.128 [R207+0xb100], [R28.64+0x100], !P1 ;  /* 0x0b1001001ccf5fae */ /* 0x0005e8000c901d50 */
[----:B------:R-:W0:Y:S01]  /*2b50*/  LDGDEPBAR ;  /* 0x00000000000079af */ /* 0x000e220000000000 */
[----:B------:R1:W1:Y:S08]  /*2b60*/  MUFU.TANH R157, R73 ;  /* 0x00000049009d7308 */ /* 0x0002700000002400 */
[----:B------:R2:W2:Y:S01]  /*2b70*/  MUFU.TANH R163, R57 ;  /* 0x0000003900a37308 */ /* 0x0004a20000002400 */
[----:B-----5:R-:W-:-:S02]  /*2b80*/  IADD3 R16, R10, -c[0x0][0x168], -R213 ;  /* 0x80005a000a107a10 */ /* 0x020fc40007ffe8d5 */
[----:B------:R-:W-:Y:S02]  /*2b90*/  IADD3 R10, -R213, c[0x0][0x1d0], -R6 ;  /* 0x00007400d50a7a10 */ /* 0x000fe40007ffe906 */
[----:B------:R-:W-:-:S03]  /*2ba0*/  IADD3 R17, R16, c[0x0][0x328], RZ ;  /* 0x0000ca0010117a10 */ /* 0x000fc60007ffe0ff */
[----:B------:R2:W2:Y:S01]  /*2bb0*/  MUFU.TANH R167, R68 ;  /* 0x0000004400a77308 */ /* 0x0004a20000002400 */
[----:B------:R-:W-:Y:S01]  /*2bc0*/  IADD3 R16, R16, UR14, RZ ;  /* 0x0000000e10107c10 */ /* 0x000fe2000fffe0ff */
[----:B-1----:R-:W-:-:S04]  /*2bd0*/  IMAD.IADD R19, R17, 0x1, R9 ;  /* 0x0000000111137824 */ /* 0x002fc800078e0209 */
[----:B------:R-:W-:Y:S02]  /*2be0*/  IMAD.IADD R18, R16, 0x1, R9 ;  /* 0x0000000110127824 */ /* 0x000fe400078e0209 */
[----:B------:R1:W1:Y:S01]  /*2bf0*/  MUFU.TANH R165, R69 ;  /* 0x0000004500a57308 */ /* 0x0002620000002400 */
[----:B------:R-:W-:-:S07]  /*2c00*/  IMNMX R19, R19, R10, PT ;  /* 0x0000000a13137217 */ /* 0x000fce0003800200 */
[----:B------:R1:W1:Y:S08]  /*2c10*/  MUFU.TANH R143, R64 ;  /* 0x00000040008f7308 */ /* 0x0002700000002400 */
[----:B------:R1:W1:Y:S01]  /*2c20*/  MUFU.TANH R141, R65 ;  /* 0x00000041008d7308 */ /* 0x0002620000002400 */
[----:B------:R-:W-:Y:S05]  /*2c30*/  @P0 BRA `(.L_x_155) ;  /* 0x0000018000000947 */ /* 0x000fea0003800000 */
[----:B--234-:R-:W-:Y:S01]  /*2c40*/  IADD3 R9, R9, c[0x0][0x1d0], RZ ;  /* 0x0000740009097a10 */ /* 0x01cfe20007ffe0ff */
[----:B------:R-:W-:Y:S03]  /*2c50*/  BSSY B0, `(.L_x_156) ;  /* 0x0000011000007945 */ /* 0x000fe60003800000 */
[----:B------:R-:W-:-:S04]  /*2c60*/  IADD3 R11, R9, -c[0x0][0x168], RZ ;  /* 0x80005a00090b7a10 */ /* 0x000fc80007ffe0ff */
[----:B------:R-:W-:-:S13]  /*2c70*/  ISETP.GT.AND P0, PT, R11, -0x1, PT ;  /* 0xffffffff0b00780c */ /* 0x000fda0003f04270 */
[----:B------:R-:W-:Y:S05]  /*2c80*/  @P0 BRA `(.L_x_157) ;  /* 0x0000008000000947 */ /* 0x000fea0003800000 */
[----:B------:R-:W-:Y:S01]  /*2c90*/  ULDC UR4, c[0x0][0x32c] ;  /* 0x0000cb0000047ab9 */ /* 0x000fe20000000800 */
[----:B------:R-:W-:Y:S01]  /*2ca0*/  LOP3.LUT R11, RZ, R11, RZ, 0x33, !PT ;  /* 0x0000000bff0b7212 */ /* 0x000fe200078e33ff */
[----:B------:R-:W-:-:S06]  /*2cb0*/  UISETP.NE.AND UP0, UPT, UR6, UR4, UPT ;  /* 0x000000040600728c */ /* 0x000fcc000bf05270 */
[----:B------:R-:W-:-:S13]  /*2cc0*/  PLOP3.LUT P0, PT, PT, PT, UP0, 0x80, 0x0 ;  /* 0x000000000000781c */ /* 0x000fda0003f0f008 */
[----:B------:R-:W-:-:S05]  /*2cd0*/  @P0 IMAD.HI.U32 R9, R11, c[0x0][0x330], RZ ;  /* 0x0000cc000b090a27 */ /* 0x000fca00078e00ff */
[----:B------:R-:W-:-:S04]  /*2ce0*/  @P0 SHF.R.U32.HI R11, RZ, c[0x0][0x334], R9 ;  /* 0x0000cd00ff0b0a19 */ /* 0x000fc80000011609 */
[----:B------:R-:W-:Y:S01]  /*2cf0*/  LOP3.LUT R11, RZ, R11, RZ, 0x33, !PT ;  /* 0x0000000bff0b7212 */ /* 0x000fe200078e33ff */
[----:B------:R-:W-:Y:S05]  /*2d00*/  BRA `(.L_x_158) ;  /* 0x0000005000007947 */ /* 0x000fea0003800000 */
.L_x_157:
[----:B------:R-:W-:Y:S02]  /*2d10*/  ULDC UR4, c[0x0][0x32c] ;  /* 0x0000cb0000047ab9 */ /* 0x000fe40000000800 */
[----:B------:R-:W-:-:S06]  /*2d20*/  UISETP.NE.AND UP0, UPT, UR6, UR4, UPT ;  /* 0x000000040600728c */ /* 0x000fcc000bf05270 */
[----:B------:R-:W-:-:S13]  /*2d30*/  PLOP3.LUT P0, PT, PT, PT, UP0, 0x80, 0x0 ;  /* 0x000000000000781c */ /* 0x000fda0003f0f008 */
[----:B------:R-:W-:-:S05]  /*2d40*/  @P0 IMAD.HI.U32 R9, R11, c[0x0][0x330], RZ ;  /* 0x0000cc000b090a27 */ /* 0x000fca00078e00ff */
[----:B------:R-:W-:Y:S02]  /*2d50*/  @P0 SHF.R.U32.HI R11, RZ, c[0x0][0x334], R9 ;  /* 0x0000cd00ff0b0a19 */ /* 0x000fe40000011609 */
.L_x_158:
[----:B------:R-:W-:Y:S05]  /*2d60*/  BSYNC B0 ;  /* 0x0000000000007941 */ /* 0x000fea0003800000 */
.L_x_156:
[----:B------:R-:W-:-:S04]  /*2d70*/  IMAD R12, R11, c[0x0][0x32c], -R6 ;  /* 0x0000cb000b0c7a24 */ /* 0x000fc800078e0a06 */
[----:B------:R-:W-:-:S05]  /*2d80*/  IMAD.IADD R9, R12, 0x1, -R213 ;  /* 0x000000010c097824 */ /* 0x000fca00078e0ad5 */
[----:B------:R-:W-:Y:S02]  /*2d90*/  IADD3 R12, R9, c[0x0][0x32c], RZ ;  /* 0x0000cb00090c7a10 */ /* 0x000fe40007ffe0ff */
[----:B------:R-:W-:Y:S02]  /*2da0*/  IMNMX R18, R18, R9, !PT ;  /* 0x0000000912127217 */ /* 0x000fe40007800200 */
[----:B------:R-:W-:Y:S02]  /*2db0*/  IMNMX R19, R19, R12, PT ;  /* 0x0000000c13137217 */ /* 0x000fe40003800200 */
.L_x_155:
[----:B--234-:R-:W-:Y:S01]  /*2dc0*/  ISETP.LT.AND P0, PT, RZ, UR13, PT ;  /* 0x0000000dff007c0c */ /* 0x01cfe2000bf01270 */
[----:B------:R-:W2:Y:S01]  /*2dd0*/  SHFL.IDX PT, R28, R8, 0x1, 0x1c1f ;  /* 0x003c1f00081c7f89 */ /* 0x000ea200000e0000 */
[----:B------:R-:W-:Y:S02]  /*2de0*/  FMUL.FTZ R14, R34, c[0x0][0x320] ;  /* 0x0000c800220e7a20 */ /* 0x000fe40000410000 */
[C---:B------:R-:W-:Y:S01]  /*2df0*/  ISETP.GT.AND P4, PT, R18.reuse, 0x1, P0 ;  /* 0x000000011200780c */ /* 0x040fe20000784270 */
[----:B------:R-:W-:Y:S01]  /*2e00*/  FMUL.FTZ R12, R35, c[0x0][0x320] ;  /* 0x0000c800230c7a20 */ /* 0x000fe20000410000 */
[----:B------:R-:W-:Y:S01]  /*2e10*/  ISETP.GT.AND P5, PT, R18, RZ, P0 ;  /* 0x000000ff1200720c */ /* 0x000fe200007a4270 */
[----:B------:R-:W-:Y:S01]  /*2e20*/  FMUL.FTZ R26, R39, c[0x0][0x320] ;  /* 0x0000c800271a7a20 */ /* 0x000fe20000410000 */
[----:B------:R-:W-:Y:S01]  /*2e30*/  ISETP.LT.OR P4, PT, R19, 0x2, P4 ;  /* 0x000000021300780c */ /* 0x000fe20002781670 */
[----:B------:R-:W-:Y:S01]  /*2e40*/  FMUL.FTZ R27, R43, c[0x0][0x320] ;  /* 0x0000c8002b1b7a20 */ /* 0x000fe20000410000 */
[----:B------:R-:W-:Y:S01]  /*2e50*/  ISETP.LT.OR P5, PT, R19, 0x1, P5 ;  /* 0x000000011300780c */ /* 0x000fe20002fa1670 */
[----:B------:R-:W-:Y:S01]  /*2e60*/  FMUL.FTZ R59, R59, c[0x0][0x320] ;  /* 0x0000c8003b3b7a20 */ /* 0x000fe20000410000 */
[----:B------:R-:W-:Y:S01]  /*2e70*/  FSEL R21, R21, -INF , !P4 ;  /* 0xff80000015157808 */ /* 0x000fe20006000000 */
[----:B------:R-:W-:Y:S01]  /*2e80*/  FMUL.FTZ R58, R58, c[0x0][0x320] ;  /* 0x0000c8003a3a7a20 */ /* 0x000fe20000410000 */
[----:B------:R-:W-:Y:S01]  /*2e90*/  ISETP.GT.AND P4, PT, R18, 0x10, P0 ;  /* 0x000000101200780c */ /* 0x000fe20000784270 */
[----:B------:R-:W-:Y:S01]  /*2ea0*/  FMUL.FTZ R74, R74, c[0x0][0x320] ;  /* 0x0000c8004a4a7a20 */ /* 0x000fe20000410000 */
[----:B------:R-:W-:Y:S01]  /*2eb0*/  FSEL R15, R0, -INF , !P5 ;  /* 0xff800000000f7808 */ /* 0x000fe20006800000 */
[----:B------:R-:W-:Y:S01]  /*2ec0*/  FMUL.FTZ R75, R75, c[0x0][0x320] ;  /* 0x0000c8004b4b7a20 */ /* 0x000fe20000410000 */
[----:B------:R-:W-:Y:S01]  /*2ed0*/  ISETP.LT.OR P4, PT, R19, 0x11, P4 ;  /* 0x000000111300780c */ /* 0x000fe20002781670 */
[----:B------:R-:W-:Y:S01]  /*2ee0*/  FMUL.FTZ R70, R70, c[0x0][0x320] ;  /* 0x0000c80046467a20 */ /* 0x000fe20000410000 */
[C---:B------:R-:W-:Y:S01]  /*2ef0*/  ISETP.GT.AND P6, PT, R18.reuse, 0x8, P0 ;  /* 0x000000081200780c */ /* 0x040fe200007c4270 */
[----:B------:R-:W-:Y:S01]  /*2f00*/  FMUL.FTZ R71, R71, c[0x0][0x320] ;  /* 0x0000c80047477a20 */ /* 0x000fe20000410000 */
[----:B------:R-:W-:Y:S01]  /*2f10*/  ISETP.GT.AND P5, PT, R18, 0x9, P0 ;  /* 0x000000091200780c */ /* 0x000fe200007a4270 */
[----:B------:R-:W-:Y:S01]  /*2f20*/  FMUL.FTZ R30, R30, c[0x0][0x320] ;  /* 0x0000c8001e1e7a20 */ /* 0x000fe20000410000 */
[----:B------:R-:W-:Y:S01]  /*2f30*/  FSEL R11, R24, -INF , !P4 ;  /* 0xff800000180b7808 */ /* 0x000fe20006000000 */
[----:B------:R-:W-:Y:S01]  /*2f40*/  FMUL.FTZ R31, R31, c[0x0][0x320] ;  /* 0x0000c8001f1f7a20 */ /* 0x000fe20000410000 */
[----:B------:R-:W-:Y:S01]  /*2f50*/  ISETP.GT.AND P4, PT, R18, 0x19, P0 ;  /* 0x000000191200780c */ /* 0x000fe20000784270 */
[----:B------:R-:W-:Y:S01]  /*2f60*/  FMUL.FTZ R66, R66, c[0x0][0x320] ;  /* 0x0000c80042427a20 */ /* 0x000fe20000410000 */
[----:B------:R-:W-:Y:S01]  /*2f70*/  ISETP.LT.OR P6, PT, R19, 0x9, P6 ;  /* 0x000000091300780c */ /* 0x000fe200037c1670 */
[----:B------:R-:W-:Y:S01]  /*2f80*/  FMUL.FTZ R67, R67, c[0x0][0x320] ;  /* 0x0000c80043437a20 */ /* 0x000fe20000410000 */
[C---:B------:R-:W-:Y:S01]  /*2f90*/  ISETP.LT.OR P5, PT, R19.reuse, 0xa, P5 ;  /* 0x0000000a1300780c */ /* 0x040fe20002fa1670 */
[----:B------:R3:W4:Y:S01]  /*2fa0*/  MUFU.TANH R162, R59 ;  /* 0x0000003b00a27308 */ /* 0x0007220000002400 */
[----:B------:R-:W-:Y:S01]  /*2fb0*/  ISETP.LT.OR P4, PT, R19, 0x1a, P4 ;  /* 0x0000001a1300780c */ /* 0x000fe20002781670 */
[----:B--2---:R-:W-:Y:S01]  /*2fc0*/  IMAD.IADD R17, R17, 0x1, R28 ;  /* 0x0000000111117824 */ /* 0x004fe200078e021c */
[----:B------:R-:W-:Y:S01]  /*2fd0*/  FSEL R13, R22, -INF , !P6 ;  /* 0xff800000160d7808 */ /* 0x000fe20007000000 */
[----:B------:R-:W-:Y:S01]  /*2fe0*/  FMUL.FTZ R22, R38, c[0x0][0x320] ;  /* 0x0000c80026167a20 */ /* 0x000fe20000410000 */
[----:B------:R-:W-:-:S02]  /*2ff0*/  FSEL R23, R23, -INF , !P5 ;  /* 0xff80000017177808 */ /* 0x000fc40006800000 */
[C---:B------:R-:W-:Y:S01]  /*3000*/  ISETP.GT.AND P6, PT, R18.reuse, 0x11, P0 ;  /* 0x000000111200780c */ /* 0x040fe200007c4270 */
[----:B------:R3:W2:Y:S01]  /*3010*/  MUFU.TANH R172, R58 ;  /* 0x0000003a00ac7308 */ /* 0x0006a20000002400 */
[C---:B------:R-:W-:Y:S02]  /*3020*/  ISETP.GT.AND P5, PT, R18.reuse, 0x18, P0 ;  /* 0x000000181200780c */ /* 0x040fe400007a4270 */
[----:B------:R-:W-:Y:S02]  /*3030*/  FSEL R5, R5, -INF , !P4 ;  /* 0xff80000005057808 */ /* 0x000fe40006000000 */
[----:B------:R-:W-:Y:S02]  /*3040*/  ISETP.GT.AND P4, PT, R18, 0x28, P0 ;  /* 0x000000281200780c */ /* 0x000fe40000784270 */
[C---:B------:R-:W-:Y:S01]  /*3050*/  ISETP.LT.OR P6, PT, R19.reuse, 0x12, P6 ;  /* 0x000000121300780c */ /* 0x040fe200037c1670 */
[----:B------:R-:W1:Y:S01]  /*3060*/  MUFU.TANH R14, R14 ;  /* 0x0000000e000e7308 */ /* 0x000e620000002400 */
[----:B------:R-:W-:-:S02]  /*3070*/  ISETP.LT.OR P5, PT, R19, 0x19, P5 ;  /* 0x000000191300780c */ /* 0x000fc40002fa1670 */
[----:B------:R-:W-:Y:S02]  /*3080*/  ISETP.LT.OR P4, PT, R19, 0x29, P4 ;  /* 0x000000291300780c */ /* 0x000fe40002781670 */
[----:B------:R-:W-:Y:S02]  /*3090*/  FSEL R9, R25, -INF , !P6 ;  /* 0xff80000019097808 */ /* 0x000fe40007000000 */
[----:B------:R-:W-:Y:S01]  /*30a0*/  FSEL R7, R7, -INF , !P5 ;  /* 0xff80000007077808 */ /* 0x000fe20006800000 */
[----:B------:R-:W1:Y:S01]  /*30b0*/  MUFU.TANH R12, R12 ;  /* 0x0000000c000c7308 */ /* 0x000e620000002400 */
[C---:B------:R-:W-:Y:S02]  /*30c0*/  ISETP.GT.AND P6, PT, R18.reuse, 0x20, P0 ;  /* 0x000000201200780c */ /* 0x040fe400007c4270 */
[----:B------:R-:W-:Y:S02]  /*30d0*/  ISETP.GT.AND P5, PT, R18, 0x21, P0 ;  /* 0x000000211200780c */ /* 0x000fe400007a4270 */
[----:B------:R-:W-:-:S02]  /*30e0*/  FSEL R161, R161, -INF , !P4 ;  /* 0xff800000a1a17808 */ /* 0x000fc40006000000 */
[----:B------:R-:W-:Y:S01]  /*30f0*/  ISETP.GT.AND P4, PT, R18, 0x31, P0 ;  /* 0x000000311200780c */ /* 0x000fe20000784270 */
[----:B------:R3:W1:Y:S01]  /*3100*/  MUFU.TANH R170, R74 ;  /* 0x0000004a00aa7308 */ /* 0x0006620000002400 */
[C---:B------:R-:W-:Y:S02]  /*3110*/  ISETP.LT.OR P6, PT, R19.reuse, 0x21, P6 ;  /* 0x000000211300780c */ /* 0x040fe400037c1670 */
[C---:B------:R-:W-:Y:S02]  /*3120*/  ISETP.LT.OR P5, PT, R19.reuse, 0x22, P5 ;  /* 0x000000221300780c */ /* 0x040fe40002fa1670 */
[----:B------:R-:W-:Y:S02]  /*3130*/  ISETP.LT.OR P4, PT, R19, 0x32, P4 ;  /* 0x000000321300780c */ /* 0x000fe40002781670 */
[----:B------:R-:W-:Y:S01]  /*3140*/  FSEL R155, R155, -INF , !P6 ;  /* 0xff8000009b9b7808 */ /* 0x000fe20007000000 */
[----:B------:R3:W1:Y:S01]  /*3150*/  MUFU.TANH R164, R75 ;  /* 0x0000004b00a47308 */ /* 0x0006620000002400 */
[----:B------:R-:W-:-:S02]  /*3160*/  FSEL R163, R163, -INF , !P5 ;  /* 0xff800000a3a37808 */ /* 0x000fc40006800000 */
[C---:B------:R-:W-:Y:S02]  /*3170*/  ISETP.GT.AND P6, PT, R18.reuse, 0x29, P0 ;  /* 0x000000291200780c */ /* 0x040fe400007c4270 */
[----:B------:R-:W-:Y:S02]  /*3180*/  ISETP.GT.AND P5, PT, R18, 0x30, P0 ;  /* 0x000000301200780c */ /* 0x000fe400007a4270 */
[----:B-1----:R-:W-:Y:S01]  /*3190*/  FSEL R165, R165, -INF , !P4 ;  /* 0xff800000a5a57808 */ /* 0x002fe20006000000 */
[----:B------:R-:W1:Y:S01]  /*31a0*/  MUFU.TANH R26, R26 ;  /* 0x0000001a001a7308 */ /* 0x000e620000002400 */
[----:B------:R-:W-:Y:S02]  /*31b0*/  PLOP3.LUT P4, PT, PT, PT, UP1, 0x40, 0x0 ;  /* 0x000000000000781c */ /* 0x000fe40003f8e818 */
[C---:B------:R-:W-:Y:S02]  /*31c0*/  ISETP.LT.OR P6, PT, R19.reuse, 0x2a, P6 ;  /* 0x0000002a1300780c */ /* 0x040fe400037c1670 */
[----:B------:R-:W-:-:S02]  /*31d0*/  ISETP.LT.OR P5, PT, R19, 0x31, P5 ;  /* 0x000000311300780c */ /* 0x000fc40002fa1670 */
[----:B------:R-:W-:Y:S01]  /*31e0*/  FSEL R157, R157, -INF , !P6 ;  /* 0xff8000009d9d7808 */ /* 0x000fe20007000000 */
[----:B------:R-:W1:Y:S01]  /*31f0*/  MUFU.TANH R27, R27 ;  /* 0x0000001b001b7308 */ /* 0x000e620000002400 */
[----:B------:R-:W-:Y:S02]  /*3200*/  FSEL R167, R167, -INF , !P5 ;  /* 0xff800000a7a77808 */ /* 0x000fe40006800000 */
[C---:B------:R-:W-:Y:S02]  /*3210*/  ISETP.GT.AND P6, PT, R18.reuse, 0x38, P0 ;  /* 0x000000381200780c */ /* 0x040fe400007c4270 */
[----:B------:R-:W-:Y:S02]  /*3220*/  ISETP.GT.AND P5, PT, R18, 0x39, P0 ;  /* 0x000000391200780c */ /* 0x000fe400007a4270 */
[C---:B------:R-:W-:Y:S01]  /*3230*/  ISETP.LT.OR P6, PT, R19.reuse, 0x39, P6 ;  /* 0x000000391300780c */ /* 0x040fe200037c1670 */
[----:B------:R3:W1:Y:S01]  /*3240*/  MUFU.TANH R166, R70 ;  /* 0x0000004600a67308 */ /* 0x0006620000002400 */
[----:B------:R-:W-:Y:S01]  /*3250*/  ISETP.LT.OR P5, PT, R19, 0x3a, P5 ;  /* 0x0000003a1300780c */ /* 0x000fe20002fa1670 */
[----:B------:R-:W-:Y:S01]  /*3260*/  IMAD.IADD R19, R16, 0x1, R28 ;  /* 0x0000000110137824 */ /* 0x000fe200078e021c */
[----:B------:R-:W-:-:S02]  /*3270*/  IMNMX R17, R17, R10, PT ;  /* 0x0000000a11117217 */ /* 0x000fc40003800200 */
[----:B------:R-:W-:Y:S02]  /*3280*/  FSEL R143, R143, -INF , !P6 ;  /* 0xff8000008f8f7808 */ /* 0x000fe40007000000 */
[----:B------:R-:W-:Y:S01]  /*3290*/  FSEL R141, R141, -INF , !P5 ;  /* 0xff8000008d8d7808 */ /* 0x000fe20006800000 */
[----:B------:R3:W1:Y:S08]  /*32a0*/  MUFU.TANH R142, R71 ;  /* 0x00000047008e7308 */ /* 0x0006700000002400 */
[----:B------:R3:W1:Y:S08]  /*32b0*/  MUFU.TANH R0, R30 ;  /* 0x0000001e00007308 */ /* 0x0006700000002400 */
[----:B------:R3:W1:Y:S08]  /*32c0*/  MUFU.TANH R8, R31 ;  /* 0x0000001f00087308 */ /* 0x0006700000002400 */
[----:B------:R3:W1:Y:S08]  /*32d0*/  MUFU.TANH R140, R66 ;  /* 0x00000042008c7308 */ /* 0x0006700000002400 */
[----:B------:R3:W1:Y:S08]  /*32e0*/  MUFU.TANH R160, R67 ;  /* 0x0000004300a07308 */ /* 0x0006700000002400 */
[----:B------:R-:W1:Y:S01]  /*32f0*/  MUFU.TANH R22, R22 ;  /* 0x0000001600167308 */ /* 0x000e620000002400 */
[----:B------:R-:W-:Y:S05]  /*3300*/  @P4 BRA `(.L_x_159) ;  /* 0x0000018000004947 */ /* 0x000fea0003800000 */
[----:B--2-4-:R-:W-:Y:S01]  /*3310*/  IADD3 R25, R28, c[0x0][0x1d0], RZ ;  /* 0x000074001c197a10 */ /* 0x014fe20007ffe0ff */
        /* <DEDUP_REMOVED lines=12> */
.L_x_161:
[----:B------:R-:W-:Y:S02]  /*33e0*/  ULDC UR4, c[0x0][0x32c] ;  /* 0x0000cb0000047ab9 */ /* 0x000fe40000000800 */
[----:B------:R-:W-:-:S06]  /*33f0*/  UISETP.NE.AND UP0, UPT, UR6, UR4, UPT ;  /* 0x000000040600728c */ /* 0x000fcc000bf05270 */
[----:B------:R-:W-:-:S13]  /*3400*/  PLOP3.LUT P4, PT, PT, PT, UP0, 0x80, 0x0 ;  /* 0x000000000000781c */ /* 0x000fda0003f8f008 */
[----:B------:R-:W-:-:S05]  /*3410*/  @P4 IMAD.HI.U32 R10, R25, c[0x0][0x330], RZ ;  /* 0x0000cc00190a4a27 */ /* 0x000fca00078e00ff */
[----:B------:R-:W-:Y:S02]  /*3420*/  @P4 SHF.R.U32.HI R25, RZ, c[0x0][0x334], R10 ;  /* 0x0000cd00ff194a19 */ /* 0x000fe4000001160a */
.L_x_162:
[----:B------:R-:W-:Y:S05]  /*3430*/  BSYNC B0 ;  /* 0x0000000000007941 */ /* 0x000fea0003800000 */
.L_x_160:
[----:B------:R-:W-:-:S04]  /*3440*/  IMAD R10, R25, c[0x0][0x32c], -R6 ;  /* 0x0000cb00190a7a24 */ /* 0x000fc800078e0a06 */
[----:B------:R-:W-:-:S05]  /*3450*/  IMAD.IADD R10, R10, 0x1, -R213 ;  /* 0x000000010a0a7824 */ /* 0x000fca00078e0ad5 */
[----:B------:R-:W-:Y:S02]  /*3460*/  IADD3 R6, R10, c[0x0][0x32c], RZ ;  /* 0x0000cb000a067a10 */ /* 0x000fe40007ffe0ff */
[----:B------:R-:W-:Y:S02]  /*3470*/  IMNMX R19, R19, R10, !PT ;  /* 0x0000000a13137217 */ /* 0x000fe40007800200 */
[----:B------:R-:W-:Y:S02]  /*3480*/  IMNMX R17, R17, R6, PT ;  /* 0x0000000611117217 */ /* 0x000fe40003800200 */
.L_x_159:
[C---:B--2-4-:R-:W-:Y:S01]  /*3490*/  ISETP.GT.AND P5, PT, R19.reuse, 0x9, P0 ;  /* 0x000000091300780c */ /* 0x054fe200007a4270 */
[----:B------:R-:W-:Y:S01]  /*34a0*/  IMAD.SHL.U32 R203, R4, 0x2, RZ ;  /* 0x0000000204cb7824 */ /* 0x000fe200078e00ff */
[----:B------:R-:W-:Y:S01]  /*34b0*/  ISETP.GT.AND P6, PT, R19, 0x1, P0 ;  /* 0x000000011300780c */ /* 0x000fe200007c4270 */
[----:B------:R-:W-:Y:S01]  /*34c0*/  ULDC.64 UR4, c[0x0][0x2c8] ;  /* 0x0000b20000047ab9 */ /* 0x000fe20000000a00 */
[----:B------:R-:W-:Y:S01]  /*34d0*/  ISETP.LT.OR P5, PT, R17, 0xa, P5 ;  /* 0x0000000a1100780c */ /* 0x000fe20002fa1670 */
[--C-:B------:R-:W-:Y:S01]  /*34e0*/  IMAD R197, R3, 0x2, R203.reuse ;  /* 0x0000000203c57824 */ /* 0x100fe200078e02cb */
[----:B------:R-:W-:Y:S01]  /*34f0*/  FMNMX.FTZ R10, R15, R21, !PT ;  /* 0x000000150f0a7209 */ /* 0x000fe20007810000 */
[----:B------:R-:W-:Y:S01]  /*3500*/  LDSM.16.MT88.4 R40, [R203+0x2100] ;  /* 0x00210000cb28783b */ /* 0x000fe20000004200 */
[----:B-1----:R-:W-:Y:S01]  /*3510*/  FSEL R6, R26, -INF , !P5 ;  /* 0xff8000001a067808 */ /* 0x002fe20006800000 */
[----:B------:R-:W-:Y:S01]  /*3520*/  IMAD R198, R2, 0x2, R203 ;  /* 0x0000000202c67824 */ /* 0x000fe200078e02cb */
[C---:B------:R-:W-:Y:S01]  /*3530*/  ISETP.GT.AND P5, PT, R19.reuse, RZ, P0 ;  /* 0x000000ff1300720c */ /* 0x040fe200007a4270 */
[----:B---3--:R-:W-:Y:S01]  /*3540*/  LDSM.16.MT88.4 R56, [R197+0x2100] ;  /* 0x00210000c538783b */ /* 0x008fe20000004200 */
[----:B------:R-:W-:Y:S01]  /*3550*/  ISETP.GT.AND P4, PT, R19, 0x8, P0 ;  /* 0x000000081300780c */ /* 0x000fe20000784270 */
[----:B------:R-:W-:Y:S01]  /*3560*/  IMAD R196, R3, 0x2, R198 ;  /* 0x0000000203c47824 */ /* 0x000fe200078e02c6 */
[C---:B------:R-:W-:Y:S01]  /*3570*/  ISETP.LT.OR P6, PT, R17.reuse, 0x2, P6 ;  /* 0x000000021100780c */ /* 0x040fe200037c1670 */
[----:B------:R-:W-:Y:S01]  /*3580*/  LDSM.16.MT88.4 R124, [R203+0x100] ;  /* 0x00010000cb7c783b */ /* 0x000fe20000004200 */
[----:B------:R-:W-:Y:S01]  /*3590*/  ISETP.LT.OR P5, PT, R17, 0x1, P5 ;  /* 0x000000011100780c */ /* 0x000fe20002fa1670 */
[----:B------:R-:W-:Y:S01]  /*35a0*/  UIMAD.WIDE.U32 UR18, UR15, UR4, URZ ;  /* 0x000000040f1272a5 */ /* 0x000fe2000f8e003f */
[----:B------:R-:W-:Y:S01]  /*35b0*/  FMNMX.FTZ R10, R13, R10, !PT ;  /* 0x0000000a0d0a7209 */ /* 0x000fe20007810000 */
[----:B------:R-:W-:Y:S01]  /*35c0*/  LDSM.16.MT88.4 R116, [R198+0x100] ;  /* 0x00010000c674783b */ /* 0x000fe20000004200 */
[----:B------:R-:W-:Y:S01]  /*35d0*/  ISETP.LT.OR P4, PT, R17, 0x9, P4 ;  /* 0x000000091100780c */ /* 0x000fe20002781670 */
[----:B------:R-:W-:Y:S01]  /*35e0*/  @UP2 USHF.R.U32.HI UR15, URZ, UR5, UR19 ;  /* 0x000000053f0f2299 */ /* 0x000fe20008011613 */
[----:B------:R-:W-:Y:S01]  /*35f0*/  FSEL R18, R27, -INF , !P6 ;  /* 0xff8000001b127808 */ /* 0x000fe20007000000 */
[----:B------:R-:W-:Y:S01]  /*3600*/  LDSM.16.MT88.4 R108, [R197+0x100] ;  /* 0x00010000c56c783b */ /* 0x000fe20000004200 */
[----:B------:R-:W-:Y:S01]  /*3610*/  FSEL R20, R20, -INF , !P5 ;  /* 0xff80000014147808 */ /* 0x000fe20006800000 */
[----:B------:R-:W-:Y:S01]  /*3620*/  UIADD3 UR4, UR7, UR15, URZ ;  /* 0x0000000f07047290 */ /* 0x000fe2000fffe03f */
[----:B------:R-:W-:Y:S01]  /*3630*/  ISETP.GT.AND P6, PT, R19, 0x10, P0 ;  /* 0x000000101300780c */ /* 0x000fe200007c4270 */
[----:B------:R-:W-:Y:S01]  /*3640*/  LDSM.16.MT88.4 R100, [R196+0x100] ;  /* 0x00010000c464783b */ /* 0x000fe20000004200 */
[----:B------:R-:W-:Y:S01]  /*3650*/  FMNMX.FTZ R10, R23, R10, !PT ;  /* 0x0000000a170a7209 */ /* 0x000fe20007810000 */
[----:B------:R-:W-:Y:S01]  /*3660*/  ULDC UR7, c[0x0][0x328] ;  /* 0x0000ca0000077ab9 */ /* 0x000fe20000000800 */
[----:B------:R-:W-:Y:S01]  /*3670*/  FSEL R16, R22, -INF , !P4 ;  /* 0xff80000016107808 */ /* 0x000fe20006000000 */
[----:B------:R-:W-:Y:S01]  /*3680*/  LDSM.16.MT88.4 R48, [R198+0x2100] ;  /* 0x00210000c630783b */ /* 0x000fe20000004200 */
[----:B------:R-:W-:Y:S01]  /*3690*/  FMNMX.FTZ R25, R20, R18, !PT ;  /* 0x0000001214197209 */ /* 0x000fe20007810000 */
[----:B------:R-:W-:Y:S01]  /*36a0*/  UIADD3 UR13, UR13, -0x2, URZ ;  /* 0xfffffffe0d0d7890 */ /* 0x000fe2000fffe03f */
[----:B------:R-:W-:Y:S01]  /*36b0*/  FMNMX.FTZ R10, R11, R10, !PT ;  /* 0x0000000a0b0a7209 */ /* 0x000fe20007810000 */
[----:B------:R-:W-:Y:S01]  /*36c0*/  LDSM.16.MT88.4 R64, [R196+0x2100] ;  /* 0x00210000c440783b */ /* 0x000fe20000004200 */
[----:B------:R-:W-:Y:S01]  /*36d0*/  ISETP.LT.OR P6, PT, R17, 0x11, P6 ;  /* 0x000000111100780c */ /* 0x000fe200037c1670 */
[----:B------:R-:W-:Y:S01]  /*36e0*/  UIADD3 UR7, UR4, UR7, URZ ;  /* 0x0000000704077290 */ /* 0x000fe2000fffe03f */
[----:B------:R-:W-:Y:S01]  /*36f0*/  ISETP.GT.AND P4, PT, R19, 0x11, P0 ;  /* 0x000000111300780c */ /* 0x000fe20000784270 */
[----:B------:R-:W-:Y:S01]  /*3700*/  LDSM.16.MT88.4 R72, [R203+0x4100] ;  /* 0x00410000cb48783b */ /* 0x000fe20000004200 */
[----:B------:R-:W-:-:S02]  /*3710*/  FMNMX.FTZ R25, R16, R25, !PT ;  /* 0x0000001910197209 */ /* 0x000fc40007810000 */
[----:B------:R-:W-:Y:S01]  /*3720*/  FMNMX.FTZ R10, R9, R10, !PT ;  /* 0x0000000a090a7209 */ /* 0x000fe20007810000 */
[----:B------:R-:W-:Y:S01]  /*3730*/  LDSM.16.MT88.4 R80, [R198+0x4100] ;  /* 0x00410000c650783b */ /* 0x000fe20000004200 */
[----:B------:R-:W-:Y:S02]  /*3740*/  FSEL R14, R14, -INF , !P6 ;  /* 0xff8000000e0e7808 */ /* 0x000fe40007000000 */
[----:B------:R-:W-:Y:S01]  /*3750*/  ISETP.LT.OR P4, PT, R17, 0x12, P4 ;  /* 0x000000121100780c */ /* 0x000fe20002781670 */
[----:B------:R-:W-:Y:S01]  /*3760*/  LDSM.16.MT88.4 R88, [R197+0x4100] ;  /* 0x00410000c558783b */ /* 0x000fe20000004200 */
[----:B------:R-:W-:Y:S02]  /*3770*/  ISETP.GT.AND P6, PT, R19, 0x18, P0 ;  /* 0x000000181300780c */ /* 0x000fe400007c4270 */
[----:B------:R-:W-:Y:S01]  /*3780*/  FMNMX.FTZ R25, R6, R25, !PT ;  /* 0x0000001906197209 */ /* 0x000fe20007810000 */
[----:B------:R-:W-:Y:S01]  /*3790*/  LDSM.16.MT88.4 R136, [R198+0x900] ;  /* 0x00090000c688783b */ /* 0x000fe20000004200 */
[----:B------:R-:W-:-:S02]  /*37a0*/  FMNMX.FTZ R10, R7, R10, !PT ;  /* 0x0000000a070a7209 */ /* 0x000fc40007810000 */
[----:B------:R-:W-:Y:S01]  /*37b0*/  FSEL R12, R12, -INF , !P4 ;  /* 0xff8000000c0c7808 */ /* 0x000fe20006000000 */
[----:B------:R-:W-:Y:S01]  /*37c0*/  LDSM.16.MT88.4 R32, [R197+0x900] ;  /* 0x00090000c520783b */ /* 0x000fe20000004200 */
[----:B------:R-:W-:Y:S02]  /*37d0*/  ISETP.GT.AND P5, PT, R19, 0x19, P0 ;  /* 0x000000191300780c */ /* 0x000fe400007a4270 */
[----:B------:R-:W-:Y:S01]  /*37e0*/  ISETP.LT.OR P6, PT, R17, 0x19, P6 ;  /* 0x000000191100780c */ /* 0x000fe200037c1670 */
[----:B------:R-:W-:Y:S01]  /*37f0*/  LDSM.16.MT88.4 R28, [R196+0x900] ;  /* 0x00090000c41c783b */ /* 0x000fe20000004200 */
[----:B------:R-:W-:Y:S02]  /*3800*/  FMNMX.FTZ R25, R14, R25, !PT ;  /* 0x000000190e197209 */ /* 0x000fe40007810000 */
[----:B------:R-:W-:Y:S02]  /*3810*/  FMNMX.FTZ R22, R5, R10, !PT ;  /* 0x0000000a05167209 */ /* 0x000fe40007810000 */
[----:B------:R-:W-:-:S02]  /*3820*/  ISETP.GT.AND P4, PT, R19, 0x20, P0 ;  /* 0x000000201300780c */ /* 0x000fc40000784270 */
[----:B------:R-:W-:Y:S02]  /*3830*/  ISETP.LT.OR P5, PT, R17, 0x1a, P5 ;  /* 0x0000001a1100780c */ /* 0x000fe40002fa1670 */
[----:B------:R-:W-:Y:S02]  /*3840*/  FSEL R10, R0, -INF , !P6 ;  /* 0xff800000000a7808 */ /* 0x000fe40007000000 */
[----:B------:R-:W-:Y:S02]  /*3850*/  FMNMX.FTZ R25, R12, R25, !PT ;  /* 0x000000190c197209 */ /* 0x000fe40007810000 */
[----:B------:R-:W-:Y:S02]  /*3860*/  ISETP.GT.AND P6, PT, R19, 0x21, P0 ;  /* 0x000000211300780c */ /* 0x000fe400007c4270 */
[----:B------:R-:W-:Y:S02]  /*3870*/  FSEL R8, R8, -INF , !P5 ;  /* 0xff80000008087808 */ /* 0x000fe40006800000 */
[----:B------:R-:W-:-:S02]  /*3880*/  ISETP.LT.OR P4, PT, R17, 0x21, P4 ;  /* 0x000000211100780c */ /* 0x000fc40002781670 */
[----:B------:R-:W-:Y:S02]  /*3890*/  FMNMX.FTZ R25, R10, R25, !PT ;  /* 0x000000190a197209 */ /* 0x000fe40007810000 */
[----:B------:R-:W-:Y:S02]  /*38a0*/  FMNMX.FTZ R22, R155, R22, !PT ;  /* 0x000000169b167209 */ /* 0x000fe40007810000 */
[----:B------:R-:W-:Y:S02]  /*38b0*/  ISETP.GT.AND P5, PT, R19, 0x28, P0 ;  /* 0x000000281300780c */ /* 0x000fe400007a4270 */
[----:B------:R-:W-:Y:S02]  /*38c0*/  ISETP.LT.OR P6, PT, R17, 0x22, P6 ;  /* 0x000000221100780c */ /* 0x000fe400037c1670 */
[----:B------:R-:W-:Y:S02]  /*38d0*/  FSEL R172, R172, -INF , !P4 ;  /* 0xff800000acac7808 */ /* 0x000fe40006000000 */
[----:B------:R-:W-:-:S02]  /*38e0*/  FMNMX.FTZ R25, R8, R25, !PT ;  /* 0x0000001908197209 */ /* 0x000fc40007810000 */
[----:B------:R-:W-:Y:S02]  /*38f0*/  FMNMX.FTZ R0, R163, R22, !PT ;  /* 0x00000016a3007209 */ /* 0x000fe40007810000 */
[----:B------:R-:W-:Y:S02]  /*3900*/  ISETP.GT.AND P4, PT, R19, 0x29, P0 ;  /* 0x000000291300780c */ /* 0x000fe40000784270 */
[----:B------:R-:W-:Y:S02]  /*3910*/  FSEL R162, R162, -INF , !P6 ;  /* 0xff800000a2a27808 */ /* 0x000fe40007000000 */
[----:B------:R-:W-:Y:S02]  /*3920*/  ISETP.LT.OR P5, PT, R17, 0x29, P5 ;  /* 0x000000291100780c */ /* 0x000fe40002fa1670 */
[----:B------:R-:W-:Y:S02]  /*3930*/  FMNMX.FTZ R27, R172, R25, !PT ;  /* 0x00000019ac1b7209 */ /* 0x000fe40007810000 */
[----:B------:R-:W-:-:S02]  /*3940*/  FMNMX.FTZ R0, R161, R0, !PT ;  /* 0x00000000a1007209 */ /* 0x000fc40007810000 */
[----:B------:R-:W-:Y:S02]  /*3950*/  ISETP.GT.AND P6, PT, R19, 0x30, P0 ;  /* 0x000000301300780c */ /* 0x000fe400007c4270 */
[----:B------:R-:W-:Y:S02]  /*3960*/  ISETP.LT.OR P4, PT, R17, 0x2a, P4 ;  /* 0x0000002a1100780c */ /* 0x000fe40002781670 */
[----:B------:R-:W-:Y:S02]  /*3970*/  FSEL R170, R170, -INF , !P5 ;  /* 0xff800000aaaa7808 */ /* 0x000fe40006800000 */
[----:B------:R-:W-:Y:S02]  /*3980*/  FMNMX.FTZ R27, R162, R27, !PT ;  /* 0x0000001ba21b7209 */ /* 0x000fe40007810000 */
[----:B------:R-:W-:Y:S02]  /*3990*/  FMNMX.FTZ R0, R157, R0, !PT ;  /* 0x000000009d007209 */ /* 0x000fe40007810000 */
[----:B------:R-:W-:-:S02]  /*39a0*/  ISETP.GT.AND P5, PT, R19, 0x31, P0 ;  /* 0x000000311300780c */ /* 0x000fc400007a4270 */
[----:B------:R-:W-:Y:S02]  /*39b0*/  ISETP.LT.OR P6, PT, R17, 0x31, P6 ;  /* 0x000000311100780c */ /* 0x000fe400037c1670 */
[----:B------:R-:W-:Y:S02]  /*39c0*/  FSEL R164, R164, -INF , !P4 ;  /* 0xff800000a4a47808 */ /* 0x000fe40006000000 */
[----:B------:R-:W-:Y:S02]  /*39d0*/  FMNMX.FTZ R27, R170, R27, !PT ;  /* 0x0000001baa1b7209 */ /* 0x000fe40007810000 */
[----:B------:R-:W-:Y:S02]  /*39e0*/  FMNMX.FTZ R0, R167, R0, !PT ;  /* 0x00000000a7007209 */ /* 0x000fe40007810000 */
[----:B------:R-:W-:Y:S02]  /*39f0*/  ISETP.GT.AND P4, PT, R19, 0x38, P0 ;  /* 0x000000381300780c */ /* 0x000fe40000784270 */
[----:B------:R-:W-:-:S02]  /*3a00*/  ISETP.LT.OR P5, PT, R17, 0x32, P5 ;  /* 0x000000321100780c */ /* 0x000fc40002fa1670 */
[----:B------:R-:W-:Y:S02]  /*3a10*/  FSEL R166, R166, -INF , !P6 ;  /* 0xff800000a6a67808 */ /* 0x000fe40007000000 */
[----:B------:R-:W-:Y:S02]  /*3a20*/  FMNMX.FTZ R27, R164, R27, !PT ;  /* 0x0000001ba41b7209 */ /* 0x000fe40007810000 */
[----:B------:R-:W-:Y:S02]  /*3a30*/  FMNMX.FTZ R0, R165, R0, !PT ;  /* 0x00000000a5007209 */ /* 0x000fe40007810000 */
[----:B------:R-:W-:Y:S02]  /*3a40*/  ISETP.GT.AND P0, PT, R19, 0x39, P0 ;  /* 0x000000391300780c */ /* 0x000fe40000704270 */
[----:B------:R-:W-:Y:S02]  /*3a50*/  ISETP.LT.OR P4, PT, R17, 0x39, P4 ;  /* 0x000000391100780c */ /* 0x000fe40002781670 */
[----:B------:R-:W-:-:S02]  /*3a60*/  FSEL R142, R142, -INF , !P5 ;  /* 0xff8000008e8e7808 */ /* 0x000fc40006800000 */
[----:B------:R-:W-:Y:S02]  /*3a70*/  FMNMX.FTZ R27, R166, R27, !PT ;  /* 0x0000001ba61b7209 */ /* 0x000fe40007810000 */
[----:B------:R-:W-:Y:S02]  /*3a80*/  FMNMX.FTZ R0, R143, R0, !PT ;  /* 0x000000008f007209 */ /* 0x000fe40007810000 */
[----:B------:R-:W-:Y:S02]  /*3a90*/  ISETP.LT.OR P0, PT, R17, 0x3a, P0 ;  /* 0x0000003a1100780c */ /* 0x000fe40000701670 */
[----:B------:R-:W-:Y:S02]  /*3aa0*/  FSEL R140, R140, -INF , !P4 ;  /* 0xff8000008c8c7808 */ /* 0x000fe40006000000 */
[----:B------:R-:W-:Y:S02]  /*3ab0*/  FMNMX.FTZ R27, R142, R27, !PT ;  /* 0x0000001b8e1b7209 */ /* 0x000fe40007810000 */
[----:B------:R-:W-:-:S02]  /*3ac0*/  FMNMX.FTZ R0, R141, R0, !PT ;  /* 0x000000008d007209 */ /* 0x000fc40007810000 */
[----:B------:R-:W-:Y:S02]  /*3ad0*/  FSEL R160, R160, -INF , !P0 ;  /* 0xff800000a0a07808 */ /* 0x000fe40004000000 */
[----:B------:R-:W-:Y:S01]  /*3ae0*/  FMNMX.FTZ R19, R140, R27, !PT ;  /* 0x0000001b8c137209 */ /* 0x000fe20007810000 */
[----:B------:R-:W1:Y:S03]  /*3af0*/  SHFL.BFLY PT, R25, R0, 0x2, 0x1f ;  /* 0x0c401f0000197f89 */ /* 0x000e6600000e0000 */
[----:B------:R-:W-:-:S05]  /*3b00*/  FMNMX.FTZ R19, R160, R19, !PT ;  /* 0x00000013a0137209 */ /* 0x000fca0007810000 */
[----:B------:R-:W2:Y:S01]  /*3b10*/  SHFL.BFLY PT, R22, R19, 0x2, 0x1f ;  /* 0x0c401f0013167f89 */ /* 0x000ea200000e0000 */
[----:B-1----:R-:W-:-:S05]  /*3b20*/  FMNMX.FTZ R25, R0, R25, !PT ;  /* 0x0000001900197209 */ /* 0x002fca0007810000 */
[----:B------:R-:W1:Y:S01]  /*3b30*/  SHFL.BFLY PT, R0, R25, 0x1, 0x1f ;  /* 0x0c201f0019007f89 */ /* 0x000e6200000e0000 */
[----:B--2---:R-:W-:-:S05]  /*3b40*/  FMNMX.FTZ R17, R19, R22, !PT ;  /* 0x0000001613117209 */ /* 0x004fca0007810000 */
[----:B------:R-:W2:Y:S01]  /*3b50*/  SHFL.BFLY PT, R132, R17, 0x1, 0x1f ;  /* 0x0c201f0011847f89 */ /* 0x000ea200000e0000 */
[----:B-1----:R-:W-:-:S03]  /*3b60*/  FMNMX.FTZ R0, R25, R0, !PT ;  /* 0x0000000019007209 */ /* 0x002fc60007810000 */
[----:B------:R-:W-:Y:S01]  /*3b70*/  LDSM.16.MT88.4 R24, [R198+0x2900] ;  /* 0x00290000c618783b */ /* 0x000fe20000004200 */
[C---:B------:R-:W-:Y:S01]  /*3b80*/  FSETP.NEU.FTZ.AND P0, PT, R0.reuse, -INF , PT ;  /* 0xff8000000000780b */ /* 0x040fe20003f1d000 */
[----:B------:R-:W-:Y:S01]  /*3b90*/  FMUL.FTZ R168, R0, c[0x0][0x2d0] ;  /* 0x0000b40000a87a20 */ /* 0x000fe20000410000 */
[----:B--2---:R-:W-:-:S04]  /*3ba0*/  FMNMX.FTZ R132, R17, R132, !PT ;  /* 0x0000008411847209 */ /* 0x004fc80007810000 */
[----:B------:R-:W-:Y:S02]  /*3bb0*/  FSEL R168, R168, RZ, P0 ;  /* 0x000000ffa8a87208 */ /* 0x000fe40000000000 */
[C---:B------:R-:W-:Y:S01]  /*3bc0*/  FSETP.NEU.FTZ.AND P0, PT, R132.reuse, -INF , PT ;  /* 0xff8000008400780b */ /* 0x040fe20003f1d000 */
[----:B------:R-:W-:Y:S02]  /*3bd0*/  FMUL.FTZ R159, R132, c[0x0][0x2d0] ;  /* 0x0000b400849f7a20 */ /* 0x000fe40000410000 */
[--C-:B------:R-:W-:Y:S02]  /*3be0*/  FFMA.FTZ R154, R15, c[0x0][0x2d0], -R168.reuse ;  /* 0x0000b4000f9a7a23 */ /* 0x100fe400000108a8 */
[--C-:B------:R-:W-:Y:S01]  /*3bf0*/  FFMA.FTZ R153, R21, c[0x0][0x2d0], -R168.reuse ;  /* 0x0000b40015997a23 */ /* 0x100fe200000108a8 */
[----:B------:R-:W-:Y:S01]  /*3c00*/  FSEL R159, R159, RZ, P0 ;  /* 0x000000ff9f9f7208 */ /* 0x000fe20000000000 */
[--C-:B------:R-:W-:Y:S01]  /*3c10*/  FFMA.FTZ R152, R13, c[0x0][0x2d0], -R168.reuse ;  /* 0x0000b4000d987a23 */ /* 0x100fe200000108a8 */
[----:B------:R-:W-:Y:S01]  /*3c20*/  PLOP3.LUT P0, PT, PT, PT, UP1, 0x40, 0x0 ;  /* 0x000000000000781c */ /* 0x000fe20003f0e818 */
[----:B------:R-:W-:Y:S01]  /*3c30*/  FFMA.FTZ R147, R23, c[0x0][0x2d0], -R168 ;  /* 0x0000b40017937a23 */ /* 0x000fe200000108a8 */
[----:B------:R-:W-:Y:S01]  /*3c40*/  MUFU.EX2 R154, R154 ;  /* 0x0000009a009a7308 */ /* 0x000fe20000000800 */
[----:B------:R-:W-:-:S02]  /*3c50*/  FFMA.FTZ R148, R20, c[0x0][0x2d0], -R159 ;  /* 0x0000b40014947a23 */ /* 0x000fc4000001089f */
[--C-:B------:R-:W-:Y:S01]  /*3c60*/  FFMA.FTZ R149, R18, c[0x0][0x2d0], -R159.reuse ;  /* 0x0000b40012957a23 */ /* 0x100fe2000001089f */
[----:B------:R-:W-:Y:S01]  /*3c70*/  LDSM.16.MT88.4 R20, [R203+0x900] ;  /* 0x00090000cb14783b */ /* 0x000fe20000004200 */
[--C-:B------:R-:W-:Y:S02]  /*3c80*/  FFMA.FTZ R150, R16, c[0x0][0x2d0], -R159.reuse ;  /* 0x0000b40010967a23 */ /* 0x100fe4000001089f */
[--C-:B------:R-:W-:Y:S01]  /*3c90*/  FFMA.FTZ R135, R6, c[0x0][0x2d0], -R159.reuse ;  /* 0x0000b40006877a23 */ /* 0x100fe2000001089f */
[----:B------:R-:W1:Y:S01]  /*3ca0*/  MUFU.EX2 R153, R153 ;  /* 0x0000009900997308 */ /* 0x000e620000000800 */
[--C-:B------:R-:W-:Y:S01]  /*3cb0*/  FFMA.FTZ R145, R7, c[0x0][0x2d0], -R168.reuse ;  /* 0x0000b40007917a23 */ /* 0x100fe200000108a8 */
[----:B------:R-:W-:Y:S01]  /*3cc0*/  LDSM.16.MT88.4 R16, [R197+0x2900] ;  /* 0x00290000c510783b */ /* 0x000fe20000004200 */
[--C-:B------:R-:W-:Y:S02]  /*3cd0*/  FFMA.FTZ R134, R5, c[0x0][0x2d0], -R168.reuse ;  /* 0x0000b40005867a23 */ /* 0x100fe400000108a8 */
[--C-:B------:R-:W-:Y:S01]  /*3ce0*/  FFMA.FTZ R151, R11, c[0x0][0x2d0], -R168.reuse ;  /* 0x0000b4000b977a23 */ /* 0x100fe200000108a8 */
[----:B------:R-:W2:Y:S01]  /*3cf0*/  LDSM.16.MT88.4 R4, [R196+0x4100] ;  /* 0x00410000c404783b */ /* 0x000ea20000004200 */
[----:B------:R-:W-:Y:S01]  /*3d00*/  FFMA.FTZ R146, R9, c[0x0][0x2d0], -R168 ;  /* 0x0000b40009927a23 */ /* 0x000fe200000108a8 */
[----:B------:R-:W-:Y:S01]  /*3d10*/  MUFU.EX2 R152, R152 ;  /* 0x0000009800987308 */ /* 0x000fe20000000800 */
[----:B------:R-:W-:-:S02]  /*3d20*/  FFMA.FTZ R3, R10, c[0x0][0x2d0], -R159 ;  /* 0x0000b4000a037a23 */ /* 0x000fc4000001089f */
[--C-:B------:R-:W-:Y:S02]  /*3d30*/  FFMA.FTZ R2, R8, c[0x0][0x2d0], -R159.reuse ;  /* 0x0000b40008027a23 */ /* 0x100fe4000001089f */
[----:B------:R-:W3:Y:S01]  /*3d40*/  LDSM.16.MT88.4 R8, [R203+0x2900] ;  /* 0x00290000cb08783b */ /* 0x000ee20000004200 */
[--C-:B------:R-:W-:Y:S02]  /*3d50*/  FFMA.FTZ R144, R14, c[0x0][0x2d0], -R159.reuse ;  /* 0x0000b4000e907a23 */ /* 0x100fe4000001089f */
[----:B------:R-:W4:Y:S01]  /*3d60*/  MUFU.EX2 R147, R147 ;  /* 0x0000009300937308 */ /* 0x000f220000000800 */
[----:B-1----:R-:W-:Y:S01]  /*3d70*/  F2FP.PACK_AB R96, R153, R154 ;  /* 0x0000009a9960723e */ /* 0x002fe200000000ff */
[----:B------:R-:W-:Y:S02]  /*3d80*/  FFMA.FTZ R133, R12, c[0x0][0x2d0], -R159 ;  /* 0x0000b4000c857a23 */ /* 0x000fe4000001089f */
[----:B------:R-:W1:Y:S01]  /*3d90*/  LDSM.16.MT88.4 R12, [R196+0x2900] ;  /* 0x00290000c40c783b */ /* 0x000e620000004200 */
[----:B------:R-:W-:-:S02]  /*3da0*/  FFMA.FTZ R158, R163, c[0x0][0x2d0], -R168 ;  /* 0x0000b400a39e7a23 */ /* 0x000fc400000108a8 */
[--C-:B------:R-:W-:Y:S01]  /*3db0*/  FFMA.FTZ R156, R161, c[0x0][0x2d0], -R168.reuse ;  /* 0x0000b400a19c7a23 */ /* 0x100fe200000108a8 */
[----:B------:R-:W-:Y:S01]  /*3dc0*/  MUFU.EX2 R148, R148 ;  /* 0x0000009400947308 */ /* 0x000fe20000000800 */
[--C-:B------:R-:W-:Y:S02]  /*3dd0*/  FFMA.FTZ R155, R155, c[0x0][0x2d0], -R168.reuse ;  /* 0x0000b4009b9b7a23 */ /* 0x100fe400000108a8 */
[----:B------:R-:W-:Y:S02]  /*3de0*/  FFMA.FTZ R157, R157, c[0x0][0x2d0], -R168 ;  /* 0x0000b4009d9d7a23 */ /* 0x000fe400000108a8 */
[--C-:B------:R-:W-:Y:S02]  /*3df0*/  FFMA.FTZ R161, R172, c[0x0][0x2d0], -R159.reuse ;  /* 0x0000b400aca17a23 */ /* 0x100fe4000001089f */
[--C-:B------:R-:W-:Y:S01]  /*3e00*/  FFMA.FTZ R162, R162, c[0x0][0x2d0], -R159.reuse ;  /* 0x0000b400a2a27a23 */ /* 0x100fe2000001089f */
[----:B------:R-:W5:Y:S01]  /*3e10*/  MUFU.EX2 R149, R149 ;  /* 0x0000009500957308 */ /* 0x000f620000000800 */
[----:B----4-:R-:W-:Y:S01]  /*3e20*/  F2FP.PACK_AB R98, R147, R152 ;  /* 0x000000989362723e */ /* 0x010fe200000000ff */
[----:B------:R-:W-:-:S02]  /*3e30*/  FFMA.FTZ R163, R170, c[0x0][0x2d0], -R159 ;  /* 0x0000b400aaa37a23 */ /* 0x000fc4000001089f */
[--C-:B------:R-:W-:Y:S02]  /*3e40*/  FFMA.FTZ R164, R164, c[0x0][0x2d0], -R159.reuse ;  /* 0x0000b400a4a47a23 */ /* 0x100fe4000001089f */
[--C-:B------:R-:W-:Y:S02]  /*3e50*/  FFMA.FTZ R170, R165, c[0x0][0x2d0], -R168.reuse ;  /* 0x0000b400a5aa7a23 */ /* 0x100fe400000108a8 */
[----:B------:R-:W-:Y:S01]  /*3e60*/  MUFU.EX2 R150, R150 ;  /* 0x0000009600967308 */ /* 0x000fe20000000800 */
[--C-:B------:R-:W-:Y:S02]  /*3e70*/  FFMA.FTZ R167, R167, c[0x0][0x2d0], -R168.reuse ;  /* 0x0000b400a7a77a23 */ /* 0x100fe400000108a8 */
[--C-:B------:R-:W-:Y:S02]  /*3e80*/  FFMA.FTZ R165, R143, c[0x0][0x2d0], -R168.reuse ;  /* 0x0000b4008fa57a23 */ /* 0x100fe400000108a8 */
[----:B------:R-:W-:Y:S02]  /*3e90*/  FFMA.FTZ R218, R141, c[0x0][0x2d0], -R168 ;  /* 0x0000b4008dda7a23 */ /* 0x000fe400000108a8 */
[--C-:B------:R-:W-:Y:S01]  /*3ea0*/  FFMA.FTZ R166, R166, c[0x0][0x2d0], -R159.reuse ;  /* 0x0000b400a6a67a23 */ /* 0x100fe2000001089f */
[----:B------:R-:W4:Y:S01]  /*3eb0*/  MUFU.EX2 R135, R135 ;  /* 0x0000008700877308 */ /* 0x000f220000000800 */
[----:B-----5:R-:W-:Y:S01]  /*3ec0*/  F2FP.PACK_AB R97, R149, R148 ;  /* 0x000000949561723e */ /* 0x020fe200000000ff */
[----:B------:R-:W-:-:S02]  /*3ed0*/  FFMA.FTZ R169, R142, c[0x0][0x2d0], -R159 ;  /* 0x0000b4008ea97a23 */ /* 0x000fc4000001089f */
[--C-:B------:R-:W-:Y:S02]  /*3ee0*/  FFMA.FTZ R168, R140, c[0x0][0x2d0], -R159.reuse ;  /* 0x0000b4008ca87a23 */ /* 0x100fe4000001089f */
[----:B------:R-:W-:Y:S01]  /*3ef0*/  FFMA.FTZ R219, R160, c[0x0][0x2d0], -R159 ;  /* 0x0000b400a0db7a23 */ /* 0x000fe2000001089f */
[----:B------:R-:W-:Y:S01]  /*3f00*/  LDSM.16.MT88.4 R140, [R198+0x1900] ;  /* 0x00190000c68c783b */ /* 0x000fe20000004200 */
[----:B------:R-:W-:Y:S01]  /*3f10*/  MUFU.EX2 R151, R151 ;  /* 0x0000009700977308 */ /* 0x000fe20000000800 */
[----:B------:R-:W-:Y:S02]  /*3f20*/  FADD.FTZ R153, R154, R153 ;  /* 0x000000999a997221 */ /* 0x000fe40000010000 */
[----:B------:R-:W-:Y:S02]  /*3f30*/  FADD.FTZ R149, R148, R149 ;  /* 0x0000009594957221 */ /* 0x000fe40000010000 */
[----:B------:R-:W-:Y:S01]  /*3f40*/  FADD.FTZ R152, R152, R153 ;  /* 0x0000009998987221 */ /* 0x000fe20000010000 */
[----:B----4-:R-:W-:-:S02]  /*3f50*/  F2FP.PACK_AB R99, R135, R150 ;  /* 0x000000968763723e */ /* 0x010fc400000000ff */
[----:B------:R-:W4:Y:S01]  /*3f60*/  MUFU.EX2 R146, R146 ;  /* 0x0000009200927308 */ /* 0x000f220000000800 */
[----:B------:R-:W-:Y:S02]  /*3f70*/  FADD.FTZ R150, R150, R149 ;  /* 0x0000009596967221 */ /* 0x000fe40000010000 */
[----:B------:R-:W-:Y:S02]  /*3f80*/  FADD.FTZ R152, R147, R152 ;  /* 0x0000009893987221 */ /* 0x000fe40000010000 */
[----:B------:R-:W-:Y:S01]  /*3f90*/  FADD.FTZ R135, R135, R150 ;  /* 0x0000009687877221 */ /* 0x000fe20000010000 */
[C---:B------:R-:W-:Y:S02]  /*3fa0*/  HMMA.16816.F32 R36, R96.reuse, R40, RZ ;  /* 0x000000286024723c */ /* 0x040fe400000018ff */
[----:B------:R-:W-:Y:S06]  /*3fb0*/  MUFU.EX2 R145, R145 ;  /* 0x0000009100917308 */ /* 0x000fec0000000800 */
[C---:B------:R-:W-:Y:S02]  /*3fc0*/  HMMA.16816.F32 R52, R96.reuse, R56, RZ ;  /* 0x000000386034723c */ /* 0x040fe400000018ff */
[----:B------:R-:W-:Y:S06]  /*3fd0*/  MUFU.EX2 R134, R134 ;  /* 0x0000008600867308 */ /* 0x000fec0000000800 */
[C---:B------:R-:W-:Y:S02]  /*3fe0*/  HMMA.16816.F32 R40, R96.reuse, R42, RZ ;  /* 0x0000002a6028723c */ /* 0x040fe400000018ff */
[----:B------:R-:W-:Y:S06]  /*3ff0*/  MUFU.EX2 R144, R144 ;  /* 0x0000009000907308 */ /* 0x000fec0000000800 */
[C---:B------:R-:W-:Y:S02]  /*4000*/  HMMA.16816.F32 R56, R96.reuse, R58, RZ ;  /* 0x0000003a6038723c */ /* 0x040fe400000018ff */
[----:B------:R-:W5:Y:S06]  /*4010*/  MUFU.EX2 R133, R133 ;  /* 0x0000008500857308 */ /* 0x000f6c0000000800 */
        /* <DEDUP_REMOVED lines=36> */
[C---:B--2---:R-:W-:Y:S07]  /*4260*/  HMMA.16816.F32 R92, R96.reuse, R4, RZ ;  /* 0x00000004605c723c */ /* 0x044fee00000018ff */
[----:B----4-:R-:W-:Y:S01]  /*4270*/  F2FP.PACK_AB R4, R146, R151 ;  /* 0x000000979204723e */ /* 0x010fe200000000ff */
[----:B------:R-:W-:Y:S01]  /*4280*/  HMMA.16816.F32 R96, R96, R6, RZ ;  /* 0x000000066060723c */ /* 0x000fe200000018ff */
[----:B-----5:R-:W-:Y:S01]  /*4290*/  F2FP.PACK_AB R5, R133, R144 ;  /* 0x000000908505723e */ /* 0x020fe200000000ff */
        /* <DEDUP_REMOVED lines=9> */
[----:B---3--:R-:W-:Y:S01]  /*4330*/  HMMA.16816.F32 R36, R4, R8, R36 ;  /* 0x000000080424723c */ /* 0x008fe20000001824 */
        /* <DEDUP_REMOVED lines=33> */
[C---:B----4-:R-:W-:Y:S08]  /*4550*/  HMMA.16816.F32 R92, R4.reuse, R12, R92 ;  /* 0x0000000c045c723c */ /* 0x050ff0000000185c */
[----:B------:R-:W-:Y:S01]  /*4560*/  HMMA.16816.F32 R96, R4, R14, R96 ;  /* 0x0000000e0460723c */ /* 0x000fe20000001860 */
[----:B------:R-:W3:Y:S06]  /*4570*/  LDSM.16.MT88.4 R12, [R203+0x3100] ;  /* 0x00310000cb0c783b */ /* 0x000eec0000004200 */
        /* <DEDUP_REMOVED lines=44> */
[----:B------:R-:W5:Y:S07]  /*4840*/  LDSM.16.MT88.4 R28, [R198+0x3900] ;  /* 0x00390000c61c783b */ /* 0x000f6e0000004200 */
        /* <DEDUP_REMOVED lines=30> */
[C---:B-----5:R-:W-:Y:S08]  /*4a30*/  HMMA.16816.F32 R44, R4.reuse, R28, R44 ;  /* 0x0000001c042c723c */ /* 0x060ff0000000182c */
        /* <DEDUP_REMOVED lines=11> */
[----:B------:R-:W-:Y:S07]  /*4af0*/  @P0 BRA `(.L_x_163) ;  /* 0x0000014000000947 */ /* 0x000fee0003800000 */
[----:B------:R-:W-:Y:S01]  /*4b00*/  ISETP.LT.AND P0, PT, RZ, UR4, PT ;  /* 0x00000004ff007c0c */ /* 0x000fe2000bf01270 */
        /* <DEDUP_REMOVED lines=10> */
.L_x_164:
[----:B------:R-:W-:Y:S02]  /*4bb0*/  ULDC UR4, c[0x0][0x32c] ;  /* 0x0000cb0000047ab9 */ /* 0x000fe40000000800 */
[----:B------:R-:W-:-:S03]  /*4bc0*/  UISETP.NE.AND UP0, UPT, UR6, UR4, UPT ;  /* 0x000000040600728c */ /* 0x000fc6000bf05270 */
[----:B------:R-:W-:Y:S02]  /*4bd0*/  ULDC.64 UR4, c[0x0][0x330] ;  /* 0x0000cc0000047ab9 */ /* 0x000fe40000000a00 */
[----:B------:R-:W-:-:S06]  /*4be0*/  UIMAD.WIDE.U32 UR18, UR15, UR4, URZ ;  /* 0x000000040f1272a5 */ /* 0x000fcc000f8e003f */
[----:B------:R-:W-:Y:S02]  /*4bf0*/  @UP0 USHF.R.U32.HI UR15, URZ, UR5, UR19 ;  /* 0x000000053f0f0299 */ /* 0x000fe40008011613 */
.L_x_165:
[----:B------:R-:W-:Y:S02]  /*4c00*/  ULDC UR4, c[0x0][0x32c] ;  /* 0x0000cb0000047ab9 */ /* 0x000fe40000000800 */
[----:B------:R-:W-:-:S04]  /*4c10*/  UIMAD UR4, UR15, UR4, UR4 ;  /* 0x000000040f0472a4 */ /* 0x000fc8000f8e0204 */
[----:B------:R-:W-:-:S04]  /*4c20*/  UISETP.LT.AND UP0, UPT, UR7, UR4, UPT ;  /* 0x000000040700728c */ /* 0x000fc8000bf01270 */
[----:B------:R-:W-:-:S04]  /*4c30*/  USEL UR7, UR7, UR4, UP0 ;  /* 0x0000000407077287 */ /* 0x000fc80008000000 */
.L_x_163:
[----:B------:R-:W-:-:S04]  /*4c40*/  USHF.R.S32.HI UR4, URZ, 0x1f, UR7 ;  /* 0x0000001f3f047899 */ /* 0x000fc80008011407 */
[----:B------:R-:W-:-:S04]  /*4c50*/  ULEA.HI UR4, UR4, UR7, URZ, 0x6 ;  /* 0x0000000704047291 */ /* 0x000fc8000f8f303f */
[----:B------:R-:W-:-:S04]  /*4c60*/  USHF.R.S32.HI UR15, URZ, 0x6, UR4 ;  /* 0x000000063f0f7899 */ /* 0x000fc80008011404 */
[----:B------:R-:W-:-:S04]  /*4c70*/  UISETP.LT.AND UP0, UPT, UR8, UR15, UPT ;  /* 0x0000000f0800728c */ /* 0x000fc8000bf01270 */
[----:B------:R-:W-:-:S04]  /*4c80*/  USEL UR15, UR8, UR15, !UP0 ;  /* 0x0000000f080f7287 */ /* 0x000fc8000c000000 */
[----:B------:R-:W-:-:S06]  /*4c90*/  UISETP.GE.AND UP0, UPT, UR13, UR15, UPT ;  /* 0x0000000f0d00728c */ /* 0x000fcc000bf06270 */
[----:B------:R-:W-:-:S13]  /*4ca0*/  PLOP3.LUT P0, PT, PT, PT, UP0, 0x80, 0x0 ;  /* 0x000000000000781c */ /* 0x000fda0003f0f008 */
[----:B------:R-:W-:Y:S05]  /*4cb0*/  @!P0 BRA `(.L_x_166) ;  /* 0x0000391000008947 */ /* 0x000fea0003800000 */
[----:B------:R-:W-:Y:S01]  /*4cc0*/  PLOP3.LUT P4, PT, PT, PT, UP2, 0x80, 0x0 ;  /* 0x000000000000781c */ /* 0x000fe20003f8f028 */
[----:B------:R-:W-:Y:S01]  /*4cd0*/  IMAD.MOV.U32 R2, RZ, RZ, R132 ;  /* 0x000000ffff027224 */ /* 0x000fe200078e0084 */
[----:B------:R-:W-:Y:S01]  /*4ce0*/  PLOP3.LUT P0, PT, PT, PT, UP2, 0x80, 0x0 ;  /* 0x000000000000781c */ /* 0x000fe20003f0f028 */
[----:B------:R-:W-:Y:S01]  /*4cf0*/  IMAD.MOV.U32 R3, RZ, RZ, R0 ;  /* 0x000000ffff037224 */ /* 0x000fe200078e0000 */
[C---:B------:R-:W-:Y:S01]  /*4d00*/  IADD3 R224, P6, R208.reuse, 0x40, RZ ;  /* 0x00000040d0e07810 */ /* 0x040fe20007fde0ff */
[----:B------:R-:W-:Y:S01]  /*4d10*/  ULDC.64 UR6, c[0x0][0x208] ;  /* 0x0000820000067ab9 */ /* 0x000fe20000000a00 */
[----:B------:R-:W-:Y:S01]  /*4d20*/  IADD3 R222, P5, R208, 0x80, RZ ;  /* 0x00000080d0de7810 */ /* 0x000fe20007fbe0ff */
[----:B------:R-:W-:Y:S02]  /*4d30*/  ULDC.64 UR4, c[0x0][0x1e0] ;  /* 0x0000780000047ab9 */ /* 0x000fe40000000a00 */
[--C-:B------:R-:W-:Y:S01]  /*4d40*/  IMAD.X R223, RZ, RZ, R215.reuse, P6 ;  /* 0x000000ffffdf7224 */ /* 0x100fe200030e06d7 */
[----:B------:R-:W-:Y:S01]  /*4d50*/  IADD3 R182, P6, R210, 0x80, RZ ;  /* 0x00000080d2b67810 */ /* 0x000fe20007fde0ff */
[----:B------:R-:W-:-:S02]  /*4d60*/  IMAD.X R221, RZ, RZ, R215, P5 ;  /* 0x000000ffffdd7224 */ /* 0x000fc400028e06d7 */
[----:B------:R-:W-:Y:S01]  /*4d70*/  @P4 IMAD.HI.U32 R180, R212, c[0x0][0x2c8], RZ ;  /* 0x0000b200d4b44a27 */ /* 0x000fe200078e00ff */
[----:B------:R-:W-:-:S03]  /*4d80*/  IADD3 R220, P4, R210, 0x40, RZ ;  /* 0x00000040d2dc7810 */ /* 0x000fc60007f9e0ff */
[--C-:B------:R-:W-:Y:S01]  /*4d90*/  IMAD.X R181, RZ, RZ, R217.reuse, P6 ;  /* 0x000000ffffb57224 */ /* 0x100fe200030e06d9 */
[----:B------:R-:W-:Y:S01]  /*4da0*/  @P0 SHF.R.U32.HI R180, RZ, c[0x0][0x2cc], R180 ;  /* 0x0000b300ffb40a19 */ /* 0x000fe200000116b4 */
[----:B------:R-:W-:Y:S02]  /*4db0*/  IMAD.X R183, RZ, RZ, R217, P4 ;  /* 0x000000ffffb77224 */ /* 0x000fe400020e06d9 */
.L_x_175:
[----:B------:R-:W-:Y:S04]  /*4dc0*/  DEPBAR.LE SB0, 0x0 ;  /* 0x000080000000791a */ /* 0x000fe80000000000 */
[----:B------:R-:W-:Y:S01]  /*4dd0*/  BAR.SYNC.DEFER_BLOCKING 0x0 ;  /* 0x0000000000007b1d */ /* 0x000fe20000010000 */
[----:B------:R-:W-:Y:S06]  /*4de0*/  UISETP.GT.AND UP3, UPT, UR8, UR13, UPT ;  /* 0x0000000d0800728c */ /* 0x000fec000bf64270 */
[----:B------:R-:W-:Y:S05]  /*4df0*/  PLOP3.LUT P0, PT, PT, PT, UP3, 0x80, 0x0 ;  /* 0x000000000000781c */ /* 0x000fea0003f0f038 */
[----:B------:R-:W-:Y:S02]  /*4e00*/  @!UP3 USHF.R.S32.HI UR18, URZ, 0x1f, UR13 ;  /* 0x0000001f3f12b899 */ /* 0x000fe4000801140d */
[----:B------:R-:W-:Y:S02]  /*4e10*/  @!UP3 UIMAD.WIDE.U32 UR20, UR13, UR6, URZ ;  /* 0x000000060d14b2a5 */ /* 0x000fe4000f8e003f */
[----:B------:R-:W-:Y:S02]  /*4e20*/  @!UP3 UIMAD UR18, UR18, UR6, URZ ;  /* 0x000000061212b2a4 */ /* 0x000fe4000f8e023f */
[----:B------:R-:W-:Y:S02]  /*4e30*/  @!UP3 USHF.L.U32 UR19, UR20, 0x6, URZ ;  /* 0x000000061413b899 */ /* 0x000fe4000800063f */
[----:B------:R-:W-:Y:S01]  /*4e40*/  @!UP3 UIMAD UR18, UR13, UR7, UR18 ;  /* 0x000000070d12b2a4 */ /* 0x000fe2000f8e0212 */
[----:B------:R-:W-:Y:S03]  /*4e50*/  LDSM.16.M88.4 R132, [R206+0xc100] ;  /* 0x00c10000ce84783b */ /* 0x000fe60000000200 */
[----:B------:R-:W-:Y:S01]  /*4e60*/  @!UP3 UIADD3 UR18, UR21, UR18, URZ ;  /* 0x000000121512b290 */ /* 0x000fe2000fffe03f */
[----:B------:R-:W-:Y:S02]  /*4e70*/  @!P0 IADD3 R225, P6, R208, UR19, RZ ;  /* 0x00000013d0e18c10 */ /* 0x000fe4000ffde0ff */
[----:B------:R-:W-:Y:S01]  /*4e80*/  @!P0 IADD3 R227, P5, R224, UR19, RZ ;  /* 0x00000013e0e38c10 */ /* 0x000fe2000ffbe0ff */
[----:B------:R-:W-:Y:S01]  /*4e90*/  @!UP3 USHF.L.U64.HI UR18, UR20, 0x6, UR18 ;  /* 0x000000061412b899 */ /* 0x000fe20008010212 */
[----:B------:R-:W-:Y:S01]  /*4ea0*/  @!P0 IADD3 R229, P4, R222, UR19, RZ ;  /* 0x00000013dee58c10 */ /* 0x000fe2000ff9e0ff */
[----:B------:R-:W1:Y:S01]  /*4eb0*/  LDSM.16.M88.4 R136, [R205+0x6100] ;  /* 0x00610000cd88783b */ /* 0x000e620000000200 */
[----:B------:R-:W-:Y:S03]  /*4ec0*/  @!UP3 ULEA UR19, UP0, UR6, UR19, 0x5 ;  /* 0x000000130613b291 */ /* 0x000fe6000f80283f */
[----:B------:R-:W-:Y:S02]  /*4ed0*/  @!P0 IADD3.X R0, R215, UR18, RZ, P6, !PT ;  /* 0x00000012d7008c10 */ /* 0x000fe4000b7fe4ff */
[----:B------:R-:W-:Y:S01]  /*4ee0*/  @!P0 LEA R236, P6, R225, c[0x0][0x1f8], 0x1 ;  /* 0x00007e00e1ec8a11 */ /* 0x000fe200078c08ff */
[----:B------:R-:W2:Y:S01]  /*4ef0*/  LDSM.16.M88.4 R140, [R205+0x6900] ;  /* 0x00690000cd8c783b */ /* 0x000ea20000000200 */
[----:B------:R-:W-:Y:S02]  /*4f00*/  @!P0 IADD3.X R226, R223, UR18, RZ, P5, !PT ;  /* 0x00000012dfe28c10 */ /* 0x000fe4000affe4ff */
[----:B------:R-:W-:Y:S02]  /*4f10*/  @!P0 LEA.HI.X R237, R225, c[0x0][0x1fc], R0, 0x1, P6 ;  /* 0x00007f00e1ed8a11 */ /* 0x000fe400030f0c00 */
[----:B------:R-:W-:Y:S02]  /*4f20*/  @!P0 LEA R234, P5, R227, c[0x0][0x1f8], 0x1 ;  /* 0x00007e00e3ea8a11 */ /* 0x000fe400078a08ff */
[----:B------:R-:W3:Y:S01]  /*4f30*/  LDSM.16.M88.4 R144, [R205+0x7100] ;  /* 0x00710000cd90783b */ /* 0x000ee20000000200 */
[----:B------:R-:W-:Y:S01]  /*4f40*/  @!P0 IADD3.X R228, R221, UR18, RZ, P4, !PT ;  /* 0x00000012dde48c10 */ /* 0x000fe2000a7fe4ff */
[----:B------:R-:W-:Y:S01]  /*4f50*/  @!UP3 ULEA.HI.X UR18, UR6, UR18, UR7, 0x5, UP0 ;  /* 0x000000120612b291 */ /* 0x000fe200080f2c07 */
[----:B------:R-:W-:Y:S01]  /*4f60*/  @!P0 LEA.HI.X R235, R227, c[0x0][0x1fc], R226, 0x1, P5 ;  /* 0x00007f00e3eb8a11 */ /* 0x000fe200028f0ce2 */
[----:B------:R-:W-:Y:S01]  /*4f70*/  UISETP.GT.AND UP3, UPT, UR13, UR8, UPT ;  /* 0x000000080d00728c */ /* 0x000fe2000bf64270 */
[C---:B------:R-:W-:Y:S02]  /*4f80*/  @!P0 LEA R232, P4, R229.reuse, c[0x0][0x1f8], 0x1 ;  /* 0x00007e00e5e88a11 */ /* 0x040fe400078808ff */
[----:B------:R-:W4:Y:S01]  /*4f90*/  LDSM.16.M88.4 R148, [R205+0x7900] ;  /* 0x00790000cd94783b */ /* 0x000f220000000200 */
[----:B------:R-:W-:Y:S02]  /*4fa0*/  @!P0 IADD3 R225, P6, R208, UR19, RZ ;  /* 0x00000013d0e18c10 */ /* 0x000fe4000ffde0ff */
[----:B------:R-:W-:Y:S02]  /*4fb0*/  @!P0 LEA.HI.X R233, R229, c[0x0][0x1fc], R228, 0x1, P4 ;  /* 0x00007f00e5e98a11 */ /* 0x000fe400020f0ce4 */
[----:B------:R-:W-:Y:S02]  /*4fc0*/  @!P0 IADD3.X R0, R215, UR18, RZ, P6, !PT ;  /* 0x00000012d7008c10 */ /* 0x000fe4000b7fe4ff */
[----:B------:R-:W-:Y:S01]  /*4fd0*/  LDSM.16.M88.4 R152, [R202+0xc100] ;  /* 0x00c10000ca98783b */ /* 0x000fe20000000200 */
[C---:B------:R-:W-:Y:S02]  /*4fe0*/  @!P0 LEA R230, P6, R225.reuse, c[0x0][0x1f8], 0x1 ;  /* 0x00007e00e1e68a11 */ /* 0x040fe400078c08ff */
[----:B------:R-:W-:Y:S02]  /*4ff0*/  @!P0 IADD3 R238, P5, R224, UR19, RZ ;  /* 0x00000013e0ee8c10 */ /* 0x000fe4000ffbe0ff */
[----:B------:R-:W-:Y:S02]  /*5000*/  @!P0 LEA.HI.X R231, R225, c[0x0][0x1fc], R0, 0x1, P6 ;  /* 0x00007f00e1e78a11 */ /* 0x000fe400030f0c00 */
[----:B------:R-:W5:Y:S01]  /*5010*/  LDSM.16.M88.4 R156, [R204] ;  /* 0x00000000cc9c783b */ /* 0x000f620000000200 */
[----:B------:R-:W-:Y:S02]  /*5020*/  @!P0 IADD3.X R227, R223, UR18, RZ, P5, !PT ;  /* 0x00000012dfe38c10 */ /* 0x000fe4000affe4ff */
[C---:B------:R-:W-:Y:S01]  /*5030*/  @!P0 LEA R228, P5, R238.reuse, c[0x0][0x1f8], 0x1 ;  /* 0x00007e00eee48a11 */ /* 0x040fe200078a08ff */
[C---:B-1----:R-:W-:Y:S03]  /*5040*/  HMMA.16816.F32 R4, R132.reuse, R136, RZ ;  /* 0x000000888404723c */ /* 0x042fe600000018ff */
[----:B------:R-:W1:Y:S01]  /*5050*/  LDSM.16.M88.4 R160, [R195] ;  /* 0x00000000c3a0783b */ /* 0x000e620000000200 */
[----:B------:R-:W-:Y:S02]  /*5060*/  @!P0 LEA.HI.X R229, R238, c[0x0][0x1fc], R227, 0x1, P5 ;  /* 0x00007f00eee58a11 */ /* 0x000fe400028f0ce3 */
[----:B------:R-:W-:Y:S01]  /*5070*/  @!P0 IADD3 R240, P4, R222, UR19, RZ ;  /* 0x00000013def08c10 */ /* 0x000fe2000ff9e0ff */
[----:B------:R-:W-:Y:S01]  /*5080*/  @UP3 UIADD3 UR19, UR13, -0x1, URZ ;  /* 0xffffffff0d133890 */ /* 0x000fe2000fffe03f */
[C---:B------:R-:W-:Y:S02]  /*5090*/  HMMA.16816.F32 R8, R132.reuse, R138, RZ ;  /* 0x0000008a8408723c */ /* 0x040fe400000018ff */
[----:B------:R-:W1:Y:S01]  /*50a0*/  LDSM.16.M88.4 R164, [R194] ;  /* 0x00000000c2a4783b */ /* 0x000e620000000200 */
[----:B------:R-:W-:Y:S01]  /*50b0*/  @UP3 UIMAD.WIDE.U32 UR20, UR19, UR4, URZ ;  /* 0x00000004131432a5 */ /* 0x000fe2000f8e003f */
[----:B------:R-:W-:Y:S01]  /*50c0*/  @!P0 IADD3.X R239, R221, UR18, RZ, P4, !PT ;  /* 0x00000012ddef8c10 */ /* 0x000fe2000a7fe4ff */
[----:B------:R-:W-:Y:S01]  /*50d0*/  @UP3 USHF.R.S32.HI UR18, URZ, 0x1f, UR19 ;  /* 0x0000001f3f123899 */ /* 0x000fe20008011413 */
[C---:B------:R-:W-:Y:S02]  /*50e0*/  @!P0 LEA R226, P4, R240.reuse, c[0x0][0x1f8], 0x1 ;  /* 0x00007e00f0e28a11 */ /* 0x040fe400078808ff */
[C---:B--2---:R-:W-:Y:S01]  /*50f0*/  HMMA.16816.F32 R12, R132.reuse, R140, RZ ;  /* 0x0000008c840c723c */ /* 0x044fe200000018ff */
[----:B------:R-:W2:Y:S01]  /*5100*/  LDSM.16.M88.4 R168, [R193] ;  /* 0x00000000c1a8783b */ /* 0x000ea20000000200 */
[----:B------:R-:W-:Y:S02]  /*5110*/  @UP3 UIMAD UR18, UR18, UR4, URZ ;  /* 0x00000004121232a4 */ /* 0x000fe4000f8e023f */
[----:B------:R-:W-:Y:S02]  /*5120*/  @!P0 LEA.HI.X R227, R240, c[0x0][0x1fc], R239, 0x1, P4 ;  /* 0x00007f00f0e38a11 */ /* 0x000fe400020f0cef */
[----:B------:R-:W-:Y:S02]  /*5130*/  @UP3 UIMAD UR18, UR19, UR5, UR18 ;  /* 0x00000005131232a4 */ /* 0x000fe4000f8e0212 */
[C---:B------:R-:W-:Y:S01]  /*5140*/  HMMA.16816.F32 R16, R132.reuse, R142, RZ ;  /* 0x0000008e8410723c */ /* 0x040fe200000018ff */
[----:B------:R-:W-:Y:S01]  /*5150*/  @!PT LDS RZ, [RZ] ;  /* 0x00000000fffff984 */ /* 0x000fe20000000800 */
[----:B------:R-:W-:Y:S01]  /*5160*/  @!PT LDS RZ, [RZ] ;  /* 0x00000000fffff984 */ /* 0x000fe20000000800 */
[----:B------:R-:W-:Y:S01]  /*5170*/  @!PT LDS RZ, [RZ] ;  /* 0x00000000fffff984 */ /* 0x000fe20000000800 */
[----:B------:R1:W-:Y:S01]  /*5180*/  @!P0 LDGSTS.E.BYPASS.LTC128B.128 [R207+0x100], [R236.64], !P3 ;  /* 0x00100000eccf8fae */ /* 0x0003e2000d901d50 */
[----:B------:R-:W-:Y:S02]  /*5190*/  @UP3 USHF.L.U32 UR19, UR20, 0x6, URZ ;  /* 0x0000000614133899 */ /* 0x000fe4000800063f */
[----:B------:R-:W-:Y:S04]  /*51a0*/  @UP3 UIADD3 UR18, UR21, UR18, URZ ;  /* 0x0000001215123290 */ /* 0x000fe8000fffe03f */
[C---:B---3--:R-:W-:Y:S01]  /*51b0*/  HMMA.16816.F32 R20, R132.reuse, R144, RZ ;  /* 0x000000908414723c */ /* 0x048fe200000018ff */
[----:B------:R3:W-:Y:S01]  /*51c0*/  @!P0 LDGSTS.E.BYPASS.LTC128B.128 [R207+0x2100], [R234.64], !P2 ;  /* 0x02100000eacf8fae */ /* 0x0007e2000d101d50 */
[----:B------:R-:W-:Y:S06]  /*51d0*/  @UP3 USHF.L.U64.HI UR18, UR20, 0x6, UR18 ;  /* 0x0000000614123899 */ /* 0x000fec0008010212 */
[C---:B------:R-:W-:Y:S01]  /*51e0*/  HMMA.16816.F32 R24, R132.reuse, R146, RZ ;  /* 0x000000928418723c */ /* 0x040fe200000018ff */
[----:B------:R1:W-:Y:S07]  /*51f0*/  @!P0 LDGSTS.E.BYPASS.LTC128B.128 [R207+0x4100], [R232.64], !P1 ;  /* 0x04100000e8cf8fae */ /* 0x0003ee000c901d50 */
[C---:B----4-:R-:W-:Y:S01]  /*5200*/  HMMA.16816.F32 R28, R132.reuse, R148, RZ ;  /* 0x00000094841c723c */ /* 0x050fe200000018ff */
[----:B------:R4:W-:Y:S07]  /*5210*/  @!P0 LDGSTS.E.BYPASS.LTC128B.128 [R207+0x1100], [R230.64], !P3 ;  /* 0x01100000e6cf8fae */ /* 0x0009ee000d901d50 */
[----:B------:R-:W-:Y:S01]  /*5220*/  HMMA.16816.F32 R32, R132, R150, RZ ;  /* 0x000000968420723c */ /* 0x000fe200000018ff */
[----:B------:R2:W-:Y:S07]  /*5230*/  @!P0 LDGSTS.E.BYPASS.LTC128B.128 [R207+0x3100], [R228.64], !P2 ;  /* 0x03100000e4cf8fae */ /* 0x0005ee000d101d50 */
[C---:B-----5:R-:W-:Y:S01]  /*5240*/  HMMA.16816.F32 R4, R152.reuse, R156, R4 ;  /* 0x0000009c9804723c */ /* 0x060fe20000001804 */
[----:B------:R5:W-:Y:S01]  /*5250*/  @!P0 LDGSTS.E.BYPASS.LTC128B.128 [R207+0x5100], [R226.64], !P1 ;  /* 0x05100000e2cf8fae */ /* 0x000be2000c901d50 */
[----:B------:R-:W-:Y:S06]  /*5260*/  PLOP3.LUT P0, PT, PT, PT, UP3, 0x80, 0x0 ;  /* 0x000000000000781c */ /* 0x000fec0003f0f038 */
[C---:B------:R-:W-:Y:S01]  /*5270*/  HMMA.16816.F32 R8, R152.reuse, R158, R8 ;  /* 0x0000009e9808723c */ /* 0x040fe20000001808 */
[----:B------:R-:W-:Y:S06]  /*5280*/  LDSM.16.M88.4 R172, [R201+0xc100] ;  /* 0x00c10000c9ac783b */ /* 0x000fec0000000200 */
[----:B------:R-:W-:Y:S01]  /*5290*/  @P0 IADD3 R248, P4, R210, UR19, RZ ;  /* 0x00000013d2f80c10 */ /* 0x000fe2000ff9e0ff */
[C---:B-1----:R-:W-:Y:S01]  /*52a0*/  HMMA.16816.F32 R12, R152.reuse, R160, R12 ;  /* 0x000000a0980c723c */ /* 0x042fe2000000180c */
[----:B------:R-:W0:Y:S03]  /*52b0*/  LDGDEPBAR ;  /* 0x00000000000079af */ /* 0x000e260000000000 */
[----:B------:R-:W-:Y:S02]  /*52c0*/  @P0 IADD3 R249, P5, R220, UR19, RZ ;  /* 0x00000013dcf90c10 */ /* 0x000fe4000ffbe0ff */
[----:B------:R-:W-:Y:S02]  /*52d0*/  @P0 IADD3.X R251, R217, UR18, RZ, P4, !PT ;  /* 0x00000012d9fb0c10 */ /* 0x000fe4000a7fe4ff */
[C---:B------:R-:W-:Y:S01]  /*52e0*/  HMMA.16816.F32 R16, R152.reuse, R162, R16 ;  /* 0x000000a29810723c */ /* 0x040fe20000001810 */
[----:B------:R-:W1:Y:S03]  /*52f0*/  LDSM.16.M88.4 R176, [R200+0x6100] ;  /* 0x00610000c8b0783b */ /* 0x000e660000000200 */
[----:B------:R-:W-:Y:S04]  /*5300*/  @P0 IADD3.X R250, R183, UR18, RZ, P5, !PT ;  /* 0x00000012b7fa0c10 */ /* 0x000fe8000affe4ff */
[C---:B------:R-:W-:Y:S01]  /*5310*/  HMMA.16816.F32 R20, R152.reuse, R164, R20 ;  /* 0x000000a49814723c */ /* 0x040fe20000001814 */
[----:B------:R-:W3:Y:S07]  /*5320*/  LDSM.16.M88.4 R132, [R200+0x6900] ;  /* 0x00690000c884783b */ /* 0x000eee0000000200 */
[C---:B------:R-:W-:Y:S01]  /*5330*/  HMMA.16816.F32 R24, R152.reuse, R166, R24 ;  /* 0x000000a69818723c */ /* 0x040fe20000001818 */
[----:B------:R-:W3:Y:S07]  /*5340*/  LDSM.16.M88.4 R136, [R200+0x7100] ;  /* 0x00710000c888783b */ /* 0x000eee0000000200 */
[C---:B--2---:R-:W-:Y:S01]  /*5350*/  HMMA.16816.F32 R28, R152.reuse, R168, R28 ;  /* 0x000000a8981c723c */ /* 0x044fe2000000181c */
[----:B------:R-:W2:Y:S07]  /*5360*/  LDSM.16.M88.4 R140, [R200+0x7900] ;  /* 0x00790000c88c783b */ /* 0x000eae0000000200 */
[----:B------:R-:W-:Y:S01]  /*5370*/  HMMA.16816.F32 R32, R152, R170, R32 ;  /* 0x000000aa9820723c */ /* 0x000fe20000001820 */
[----:B------:R-:W-:Y:S07]  /*5380*/  LDSM.16.M88.4 R144, [R199+0xc100] ;  /* 0x00c10000c790783b */ /* 0x000fee0000000200 */
[----:B------:R-:W2:Y:S01]  /*5390*/  LDSM.16.M88.4 R148, [R192] ;  /* 0x00000000c094783b */ /* 0x000ea20000000200 */
[C---:B-1----:R-:W-:Y:S06]  /*53a0*/  HMMA.16816.F32 R4, R172.reuse, R176, R4 ;  /* 0x000000b0ac04723c */ /* 0x042fec0000001804 */
[----:B------:R-:W1:Y:S02]  /*53b0*/  LDSM.16.M88.4 R152, [R192+0x800] ;  /* 0x00080000c098783b */ /* 0x000e640000000200 */
[C---:B------:R-:W-:Y:S05]  /*53c0*/  HMMA.16816.F32 R8, R172.reuse, R178, R8 ;  /* 0x000000b2ac08723c */ /* 0x040fea0000001808 */
[----:B------:R-:W1:Y:S03]  /*53d0*/  LDSM.16.M88.4 R156, [R192+0x1000] ;  /* 0x00100000c09c783b */ /* 0x000e660000000200 */
[C---:B---3--:R-:W-:Y:S04]  /*53e0*/  HMMA.16816.F32 R12, R172.reuse, R132, R12 ;  /* 0x00000084ac0c723c */ /* 0x048fe8000000180c */
[----:B------:R-:W3:Y:S04]  /*53f0*/  LDSM.16.M88.4 R160, [R192+0x1800] ;  /* 0x00180000c0a0783b */ /* 0x000ee80000000200 */
[C---:B------:R-:W-:Y:S03]  /*5400*/  HMMA.16816.F32 R16, R172.reuse, R134, R16 ;  /* 0x00000086ac10723c */ /* 0x040fe60000001810 */
[----:B------:R-:W-:Y:S05]  /*5410*/  LDSM.16.M88.4 R164, [R206+0x10100] ;  /* 0x01010000cea4783b */ /* 0x000fea0000000200 */
[C---:B------:R-:W-:Y:S02]  /*5420*/  HMMA.16816.F32 R20, R172.reuse, R136, R20 ;  /* 0x00000088ac14723c */ /* 0x040fe40000001814 */
[----:B------:R-:W1:Y:S06]  /*5430*/  LDSM.16.M88.4 R168, [R205+0x8100] ;  /* 0x00810000cda8783b */ /* 0x000e6c0000000200 */
[C---:B------:R-:W-:Y:S01]  /*5440*/  HMMA.16816.F32 R24, R172.reuse, R138, R24 ;  /* 0x0000008aac18723c */ /* 0x040fe20000001818 */
[----:B------:R-:W3:Y:S07]  /*5450*/  LDSM.16.M88.4 R132, [R205+0x8900] ;  /* 0x00890000cd84783b */ /* 0x000eee0000000200 */
[C---:B--2---:R-:W-:Y:S01]  /*5460*/  HMMA.16816.F32 R28, R172.reuse, R140, R28 ;  /* 0x0000008cac1c723c */ /* 0x044fe2000000181c */
[----:B------:R-:W2:Y:S07]  /*5470*/  LDSM.16.M88.4 R136, [R205+0x9100] ;  /* 0x00910000cd88783b */ /* 0x000eae0000000200 */
[----:B------:R-:W-:Y:S01]  /*5480*/  HMMA.16816.F32 R32, R172, R142, R32 ;  /* 0x0000008eac20723c */ /* 0x000fe20000001820 */
[----:B------:R-:W2:Y:S07]  /*5490*/  LDSM.16.M88.4 R140, [R205+0x9900] ;  /* 0x00990000cd8c783b */ /* 0x000eae0000000200 */
[C---:B------:R-:W-:Y:S01]  /*54a0*/  HMMA.16816.F32 R4, R144.reuse, R148, R4 ;  /* 0x000000949004723c */ /* 0x040fe20000001804 */
[----:B------:R-:W-:Y:S07]  /*54b0*/  LDSM.16.M88.4 R172, [R202+0x10100] ;  /* 0x01010000caac783b */ /* 0x000fee0000000200 */
[C---:B------:R-:W-:Y:S01]  /*54c0*/  HMMA.16816.F32 R8, R144.reuse, R150, R8 ;  /* 0x000000969008723c */ /* 0x040fe20000001808 */
[----:B------:R-:W2:Y:S07]  /*54d0*/  LDSM.16.M88.4 R176, [R191] ;  /* 0x00000000bfb0783b */ /* 0x000eae0000000200 */
[C---:B-1----:R-:W-:Y:S01]  /*54e0*/  HMMA.16816.F32 R12, R144.reuse, R152, R12 ;  /* 0x00000098900c723c */ /* 0x042fe2000000180c */
[----:B------:R-:W-:Y:S07]  /*54f0*/  LDSM.16.M88.4 R148, [R189] ;  /* 0x00000000bd94783b */ /* 0x000fee0000000200 */
[C---:B------:R-:W-:Y:S01]  /*5500*/  HMMA.16816.F32 R16, R144.reuse, R154, R16 ;  /* 0x0000009a9010723c */ /* 0x040fe20000001810 */
[----:B------:R-:W-:Y:S07]  /*5510*/  LDSM.16.M88.4 R152, [R188] ;  /* 0x00000000bc98783b */ /* 0x000fee0000000200 */
[C---:B------:R-:W-:Y:S08]  /*5520*/  HMMA.16816.F32 R20, R144.reuse, R156, R20 ;  /* 0x0000009c9014723c */ /* 0x040ff00000001814 */
[C---:B------:R-:W-:Y:S01]  /*5530*/  HMMA.16816.F32 R24, R144.reuse, R158, R24 ;  /* 0x0000009e9018723c */ /* 0x040fe20000001818 */
[----:B------:R-:W-:Y:S07]  /*5540*/  LDSM.16.M88.4 R156, [R201+0x10100] ;  /* 0x01010000c99c783b */ /* 0x000fee0000000200 */
[C---:B---3--:R-:W-:Y:S08]  /*5550*/  HMMA.16816.F32 R28, R144.reuse, R160, R28 ;  /* 0x000000a0901c723c */ /* 0x048ff0000000181c */
[----:B------:R-:W-:Y:S01]  /*5560*/  HMMA.16816.F32 R32, R144, R162, R32 ;  /* 0x000000a29020723c */ /* 0x000fe20000001820 */
[----:B------:R-:W1:Y:S07]  /*5570*/  LDSM.16.M88.4 R144, [R190] ;  /* 0x00000000be90783b */ /* 0x000e6e0000000200 */
[C---:B------:R-:W-:Y:S01]  /*5580*/  HMMA.16816.F32 R4, R164.reuse, R168, R4 ;  /* 0x000000a8a404723c */ /* 0x040fe20000001804 */
[----:B------:R-:W3:Y:S07]  /*5590*/  LDSM.16.M88.4 R160, [R200+0x8100] ;  /* 0x00810000c8a0783b */ /* 0x000eee0000000200 */
[C---:B------:R-:W-:Y:S01]  /*55a0*/  HMMA.16816.F32 R8, R164.reuse, R170, R8 ;  /* 0x000000aaa408723c */ /* 0x040fe20000001808 */
[----:B------:R-:W-:Y:S07]  /*55b0*/  LDSM.16.M88.4 R168, [R192+0x2000] ;  /* 0x00200000c0a8783b */ /* 0x000fee0000000200 */
[C---:B------:R-:W-:Y:S08]  /*55c0*/  HMMA.16816.F32 R12, R164.reuse, R132, R12 ;  /* 0x00000084a40c723c */ /* 0x040ff0000000180c */
[C---:B------:R-:W-:Y:S01]  /*55d0*/  HMMA.16816.F32 R16, R164.reuse, R134, R16 ;  /* 0x00000086a410723c */ /* 0x040fe20000001810 */
[----:B------:R-:W1:Y:S07]  /*55e0*/  LDSM.16.M88.4 R132, [R200+0x8900] ;  /* 0x00890000c884783b */ /* 0x000e6e0000000200 */
[C---:B--2---:R-:W-:Y:S08]  /*55f0*/  HMMA.16816.F32 R20, R164.reuse, R136, R20 ;  /* 0x00000088a414723c */ /* 0x044ff00000001814 */
[C---:B------:R-:W-:Y:S01]  /*5600*/  HMMA.16816.F32 R24, R164.reuse, R138, R24 ;  /* 0x0000008aa418723c */ /* 0x040fe20000001818 */
[----:B------:R-:W2:Y:S07]  /*5610*/  LDSM.16.M88.4 R136, [R200+0x9100] ;  /* 0x00910000c888783b */ /* 0x000eae0000000200 */
[C---:B------:R-:W-:Y:S08]  /*5620*/  HMMA.16816.F32 R28, R164.reuse, R140, R28 ;  /* 0x0000008ca41c723c */ /* 0x040ff0000000181c */
[----:B------:R-:W-:Y:S01]  /*5630*/  HMMA.16816.F32 R32, R164, R142, R32 ;  /* 0x0000008ea420723c */ /* 0x000fe20000001820 */
[----:B------:R-:W2:Y:S07]  /*5640*/  LDSM.16.M88.4 R140, [R200+0x9900] ;  /* 0x00990000c88c783b */ /* 0x000eae0000000200 */
[C---:B------:R-:W-:Y:S01]  /*5650*/  HMMA.16816.F32 R4, R172.reuse, R176, R4 ;  /* 0x000000b0ac04723c */ /* 0x040fe20000001804 */
[----:B------:R-:W2:Y:S07]  /*5660*/  LDSM.16.M88.4 R164, [R199+0x10100] ;  /* 0x01010000c7a4783b */ /* 0x000eae0000000200 */
[C---:B------:R-:W-:Y:S01]  /*5670*/  HMMA.16816.F32 R8, R172.reuse, R178, R8 ;  /* 0x000000b2ac08723c */ /* 0x040fe20000001808 */
[----:B------:R-:W-:Y:S07]  /*5680*/  LDSM.16.M88.4 R176, [R205+0xa100] ;  /* 0x00a10000cdb0783b */ /* 0x000fee0000000200 */
[C---:B-1----:R-:W-:Y:S08]  /*5690*/  HMMA.16816.F32 R12, R172.reuse, R144, R12 ;  /* 0x00000090ac0c723c */ /* 0x042ff0000000180c */
[C---:B------:R-:W-:Y:S01]  /*56a0*/  HMMA.16816.F32 R16, R172.reuse, R146, R16 ;  /* 0x00000092ac10723c */ /* 0x040fe20000001810 */
[----:B------:R-:W1:Y:S07]  /*56b0*/  LDSM.16.M88.4 R144, [R192+0x2800] ;  /* 0x00280000c090783b */ /* 0x000e6e0000000200 */
[C---:B------:R-:W-:Y:S08]  /*56c0*/  HMMA.16816.F32 R20, R172.reuse, R148, R20 ;  /* 0x00000094ac14723c */ /* 0x040ff00000001814 */
[C---:B------:R-:W-:Y:S01]  /*56d0*/  HMMA.16816.F32 R24, R172.reuse, R150, R24 ;  /* 0x00000096ac18723c */ /* 0x040fe20000001818 */
[----:B------:R-:W1:Y:S07]  /*56e0*/  LDSM.16.M88.4 R148, [R192+0x3000] ;  /* 0x00300000c094783b */ /* 0x000e6e0000000200 */
[C---:B------:R-:W-:Y:S08]  /*56f0*/  HMMA.16816.F32 R28, R172.reuse, R152, R28 ;  /* 0x00000098ac1c723c */ /* 0x040ff0000000181c */
[----:B------:R-:W-:Y:S01]  /*5700*/  HMMA.16816.F32 R32, R172, R154, R32 ;  /* 0x0000009aac20723c */ /* 0x000fe20000001820 */
[----:B------:R-:W1:Y:S07]  /*5710*/  LDSM.16.M88.4 R152, [R192+0x3800] ;  /* 0x00380000c098783b */ /* 0x000e6e0000000200 */
[C---:B---3--:R-:W-:Y:S01]  /*5720*/  HMMA.16816.F32 R4, R156.reuse, R160, R4 ;  /* 0x000000a09c04723c */ /* 0x048fe20000001804 */
[----:B------:R-:W3:Y:S07]  /*5730*/  LDSM.16.M88.4 R172, [R206+0x14100] ;  /* 0x01410000ceac783b */ /* 0x000eee0000000200 */
[C---:B------:R-:W-:Y:S01]  /*5740*/  HMMA.16816.F32 R8, R156.reuse, R162, R8 ;  /* 0x000000a29c08723c */ /* 0x040fe20000001808 */
[----:B------:R-:W-:Y:S07]  /*5750*/  LDSM.16.M88.4 R160, [R187] ;  /* 0x00000000bba0783b */ /* 0x000fee0000000200 */
        /* <DEDUP_REMOVED lines=15> */
[----:B------:R-:W1:Y:S07]  /*5850*/  LDSM.16.M88.4 R144, [R186] ;  /* 0x00000000ba90783b */ /* 0x000e6e0000000200 */
[C---:B------:R-:W-:Y:S08]  /*5860*/  HMMA.16816.F32 R20, R164.reuse, R148, R20 ;  /* 0x00000094a414723c */ /* 0x040ff00000001814 */
[C---:B------:R-:W-:Y:S01]  /*5870*/  HMMA.16816.F32 R24, R164.reuse, R150, R24 ;  /* 0x00000096a418723c */ /* 0x040fe20000001818 */
[----:B------:R-:W1:Y:S07]  /*5880*/  LDSM.16.M88.4 R148, [R185] ;  /* 0x00000000b994783b */ /* 0x000e6e0000000200 */
[C---:B------:R-:W-:Y:S08]  /*5890*/  HMMA.16816.F32 R28, R164.reuse, R152, R28 ;  /* 0x00000098a41c723c */ /* 0x040ff0000000181c */
[----:B------:R-:W-:Y:S01]  /*58a0*/  HMMA.16816.F32 R32, R164, R154, R32 ;  /* 0x0000009aa420723c */ /* 0x000fe20000001820 */
[----:B------:R-:W1:Y:S07]  /*58b0*/  LDSM.16.M88.4 R152, [R184] ;  /* 0x00000000b898783b */ /* 0x000e6e0000000200 */
[C---:B---3--:R-:W-:Y:S01]  /*58c0*/  HMMA.16816.F32 R4, R172.reuse, R176, R4 ;  /* 0x000000b0ac04723c */ /* 0x048fe20000001804 */
        /* <DEDUP_REMOVED lines=12> */
[----:B------:R-:W2:Y:S01]  /*5990*/  LDSM.16.M88.4 R172, [R199+0x14100] ;  /* 0x01410000c7ac783b */ /* 0x000ea20000000200 */
[C---:B------:R-:W-:Y:S08]  /*59a0*/  HMMA.16816.F32 R4, R156.reuse, R160, R4 ;  /* 0x000000a09c04723c */ /* 0x040ff00000001804 */
[C---:B------:R-:W-:Y:S08]  /*59b0*/  HMMA.16816.F32 R8, R156.reuse, R162, R8 ;  /* 0x000000a29c08723c */ /* 0x040ff00000001808 */
[C---:B-1----:R-:W-:Y:S08]  /*59c0*/  HMMA.16816.F32 R12, R156.reuse, R144, R12 ;  /* 0x000000909c0c723c */ /* 0x042ff0000000180c */
[C---:B------:R-:W-:Y:S08]  /*59d0*/  HMMA.16816.F32 R16, R156.reuse, R146, R16 ;  /* 0x000000929c10723c */ /* 0x040ff00000001810 */
[C---:B------:R-:W-:Y:S08]  /*59e0*/  HMMA.16816.F32 R20, R156.reuse, R148, R20 ;  /* 0x000000949c14723c */ /* 0x040ff00000001814 */
[C---:B------:R-:W-:Y:S08]  /*59f0*/  HMMA.16816.F32 R24, R156.reuse, R150, R24 ;  /* 0x000000969c18723c */ /* 0x040ff00000001818 */
[C---:B------:R-:W-:Y:S08]  /*5a00*/  HMMA.16816.F32 R28, R156.reuse, R152, R28 ;  /* 0x000000989c1c723c */ /* 0x040ff0000000181c */
[----:B------:R-:W-:Y:S08]  /*5a10*/  HMMA.16816.F32 R32, R156, R154, R32 ;  /* 0x0000009a9c20723c */ /* 0x000ff00000001820 */
[C---:B---3--:R-:W-:Y:S08]  /*5a20*/  HMMA.16816.F32 R4, R164.reuse, R168, R4 ;  /* 0x000000a8a404723c */ /* 0x048ff00000001804 */
[C---:B------:R-:W-:Y:S08]  /*5a30*/  HMMA.16816.F32 R8, R164.reuse, R170, R8 ;  /* 0x000000aaa408723c */ /* 0x040ff00000001808 */
[C---:B------:R-:W-:Y:S08]  /*5a40*/  HMMA.16816.F32 R12, R164.reuse, R132, R12 ;  /* 0x00000084a40c723c */ /* 0x040ff0000000180c */
[C---:B------:R-:W-:Y:S01]  /*5a50*/  HMMA.16816.F32 R16, R164.reuse, R134, R16 ;  /* 0x00000086a410723c */ /* 0x040fe20000001810 */
[----:B------:R-:W1:Y:S07]  /*5a60*/  LDSM.16.M88.4 R132, [R192+0x4800] ;  /* 0x00480000c084783b */ /* 0x000e6e0000000200 */
[C---:B--2---:R-:W-:Y:S08]  /*5a70*/  HMMA.16816.F32 R20, R164.reuse, R136, R20 ;  /* 0x00000088a414723c */ /* 0x044ff00000001814 */
[C---:B------:R-:W-:Y:S01]  /*5a80*/  HMMA.16816.F32 R24, R164.reuse, R138, R24 ;  /* 0x0000008aa418723c */ /* 0x040fe20000001818 */
[----:B------:R-:W2:Y:S07]  /*5a90*/  LDSM.16.M88.4 R136, [R192+0x5000] ;  /* 0x00500000c088783b */ /* 0x000eae0000000200 */
[C---:B------:R-:W-:Y:S08]  /*5aa0*/  HMMA.16816.F32 R28, R164.reuse, R140, R28 ;  /* 0x0000008ca41c723c */ /* 0x040ff0000000181c */
[----:B------:R-:W-:Y:S08]  /*5ab0*/  HMMA.16816.F32 R32, R164, R142, R32 ;  /* 0x0000008ea420723c */ /* 0x000ff00000001820 */
[C---:B------:R-:W-:Y:S08]  /*5ac0*/  HMMA.16816.F32 R4, R172.reuse, R176, R4 ;  /* 0x000000b0ac04723c */ /* 0x040ff00000001804 */
[C---:B------:R-:W-:Y:S08]  /*5ad0*/  HMMA.16816.F32 R8, R172.reuse, R178, R8 ;  /* 0x000000b2ac08723c */ /* 0x040ff00000001808 */
[C---:B-1----:R-:W-:Y:S08]  /*5ae0*/  HMMA.16816.F32 R12, R172.reuse, R132, R12 ;  /* 0x00000084ac0c723c */ /* 0x042ff0000000180c */
[C---:B------:R-:W-:Y:S01]  /*5af0*/  HMMA.16816.F32 R16, R172.reuse, R134, R16 ;  /* 0x00000086ac10723c */ /* 0x040fe20000001810 */
[----:B------:R-:W1:Y:S01]  /*5b00*/  LDSM.16.M88.4 R132, [R192+0x5800] ;  /* 0x00580000c084783b */ /* 0x000e620000000200 */
[----:B------:R-:W-:Y:S04]  /*5b10*/  DEPBAR.LE SB0, 0x0 ;  /* 0x000080000000791a */ /* 0x000fe80000000000 */
[----:B-----5:R-:W-:Y:S02]  /*5b20*/  FMUL.FTZ R227, R4, c[0x0][0x320] ;  /* 0x0000c80004e37a20 */ /* 0x020fe40000410000 */
[C---:B--2---:R-:W-:Y:S04]  /*5b30*/  HMMA.16816.F32 R20, R172.reuse, R136, R20 ;  /* 0x00000088ac14723c */ /* 0x044fe80000001814 */
[----:B------:R-:W2:Y:S01]  /*5b40*/  MUFU.TANH R227, R227 ;  /* 0x000000e300e37308 */ /* 0x000ea20000002400 */
[----:B------:R-:W-:Y:S01]  /*5b50*/  BAR.SYNC.DEFER_BLOCKING 0x0 ;  /* 0x0000000000007b1d */ /* 0x000fe20000010000 */
[----:B------:R-:W-:Y:S02]  /*5b60*/  FMUL.FTZ R228, R11, c[0x0][0x320] ;  /* 0x0000c8000be47a20 */ /* 0x000fe40000410000 */
[C---:B------:R-:W-:Y:S04]  /*5b70*/  HMMA.16816.F32 R24, R172.reuse, R138, R24 ;  /* 0x0000008aac18723c */ /* 0x040fe80000001818 */
[----:B------:R-:W-:Y:S01]  /*5b80*/  FMUL.FTZ R232, R14, c[0x0][0x320] ;  /* 0x0000c8000ee87a20 */ /* 0x000fe20000410000 */
[----:B------:R-:W-:Y:S01]  /*5b90*/  @P0 LEA R14, P4, R249, c[0x0][0x1c8], 0x1 ;  /* 0x00007200f90e0a11 */ /* 0x000fe200078808ff */
[----:B------:R-:W3:Y:S01]  /*5ba0*/  MUFU.TANH R228, R228 ;  /* 0x000000e400e47308 */ /* 0x000ee20000002400 */
[----:B----4-:R-:W-:Y:S02]  /*5bb0*/  FMUL.FTZ R231, R15, c[0x0][0x320] ;  /* 0x0000c8000fe77a20 */ /* 0x010fe40000410000 */
[----:B------:R-:W-:Y:S03]  /*5bc0*/  @P0 LEA.HI.X R15, R249, c[0x0][0x1cc], R250, 0x1, P4 ;  /* 0x00007300f90f0a11 */ /* 0x000fe600020f0cfa */
[----:B------:R-:W-:Y:S02]  /*5bd0*/  FMUL.FTZ R235, R18, c[0x0][0x320] ;  /* 0x0000c80012eb7a20 */ /* 0x000fe40000410000 */
[----:B------:R-:W-:Y:S02]  /*5be0*/  FMUL.FTZ R236, R13, c[0x0][0x320] ;  /* 0x0000c8000dec7a20 */ /* 0x000fe40000410000 */
[----:B------:R-:W4:Y:S01]  /*5bf0*/  MUFU.TANH R232, R232 ;  /* 0x000000e800e87308 */ /* 0x000f220000002400 */
[----:B------:R-:W-:Y:S01]  /*5c00*/  FMUL.FTZ R240, R22, c[0x0][0x320] ;  /* 0x0000c80016f07a20 */ /* 0x000fe20000410000 */
[----:B------:R-:W-:Y:S01]  /*5c10*/  @P0 LEA R22, P6, R248, c[0x0][0x1c8], 0x1 ;  /* 0x00007200f8160a11 */ /* 0x000fe200078c08ff */
[----:B------:R-:W-:Y:S02]  /*5c20*/  FMUL.FTZ R239, R23, c[0x0][0x320] ;  /* 0x0000c80017ef7a20 */ /* 0x000fe40000410000 */
[----:B------:R-:W-:Y:S01]  /*5c30*/  FMUL.FTZ R226, R10, c[0x0][0x320] ;  /* 0x0000c8000ae27a20 */ /* 0x000fe20000410000 */
[----:B------:R-:W-:Y:S01]  /*5c40*/  @P0 LEA.HI.X R23, R248, c[0x0][0x1cc], R251, 0x1, P6 ;  /* 0x00007300f8170a11 */ /* 0x000fe200030f0cfb */
[----:B------:R-:W-:Y:S01]  /*5c50*/  FMUL.FTZ R234, R19, c[0x0][0x320] ;  /* 0x0000c80013ea7a20 */ /* 0x000fe20000410000 */
[----:B------:R-:W-:Y:S01]  /*5c60*/  @P0 IADD3 R248, P5, R182, UR19, RZ ;  /* 0x00000013b6f80c10 */ /* 0x000fe2000ffbe0ff */
[C---:B-1----:R-:W-:Y:S01]  /*5c70*/  HMMA.16816.F32 R28, R172.reuse, R132, R28 ;  /* 0x00000084ac1c723c */ /* 0x042fe2000000181c */
[----:B------:R-:W1:Y:S01]  /*5c80*/  MUFU.TANH R236, R236 ;  /* 0x000000ec00ec7308 */ /* 0x000e620000002400 */
[----:B------:R-:W-:Y:S01]  /*5c90*/  @!PT LDS RZ, [RZ] ;  /* 0x00000000fffff984 */ /* 0x000fe20000000800 */
[----:B------:R-:W-:Y:S01]  /*5ca0*/  @!PT LDS RZ, [RZ] ;  /* 0x00000000fffff984 */ /* 0x000fe20000000800 */
[----:B------:R-:W-:Y:S01]  /*5cb0*/  @!PT LDS RZ, [RZ] ;  /* 0x00000000fffff984 */ /* 0x000fe20000000800 */
[----:B------:R1:W-:Y:S01]  /*5cc0*/  @P0 LDGSTS.E.BYPASS.LTC128B.128 [R207+0x6100], [R22.64], !P3 ;  /* 0x0610000016cf0fae */ /* 0x0003e2000d901d50 */
[----:B------:R-:W-:Y:S01]  /*5cd0*/  @P0 LEA R158, P4, R248, c[0x0][0x1c8], 0x1 ;  /* 0x00007200f89e0a11 */ /* 0x000fe200078808ff */
[----:B------:R-:W-:Y:S01]  /*5ce0*/  FMUL.FTZ R243, R26, c[0x0][0x320] ;  /* 0x0000c8001af37a20 */ /* 0x000fe20000410000 */
[----:B------:R-:W-:Y:S01]  /*5cf0*/  @P0 IADD3.X R251, R181, UR18, RZ, P5, !PT ;  /* 0x00000012b5fb0c10 */ /* 0x000fe2000affe4ff */
[----:B------:R-:W-:Y:S01]  /*5d00*/  FMUL.FTZ R242, R27, c[0x0][0x320] ;  /* 0x0000c8001bf27a20 */ /* 0x000fe20000410000 */
[----:B------:R-:W-:Y:S01]  /*5d10*/  @UP3 UIADD3 UR19, UP0, UR12, UR19, URZ ;  /* 0x000000130c133290 */ /* 0x000fe2000ff1e03f */
[----:B------:R-:W-:Y:S01]  /*5d20*/  HMMA.16816.F32 R32, R172, R134, R32 ;  /* 0x00000086ac20723c */ /* 0x000fe20000001820 */
[----:B------:R5:W-:Y:S02]  /*5d30*/  @P0 LDGSTS.E.BYPASS.LTC128B.128 [R207+0x8100], [R14.64], !P2 ;  /* 0x081000000ecf0fae */ /* 0x000be4000d101d50 */
[----:B------:R-:W1:Y:S01]  /*5d40*/  MUFU.TANH R226, R226 ;  /* 0x000000e200e27308 */ /* 0x000e620000002400 */
[----:B------:R-:W-:Y:S01]  /*5d50*/  @P0 LEA.HI.X R159, R248, c[0x0][0x1cc], R251, 0x1, P4 ;  /* 0x00007300f89f0a11 */ /* 0x000fe200020f0cfb */
[----:B------:R-:W-:Y:S01]  /*5d60*/  @UP3 UIADD3.X UR18, UR11, UR18, URZ, UP0, !UPT ;  /* 0x000000120b123290 */ /* 0x000fe200087fe43f */
[----:B------:R-:W-:Y:S01]  /*5d70*/  @P0 IADD3 R250, P6, R210, UR19, RZ ;  /* 0x00000013d2fa0c10 */ /* 0x000fe2000ffde0ff */
[----:B------:R-:W-:Y:S01]  /*5d80*/  IMAD.MOV.U32 R19, RZ, RZ, R212 ;  /* 0x000000ffff137224 */ /* 0x000fe200078e00d4 */
[----:B------:R-:W-:Y:S01]  /*5d90*/  @P0 IADD3 R18, P4, R182, UR19, RZ ;  /* 0x00000013b6120c10 */ /* 0x000fe2000ff9e0ff */
[----:B------:R1:W-:Y:S03]  /*5da0*/  @P0 LDGSTS.E.BYPASS.LTC128B.128 [R207+0xa100], [R158.64], !P1 ;  /* 0x0a1000009ecf0fae */ /* 0x0003e6000c901d50 */
[----:B------:R-:W-:Y:S01]  /*5db0*/  @P0 IADD3.X R251, R217, UR18, RZ, P6, !PT ;  /* 0x00000012d9fb0c10 */ /* 0x000fe2000b7fe4ff */
[----:B------:R-:W1:Y:S01]  /*5dc0*/  MUFU.TANH R231, R231 ;  /* 0x000000e700e77308 */ /* 0x000e620000002400 */
[----:B------:R-:W-:Y:S01]  /*5dd0*/  @P0 LEA R162, P6, R250, c[0x0][0x1c8], 0x1 ;  /* 0x00007200faa20a11 */ /* 0x000fe200078c08ff */
[----:B------:R-:W-:Y:S01]  /*5de0*/  FMUL.FTZ R229, R5, c[0x0][0x320] ;  /* 0x0000c80005e57a20 */ /* 0x000fe20000410000 */
[----:B------:R-:W-:Y:S01]  /*5df0*/  @P0 IADD3.X R13, R181, UR18, RZ, P4, !PT ;  /* 0x00000012b50d0c10 */ /* 0x000fe2000a7fe4ff */
[----:B------:R-:W-:Y:S01]  /*5e00*/  FMUL.FTZ R249, R30, c[0x0][0x320] ;  /* 0x0000c8001ef97a20 */ /* 0x000fe20000410000 */
[----:B------:R-:W-:Y:S01]  /*5e10*/  @P0 LEA R26, P4, R18, c[0x0][0x1c8], 0x1 ;  /* 0x00007200121a0a11 */ /* 0x000fe200078808ff */
[----:B------:R-:W-:Y:S01]  /*5e20*/  FMUL.FTZ R248, R31, c[0x0][0x320] ;  /* 0x0000c8001ff87a20 */ /* 0x000fe20000410000 */
[----:B------:R-:W-:Y:S01]  /*5e30*/  @P0 LEA.HI.X R163, R250, c[0x0][0x1cc], R251, 0x1, P6 ;  /* 0x00007300faa30a11 */ /* 0x000fe200030f0cfb */
[----:B------:R-:W-:Y:S01]  /*5e40*/  FMUL.FTZ R0, R6, c[0x0][0x320] ;  /* 0x0000c80006007a20 */ /* 0x000fe20000410000 */
[----:B------:R-:W-:Y:S01]  /*5e50*/  @P0 LEA.HI.X R27, R18, c[0x0][0x1cc], R13, 0x1, P4 ;  /* 0x00007300121b0a11 */ /* 0x000fe200020f0c0d */
[----:B------:R-:W1:Y:S01]  /*5e60*/  MUFU.TANH R229, R229 ;  /* 0x000000e500e57308 */ /* 0x000e620000002400 */
[----:B------:R-:W-:Y:S01]  /*5e70*/  @P0 IADD3 R11, P5, R220, UR19, RZ ;  /* 0x00000013dc0b0c10 */ /* 0x000fe2000ffbe0ff */
[----:B------:R1:W-:Y:S01]  /*5e80*/  @P0 LDGSTS.E.BYPASS.LTC128B.128 [R207+0x7100], [R162.64], !P3 ;  /* 0x07100000a2cf0fae */ /* 0x0003e2000d901d50 */
[----:B------:R-:W-:Y:S01]  /*5e90*/  FMUL.FTZ R250, R32, c[0x0][0x320] ;  /* 0x0000c80020fa7a20 */ /* 0x000fe20000410000 */
[----:B------:R-:W-:Y:S01]  /*5ea0*/  PLOP3.LUT P4, PT, PT, PT, UP2, 0x80, 0x0 ;  /* 0x000000000000781c */ /* 0x000fe20003f8f028 */
[----:B------:R-:W-:Y:S01]  /*5eb0*/  FMUL.FTZ R225, R7, c[0x0][0x320] ;  /* 0x0000c80007e17a20 */ /* 0x000fe20000410000 */
[----:B------:R-:W-:Y:S01]  /*5ec0*/  @P0 IADD3.X R10, R183, UR18, RZ, P5, !PT ;  /* 0x00000012b70a0c10 */ /* 0x000fe2000affe4ff */
[----:B------:R-:W-:Y:S01]  /*5ed0*/  USHF.L.U32 UR18, UR13, 0x6, URZ ;  /* 0x000000060d127899 */ /* 0x000fe2000800063f */
[----:B------:R-:W-:Y:S01]  /*5ee0*/  @P0 LEA R30, P5, R11, c[0x0][0x1c8], 0x1 ;  /* 0x000072000b1e0a11 */ /* 0x000fe200078a08ff */
[----:B------:R-:W-:Y:S01]  /*5ef0*/  FMUL.FTZ R230, R8, c[0x0][0x320] ;  /* 0x0000c80008e67a20 */ /* 0x000fe20000410000 */
[----:B------:R1:W1:Y:S01]  /*5f00*/  MUFU.TANH R13, R250 ;  /* 0x000000fa000d7308 */ /* 0x0002620000002400 */
[----:B------:R-:W-:Y:S01]  /*5f10*/  FMUL.FTZ R233, R9, c[0x0][0x320] ;  /* 0x0000c80009e97a20 */ /* 0x000fe20000410000 */
[----:B------:R-:W-:Y:S01]  /*5f20*/  @P0 LEA.HI.X R31, R11, c[0x0][0x1cc], R10, 0x1, P5 ;  /* 0x000073000b1f0a11 */ /* 0x000fe200028f0c0a */
[----:B------:R-:W-:Y:S02]  /*5f30*/  FMUL.FTZ R237, R12, c[0x0][0x320] ;  /* 0x0000c8000ced7a20 */ /* 0x000fe40000410000 */
[----:B------:R-:W-:Y:S02]  /*5f40*/  FMUL.FTZ R238, R16, c[0x0][0x320] ;  /* 0x0000c80010ee7a20 */ /* 0x000fe40000410000 */
[----:B------:R2:W-:Y:S01]  /*5f50*/  @P0 LDGSTS.E.BYPASS.LTC128B.128 [R207+0x9100], [R30.64], !P2 ;  /* 0x091000001ecf0fae */ /* 0x0005e2000d101d50 */
[----:B------:R-:W-:Y:S02]  /*5f60*/  @P4 IMAD.MOV.U32 R19, RZ, RZ, R180 ;  /* 0x000000ffff134224 */ /* 0x000fe400078e00b4 */
[----:B------:R-:W2:Y:S01]  /*5f70*/  MUFU.TANH R0, R0 ;  /* 0x0000000000007308 */ /* 0x000ea20000002400 */
[----:B------:R-:W-:Y:S02]  /*5f80*/  FMUL.FTZ R241, R17, c[0x0][0x320] ;  /* 0x0000c80011f17a20 */ /* 0x000fe40000410000 */
[----:B------:R-:W-:Y:S01]  /*5f90*/  FMUL.FTZ R245, R20, c[0x0][0x320] ;  /* 0x0000c80014f57a20 */ /* 0x000fe20000410000 */
[----:B------:R2:W-:Y:S01]  /*5fa0*/  @P0 LDGSTS.E.BYPASS.LTC128B.128 [R207+0xb100], [R26.64], !P1 ;  /* 0x0b1000001acf0fae */ /* 0x0005e2000c901d50 */
[----:B------:R-:W-:Y:S01]  /*5fb0*/  FMUL.FTZ R244, R21, c[0x0][0x320] ;  /* 0x0000c80015f47a20 */ /* 0x000fe20000410000 */
[----:B------:R-:W-:Y:S01]  /*5fc0*/  PLOP3.LUT P0, PT, PT, PT, UP1, 0x40, 0x0 ;  /* 0x000000000000781c */ /* 0x000fe20003f0e818 */
[----:B------:R-:W-:Y:S02]  /*5fd0*/  FMUL.FTZ R247, R24, c[0x0][0x320] ;  /* 0x0000c80018f77a20 */ /* 0x000fe40000410000 */
[----:B------:R-:W-:Y:S01]  /*5fe0*/  FMUL.FTZ R246, R25, c[0x0][0x320] ;  /* 0x0000c80019f67a20 */ /* 0x000fe20000410000 */
[----:B------:R-:W2:Y:S01]  /*5ff0*/  MUFU.TANH R225, R225 ;  /* 0x000000e100e17308 */ /* 0x000ea20000002400 */
[----:B------:R-:W0:Y:S01]  /*6000*/  LDGDEPBAR ;  /* 0x00000000000079af */ /* 0x000e220000000000 */
[----:B------:R-:W-:Y:S02]  /*6010*/  FMUL.FTZ R9, R28, c[0x0][0x320] ;  /* 0x0000c8001c097a20 */ /* 0x000fe40000410000 */
[----:B-1----:R-:W-:Y:S02]  /*6020*/  IMAD.U32 R250, RZ, RZ, UR18 ;  /* 0x00000012fffa7e24 */ /* 0x002fe4000f8e00ff */
[----:B------:R-:W-:Y:S02]  /*6030*/  FMUL.FTZ R252, R29, c[0x0][0x320] ;  /* 0x0000c8001dfc7a20 */ /* 0x000fe40000410000 */
[----:B------:R-:W-:Y:S01]  /*6040*/  FMUL.FTZ R11, R33, c[0x0][0x320] ;  /* 0x0000c800210b7a20 */ /* 0x000fe20000410000 */
[----:B------:R-:W1:Y:S01]  /*6050*/  SHFL.IDX PT, R10, R19, RZ, 0x1c1f ;  /* 0x001c1fff130a7589 */ /* 0x000e6200000e0000 */
[----:B------:R-:W2:Y:S01]  /*6060*/  MUFU.TANH R230, R230 ;  /* 0x000000e600e67308 */ /* 0x000ea20000002400 */
[----:B------:R-:W-:Y:S01]  /*6070*/  FMUL.FTZ R251, R34, c[0x0][0x320] ;  /* 0x0000c80022fb7a20 */ /* 0x000fe20000410000 */
[----:B-----5:R-:W-:Y:S01]  /*6080*/  IADD3 R14, -R213, 0x1, -R250 ;  /* 0x00000001d50e7810 */ /* 0x020fe20007ffe9fa */
[----:B------:R-:W-:Y:S03]  /*6090*/  FMUL.FTZ R35, R35, c[0x0][0x320] ;  /* 0x0000c80023237a20 */ /* 0x000fe60000410000 */
[----:B------:R-:W-:Y:S04]  /*60a0*/  IADD3 R14, R14, c[0x0][0x1d0], RZ ;  /* 0x000074000e0e7a10 */ /* 0x000fe80007ffe0ff */
[----:B------:R-:W2:Y:S01]  /*60b0*/  MUFU.TANH R233, R233 ;  /* 0x000000e900e97308 */ /* 0x000ea20000002400 */
[----:B------:R-:W-:Y:S04]  /*60c0*/  IADD3 R14, R14, -c[0x0][0x168], RZ ;  /* 0x80005a000e0e7a10 */ /* 0x000fe80007ffe0ff */
[C---:B------:R-:W-:Y:S02]  /*60d0*/  IADD3 R15, R14.reuse, c[0x0][0x328], RZ ;  /* 0x0000ca000e0f7a10 */ /* 0x040fe40007ffe0ff */
[----:B------:R-:W-:Y:S03]  /*60e0*/  IADD3 R14, R14, UR14, RZ ;  /* 0x0000000e0e0e7c10 */ /* 0x000fe6000fffe0ff */
[----:B------:R-:W2:Y:S01]  /*60f0*/  MUFU.TANH R237, R237 ;  /* 0x000000ed00ed7308 */ /* 0x000ea20000002400 */
[--C-:B-1----:R-:W-:Y:S02]  /*6100*/  IMAD.IADD R18, R15, 0x1, R10.reuse ;  /* 0x000000010f127824 */ /* 0x102fe400078e020a */
[----:B------:R-:W-:Y:S07]  /*6110*/  IMAD.IADD R17, R14, 0x1, R10 ;  /* 0x000000010e117824 */ /* 0x000fee00078e020a */
[----:B------:R-:W1:Y:S10]  /*6120*/  MUFU.TANH R238, R238 ;  /* 0x000000ee00ee7308 */ /* 0x000e740000002400 */
        /* <DEDUP_REMOVED lines=17> */
[----:B------:R1:W1:Y:S01]  /*6240*/  MUFU.TANH R250, R35 ;  /* 0x0000002300fa7308 */ /* 0x0002620000002400 */
[----:B------:R-:W-:-:S05]  /*6250*/  @P0 BRA `(.L_x_167) ;  /* 0x000001a000000947 */ /* 0x000fca0003800000 */
[----:B--234-:R-:W-:Y:S01]  /*6260*/  IADD3 R5, R10, c[0x0][0x1d0], RZ ;  /* 0x000074000a057a10 */ /* 0x01cfe20007ffe0ff */
[----:B------:R-:W-:Y:S03]  /*6270*/  BSSY B0, `(.L_x_168) ;  /* 0x0000012000007945 */ /* 0x000fe60003800000 */
[----:B------:R-:W-:Y:S04]  /*6280*/  IADD3 R5, R5, -c[0x0][0x168], RZ ;  /* 0x80005a0005057a10 */ /* 0x000fe80007ffe0ff */
[----:B------:R-:W-:Y:S11]  /*6290*/  ISETP.GT.AND P0, PT, R5, -0x1, PT ;  /* 0xffffffff0500780c */ /* 0x000ff60003f04270 */
[----:B------:R-:W-:Y:S02]  /*62a0*/  @!UPT UIADD3 URZ, URZ, URZ, URZ ;  /* 0x0000003f3f3ff290 */ /* 0x000fe4000fffe03f */
[----:B------:R-:W-:-:S05]  /*62b0*/  @P0 BRA `(.L_x_169) ;  /* 0x0000008000000947 */ /* 0x000fca0003800000 */
[----:B------:R-:W-:Y:S01]  /*62c0*/  LOP3.LUT R5, RZ, R5, RZ, 0x33, !PT ;  /* 0x00000005ff057212 */ /* 0x000fe200078e33ff */
[----:B------:R-:W-:Y:S05]  /*62d0*/  IMAD.MOV.U32 R4, RZ, RZ, c[0x0][0x32c] ;  /* 0x0000cb00ff047624 */ /* 0x000fea00078e00ff */
[----:B------:R-:W-:Y:S11]  /*62e0*/  ISETP.NE.AND P0, PT, R4, 0x1, PT ;  /* 0x000000010400780c */ /* 0x000ff60003f05270 */
[----:B------:R-:W-:Y:S02]  /*62f0*/  @!UPT UIADD3 URZ, URZ, URZ, URZ ;  /* 0x0000003f3f3ff290 */ /* 0x000fe4000fffe03f */
[----:B------:R-:W-:Y:S05]  /*6300*/  @P0 IMAD.HI.U32 R4, R5, c[0x0][0x330], RZ ;  /* 0x0000cc0005040a27 */ /* 0x000fea00078e00ff */
[----:B------:R-:W-:Y:S04]  /*6310*/  @P0 SHF.R.U32.HI R5, RZ, c[0x0][0x334], R4 ;  /* 0x0000cd00ff050a19 */ /* 0x000fe80000011604 */
[----:B------:R-:W-:Y:S01]  /*6320*/  LOP3.LUT R5, RZ, R5, RZ, 0x33, !PT ;  /* 0x00000005ff057212 */ /* 0x000fe200078e33ff */
[----:B------:R-:W-:-:S05]  /*6330*/  BRA `(.L_x_170) ;  /* 0x0000005000007947 */ /* 0x000fca0003800000 */
.L_x_169:
[----:B------:R-:W-:Y:S04]  /*6340*/  MOV R4, c[0x0][0x32c] ;  /* 0x0000cb0000047a02 */ /* 0x000fe80000000f00 */
[----:B------:R-:W-:Y:S11]  /*6350*/  ISETP.NE.AND P0, PT, R4, 0x1, PT ;  /* 0x000000010400780c */ /* 0x000ff60003f05270 */
[----:B------:R-:W-:Y:S02]  /*6360*/  @!UPT UIADD3 URZ, URZ, URZ, URZ ;  /* 0x0000003f3f3ff290 */ /* 0x000fe4000fffe03f */
[----:B------:R-:W-:Y:S05]  /*6370*/  @P0 IMAD.HI.U32 R4, R5, c[0x0][0x330], RZ ;  /* 0x0000cc0005040a27 */ /* 0x000fea00078e00ff */
[----:B------:R-:W-:Y:S02]  /*6380*/  @P0 SHF.R.U32.HI R5, RZ, c[0x0][0x334], R4 ;  /* 0x0000cd00ff050a19 */ /* 0x000fe40000011604 */
.L_x_170:
[----:B------:R-:W-:Y:S05]  /*6390*/  BSYNC B0 ;  /* 0x0000000000007941 */ /* 0x000fea0003800000 */
.L_x_168:
[----:B------:R-:W-:Y:S04]  /*63a0*/  IMAD.MOV.U32 R4, RZ, RZ, c[0x0][0x32c] ;  /* 0x0000cb00ff047624 */ /* 0x000fe800078e00ff */
[----:B------:R-:W-:Y:S04]  /*63b0*/  IMAD R4, R5, R4, -UR18 ;  /* 0x8000001205047e24 */ /* 0x000fe8000f8e0204 */
[----:B------:R-:W-:Y:S05]  /*63c0*/  IMAD.IADD R4, R4, 0x1, -R213 ;  /* 0x0000000104047824 */ /* 0x000fea00078e0ad5 */
[----:B------:R-:W-:Y:S02]  /*63d0*/  IADD3 R5, R4, c[0x0][0x32c], RZ ;  /* 0x0000cb0004057a10 */ /* 0x000fe40007ffe0ff */
[----:B------:R-:W-:Y:S02]  /*63e0*/  IMNMX R17, R17, R4, !PT ;  /* 0x0000000411117217 */ /* 0x000fe40007800200 */
[----:B------:R-:W-:Y:S02]  /*63f0*/  IMNMX R18, R18, R5, PT ;  /* 0x0000000512127217 */ /* 0x000fe40003800200 */
.L_x_167:
[----:B--234-:R-:W-:Y:S01]  /*6400*/  UISETP.GT.AND UP0, UPT, UR13, -0x1, UPT ;  /* 0xffffffff0d00788c */ /* 0x01cfe2000bf04270 */
[----:B------:R-:W2:Y:S05]  /*6410*/  SHFL.IDX PT, R7, R19, 0x1, 0x1c1f ;  /* 0x003c1f0013077f89 */ /* 0x000eaa00000e0000 */
[----:B------:R-:W-:Y:S04]  /*6420*/  PLOP3.LUT P0, PT, PT, PT, UP0, 0x80, 0x0 ;  /* 0x000000000000781c */ /* 0x000fe80003f0f008 */
[C---:B------:R-:W-:Y:S02]  /*6430*/  ISETP.GT.AND P4, PT, R17.reuse, 0x1, P0 ;  /* 0x000000011100780c */ /* 0x040fe40000784270 */
[----:B------:R-:W-:Y:S02]  /*6440*/  ISETP.GT.AND P5, PT, R17, RZ, P0 ;  /* 0x000000ff1100720c */ /* 0x000fe400007a4270 */
[C---:B------:R-:W-:Y:S02]  /*6450*/  ISETP.LT.OR P4, PT, R18.reuse, 0x2, P4 ;  /* 0x000000021200780c */ /* 0x040fe40002781670 */
[C---:B------:R-:W-:Y:S02]  /*6460*/  ISETP.LT.OR P5, PT, R18.reuse, 0x1, P5 ;  /* 0x000000011200780c */ /* 0x040fe40002fa1670 */
[----:B------:R-:W-:Y:S02]  /*6470*/  FSEL R8, R229, -INF , !P4 ;  /* 0xff800000e5087808 */ /* 0x000fe40006000000 */
[C---:B------:R-:W-:Y:S02]  /*6480*/  ISETP.GT.AND P4, PT, R17.reuse, 0x10, P0 ;  /* 0x000000101100780c */ /* 0x040fe40000784270 */
[----:B------:R-:W-:Y:S02]  /*6490*/  ISETP.GT.AND P6, PT, R17, 0x8, P0 ;  /* 0x000000081100780c */ /* 0x000fe400007c4270 */
[----:B------:R-:W-:Y:S01]  /*64a0*/  ISETP.LT.OR P4, PT, R18, 0x11, P4 ;  /* 0x000000111200780c */ /* 0x000fe20002781670 */
[--C-:B--2---:R-:W-:Y:S01]  /*64b0*/  IMAD.IADD R4, R15, 0x1, R7.reuse ;  /* 0x000000010f047824 */ /* 0x104fe200078e0207 */
[----:B------:R-:W-:Y:S01]  /*64c0*/  FSEL R10, R227, -INF , !P5 ;  /* 0xff800000e30a7808 */ /* 0x000fe20006800000 */
[----:B------:R-:W-:Y:S01]  /*64d0*/  IMAD.IADD R5, R14, 0x1, R7 ;  /* 0x000000010e057824 */ /* 0x000fe200078e0207 */
[----:B------:R-:W-:Y:S02]  /*64e0*/  ISETP.GT.AND P5, PT, R17, 0x9, P0 ;  /* 0x000000091100780c */ /* 0x000fe400007a4270 */
[----:B------:R-:W-:Y:S02]  /*64f0*/  FSEL R164, R237, -INF , !P4 ;  /* 0xff800000eda47808 */ /* 0x000fe40006000000 */
[C---:B------:R-:W-:Y:S02]  /*6500*/  ISETP.GT.AND P4, PT, R17.reuse, 0x19, P0 ;  /* 0x000000191100780c */ /* 0x040fe40000784270 */
[C---:B------:R-:W-:Y:S02]  /*6510*/  ISETP.LT.OR P6, PT, R18.reuse, 0x9, P6 ;  /* 0x000000091200780c */ /* 0x040fe400037c1670 */
[C---:B------:R-:W-:Y:S02]  /*6520*/  ISETP.LT.OR P5, PT, R18.reuse, 0xa, P5 ;  /* 0x0000000a1200780c */ /* 0x040fe40002fa1670 */
[----:B------:R-:W-:Y:S02]  /*6530*/  ISETP.LT.OR P4, PT, R18, 0x1a, P4 ;  /* 0x0000001a1200780c */ /* 0x000fe40002781670 */
[----:B------:R-:W-:Y:S02]  /*6540*/  FSEL R230, R230, -INF , !P6 ;  /* 0xff800000e6e67808 */ /* 0x000fe40007000000 */
[----:B------:R-:W-:Y:S02]  /*6550*/  ISETP.GT.AND P6, PT, R17, 0x11, P0 ;  /* 0x000000111100780c */ /* 0x000fe400007c4270 */
[----:B------:R-:W-:Y:S02]  /*6560*/  FSEL R6, R233, -INF , !P5 ;  /* 0xff800000e9067808 */ /* 0x000fe40006800000 */
[----:B------:R-:W-:Y:S02]  /*6570*/  ISETP.GT.AND P5, PT, R17, 0x18, P0 ;  /* 0x000000181100780c */ /* 0x000fe400007a4270 */
[----:B-1----:R-:W-:Y:S02]  /*6580*/  FSEL R140, R241, -INF , !P4 ;  /* 0xff800000f18c7808 */ /* 0x002fe40006000000 */
[C---:B------:R-:W-:Y:S02]  /*6590*/  ISETP.GT.AND P4, PT, R17.reuse, 0x28, P0 ;  /* 0x000000281100780c */ /* 0x040fe40000784270 */
[C---:B------:R-:W-:Y:S02]  /*65a0*/  ISETP.LT.OR P6, PT, R18.reuse, 0x12, P6 ;  /* 0x000000121200780c */ /* 0x040fe400037c1670 */
[C---:B------:R-:W-:Y:S02]  /*65b0*/  ISETP.LT.OR P5, PT, R18.reuse, 0x19, P5 ;  /* 0x000000191200780c */ /* 0x040fe40002fa1670 */
[----:B------:R-:W-:Y:S02]  /*65c0*/  ISETP.LT.OR P4, PT, R18, 0x29, P4 ;  /* 0x000000291200780c */ /* 0x000fe40002781670 */
[----:B------:R-:W-:Y:S02]  /*65d0*/  FSEL R162, R236, -INF , !P6 ;  /* 0xff800000eca27808 */ /* 0x000fe40007000000 */
[C---:B------:R-:W-:Y:S02]  /*65e0*/  ISETP.GT.AND P6, PT, R17.reuse, 0x20, P0 ;  /* 0x000000201100780c */ /* 0x040fe400007c4270 */
[----:B------:R-:W-:Y:S02]  /*65f0*/  FSEL R142, R238, -INF , !P5 ;  /* 0xff800000ee8e7808 */ /* 0x000fe40006800000 */
[----:B------:R-:W-:Y:S02]  /*6600*/  ISETP.GT.AND P5, PT, R17, 0x21, P0 ;  /* 0x000000211100780c */ /* 0x000fe400007a4270 */
[----:B------:R-:W-:Y:S02]  /*6610*/  FSEL R156, R247, -INF , !P4 ;  /* 0xff800000f79c7808 */ /* 0x000fe40006000000 */
[----:B------:R-:W-:Y:S02]  /*6620*/  ISETP.GT.AND P4, PT, R17, 0x31, P0 ;  /* 0x000000311100780c */ /* 0x000fe40000784270 */
[C---:B------:R-:W-:Y:S02]  /*6630*/  ISETP.LT.OR P6, PT, R18.reuse, 0x21, P6 ;  /* 0x000000211200780c */ /* 0x040fe400037c1670 */
[C---:B------:R-:W-:Y:S02]  /*6640*/  ISETP.LT.OR P5, PT, R18.reuse, 0x22, P5 ;  /* 0x000000221200780c */ /* 0x040fe40002fa1670 */
[----:B------:R-:W-:Y:S02]  /*6650*/  ISETP.LT.OR P4, PT, R18, 0x32, P4 ;  /* 0x000000321200780c */ /* 0x000fe40002781670 */
[----:B------:R-:W-:Y:S02]  /*6660*/  FSEL R160, R245, -INF , !P6 ;  /* 0xff800000f5a07808 */ /* 0x000fe40007000000 */
[C---:B------:R-:W-:Y:S02]  /*6670*/  ISETP.GT.AND P6, PT, R17.reuse, 0x29, P0 ;  /* 0x000000291100780c */ /* 0x040fe400007c4270 */
[----:B------:R-:W-:Y:S02]  /*6680*/  FSEL R158, R244, -INF , !P5 ;  /* 0xff800000f49e7808 */ /* 0x000fe40006800000 */
[C---:B------:R-:W-:Y:S02]  /*6690*/  ISETP.GT.AND P5, PT, R17.reuse, 0x30, P0 ;  /* 0x000000301100780c */ /* 0x040fe400007a4270 */
[----:B------:R-:W-:Y:S02]  /*66a0*/  FSEL R150, R252, -INF , !P4 ;  /* 0xff800000fc967808 */ /* 0x000fe40006000000 */
[----:B------:R-:W-:Y:S02]  /*66b0*/  PLOP3.LUT P4, PT, PT, PT, UP1, 0x40, 0x0 ;  /* 0x000000000000781c */ /* 0x000fe40003f8e818 */
[C---:B------:R-:W-:Y:S02]  /*66c0*/  ISETP.LT.OR P6, PT, R18.reuse, 0x2a, P6 ;  /* 0x0000002a1200780c */ /* 0x040fe400037c1670 */
[----:B------:R-:W-:Y:S02]  /*66d0*/  ISETP.LT.OR P5, PT, R18, 0x31, P5 ;  /* 0x000000311200780c */ /* 0x000fe40002fa1670 */
[----:B------:R-:W-:Y:S02]  /*66e0*/  FSEL R154, R246, -INF , !P6 ;  /* 0xff800000f69a7808 */ /* 0x000fe40007000000 */
[----:B------:R-:W-:Y:S02]  /*66f0*/  ISETP.GT.AND P6, PT, R17, 0x38, P0 ;  /* 0x000000381100780c */ /* 0x000fe400007c4270 */
[----:B------:R-:W-:Y:S02]  /*6700*/  FSEL R152, R9, -INF , !P5 ;  /* 0xff80000009987808 */ /* 0x000fe40006800000 */
[----:B------:R-:W-:Y:S02]  /*6710*/  ISETP.GT.AND P5, PT, R17, 0x39, P0 ;  /* 0x000000391100780c */ /* 0x000fe400007a4270 */
[C---:B------:R-:W-:Y:S02]  /*6720*/  ISETP.LT.OR P6, PT, R18.reuse, 0x39, P6 ;  /* 0x000000391200780c */ /* 0x040fe400037c1670 */
[----:B------:R-:W-:Y:S02]  /*6730*/  ISETP.LT.OR P5, PT, R18, 0x3a, P5 ;  /* 0x0000003a1200780c */ /* 0x000fe40002fa1670 */
[----:B------:R-:W-:Y:S02]  /*6740*/  FSEL R148, R13, -INF , !P6 ;  /* 0xff8000000d947808 */ /* 0x000fe40007000000 */
[----:B------:R-:W-:Y:S01]  /*6750*/  FSEL R146, R11, -INF , !P5 ;  /* 0xff8000000b927808 */ /* 0x000fe20006800000 */
[----:B------:R-:W-:-:S05]  /*6760*/  @P4 BRA `(.L_x_171) ;  /* 0x000001a000004947 */ /* 0x000fca0003800000 */
[----:B------:R-:W-:Y:S01]  /*6770*/  IADD3 R7, R7, c[0x0][0x1d0], RZ ;  /* 0x0000740007077a10 */ /* 0x000fe20007ffe0ff */
        /* <DEDUP_REMOVED lines=13> */
.L_x_173:
[----:B------:R-:W-:Y:S04]  /*6850*/  MOV R7, c[0x0][0x32c] ;  /* 0x0000cb0000077a02 */ /* 0x000fe80000000f00 */
[----:B------:R-:W-:Y:S11]  /*6860*/  ISETP.NE.AND P4, PT, R7, 0x1, PT ;  /* 0x000000010700780c */ /* 0x000ff60003f85270 */
[----:B------:R-:W-:Y:S02]  /*6870*/  @!UPT UIADD3 URZ, URZ, URZ, URZ ;  /* 0x0000003f3f3ff290 */ /* 0x000fe4000fffe03f */
[----:B------:R-:W-:Y:S05]  /*6880*/  @P4 IMAD.HI.U32 R7, R12, c[0x0][0x330], RZ ;  /* 0x0000cc000c074a27 */ /* 0x000fea00078e00ff */
[----:B------:R-:W-:Y:S02]  /*6890*/  @P4 SHF.R.U32.HI R12, RZ, c[0x0][0x334], R7 ;  /* 0x0000cd00ff0c4a19 */ /* 0x000fe40000011607 */
.L_x_174:
[----:B------:R-:W-:Y:S05]  /*68a0*/  BSYNC B0 ;  /* 0x0000000000007941 */ /* 0x000fea0003800000 */
.L_x_172:
[----:B------:R-:W-:Y:S04]  /*68b0*/  IMAD.MOV.U32 R7, RZ, RZ, c[0x0][0x32c] ;  /* 0x0000cb00ff077624 */ /* 0x000fe800078e00ff */
[----:B------:R-:W-:Y:S04]  /*68c0*/  IMAD R12, R12, R7, -UR18 ;  /* 0x800000120c0c7e24 */ /* 0x000fe8000f8e0207 */
[----:B------:R-:W-:Y:S05]  /*68d0*/  IMAD.IADD R12, R12, 0x1, -R213 ;  /* 0x000000010c0c7824 */ /* 0x000fea00078e0ad5 */
[----:B------:R-:W-:Y:S02]  /*68e0*/  IADD3 R7, R12, c[0x0][0x32c], RZ ;  /* 0x0000cb000c077a10 */ /* 0x000fe40007ffe0ff */
[----:B------:R-:W-:Y:S02]  /*68f0*/  IMNMX R5, R5, R12, !PT ;  /* 0x0000000c05057217 */ /* 0x000fe40007800200 */
[----:B------:R-:W-:Y:S02]  /*6900*/  IMNMX R4, R4, R7, PT ;  /* 0x0000000704047217 */ /* 0x000fe40003800200 */
.L_x_171:
[----:B------:R-:W-:Y:S01]  /*6910*/  FMNMX.FTZ R7, R10, R3, !PT ;  /* 0x000000030a077209 */ /* 0x000fe20007810000 */
[----:B------:R-:W-:Y:S01]  /*6920*/  LDSM.16.MT88.4 R20, [R198+0x100] ;  /* 0x00010000c614783b */ /* 0x000fe20000004200 */
[C---:B------:R-:W-:Y:S01]  /*6930*/  ISETP.GT.AND P6, PT, R5.reuse, RZ, P0 ;  /* 0x000000ff0500720c */ /* 0x040fe200007c4270 */
[----:B------:R-:W-:Y:S01]  /*6940*/  UISETP.GT.AND UP0, UPT, UR13, UR15, UPT ;  /* 0x0000000f0d00728c */ /* 0x000fe2000bf04270 */
[----:B------:R-:W-:Y:S01]  /*6950*/  FMNMX.FTZ R7, R8, R7, !PT ;  /* 0x0000000708077209 */ /* 0x000fe20007810000 */
[----:B------:R-:W-:Y:S01]  /*6960*/  UIADD3 UR13, UR13, -0x1, URZ ;  /* 0xffffffff0d0d7890 */ /* 0x000fe2000fffe03f */
[----:B------:R-:W-:Y:S02]  /*6970*/  ISETP.LT.OR P6, PT, R4, 0x1, P6 ;  /* 0x000000010400780c */ /* 0x000fe400037c1670 */
[----:B------:R-:W-:Y:S01]  /*6980*/  FMNMX.FTZ R7, R230, R7, !PT ;  /* 0x00000007e6077209 */ /* 0x000fe20007810000 */
[----:B------:R-:W-:Y:S01]  /*6990*/  LDSM.16.MT88.4 R28, [R197+0x100] ;  /* 0x00010000c51c783b */ /* 0x000fe20000004200 */
[C---:B------:R-:W-:Y:S02]  /*69a0*/  ISETP.GT.AND P5, PT, R5.reuse, 0x1, P0 ;  /* 0x000000010500780c */ /* 0x040fe400007a4270 */
[----:B------:R-:W-:Y:S02]  /*69b0*/  FMNMX.FTZ R7, R6, R7, !PT ;  /* 0x0000000706077209 */ /* 0x000fe40007810000 */
[----:B------:R-:W-:Y:S02]  /*69c0*/  FSEL R13, R0, -INF , !P6 ;  /* 0xff800000000d7808 */ /* 0x000fe40007000000 */
[----:B------:R-:W-:Y:S02]  /*69d0*/  FMNMX.FTZ R7, R164, R7, !PT ;  /* 0x00000007a4077209 */ /* 0x000fe40007810000 */
[----:B------:R-:W-:Y:S02]  /*69e0*/  ISETP.GT.AND P4, PT, R5, 0x8, P0 ;  /* 0x000000080500780c */ /* 0x000fe40000784270 */
[----:B------:R-:W-:Y:S02]  /*69f0*/  FMNMX.FTZ R7, R162, R7, !PT ;  /* 0x00000007a2077209 */ /* 0x000fe40007810000 */
[----:B------:R-:W-:Y:S02]  /*6a00*/  ISETP.LT.OR P5, PT, R4, 0x2, P5 ;  /* 0x000000020400780c */ /* 0x000fe40002fa1670 */
[----:B------:R-:W-:Y:S02]  /*6a10*/  FMNMX.FTZ R7, R142, R7, !PT ;  /* 0x000000078e077209 */ /* 0x000fe40007810000 */
[----:B------:R-:W-:Y:S02]  /*6a20*/  FMNMX.FTZ R0, R13, R2, !PT ;  /* 0x000000020d007209 */ /* 0x000fe40007810000 */
[----:B------:R-:W-:Y:S02]  /*6a30*/  FMNMX.FTZ R7, R140, R7, !PT ;  /* 0x000000078c077209 */ /* 0x000fe40007810000 */
[----:B------:R-:W-:Y:S02]  /*6a40*/  FSEL R225, R225, -INF , !P5 ;  /* 0xff800000e1e17808 */ /* 0x000fe40006800000 */
[----:B------:R-:W-:Y:S02]  /*6a50*/  FMNMX.FTZ R7, R160, R7, !PT ;  /* 0x00000007a0077209 */ /* 0x000fe40007810000 */
[----:B------:R-:W-:Y:S02]  /*6a60*/  ISETP.GT.AND P6, PT, R5, 0x9, P0 ;  /* 0x000000090500780c */ /* 0x000fe400007c4270 */
[----:B------:R-:W-:Y:S02]  /*6a70*/  FMNMX.FTZ R7, R158, R7, !PT ;  /* 0x000000079e077209 */ /* 0x000fe40007810000 */
[----:B------:R-:W-:Y:S02]  /*6a80*/  ISETP.LT.OR P4, PT, R4, 0x9, P4 ;  /* 0x000000090400780c */ /* 0x000fe40002781670 */
[----:B------:R-:W-:Y:S02]  /*6a90*/  FMNMX.FTZ R7, R156, R7, !PT ;  /* 0x000000079c077209 */ /* 0x000fe40007810000 */
[----:B------:R-:W-:Y:S02]  /*6aa0*/  FSEL R11, R226, -INF , !P4 ;  /* 0xff800000e20b7808 */ /* 0x000fe40006000000 */
[----:B------:R-:W-:Y:S02]  /*6ab0*/  FMNMX.FTZ R0, R225, R0, !PT ;  /* 0x00000000e1007209 */ /* 0x000fe40007810000 */
[----:B------:R-:W-:Y:S02]  /*6ac0*/  ISETP.GT.AND P5, PT, R5, 0x10, P0 ;  /* 0x000000100500780c */ /* 0x000fe400007a4270 */
[----:B------:R-:W-:Y:S02]  /*6ad0*/  ISETP.LT.OR P6, PT, R4, 0xa, P6 ;  /* 0x0000000a0400780c */ /* 0x000fe400037c1670 */
[----:B------:R-:W-:Y:S02]  /*6ae0*/  FMNMX.FTZ R7, R154, R7, !PT ;  /* 0x000000079a077209 */ /* 0x000fe40007810000 */
[----:B------:R-:W-:Y:S02]  /*6af0*/  FSEL R9, R228, -INF , !P6 ;  /* 0xff800000e4097808 */ /* 0x000fe40007000000 */
[----:B------:R-:W-:Y:S02]  /*6b00*/  ISETP.LT.OR P5, PT, R4, 0x11, P5 ;  /* 0x000000110400780c */ /* 0x000fe40002fa1670 */
[----:B------:R-:W-:Y:S02]  /*6b10*/  FMNMX.FTZ R0, R11, R0, !PT ;  /* 0x000000000b007209 */ /* 0x000fe40007810000 */
[----:B------:R-:W-:Y:S02]  /*6b20*/  ISETP.GT.AND P4, PT, R5, 0x11, P0 ;  /* 0x000000110500780c */ /* 0x000fe40000784270 */
[----:B------:R-:W-:Y:S02]  /*6b30*/  FMNMX.FTZ R7, R152, R7, !PT ;  /* 0x0000000798077209 */ /* 0x000fe40007810000 */
[----:B------:R-:W-:Y:S02]  /*6b40*/  FSEL R163, R232, -INF , !P5 ;  /* 0xff800000e8a37808 */ /* 0x000fe40006800000 */
[----:B------:R-:W-:Y:S02]  /*6b50*/  ISETP.LT.OR P4, PT, R4, 0x12, P4 ;  /* 0x000000120400780c */ /* 0x000fe40002781670 */
[----:B------:R-:W-:Y:S02]  /*6b60*/  FMNMX.FTZ R0, R9, R0, !PT ;  /* 0x0000000009007209 */ /* 0x000fe40007810000 */
[----:B------:R-:W-:Y:S02]  /*6b70*/  ISETP.GT.AND P6, PT, R5, 0x18, P0 ;  /* 0x000000180500780c */ /* 0x000fe400007c4270 */
[----:B------:R-:W-:Y:S02]  /*6b80*/  FMNMX.FTZ R15, R150, R7, !PT ;  /* 0x00000007960f7209 */ /* 0x000fe40007810000 */
[----:B------:R-:W-:Y:S02]  /*6b90*/  FSEL R161, R231, -INF , !P4 ;  /* 0xff800000e7a17808 */ /* 0x000fe40006000000 */
[----:B------:R-:W-:Y:S02]  /*6ba0*/  FMNMX.FTZ R0, R163, R0, !PT ;  /* 0x00000000a3007209 */ /* 0x000fe40007810000 */
[----:B------:R-:W-:Y:S02]  /*6bb0*/  ISETP.LT.OR P6, PT, R4, 0x19, P6 ;  /* 0x000000190400780c */ /* 0x000fe400037c1670 */
        /* <DEDUP_REMOVED lines=9> */
[----:B------:R-:W-:Y:S01]  /*6c50*/  ISETP.LT.OR P4, PT, R4, 0x21, P4 ;  /* 0x000000210400780c */ /* 0x000fe20002781670 */
[----:B------:R-:W1:Y:S01]  /*6c60*/  SHFL.BFLY PT, R0, R7, 0x2, 0x1f ;  /* 0x0c401f0007007f89 */ /* 0x000e6200000e0000 */
[----:B------:R-:W-:Y:S02]  /*6c70*/  ISETP.GT.AND P6, PT, R5, 0x21, P0 ;  /* 0x000000210500780c */ /* 0x000fe400007c4270 */
[----:B------:R-:W-:Y:S02]  /*6c80*/  FSEL R159, R240, -INF , !P4 ;  /* 0xff800000f09f7808 */ /* 0x000fe40006000000 */
[----:B------:R-:W-:Y:S02]  /*6c90*/  FMNMX.FTZ R14, R141, R14, !PT ;  /* 0x0000000e8d0e7209 */ /* 0x000fe40007810000 */
[C---:B------:R-:W-:Y:S02]  /*6ca0*/  ISETP.LT.OR P6, PT, R4.reuse, 0x22, P6 ;  /* 0x000000220400780c */ /* 0x040fe400037c1670 */
[----:B------:R-:W-:Y:S02]  /*6cb0*/  ISETP.GT.AND P5, PT, R5, 0x28, P0 ;  /* 0x000000280500780c */ /* 0x000fe400007a4270 */
[----:B------:R-:W-:Y:S02]  /*6cc0*/  FSEL R157, R239, -INF , !P6 ;  /* 0xff800000ef9d7808 */ /* 0x000fe40007000000 */
[----:B------:R-:W-:Y:S02]  /*6cd0*/  FMNMX.FTZ R14, R159, R14, !PT ;  /* 0x0000000e9f0e7209 */ /* 0x000fe40007810000 */
[C---:B------:R-:W-:Y:S02]  /*6ce0*/  ISETP.LT.OR P5, PT, R4.reuse, 0x29, P5 ;  /* 0x000000290400780c */ /* 0x040fe40002fa1670 */
[----:B------:R-:W-:Y:S02]  /*6cf0*/  ISETP.GT.AND P4, PT, R5, 0x29, P0 ;  /* 0x000000290500780c */ /* 0x000fe40000784270 */
[----:B------:R-:W-:Y:S02]  /*6d00*/  FSEL R155, R243, -INF , !P5 ;  /* 0xff800000f39b7808 */ /* 0x000fe40006800000 */
[----:B------:R-:W-:Y:S02]  /*6d10*/  FMNMX.FTZ R14, R157, R14, !PT ;  /* 0x0000000e9d0e7209 */ /* 0x000fe40007810000 */
[----:B------:R-:W-:Y:S02]  /*6d20*/  ISETP.LT.OR P4, PT, R4, 0x2a, P4 ;  /* 0x0000002a0400780c */ /* 0x000fe40002781670 */
        /* <DEDUP_REMOVED lines=13> */
[----:B-1----:R-:W-:Y:S02]  /*6e00*/  FMNMX.FTZ R12, R7, R0, !PT ;  /* 0x00000000070c7209 */ /* 0x002fe40007810000 */
[----:B------:R-:W-:Y:S02]  /*6e10*/  FSEL R145, R251, -INF , !P4 ;  /* 0xff800000fb917808 */ /* 0x000fe40006000000 */
[----:B------:R-:W-:Y:S01]  /*6e20*/  FMNMX.FTZ R0, R147, R14, !PT ;  /* 0x0000000e93007209 */ /* 0x000fe20007810000 */
[----:B------:R-:W1:Y:S01]  /*6e30*/  SHFL.BFLY PT, R15, R12, 0x1, 0x1f ;  /* 0x0c201f000c0f7f89 */ /* 0x000e6200000e0000 */
[----:B------:R-:W-:Y:S02]  /*6e40*/  ISETP.LT.OR P0, PT, R4, 0x3a, P0 ;  /* 0x0000003a0400780c */ /* 0x000fe40000701670 */
[----:B------:R-:W-:Y:S02]  /*6e50*/  FMNMX.FTZ R0, R145, R0, !PT ;  /* 0x0000000091007209 */ /* 0x000fe40007810000 */
[----:B------:R-:W-:Y:S04]  /*6e60*/  FSEL R133, R250, -INF , !P0 ;  /* 0xff800000fa857808 */ /* 0x000fe80004000000 */
[----:B------:R-:W-:Y:S05]  /*6e70*/  FMNMX.FTZ R7, R133, R0, !PT ;  /* 0x0000000085077209 */ /* 0x000fea0007810000 */
[----:B------:R-:W2:Y:S01]  /*6e80*/  SHFL.BFLY PT, R4, R7, 0x2, 0x1f ;  /* 0x0c401f0007047f89 */ /* 0x000ea200000e0000 */
[----:B-1----:R-:W-:Y:S04]  /*6e90*/  FMNMX.FTZ R0, R12, R15, !PT ;  /* 0x0000000f0c007209 */ /* 0x002fe80007810000 */
[C---:B------:R-:W-:Y:S01]  /*6ea0*/  FSETP.NEU.FTZ.AND P0, PT, R0.reuse, -INF , PT ;  /* 0xff8000000000780b */ /* 0x040fe20003f1d000 */
[----:B------:R-:W-:Y:S05]  /*6eb0*/  FMUL.FTZ R151, R0, c[0x0][0x2d0] ;  /* 0x0000b40000977a20 */ /* 0x000fea0000410000 */
[----:B------:R-:W-:Y:S02]  /*6ec0*/  FSEL R151, R151, RZ, P0 ;  /* 0x000000ff97977208 */ /* 0x000fe40000000000 */
[----:B--2---:R-:W-:Y:S03]  /*6ed0*/  FMNMX.FTZ R5, R7, R4, !PT ;  /* 0x0000000407057209 */ /* 0x004fe60007810000 */
[--C-:B------:R-:W-:Y:S01]  /*6ee0*/  FFMA.FTZ R168, R10, c[0x0][0x2d0], -R151.reuse ;  /* 0x0000b4000aa87a23 */ /* 0x100fe20000010897 */
[----:B------:R-:W-:Y:S01]  /*6ef0*/  FSEL R4, R0, RZ, P0 ;  /* 0x000000ff00047208 */ /* 0x000fe20000000000 */
[--C-:B------:R-:W-:Y:S01]  /*6f00*/  FFMA.FTZ R135, R8, c[0x0][0x2d0], -R151.reuse ;  /* 0x0000b40008877a23 */ /* 0x100fe20000010897 */
[----:B------:R-:W1:Y:S01]  /*6f10*/  SHFL.BFLY PT, R132, R5, 0x1, 0x1f ;  /* 0x0c201f0005847f89 */ /* 0x000e6200000e0000 */
[----:B------:R-:W-:Y:S02]  /*6f20*/  FFMA.FTZ R134, R230, c[0x0][0x2d0], -R151 ;  /* 0x0000b400e6867a23 */ /* 0x000fe40000010897 */
[----:B------:R-:W-:Y:S01]  /*6f30*/  MUFU.EX2 R168, R168 ;  /* 0x000000a800a87308 */ /* 0x000fe20000000800 */
[----:B------:R-:W-:Y:S02]  /*6f40*/  FADD.FTZ R3, -R4, R3 ;  /* 0x0000000304037221 */ /* 0x000fe40000010100 */
[--C-:B------:R-:W-:Y:S02]  /*6f50*/  FFMA.FTZ R169, R6, c[0x0][0x2d0], -R151.reuse ;  /* 0x0000b40006a97a23 */ /* 0x100fe40000010897 */
[----:B------:R-:W-:Y:S02]  /*6f60*/  FMUL.FTZ R6, R3, c[0x0][0x2d0] ;  /* 0x0000b40003067a20 */ /* 0x000fe40000410000 */
[--C-:B------:R-:W-:Y:S02]  /*6f70*/  FFMA.FTZ R174, R164, c[0x0][0x2d0], -R151.reuse ;  /* 0x0000b400a4ae7a23 */ /* 0x100fe40000010897 */
[----:B------:R-:W-:Y:S01]  /*6f80*/  LDSM.16.MT88.4 R164, [R203+0x5900] ;  /* 0x00590000cba4783b */ /* 0x000fe20000004200 */
[----:B------:R-:W2:Y:S01]  /*6f90*/  MUFU.EX2 R135, R135 ;  /* 0x0000008700877308 */ /* 0x000ea20000000800 */
[--C-:B------:R-:W-:Y:S02]  /*6fa0*/  FFMA.FTZ R175, R162, c[0x0][0x2d0], -R151.reuse ;  /* 0x0000b400a2af7a23 */ /* 0x100fe40000010897 */
[--C-:B------:R-:W-:Y:S02]  /*6fb0*/  FFMA.FTZ R176, R142, c[0x0][0x2d0], -R151.reuse ;  /* 0x0000b4008eb07a23 */ /* 0x100fe40000010897 */
[--C-:B------:R-:W-:Y:S02]  /*6fc0*/  FFMA.FTZ R177, R140, c[0x0][0x2d0], -R151.reuse ;  /* 0x0000b4008cb17a23 */ /* 0x100fe40000010897 */
[--C-:B------:R-:W-:Y:S02]  /*6fd0*/  FFMA.FTZ R227, R160, c[0x0][0x2d0], -R151.reuse ;  /* 0x0000b400a0e37a23 */ /* 0x100fe40000010897 */
[--C-:B------:R-:W-:Y:S01]  /*6fe0*/  FFMA.FTZ R228, R158, c[0x0][0x2d0], -R151.reuse ;  /* 0x0000b4009ee47a23 */ /* 0x100fe20000010897 */
[----:B------:R-:W-:Y:S01]  /*6ff0*/  MUFU.EX2 R134, R134 ;  /* 0x0000008600867308 */ /* 0x000fe20000000800 */
[--C-:B------:R-:W-:Y:S01]  /*7000*/  FFMA.FTZ R229, R156, c[0x0][0x2d0], -R151.reuse ;  /* 0x0000b4009ce57a23 */ /* 0x100fe20000010897 */
[----:B-1----:R-:W-:Y:S01]  /*7010*/  FMNMX.FTZ R132, R5, R132, !PT ;  /* 0x0000008405847209 */ /* 0x002fe20007810000 */
[--C-:B------:R-:W-:Y:S02]  /*7020*/  FFMA.FTZ R230, R154, c[0x0][0x2d0], -R151.reuse ;  /* 0x0000b4009ae67a23 */ /* 0x100fe40000010897 */
[--C-:B------:R-:W-:Y:S01]  /*7030*/  FFMA.FTZ R235, R152, c[0x0][0x2d0], -R151.reuse ;  /* 0x0000b40098eb7a23 */ /* 0x100fe20000010897 */
[C---:B------:R-:W-:Y:S01]  /*7040*/  FSETP.NEU.FTZ.AND P0, PT, R132.reuse, -INF , PT ;  /* 0xff8000008400780b */ /* 0x040fe20003f1d000 */
[----:B------:R-:W-:Y:S02]  /*7050*/  FMUL.FTZ R144, R132, c[0x0][0x2d0] ;  /* 0x0000b40084907a20 */ /* 0x000fe40000410000 */
[--C-:B------:R-:W-:Y:S01]  /*7060*/  FFMA.FTZ R236, R150, c[0x0][0x2d0], -R151.reuse ;  /* 0x0000b40096ec7a23 */ /* 0x100fe20000010897 */
[----:B------:R-:W-:Y:S01]  /*7070*/  FSEL R5, R132, RZ, P0 ;  /* 0x000000ff84057208 */ /* 0x000fe20000000000 */
[----:B------:R-:W1:Y:S01]  /*7080*/  MUFU.EX2 R169, R169 ;  /* 0x000000a900a97308 */ /* 0x000e620000000800 */
[----:B------:R-:W-:Y:S01]  /*7090*/  FSEL R144, R144, RZ, P0 ;  /* 0x000000ff90907208 */ /* 0x000fe20000000000 */
[--C-:B------:R-:W-:Y:S01]  /*70a0*/  FFMA.FTZ R237, R148, c[0x0][0x2d0], -R151.reuse ;  /* 0x0000b40094ed7a23 */ /* 0x100fe20000010897 */
[----:B--2---:R-:W-:Y:S01]  /*70b0*/  F2FP.PACK_AB R136, R135, R168 ;  /* 0x000000a88788723e */ /* 0x004fe200000000ff */
[----:B------:R-:W-:Y:S01]  /*70c0*/  FADD.FTZ R5, -R5, R2 ;  /* 0x0000000205057221 */ /* 0x000fe20000010100 */
[----:B------:R-:W-:Y:S01]  /*70d0*/  PLOP3.LUT P0, PT, PT, PT, UP0, 0x80, 0x0 ;  /* 0x000000000000781c */ /* 0x000fe20003f0f008 */
[--C-:B------:R-:W-:Y:S02]  /*70e0*/  FFMA.FTZ R173, R13, c[0x0][0x2d0], -R144.reuse ;  /* 0x0000b4000dad7a23 */ /* 0x100fe40000010890 */
[----:B------:R-:W2:Y:S01]  /*70f0*/  LDSM.16.MT88.4 R12, [R203+0x100] ;  /* 0x00010000cb0c783b */ /* 0x000ea20000004200 */
[--C-:B------:R-:W-:Y:S01]  /*7100*/  FFMA.FTZ R172, R225, c[0x0][0x2d0], -R144.reuse ;  /* 0x0000b400e1ac7a23 */ /* 0x100fe20000010890 */
[----:B------:R-:W3:Y:S01]  /*7110*/  MUFU.EX2 R3, R6 ;  /* 0x0000000600037308 */ /* 0x000ee20000000800 */
[--C-:B------:R-:W-:Y:S02]  /*7120*/  FFMA.FTZ R171, R11, c[0x0][0x2d0], -R144.reuse ;  /* 0x0000b4000bab7a23 */ /* 0x100fe40000010890 */
[--C-:B------:R-:W-:Y:S02]  /*7130*/  FFMA.FTZ R170, R9, c[0x0][0x2d0], -R144.reuse ;  /* 0x0000b40009aa7a23 */ /* 0x100fe40000010890 */
[----:B------:R-:W-:Y:S02]  /*7140*/  FMUL.FTZ R2, R5, c[0x0][0x2d0] ;  /* 0x0000b40005027a20 */ /* 0x000fe40000410000 */
[--C-:B------:R-:W-:Y:S02]  /*7150*/  FFMA.FTZ R178, R163, c[0x0][0x2d0], -R144.reuse ;  /* 0x0000b400a3b27a23 */ /* 0x100fe40000010890 */
[--C-:B------:R-:W-:Y:S01]  /*7160*/  FFMA.FTZ R179, R161, c[0x0][0x2d0], -R144.reuse ;  /* 0x0000b400a1b37a23 */ /* 0x100fe20000010890 */
[----:B------:R-:W-:Y:S01]  /*7170*/  MUFU.EX2 R173, R173 ;  /* 0x000000ad00ad7308 */ /* 0x000fe20000000800 */
[----:B------:R-:W-:Y:S01]  /*7180*/  LDSM.16.MT88.4 R160, [R196+0x3900] ;  /* 0x00390000c4a0783b */ /* 0x000fe20000004200 */
[--C-:B------:R-:W-:Y:S01]  /*7190*/  FFMA.FTZ R225, R143, c[0x0][0x2d0], -R144.reuse ;  /* 0x0000b4008fe17a23 */ /* 0x100fe20000010890 */
[----:B-1----:R-:W-:Y:S01]  /*71a0*/  F2FP.PACK_AB R138, R169, R134 ;  /* 0x00000086a98a723e */ /* 0x002fe200000000ff */
[--C-:B------:R-:W-:Y:S02]  /*71b0*/  FFMA.FTZ R226, R141, c[0x0][0x2d0], -R144.reuse ;  /* 0x0000b4008de27a23 */ /* 0x100fe40000010890 */
[--C-:B------:R-:W-:Y:S03]  /*71c0*/  FFMA.FTZ R231, R159, c[0x0][0x2d0], -R144.reuse ;  /* 0x0000b4009fe77a23 */ /* 0x100fe60000010890 */
[----:B------:R-:W-:Y:S01]  /*71d0*/  LDSM.16.MT88.4 R140, [R197+0x2900] ;  /* 0x00290000c58c783b */ /* 0x000fe20000004200 */
[----:B------:R-:W1:Y:S01]  /*71e0*/  MUFU.EX2 R172, R172 ;  /* 0x000000ac00ac7308 */ /* 0x000e620000000800 */
[--C-:B------:R-:W-:Y:S02]  /*71f0*/  FFMA.FTZ R232, R157, c[0x0][0x2d0], -R144.reuse ;  /* 0x0000b4009de87a23 */ /* 0x100fe40000010890 */
[--C-:B------:R-:W-:Y:S02]  /*7200*/  FFMA.FTZ R233, R155, c[0x0][0x2d0], -R144.reuse ;  /* 0x0000b4009be97a23 */ /* 0x100fe40000010890 */
[C---:B---3--:R-:W-:Y:S02]  /*7210*/  FMUL.FTZ R4, R3.reuse, R128 ;  /* 0x0000008003047220 */ /* 0x048fe40000410000 */
[C---:B------:R-:W-:Y:S01]  /*7220*/  FMUL.FTZ R5, R3.reuse, R129 ;  /* 0x0000008103057220 */ /* 0x040fe20000410000 */
[----:B------:R-:W-:Y:S01]  /*7230*/  LDSM.16.MT88.4 R156, [R197+0x3900] ;  /* 0x00390000c59c783b */ /* 0x000fe20000004200 */
[C---:B------:R-:W-:Y:S01]  /*7240*/  FMUL.FTZ R8, R3.reuse, R124 ;  /* 0x0000007c03087220 */ /* 0x040fe20000410000 */
[----:B------:R-:W-:Y:S01]  /*7250*/  MUFU.EX2 R171, R171 ;  /* 0x000000ab00ab7308 */ /* 0x000fe20000000800 */
[C---:B------:R-:W-:Y:S02]  /*7260*/  FMUL.FTZ R9, R3.reuse, R125 ;  /* 0x0000007d03097220 */ /* 0x040fe40000410000 */
[C---:B------:R-:W-:Y:S02]  /*7270*/  FMUL.FTZ R16, R3.reuse, R116 ;  /* 0x0000007403107220 */ /* 0x040fe40000410000 */
[C---:B------:R-:W-:Y:S02]  /*7280*/  FMUL.FTZ R17, R3.reuse, R117 ;  /* 0x0000007503117220 */ /* 0x040fe40000410000 */
[C---:B------:R-:W-:Y:S02]  /*7290*/  FMUL.FTZ R24, R3.reuse, R108 ;  /* 0x0000006c03187220 */ /* 0x040fe40000410000 */
[C---:B------:R-:W-:Y:S01]  /*72a0*/  FMUL.FTZ R25, R3.reuse, R109 ;  /* 0x0000006d03197220 */ /* 0x040fe20000410000 */
[----:B------:R-:W3:Y:S01]  /*72b0*/  MUFU.EX2 R170, R170 ;  /* 0x000000aa00aa7308 */ /* 0x000ee20000000800 */
[C---:B------:R-:W-:Y:S02]  /*72c0*/  FMUL.FTZ R32, R3.reuse, R100 ;  /* 0x0000006403207220 */ /* 0x040fe40000410000 */
[----:B------:R-:W-:Y:S01]  /*72d0*/  FMUL.FTZ R33, R3, R101 ;  /* 0x0000006503217220 */ /* 0x000fe20000410000 */
[----:B-1----:R-:W-:Y:S01]  /*72e0*/  F2FP.PACK_AB R137, R172, R173 ;  /* 0x000000adac89723e */ /* 0x002fe200000000ff */
[--C-:B------:R-:W-:Y:S02]  /*72f0*/  FFMA.FTZ R234, R153, c[0x0][0x2d0], -R144.reuse ;  /* 0x0000b40099ea7a23 */ /* 0x100fe40000010890 */
[----:B------:R-:W-:Y:S01]  /*7300*/  LDSM.16.MT88.4 R152, [R198+0x3900] ;  /* 0x00390000c698783b */ /* 0x000fe20000004200 */
[--C-:B------:R-:W-:Y:S02]  /*7310*/  FFMA.FTZ R239, R149, c[0x0][0x2d0], -R144.reuse ;  /* 0x0000b40095ef7a23 */ /* 0x100fe40000010890 */
[----:B------:R-:W1:Y:S01]  /*7320*/  MUFU.EX2 R2, R2 ;  /* 0x0000000200027308 */ /* 0x000e620000000800 */
[--C-:B------:R-:W-:Y:S02]  /*7330*/  FFMA.FTZ R240, R147, c[0x0][0x2d0], -R144.reuse ;  /* 0x0000b40093f07a23 */ /* 0x100fe40000010890 */
[--C-:B------:R-:W-:Y:S02]  /*7340*/  FFMA.FTZ R241, R145, c[0x0][0x2d0], -R144.reuse ;  /* 0x0000b40091f17a23 */ /* 0x100fe40000010890 */
[----:B------:R-:W-:Y:S02]  /*7350*/  FFMA.FTZ R151, R146, c[0x0][0x2d0], -R151 ;  /* 0x0000b40092977a23 */ /* 0x000fe40000010897 */
[----:B------:R-:W-:Y:S02]  /*7360*/  FFMA.FTZ R144, R133, c[0x0][0x2d0], -R144 ;  /* 0x0000b40085907a23 */ /* 0x000fe40000010890 */
[C---:B------:R-:W-:Y:S01]  /*7370*/  FMUL.FTZ R36, R3.reuse, R36 ;  /* 0x0000002403247220 */ /* 0x040fe20000410000 */
[----:B------:R-:W-:Y:S01]  /*7380*/  MUFU.EX2 R238, R151 ;  /* 0x0000009700ee7308 */ /* 0x000fe20000000800 */
[C---:B------:R-:W-:Y:S02]  /*7390*/  FMUL.FTZ R37, R3.reuse, R37 ;  /* 0x0000002503257220 */ /* 0x040fe40000410000 */
[C---:B------:R-:W-:Y:S01]  /*73a0*/  FMUL.FTZ R40, R3.reuse, R40 ;  /* 0x0000002803287220 */ /* 0x040fe20000410000 */
[----:B---3--:R-:W-:Y:S01]  /*73b0*/  F2FP.PACK_AB R139, R170, R171 ;  /* 0x000000abaa8b723e */ /* 0x008fe200000000ff */
[C---:B------:R-:W-:Y:S02]  /*73c0*/  FMUL.FTZ R41, R3.reuse, R41 ;  /* 0x0000002903297220 */ /* 0x040fe40000410000 */
[C---:B------:R-:W-:Y:S02]  /*73d0*/  FMUL.FTZ R44, R3.reuse, R44 ;  /* 0x0000002c032c7220 */ /* 0x040fe40000410000 */
[C---:B------:R-:W-:Y:S01]  /*73e0*/  FMUL.FTZ R45, R3.reuse, R45 ;  /* 0x0000002d032d7220 */ /* 0x040fe20000410000 */
[----:B------:R3:W-:Y:S01]  /*73f0*/  MUFU.EX2 R242, R144 ;  /* 0x0000009000f27308 */ /* 0x0007e20000000800 */
[C---:B------:R-:W-:Y:S02]  /*7400*/  FMUL.FTZ R48, R3.reuse, R48 ;  /* 0x0000003003307220 */ /* 0x040fe40000410000 */
[C---:B------:R-:W-:Y:S02]  /*7410*/  FMUL.FTZ R49, R3.reuse, R49 ;  /* 0x0000003103317220 */ /* 0x040fe40000410000 */
[C---:B-1----:R-:W-:Y:S02]  /*7420*/  FMUL.FTZ R6, R2.reuse, R130 ;  /* 0x0000008202067220 */ /* 0x042fe40000410000 */
[C---:B------:R-:W-:Y:S02]  /*7430*/  FMUL.FTZ R7, R2.reuse, R131 ;  /* 0x0000008302077220 */ /* 0x040fe40000410000 */
[----:B------:R-:W-:Y:S01]  /*7440*/  LDSM.16.MT88.4 R128, [R198+0x2900] ;  /* 0x00290000c680783b */ /* 0x000fe20000004200 */
[C---:B------:R-:W-:Y:S01]  /*7450*/  FMUL.FTZ R10, R2.reuse, R126 ;  /* 0x0000007e020a7220 */ /* 0x040fe20000410000 */
[----:B------:R-:W-:Y:S01]  /*7460*/  MUFU.EX2 R174, R174 ;  /* 0x000000ae00ae7308 */ /* 0x000fe20000000800 */
[C---:B------:R-:W-:Y:S02]  /*7470*/  FMUL.FTZ R11, R2.reuse, R127 ;  /* 0x0000007f020b7220 */ /* 0x040fe40000410000 */
[C---:B--2---:R-:W-:Y:S03]  /*7480*/  HMMA.16816.F32 R4, R136.reuse, R12, R4 ;  /* 0x0000000c8804723c */ /* 0x044fe60000001804 */
[----:B------:R-:W-:Y:S02]  /*7490*/  LDSM.16.MT88.4 R124, [R203+0x2900] ;  /* 0x00290000cb7c783b */ /* 0x000fe40000004200 */
[C---:B------:R-:W-:Y:S02]  /*74a0*/  FMUL.FTZ R18, R2.reuse, R118 ;  /* 0x0000007602127220 */ /* 0x040fe40000410000 */
[C---:B------:R-:W-:Y:S01]  /*74b0*/  FMUL.FTZ R12, R3.reuse, R120 ;  /* 0x00000078030c7220 */ /* 0x040fe20000410000 */
[C---:B------:R-:W-:Y:S01]  /*74c0*/  HMMA.16816.F32 R8, R136.reuse, R14, R8 ;  /* 0x0000000e8808723c */ /* 0x040fe20000001808 */
[----:B------:R-:W1:Y:S02]  /*74d0*/  MUFU.EX2 R175, R175 ;  /* 0x000000af00af7308 */ /* 0x000e640000000800 */
[----:B---3--:R-:W-:Y:S01]  /*74e0*/  LDSM.16.MT88.4 R144, [R196+0x1900] ;  /* 0x00190000c490783b */ /* 0x008fe20000004200 */
[C---:B------:R-:W-:Y:S02]  /*74f0*/  FMUL.FTZ R13, R3.reuse, R121 ;  /* 0x00000079030d7220 */ /* 0x040fe40000410000 */
[C---:B------:R-:W-:Y:S02]  /*7500*/  FMUL.FTZ R19, R2.reuse, R119 ;  /* 0x0000007702137220 */ /* 0x040fe40000410000 */
[C---:B------:R-:W-:Y:S03]  /*7510*/  FMUL.FTZ R14, R2.reuse, R122 ;  /* 0x0000007a020e7220 */ /* 0x040fe60000410000 */
[----:B------:R-:W-:Y:S01]  /*7520*/  LDSM.16.MT88.4 R116, [R198+0x900] ;  /* 0x00090000c674783b */ /* 0x000fe20000004200 */
[C---:B------:R-:W-:Y:S01]  /*7530*/  FMUL.FTZ R15, R2.reuse, R123 ;  /* 0x0000007b020f7220 */ /* 0x040fe20000410000 */
[----:B------:R-:W-:Y:S01]  /*7540*/  MUFU.EX2 R176, R176 ;  /* 0x000000b000b07308 */ /* 0x000fe20000000800 */
[C---:B------:R-:W-:Y:S02]  /*7550*/  FMUL.FTZ R26, R2.reuse, R110 ;  /* 0x0000006e021a7220 */ /* 0x040fe40000410000 */
[C---:B------:R-:W-:Y:S02]  /*7560*/  FMUL.FTZ R27, R2.reuse, R111 ;  /* 0x0000006f021b7220 */ /* 0x040fe40000410000 */
[C---:B------:R-:W-:Y:S01]  /*7570*/  FMUL.FTZ R34, R2.reuse, R102 ;  /* 0x0000006602227220 */ /* 0x040fe20000410000 */
[C---:B------:R-:W-:Y:S01]  /*7580*/  HMMA.16816.F32 R12, R136.reuse, R20, R12 ;  /* 0x00000014880c723c */ /* 0x040fe2000000180c */
[----:B------:R-:W2:Y:S02]  /*7590*/  LDSM.16.MT88.4 R120, [R196+0x100] ;  /* 0x00010000c478783b */ /* 0x000ea40000004200 */
[C---:B------:R-:W-:Y:S01]  /*75a0*/  FMUL.FTZ R35, R2.reuse, R103 ;  /* 0x0000006702237220 */ /* 0x040fe20000410000 */
[----:B------:R-:W-:Y:S01]  /*75b0*/  MUFU.EX2 R177, R177 ;  /* 0x000000b100b17308 */ /* 0x000fe20000000800 */
[C---:B------:R-:W-:Y:S02]  /*75c0*/  FMUL.FTZ R38, R2.reuse, R38 ;  /* 0x0000002602267220 */ /* 0x040fe40000410000 */
[C---:B------:R-:W-:Y:S01]  /*75d0*/  FMUL.FTZ R20, R3.reuse, R112 ;  /* 0x0000007003147220 */ /* 0x040fe20000410000 */
[C---:B------:R-:W-:Y:S01]  /*75e0*/  HMMA.16816.F32 R16, R136.reuse, R22, R16 ;  /* 0x000000168810723c */ /* 0x040fe20000001810 */
[----:B------:R-:W-:Y:S03]  /*75f0*/  LDSM.16.MT88.4 R100, [R197+0x2100] ;  /* 0x00210000c564783b */ /* 0x000fe60000004200 */
[C---:B------:R-:W-:Y:S02]  /*7600*/  FMUL.FTZ R21, R3.reuse, R113 ;  /* 0x0000007103157220 */ /* 0x040fe40000410000 */
[C---:B------:R-:W-:Y:S01]  /*7610*/  FMUL.FTZ R39, R2.reuse, R39 ;  /* 0x0000002702277220 */ /* 0x040fe20000410000 */
[----:B------:R-:W-:Y:S01]  /*7620*/  MUFU.EX2 R178, R178 ;  /* 0x000000b200b27308 */ /* 0x000fe20000000800 */
[C---:B------:R-:W-:Y:S01]  /*7630*/  FMUL.FTZ R22, R2.reuse, R114 ;  /* 0x0000007202167220 */ /* 0x040fe20000410000 */
[----:B------:R-:W-:Y:S03]  /*7640*/  LDSM.16.MT88.4 R108, [R196+0x2100] ;  /* 0x00210000c46c783b */ /* 0x000fe60000004200 */
[C---:B------:R-:W-:Y:S02]  /*7650*/  FMUL.FTZ R23, R2.reuse, R115 ;  /* 0x0000007302177220 */ /* 0x040fe40000410000 */
[C---:B------:R-:W-:Y:S02]  /*7660*/  FMUL.FTZ R42, R2.reuse, R42 ;  /* 0x0000002a022a7220 */ /* 0x040fe40000410000 */
[C---:B------:R-:W-:Y:S01]  /*7670*/  FMUL.FTZ R43, R2.reuse, R43 ;  /* 0x0000002b022b7220 */ /* 0x040fe20000410000 */
[----:B------:R-:W3:Y:S01]  /*7680*/  LDSM.16.MT88.4 R112, [R203+0x2100] ;  /* 0x00210000cb70783b */ /* 0x000ee20000004200 */
[C---:B------:R-:W-:Y:S01]  /*7690*/  FMUL.FTZ R46, R2.reuse, R46 ;  /* 0x0000002e022e7220 */ /* 0x040fe20000410000 */
[C---:B------:R-:W-:Y:S01]  /*76a0*/  HMMA.16816.F32 R20, R136.reuse, R28, R20 ;  /* 0x0000001c8814723c */ /* 0x040fe20000001814 */
[----:B------:R-:W4:Y:S02]  /*76b0*/  MUFU.EX2 R179, R179 ;  /* 0x000000b300b37308 */ /* 0x000f240000000800 */
[C---:B------:R-:W-:Y:S02]  /*76c0*/  FMUL.FTZ R47, R2.reuse, R47 ;  /* 0x0000002f022f7220 */ /* 0x040fe40000410000 */
[C---:B------:R-:W-:Y:S01]  /*76d0*/  FMUL.FTZ R50, R2.reuse, R50 ;  /* 0x0000003202327220 */ /* 0x040fe20000410000 */
[----:B------:R-:W-:Y:S01]  /*76e0*/  LDSM.16.MT88.4 R148, [R203+0x3900] ;  /* 0x00390000cb94783b */ /* 0x000fe20000004200 */
[C---:B------:R-:W-:Y:S01]  /*76f0*/  FMUL.FTZ R28, R3.reuse, R104 ;  /* 0x00000068031c7220 */ /* 0x040fe20000410000 */
[C---:B------:R-:W-:Y:S03]  /*7700*/  HMMA.16816.F32 R24, R136.reuse, R30, R24 ;  /* 0x0000001e8818723c */ /* 0x040fe60000001818 */
[----:B------:R-:W-:Y:S01]  /*7710*/  MUFU.EX2 R225, R225 ;  /* 0x000000e100e17308 */ /* 0x000fe20000000800 */
[C---:B------:R-:W-:Y:S02]  /*7720*/  FMUL.FTZ R29, R3.reuse, R105 ;  /* 0x00000069031d7220 */ /* 0x040fe40000410000 */
[C---:B------:R-:W-:Y:S02]  /*7730*/  FMUL.FTZ R51, R2.reuse, R51 ;  /* 0x0000003302337220 */ /* 0x040fe40000410000 */
[C---:B------:R-:W-:Y:S04]  /*7740*/  FMUL.FTZ R30, R2.reuse, R106 ;  /* 0x0000006a021e7220 */ /* 0x040fe80000410000 */
[C---:B------:R-:W-:Y:S01]  /*7750*/  FMUL.FTZ R31, R2.reuse, R107 ;  /* 0x0000006b021f7220 */ /* 0x040fe20000410000 */
[----:B------:R-:W5:Y:S01]  /*7760*/  MUFU.EX2 R226, R226 ;  /* 0x000000e200e27308 */ /* 0x000f620000000800 */
[----:B------:R-:W1:Y:S01]  /*7770*/  LDSM.16.MT88.4 R104, [R198+0x2100] ;  /* 0x00210000c668783b */ /* 0x000e620000004200 */
[C---:B------:R-:W-:Y:S02]  /*7780*/  FMUL.FTZ R52, R3.reuse, R52 ;  /* 0x0000003403347220 */ /* 0x040fe40000410000 */
[C---:B------:R-:W-:Y:S02]  /*7790*/  FMUL.FTZ R53, R3.reuse, R53 ;  /* 0x0000003503357220 */ /* 0x040fe40000410000 */
[C---:B--2---:R-:W-:Y:S03]  /*77a0*/  HMMA.16816.F32 R28, R136.reuse, R120, R28 ;  /* 0x00000078881c723c */ /* 0x044fe6000000181c */
        /* <DEDUP_REMOVED lines=8> */
[----:B------:R-:W2:Y:S01]  /*7830*/  MUFU.EX2 R228, R228 ;  /* 0x000000e400e47308 */ /* 0x000ea20000000800 */
[C---:B---3--:R-:W-:Y:S04]  /*7840*/  HMMA.16816.F32 R36, R136.reuse, R112, R36 ;  /* 0x000000708824723c */ /* 0x048fe80000001824 */
[C---:B------:R-:W-:Y:S02]  /*7850*/  FMUL.FTZ R59, R2.reuse, R59 ;  /* 0x0000003b023b7220 */ /* 0x040fe40000410000 */
[C---:B------:R-:W-:Y:S02]  /*7860*/  FMUL.FTZ R60, R3.reuse, R60 ;  /* 0x0000003c033c7220 */ /* 0x040fe40000410000 */
[C---:B------:R-:W-:Y:S01]  /*7870*/  HMMA.16816.F32 R40, R136.reuse, R114, R40 ;  /* 0x000000728828723c */ /* 0x040fe20000001828 */
[----:B------:R-:W-:Y:S01]  /*7880*/  LDSM.16.MT88.4 R112, [R203+0x900] ;  /* 0x00090000cb70783b */ /* 0x000fe20000004200 */
[----:B------:R-:W-:Y:S02]  /*7890*/  MUFU.EX2 R229, R229 ;  /* 0x000000e500e57308 */ /* 0x000fe40000000800 */
[C---:B------:R-:W-:Y:S02]  /*78a0*/  FMUL.FTZ R61, R3.reuse, R61 ;  /* 0x0000003d033d7220 */ /* 0x040fe40000410000 */
[C---:B------:R-:W-:Y:S02]  /*78b0*/  FMUL.FTZ R62, R2.reuse, R62 ;  /* 0x0000003e023e7220 */ /* 0x040fe40000410000 */
[C---:B------:R-:W-:Y:S01]  /*78c0*/  FMUL.FTZ R63, R2.reuse, R63 ;  /* 0x0000003f023f7220 */ /* 0x040fe20000410000 */
[C---:B-1----:R-:W-:Y:S03]  /*78d0*/  HMMA.16816.F32 R44, R136.reuse, R104, R44 ;  /* 0x00000068882c723c */ /* 0x042fe6000000182c */
[----:B------:R-:W1:Y:S01]  /*78e0*/  MUFU.EX2 R230, R230 ;  /* 0x000000e600e67308 */ /* 0x000e620000000800 */
[C---:B------:R-:W-:Y:S02]  /*78f0*/  FMUL.FTZ R64, R3.reuse, R64 ;  /* 0x0000004003407220 */ /* 0x040fe40000410000 */
[C---:B------:R-:W-:Y:S02]  /*7900*/  FMUL.FTZ R65, R3.reuse, R65 ;  /* 0x0000004103417220 */ /* 0x040fe40000410000 */
[C---:B------:R-:W-:Y:S01]  /*7910*/  FMUL.FTZ R66, R2.reuse, R66 ;  /* 0x0000004202427220 */ /* 0x040fe20000410000 */
[C---:B------:R-:W-:Y:S01]  /*7920*/  HMMA.16816.F32 R48, R136.reuse, R106, R48 ;  /* 0x0000006a8830723c */ /* 0x040fe20000001830 */
[----:B------:R-:W3:Y:S03]  /*7930*/  LDSM.16.MT88.4 R104, [R203+0x4100] ;  /* 0x00410000cb68783b */ /* 0x000ee60000004200 */
[----:B------:R-:W-:Y:S01]  /*7940*/  MUFU.EX2 R231, R231 ;  /* 0x000000e700e77308 */ /* 0x000fe20000000800 */
[C---:B------:R-:W-:Y:S02]  /*7950*/  FMUL.FTZ R67, R2.reuse, R67 ;  /* 0x0000004302437220 */ /* 0x040fe40000410000 */
[C---:B------:R-:W-:Y:S01]  /*7960*/  FMUL.FTZ R68, R3.reuse, R68 ;  /* 0x0000004403447220 */ /* 0x040fe20000410000 */
[C---:B------:R-:W-:Y:S04]  /*7970*/  HMMA.16816.F32 R52, R136.reuse, R100, R52 ;  /* 0x000000648834723c */ /* 0x040fe80000001834 */
[C---:B------:R-:W-:Y:S02]  /*7980*/  FMUL.FTZ R69, R3.reuse, R69 ;  /* 0x0000004503457220 */ /* 0x040fe40000410000 */
[----:B------:R-:W1:Y:S01]  /*7990*/  MUFU.EX2 R232, R232 ;  /* 0x000000e800e87308 */ /* 0x000e620000000800 */
[C---:B------:R-:W-:Y:S01]  /*79a0*/  FMUL.FTZ R70, R2.reuse, R70 ;  /* 0x0000004602467220 */ /* 0x040fe20000410000 */
[C---:B------:R-:W-:Y:S01]  /*79b0*/  HMMA.16816.F32 R56, R136.reuse, R102, R56 ;  /* 0x000000668838723c */ /* 0x040fe20000001838 */
[----:B------:R-:W1:Y:S03]  /*79c0*/  LDSM.16.MT88.4 R100, [R198+0x4100] ;  /* 0x00410000c664783b */ /* 0x000e660000004200 */
[C---:B------:R-:W-:Y:S02]  /*79d0*/  FMUL.FTZ R71, R2.reuse, R71 ;  /* 0x0000004702477220 */ /* 0x040fe40000410000 */
[C---:B------:R-:W-:Y:S02]  /*79e0*/  FMUL.FTZ R72, R3.reuse, R72 ;  /* 0x0000004803487220 */ /* 0x040fe40000410000 */
[----:B------:R-:W-:Y:S01]  /*79f0*/  MUFU.EX2 R233, R233 ;  /* 0x000000e900e97308 */ /* 0x000fe20000000800 */
[C---:B------:R-:W-:Y:S03]  /*7a00*/  HMMA.16816.F32 R60, R136.reuse, R108, R60 ;  /* 0x0000006c883c723c */ /* 0x040fe6000000183c */
[C---:B------:R-:W-:Y:S02]  /*7a10*/  FMUL.FTZ R73, R3.reuse, R73 ;  /* 0x0000004903497220 */ /* 0x040fe40000410000 */
[C---:B------:R-:W-:Y:S03]  /*7a20*/  FMUL.FTZ R74, R2.reuse, R74 ;  /* 0x0000004a024a7220 */ /* 0x040fe60000410000 */
[C---:B------:R-:W-:Y:S01]  /*7a30*/  HMMA.16816.F32 R64, R136.reuse, R110, R64 ;  /* 0x0000006e8840723c */ /* 0x040fe20000001840 */
[----:B------:R-:W2:Y:S01]  /*7a40*/  LDSM.16.MT88.4 R108, [R197+0x4100] ;  /* 0x00410000c56c783b */ /* 0x000ea20000004200 */
[----:B------:R-:W2:Y:S02]  /*7a50*/  MUFU.EX2 R234, R234 ;  /* 0x000000ea00ea7308 */ /* 0x000ea40000000800 */
[C---:B------:R-:W-:Y:S02]  /*7a60*/  FMUL.FTZ R75, R2.reuse, R75 ;  /* 0x0000004b024b7220 */ /* 0x040fe40000410000 */
[C---:B------:R-:W-:Y:S02]  /*7a70*/  FMUL.FTZ R76, R3.reuse, R76 ;  /* 0x0000004c034c7220 */ /* 0x040fe40000410000 */
[C---:B------:R-:W-:Y:S01]  /*7a80*/  FMUL.FTZ R77, R3.reuse, R77 ;  /* 0x0000004d034d7220 */ /* 0x040fe20000410000 */
[C---:B---3--:R-:W-:Y:S03]  /*7a90*/  HMMA.16816.F32 R68, R136.reuse, R104, R68 ;  /* 0x000000688844723c */ /* 0x048fe60000001844 */
[C---:B------:R-:W-:Y:S01]  /*7aa0*/  FMUL.FTZ R78, R2.reuse, R78 ;  /* 0x0000004e024e7220 */ /* 0x040fe20000410000 */
[----:B------:R-:W-:Y:S01]  /*7ab0*/  MUFU.EX2 R235, R235 ;  /* 0x000000eb00eb7308 */ /* 0x000fe20000000800 */
[C---:B------:R-:W-:Y:S02]  /*7ac0*/  FMUL.FTZ R79, R2.reuse, R79 ;  /* 0x0000004f024f7220 */ /* 0x040fe40000410000 */
[C---:B------:R-:W-:Y:S01]  /*7ad0*/  FMUL.FTZ R80, R3.reuse, R80 ;  /* 0x0000005003507220 */ /* 0x040fe20000410000 */
[C---:B------:R-:W-:Y:S01]  /*7ae0*/  HMMA.16816.F32 R72, R136.reuse, R106, R72 ;  /* 0x0000006a8848723c */ /* 0x040fe20000001848 */
[----:B------:R-:W3:Y:S03]  /*7af0*/  LDSM.16.MT88.4 R104, [R196+0x4100] ;  /* 0x00410000c468783b */ /* 0x000ee60000004200 */
[C---:B------:R-:W-:Y:S02]  /*7b00*/  FMUL.FTZ R81, R3.reuse, R81 ;  /* 0x0000005103517220 */ /* 0x040fe40000410000 */
[C---:B------:R-:W-:Y:S01]  /*7b10*/  FMUL.FTZ R82, R2.reuse, R82 ;  /* 0x0000005202527220 */ /* 0x040fe20000410000 */
[----:B------:R-:W2:Y:S01]  /*7b20*/  MUFU.EX2 R236, R236 ;  /* 0x000000ec00ec7308 */ /* 0x000ea20000000800 */
[C---:B-1----:R-:W-:Y:S04]  /*7b30*/  HMMA.16816.F32 R76, R136.reuse, R100, R76 ;  /* 0x00000064884c723c */ /* 0x042fe8000000184c */
[C---:B------:R-:W-:Y:S02]  /*7b40*/  FMUL.FTZ R83, R2.reuse, R83 ;  /* 0x0000005302537220 */ /* 0x040fe40000410000 */
[----:B------:R-:W-:Y:S01]  /*7b50*/  FMUL.FTZ R84, R3, R84 ;  /* 0x0000005403547220 */ /* 0x000fe20000410000 */
[----:B------:R-:W-:Y:S01]  /*7b60*/  F2FP.PACK_AB R100, R175, R174 ;  /* 0x000000aeaf64723e */ /* 0x000fe200000000ff */
[----:B------:R-:W-:Y:S01]  /*7b70*/  FMUL.FTZ R85, R3, R85 ;  /* 0x0000005503557220 */ /* 0x000fe20000410000 */
[----:B----4-:R-:W-:Y:S01]  /*7b80*/  F2FP.PACK_AB R101, R179, R178 ;  /* 0x000000b2b365723e */ /* 0x010fe200000000ff */
[----:B------:R-:W-:Y:S01]  /*7b90*/  MUFU.EX2 R237, R237 ;  /* 0x000000ed00ed7308 */ /* 0x000fe20000000800 */
[C---:B------:R-:W-:Y:S03]  /*7ba0*/  HMMA.16816.F32 R80, R136.reuse, R102, R80 ;  /* 0x000000668850723c */ /* 0x040fe60000001850 */
[C---:B------:R-:W-:Y:S02]  /*7bb0*/  FMUL.FTZ R86, R2.reuse, R86 ;  /* 0x0000005602567220 */ /* 0x040fe40000410000 */
[C---:B------:R-:W-:Y:S02]  /*7bc0*/  FMUL.FTZ R87, R2.reuse, R87 ;  /* 0x0000005702577220 */ /* 0x040fe40000410000 */
[----:B------:R-:W-:Y:S01]  /*7bd0*/  FMUL.FTZ R88, R3, R88 ;  /* 0x0000005803587220 */ /* 0x000fe20000410000 */
[----:B------:R-:W-:Y:S01]  /*7be0*/  F2FP.PACK_AB R102, R177, R176 ;  /* 0x000000b0b166723e */ /* 0x000fe200000000ff */
[C---:B------:R-:W-:Y:S01]  /*7bf0*/  FMUL.FTZ R89, R3.reuse, R89 ;  /* 0x0000005903597220 */ /* 0x040fe20000410000 */
[----:B------:R-:W-:Y:S02]  /*7c00*/  MUFU.EX2 R239, R239 ;  /* 0x000000ef00ef7308 */ /* 0x000fe40000000800 */
[C---:B--2---:R-:W-:Y:S03]  /*7c10*/  HMMA.16816.F32 R84, R136.reuse, R108, R84 ;  /* 0x0000006c8854723c */ /* 0x044fe60000001854 */
[----:B------:R-:W-:Y:S01]  /*7c20*/  FMUL.FTZ R90, R2, R90 ;  /* 0x0000005a025a7220 */ /* 0x000fe20000410000 */
[----:B-----5:R-:W-:Y:S01]  /*7c30*/  F2FP.PACK_AB R103, R226, R225 ;  /* 0x000000e1e267723e */ /* 0x020fe200000000ff */
[C---:B------:R-:W-:Y:S02]  /*7c40*/  FMUL.FTZ R91, R2.reuse, R91 ;  /* 0x0000005b025b7220 */ /* 0x040fe40000410000 */
[C---:B------:R-:W-:Y:S01]  /*7c50*/  FMUL.FTZ R92, R3.reuse, R92 ;  /* 0x0000005c035c7220 */ /* 0x040fe20000410000 */
[----:B------:R-:W1:Y:S01]  /*7c60*/  MUFU.EX2 R240, R240 ;  /* 0x000000f000f07308 */ /* 0x000e620000000800 */
[C---:B------:R-:W-:Y:S03]  /*7c70*/  FMUL.FTZ R93, R3.reuse, R93 ;  /* 0x0000005d035d7220 */ /* 0x040fe60000410000 */
[C---:B------:R-:W-:Y:S01]  /*7c80*/  HMMA.16816.F32 R88, R136.reuse, R110, R88 ;  /* 0x0000006e8858723c */ /* 0x040fe20000001858 */
[----:B------:R-:W2:Y:S02]  /*7c90*/  LDSM.16.MT88.4 R108, [R197+0x900] ;  /* 0x00090000c56c783b */ /* 0x000ea40000004200 */
[C---:B------:R-:W-:Y:S02]  /*7ca0*/  FMUL.FTZ R94, R2.reuse, R94 ;  /* 0x0000005e025e7220 */ /* 0x040fe40000410000 */
[C---:B------:R-:W-:Y:S01]  /*7cb0*/  FMUL.FTZ R95, R2.reuse, R95 ;  /* 0x0000005f025f7220 */ /* 0x040fe20000410000 */
[----:B------:R-:W4:Y:S01]  /*7cc0*/  MUFU.EX2 R241, R241 ;  /* 0x000000f100f17308 */ /* 0x000f220000000800 */
[C---:B------:R-:W-:Y:S02]  /*7cd0*/  FMUL.FTZ R96, R3.reuse, R96 ;  /* 0x0000006003607220 */ /* 0x040fe40000410000 */
[C---:B------:R-:W-:Y:S03]  /*7ce0*/  FMUL.FTZ R97, R3.reuse, R97 ;  /* 0x0000006103617220 */ /* 0x040fe60000410000 */
[C---:B---3--:R-:W-:Y:S03]  /*7cf0*/  HMMA.16816.F32 R92, R136.reuse, R104, R92 ;  /* 0x00000068885c723c */ /* 0x048fe6000000185c */
[C---:B------:R-:W-:Y:S02]  /*7d00*/  FMUL.FTZ R98, R2.reuse, R98 ;  /* 0x0000006202627220 */ /* 0x040fe40000410000 */
[C---:B------:R-:W-:Y:S02]  /*7d10*/  FMUL.FTZ R99, R2.reuse, R99 ;  /* 0x0000006302637220 */ /* 0x040fe40000410000 */
[----:B------:R-:W-:Y:S01]  /*7d20*/  FFMA.FTZ R168, R3, R218, R168 ;  /* 0x000000da03a87223 */ /* 0x000fe200000100a8 */
[----:B------:R-:W-:Y:S01]  /*7d30*/  MOV R3, R0 ;  /* 0x0000000000037202 */ /* 0x000fe20000000f00 */
[----:B------:R-:W-:Y:S03]  /*7d40*/  FFMA.FTZ R173, R2, R219, R173 ;  /* 0x000000db02ad7223 */ /* 0x000fe600000100ad */
[----:B------:R-:W-:Y:S01]  /*7d50*/  HMMA.16816.F32 R96, R136, R106, R96 ;  /* 0x0000006a8860723c */ /* 0x000fe20000001860 */
[----:B------:R-:W3:Y:S02]  /*7d60*/  LDSM.16.MT88.4 R104, [R196+0x2900] ;  /* 0x00290000c468783b */ /* 0x000ee40000004200 */
[----:B------:R-:W-:Y:S02]  /*7d70*/  FADD.FTZ R135, R135, R168 ;  /* 0x000000a887877221 */ /* 0x000fe40000010000 */
[----:B------:R-:W-:Y:S02]  /*7d80*/  FADD.FTZ R172, R172, R173 ;  /* 0x000000adacac7221 */ /* 0x000fe40000010000 */
[----:B------:R-:W-:Y:S01]  /*7d90*/  FADD.FTZ R134, R134, R135 ;  /* 0x0000008786867221 */ /* 0x000fe20000010000 */
[C---:B------:R-:W-:Y:S01]  /*7da0*/  HMMA.16816.F32 R4, R100.reuse, R112, R4 ;  /* 0x000000706404723c */ /* 0x040fe20000001804 */
[----:B------:R-:W-:Y:S04]  /*7db0*/  LDSM.16.MT88.4 R136, [R197+0x3100] ;  /* 0x00310000c588783b */ /* 0x000fe80000004200 */
[----:B------:R-:W-:Y:S03]  /*7dc0*/  FADD.FTZ R169, R169, R134 ;  /* 0x00000086a9a97221 */ /* 0x000fe60000010000 */
[C---:B------:R-:W-:Y:S01]  /*7dd0*/  HMMA.16816.F32 R8, R100.reuse, R114, R8 ;  /* 0x000000726408723c */ /* 0x040fe20000001808 */
[----:B------:R-:W-:Y:S03]  /*7de0*/  LDSM.16.MT88.4 R112, [R198+0x4900] ;  /* 0x00490000c670783b */ /* 0x000fe60000004200 */
[----:B------:R-:W-:Y:S04]  /*7df0*/  FADD.FTZ R174, R174, R169 ;  /* 0x000000a9aeae7221 */ /* 0x000fe80000010000 */
[C---:B------:R-:W-:Y:S04]  /*7e00*/  HMMA.16816.F32 R12, R100.reuse, R116, R12 ;  /* 0x00000074640c723c */ /* 0x040fe8000000180c */
[----:B------:R-:W-:Y:S04]  /*7e10*/  FADD.FTZ R175, R175, R174 ;  /* 0x000000aeafaf7221 */ /* 0x000fe80000010000 */
[C---:B------:R-:W-:Y:S01]  /*7e20*/  HMMA.16816.F32 R16, R100.reuse, R118, R16 ;  /* 0x000000766410723c */ /* 0x040fe20000001810 */
[----:B------:R-:W-:Y:S03]  /*7e30*/  LDSM.16.MT88.4 R116, [R197+0x4900] ;  /* 0x00490000c574783b */ /* 0x000fe60000004200 */
[----:B------:R-:W-:Y:S04]  /*7e40*/  FADD.FTZ R176, R176, R175 ;  /* 0x000000afb0b07221 */ /* 0x000fe80000010000 */
[C---:B--2---:R-:W-:Y:S04]  /*7e50*/  HMMA.16816.F32 R20, R100.reuse, R108, R20 ;  /* 0x0000006c6414723c */ /* 0x044fe80000001814 */
[----:B------:R-:W-:Y:S04]  /*7e60*/  FADD.FTZ R176, R177, R176 ;  /* 0x000000b0b1b07221 */ /* 0x000fe80000010000 */
        /* <DEDUP_REMOVED lines=16> */
[----:B------:R-:W3:Y:S07]  /*7f70*/  LDSM.16.MT88.4 R104, [R196+0x4900] ;  /* 0x00490000c468783b */ /* 0x000eee0000004200 */
[C---:B--2---:R-:W-:Y:S08]  /*7f80*/  HMMA.16816.F32 R68, R100.reuse, R108, R68 ;  /* 0x0000006c6444723c */ /* 0x044ff00000001844 */
[C---:B------:R-:W-:Y:S01]  /*7f90*/  HMMA.16816.F32 R72, R100.reuse, R110, R72 ;  /* 0x0000006e6448723c */ /* 0x040fe20000001848 */
[----:B------:R-:W2:Y:S07]  /*7fa0*/  LDSM.16.MT88.4 R108, [R203+0x1100] ;  /* 0x00110000cb6c783b */ /* 0x000eae0000004200 */
[C---:B------:R-:W-:Y:S08]  /*7fb0*/  HMMA.16816.F32 R76, R100.reuse, R112, R76 ;  /* 0x00000070644c723c */ /* 0x040ff0000000184c */
[C---:B------:R-:W-:Y:S01]  /*7fc0*/  HMMA.16816.F32 R80, R100.reuse, R114, R80 ;  /* 0x000000726450723c */ /* 0x040fe20000001850 */
[----:B------:R-:W5:Y:S07]  /*7fd0*/  LDSM.16.MT88.4 R112, [R197+0x1100] ;  /* 0x00110000c570783b */ /* 0x000f6e0000004200 */
[C---:B------:R-:W-:Y:S08]  /*7fe0*/  HMMA.16816.F32 R84, R100.reuse, R116, R84 ;  /* 0x000000746454723c */ /* 0x040ff00000001854 */
[C---:B------:R-:W-:Y:S01]  /*7ff0*/  HMMA.16816.F32 R88, R100.reuse, R118, R88 ;  /* 0x000000766458723c */ /* 0x040fe20000001858 */
[----:B------:R-:W1:Y:S07]  /*8000*/  LDSM.16.MT88.4 R116, [R203+0x3100] ;  /* 0x00310000cb74783b */ /* 0x000e6e0000004200 */
[C---:B---3--:R-:W-:Y:S08]  /*8010*/  HMMA.16816.F32 R92, R100.reuse, R104, R92 ;  /* 0x00000068645c723c */ /* 0x048ff0000000185c */
[----:B------:R-:W-:Y:S01]  /*8020*/  HMMA.16816.F32 R96, R100, R106, R96 ;  /* 0x0000006a6460723c */ /* 0x000fe20000001860 */
[----:B------:R-:W3:Y:S06]  /*8030*/  LDSM.16.MT88.4 R104, [R196+0x3100] ;  /* 0x00310000c468783b */ /* 0x000eec0000004200 */
        /* <DEDUP_REMOVED lines=8> */
[----:B------:R-:W-:Y:S05]  /*80c0*/  FADD.FTZ R230, R230, R229 ;  /* 0x000000e5e6e67221 */ /* 0x000fea0000010000 */
[C---:B------:R-:W-:Y:S01]  /*80d0*/  HMMA.16816.F32 R8, R100.reuse, R110, R8 ;  /* 0x0000006e6408723c */ /* 0x040fe20000001808 */
[----:B------:R-:W2:Y:S07]  /*80e0*/  LDSM.16.MT88.4 R108, [R203+0x5100] ;  /* 0x00510000cb6c783b */ /* 0x000eae0000004200 */
[C---:B------:R-:W-:Y:S08]  /*80f0*/  HMMA.16816.F32 R12, R100.reuse, R120, R12 ;  /* 0x00000078640c723c */ /* 0x040ff0000000180c */
[C---:B------:R-:W-:Y:S08]  /*8100*/  HMMA.16816.F32 R16, R100.reuse, R122, R16 ;  /* 0x0000007a6410723c */ /* 0x040ff00000001810 */
[C---:B-----5:R-:W-:Y:S08]  /*8110*/  HMMA.16816.F32 R20, R100.reuse, R112, R20 ;  /* 0x000000706414723c */ /* 0x060ff00000001814 */
[C---:B------:R-:W-:Y:S01]  /*8120*/  HMMA.16816.F32 R24, R100.reuse, R114, R24 ;  /* 0x000000726418723c */ /* 0x040fe20000001818 */
[----:B------:R-:W5:Y:S07]  /*8130*/  LDSM.16.MT88.4 R112, [R198+0x5100] ;  /* 0x00510000c670783b */ /* 0x000f6e0000004200 */
[C---:B------:R-:W-:Y:S08]  /*8140*/  HMMA.16816.F32 R28, R100.reuse, R124, R28 ;  /* 0x0000007c641c723c */ /* 0x040ff0000000181c */
[C---:B------:R-:W-:Y:S01]  /*8150*/  HMMA.16816.F32 R32, R100.reuse, R126, R32 ;  /* 0x0000007e6420723c */ /* 0x040fe20000001820 */
[----:B------:R-:W-:Y:S07]  /*8160*/  LDSM.16.MT88.4 R124, [R203+0x1900] ;  /* 0x00190000cb7c783b */ /* 0x000fee0000004200 */
[C---:B-1----:R-:W-:Y:S08]  /*8170*/  HMMA.16816.F32 R36, R100.reuse, R116, R36 ;  /* 0x000000746424723c */ /* 0x042ff00000001824 */
[C---:B------:R-:W-:Y:S01]  /*8180*/  HMMA.16816.F32 R40, R100.reuse, R118, R40 ;  /* 0x000000766428723c */ /* 0x040fe20000001828 */
[----:B------:R-:W1:Y:S07]  /*8190*/  LDSM.16.MT88.4 R116, [R197+0x5100] ;  /* 0x00510000c574783b */ /* 0x000e6e0000004200 */
[C---:B------:R-:W-:Y:S08]  /*81a0*/  HMMA.16816.F32 R44, R100.reuse, R128, R44 ;  /* 0x00000080642c723c */ /* 0x040ff0000000182c */
[C---:B------:R-:W-:Y:S08]  /*81b0*/  HMMA.16816.F32 R48, R100.reuse, R130, R48 ;  /* 0x000000826430723c */ /* 0x040ff00000001830 */
[C---:B------:R-:W-:Y:S07]  /*81c0*/  HMMA.16816.F32 R52, R100.reuse, R136, R52 ;  /* 0x000000886434723c */ /* 0x040fee0000001834 */
[----:B------:R-:W-:Y:S01]  /*81d0*/  F2FP.PACK_AB R136, R236, R235 ;  /* 0x000000ebec88723e */ /* 0x000fe200000000ff */
[C---:B------:R-:W-:Y:S04]  /*81e0*/  HMMA.16816.F32 R56, R100.reuse, R138, R56 ;  /* 0x0000008a6438723c */ /* 0x040fe80000001838 */
[----:B------:R-:W-:Y:S01]  /*81f0*/  F2FP.PACK_AB R137, R240, R239 ;  /* 0x000000eff089723e */ /* 0x000fe200000000ff */
[----:B------:R-:W-:Y:S02]  /*8200*/  FADD.FTZ R235, R235, R230 ;  /* 0x000000e6ebeb7221 */ /* 0x000fe40000010000 */
[----:B------:R-:W-:Y:S01]  /*8210*/  F2FP.PACK_AB R138, R238, R237 ;  /* 0x000000edee8a723e */ /* 0x000fe200000000ff */
[C---:B---3--:R-:W-:Y:S04]  /*8220*/  HMMA.16816.F32 R60, R100.reuse, R104, R60 ;  /* 0x00000068643c723c */ /* 0x048fe8000000183c */
[----:B----4-:R-:W-:Y:S01]  /*8230*/  F2FP.PACK_AB R139, R242, R241 ;  /* 0x000000f1f28b723e */ /* 0x010fe200000000ff */
[----:B------:R-:W-:Y:S03]  /*8240*/  FADD.FTZ R236, R236, R235 ;  /* 0x000000ebecec7221 */ /* 0x000fe60000010000 */
[C---:B------:R-:W-:Y:S01]  /*8250*/  HMMA.16816.F32 R64, R100.reuse, R106, R64 ;  /* 0x0000006a6440723c */ /* 0x040fe20000001840 */
[----:B------:R-:W3:Y:S03]  /*8260*/  LDSM.16.MT88.4 R104, [R196+0x5100] ;  /* 0x00510000c468783b */ /* 0x000ee60000004200 */
[----:B------:R-:W-:Y:S04]  /*8270*/  FADD.FTZ R237, R237, R236 ;  /* 0x000000eceded7221 */ /* 0x000fe80000010000 */
[C---:B--2---:R-:W-:Y:S04]  /*8280*/  HMMA.16816.F32 R68, R100.reuse, R108, R68 ;  /* 0x0000006c6444723c */ /* 0x044fe80000001844 */
[----:B------:R-:W-:Y:S04]  /*8290*/  FADD.FTZ R218, R238, R237 ;  /* 0x000000edeeda7221 */ /* 0x000fe80000010000 */
[C---:B------:R-:W-:Y:S01]  /*82a0*/  HMMA.16816.F32 R72, R100.reuse, R110, R72 ;  /* 0x0000006e6448723c */ /* 0x040fe20000001848 */
[----:B------:R-:W2:Y:S07]  /*82b0*/  LDSM.16.MT88.4 R108, [R198+0x1900] ;  /* 0x00190000c66c783b */ /* 0x000eae0000004200 */
[C---:B-----5:R-:W-:Y:S08]  /*82c0*/  HMMA.16816.F32 R76, R100.reuse, R112, R76 ;  /* 0x00000070644c723c */ /* 0x060ff0000000184c */
[C---:B------:R-:W-:Y:S08]  /*82d0*/  HMMA.16816.F32 R80, R100.reuse, R114, R80 ;  /* 0x000000726450723c */ /* 0x040ff00000001850 */
[C---:B-1----:R-:W-:Y:S08]  /*82e0*/  HMMA.16816.F32 R84, R100.reuse, R116, R84 ;  /* 0x000000746454723c */ /* 0x042ff00000001854 */
[C---:B------:R-:W-:Y:S08]  /*82f0*/  HMMA.16816.F32 R88, R100.reuse, R118, R88 ;  /* 0x000000766458723c */ /* 0x040ff00000001858 */
[C---:B---3--:R-:W-:Y:S08]  /*8300*/  HMMA.16816.F32 R92, R100.reuse, R104, R92 ;  /* 0x00000068645c723c */ /* 0x048ff0000000185c */
[----:B------:R-:W-:Y:S08]  /*8310*/  HMMA.16816.F32 R96, R100, R106, R96 ;  /* 0x0000006a6460723c */ /* 0x000ff00000001860 */
[C---:B------:R-:W-:Y:S01]  /*8320*/  HMMA.16816.F32 R128, R136.reuse, R124, R4 ;  /* 0x0000007c8880723c */ /* 0x040fe20000001804 */
[----:B------:R-:W1:Y:S07]  /*8330*/  LDSM.16.MT88.4 R4, [R198+0x5900] ;  /* 0x00590000c604783b */ /* 0x000e6e0000004200 */
[C---:B------:R-:W-:Y:S01]  /*8340*/  HMMA.16816.F32 R124, R136.reuse, R126, R8 ;  /* 0x0000007e887c723c */ /* 0x040fe20000001808 */
[----:B------:R-:W3:Y:S07]  /*8350*/  LDSM.16.MT88.4 R8, [R197+0x5900] ;  /* 0x00590000c508783b */ /* 0x000eee0000004200 */
[C---:B--2---:R-:W-:Y:S01]  /*8360*/  HMMA.16816.F32 R120, R136.reuse, R108, R12 ;  /* 0x0000006c8878723c */ /* 0x044fe2000000180c */
[----:B------:R-:W2:Y:S07]  /*8370*/  LDSM.16.MT88.4 R12, [R196+0x5900] ;  /* 0x00590000c40c783b */ /* 0x000eae0000004200 */
        /* <DEDUP_REMOVED lines=15> */
[C---:B-1----:R-:W-:Y:S07]  /*8470*/  HMMA.16816.F32 R76, R136.reuse, R4, R76 ;  /* 0x00000004884c723c */ /* 0x042fee000000184c */
[----:B------:R-:W-:Y:S01]  /*8480*/  FADD.FTZ R5, R171, R172 ;  /* 0x000000acab057221 */ /* 0x000fe20000010000 */
[C---:B------:R-:W-:Y:S04]  /*8490*/  HMMA.16816.F32 R80, R136.reuse, R6, R80 ;  /* 0x000000068850723c */ /* 0x040fe80000001850 */
[----:B------:R-:W-:Y:S04]  /*84a0*/  FADD.FTZ R5, R170, R5 ;  /* 0x00000005aa057221 */ /* 0x000fe80000010000 */
[C---:B---3--:R-:W-:Y:S04]  /*84b0*/  HMMA.16816.F32 R84, R136.reuse, R8, R84 ;  /* 0x000000088854723c */ /* 0x048fe80000001854 */
[----:B------:R-:W-:Y:S04]  /*84c0*/  FADD.FTZ R2, R178, R5 ;  /* 0x00000005b2027221 */ /* 0x000fe80000010000 */
[C---:B------:R-:W-:Y:S04]  /*84d0*/  HMMA.16816.F32 R88, R136.reuse, R10, R88 ;  /* 0x0000000a8858723c */ /* 0x040fe80000001858 */
[----:B------:R-:W-:Y:S04]  /*84e0*/  FADD.FTZ R2, R179, R2 ;  /* 0x00000002b3027221 */ /* 0x000fe80000010000 */
[----:B------:R-:W-:Y:S01]  /*84f0*/  FADD.FTZ R225, R225, R2 ;  /* 0x00000002e1e17221 */ /* 0x000fe20000010000 */
[----:B------:R-:W-:Y:S01]  /*8500*/  MOV R2, R132 ;  /* 0x0000008400027202 */ /* 0x000fe20000000f00 */
[C---:B--2---:R-:W-:Y:S03]  /*8510*/  HMMA.16816.F32 R92, R136.reuse, R12, R92 ;  /* 0x0000000c885c723c */ /* 0x044fe6000000185c */
[----:B------:R-:W-:Y:S04]  /*8520*/  FADD.FTZ R226, R226, R225 ;  /* 0x000000e1e2e27221 */ /* 0x000fe80000010000 */
[----:B------:R-:W-:Y:S01]  /*8530*/  FADD.FTZ R231, R231, R226 ;  /* 0x000000e2e7e77221 */ /* 0x000fe20000010000 */
[----:B------:R-:W-:Y:S04]  /*8540*/  HMMA.16816.F32 R96, R136, R14, R96 ;  /* 0x0000000e8860723c */ /* 0x000fe80000001860 */
[----:B------:R-:W-:Y:S04]  /*8550*/  FADD.FTZ R232, R232, R231 ;  /* 0x000000e7e8e87221 */ /* 0x000fe80000010000 */
[----:B------:R-:W-:Y:S04]  /*8560*/  FADD.FTZ R233, R233, R232 ;  /* 0x000000e8e9e97221 */ /* 0x000fe80000010000 */
[----:B------:R-:W-:Y:S04]  /*8570*/  FADD.FTZ R234, R234, R233 ;  /* 0x000000e9eaea7221 */ /* 0x000fe80000010000 */
[----:B------:R-:W-:Y:S04]  /*8580*/  FADD.FTZ R239, R239, R234 ;  /* 0x000000eaefef7221 */ /* 0x000fe80000010000 */
[----:B------:R-:W-:Y:S04]  /*8590*/  FADD.FTZ R240, R240, R239 ;  /* 0x000000eff0f07221 */ /* 0x000fe80000010000 */
[----:B------:R-:W-:Y:S04]  /*85a0*/  FADD.FTZ R219, R241, R240 ;  /* 0x000000f0f1db7221 */ /* 0x000fe80000010000 */
[----:B------:R-:W-:Y:S01]  /*85b0*/  FADD.FTZ R219, R242, R219 ;  /* 0x000000dbf2db7221 */ /* 0x000fe20000010000 */
[----:B------:R-:W-:-:S05]  /*85c0*/  @P0 BRA `(.L_x_175) ;  /* 0xffffc7f000000947 */ /* 0x000fca000383ffff */
.L_x_166:
[----:B------:R-:W1:Y:S01]  /*85d0*/  S2UR UR7, SR_CTAID.X ;  /* 0x00000000000779c3 */ /* 0x000e620000002500 */
[----:B------:R-:W-:Y:S01]  /*85e0*/  ULDC.64 UR4, c[0x0][0x2c8] ;  /* 0x0000b20000047ab9 */ /* 0x000fe20000000a00 */
[----:B------:R-:W-:Y:S01]  /*85f0*/  PLOP3.LUT P0, PT, PT, PT, UP1, 0x40, 0x0 ;  /* 0x000000000000781c */ /* 0x000fe20003f0e818 */
[----:B------:R-:W-:-:S02]  /*8600*/  UMOV UR6, 0x1 ;  /* 0x0000000100067882 */ /* 0x000fc40000000000 */
[----:B-1----:R-:W-:-:S04]  /*8610*/  ULEA UR7, UR7, 0x7f, 0x7 ;  /* 0x0000007f07077891 */ /* 0x002fc8000f8e383f */
[----:B------:R-:W-:-:S03]  /*8620*/  UIMAD.WIDE.U32 UR18, UR7, UR4, URZ ;  /* 0x00000004071272a5 */ /* 0x000fc6000f8e003f */
[----:B------:R-:W-:Y:S02]  /*8630*/  ULDC UR4, c[0x0][0x168] ;  /* 0x00005a0000047ab9 */ /* 0x000fe40000000800 */
[----:B------:R-:W-:Y:S02]  /*8640*/  UIADD3 UR4, UR6, -UR4, URZ ;  /* 0x8000000406047290 */ /* 0x000fe4000fffe03f */
[----:B------:R-:W-:Y:S02]  /*8650*/  @UP2 USHF.R.U32.HI UR7, URZ, UR5, UR19 ;  /* 0x000000053f072299 */ /* 0x000fe40008011613 */
[----:B------:R-:W-:Y:S02]  /*8660*/  ULDC UR6, c[0x0][0x324] ;  /* 0x0000c90000067ab9 */ /* 0x000fe40000000800 */
[----:B------:R-:W-:Y:S02]  /*8670*/  ULDC UR5, c[0x0][0x1d0] ;  /* 0x0000740000057ab9 */ /* 0x000fe40000000800 */
[----:B------:R-:W-:-:S04]  /*8680*/  UIADD3 UR7, UR7, UR5, UR4 ;  /* 0x0000000507077290 */ /* 0x000fc8000fffe004 */
[----:B------:R-:W-:Y:S01]  /*8690*/  UIADD3 UR6, UR7, -UR6, URZ ;  /* 0x8000000607067290 */ /* 0x000fe2000fffe03f */
[----:B------:R-:W-:Y:S05]  /*86a0*/  @P0 BRA `(.L_x_176) ;  /* 0x0000016000000947 */ /* 0x000fea0003800000 */
[----:B------:R-:W-:-:S06]  /*86b0*/  UISETP.GT.AND UP0, UPT, UR7, -0x1, UPT ;  /* 0xffffffff0700788c */ /* 0x000fcc000bf04270 */
[----:B------:R-:W-:-:S13]  /*86c0*/  PLOP3.LUT P0, PT, PT, PT, UP0, 0x80, 0x0 ;  /* 0x000000000000781c */ /* 0x000fda0003f0f008 */
[----:B------:R-:W-:Y:S05]  /*86d0*/  @P0 BRA `(.L_x_177) ;  /* 0x0000009000000947 */ /* 0x000fea0003800000 */
[----:B------:R-:W-:Y:S02]  /*86e0*/  ULDC UR4, c[0x0][0x32c] ;  /* 0x0000cb0000047ab9 */ /* 0x000fe40000000800 */
[----:B------:R-:W-:Y:S02]  /*86f0*/  UISETP.NE.AND UP0, UPT, UR4, 0x1, UPT ;  /* 0x000000010400788c */ /* 0x000fe4000bf05270 */
[----:B------:R-:W-:Y:S02]  /*8700*/  ULOP3.LUT UR7, URZ, UR7, URZ, 0x33, !UPT ;  /* 0x000000073f077292 */ /* 0x000fe4000f8e333f */
[----:B------:R-:W-:Y:S02]  /*8710*/  ULDC.64 UR4, c[0x0][0x330] ;  /* 0x0000cc0000047ab9 */ /* 0x000fe40000000a00 */
[----:B------:R-:W-:-:S07]  /*8720*/  UIMAD.WIDE.U32 UR18, UR7, UR4, URZ ;  /* 0x00000004071272a5 */ /* 0x000fce000f8e003f */
[----:B------:R-:W-:Y:S02]  /*8730*/  @UP0 UMOV UR15, UR19 ;  /* 0x00000013000f0c82 */ /* 0x000fe40008000000 */
[----:B------:R-:W-:-:S04]  /*8740*/  @UP0 USHF.R.U32.HI UR7, URZ, UR5, UR15 ;  /* 0x000000053f070299 */ /* 0x000fc8000801160f */
[----:B------:R-:W-:Y:S01]  /*8750*/  ULOP3.LUT UR7, URZ, UR7, URZ, 0x33, !UPT ;  /* 0x000000073f077292 */ /* 0x000fe2000f8e333f */
[----:B------:R-:W-:Y:S05]  /*8760*/  BRA `(.L_x_178) ;  /* 0x0000006000007947 */ /* 0x000fea0003800000 */
.L_x_177:
[----:B------:R-:W-:Y:S02]  /*8770*/  ULDC UR4, c[0x0][0x32c] ;  /* 0x0000cb0000047ab9 */ /* 0x000fe40000000800 */
[----:B------:R-:W-:-:S03]  /*8780*/  UISETP.NE.AND UP0, UPT, UR4, 0x1, UPT ;  /* 0x000000010400788c */ /* 0x000fc6000bf05270 */
[----:B------:R-:W-:Y:S02]  /*8790*/  ULDC.64 UR4, c[0x0][0x330] ;  /* 0x0000cc0000047ab9 */ /* 0x000fe40000000a00 */
[----:B------:R-:W-:-:S07]  /*87a0*/  UIMAD.WIDE.U32 UR18, UR7, UR4, URZ ;  /* 0x00000004071272a5 */ /* 0x000fce000f8e003f */
[----:B------:R-:W-:Y:S02]  /*87b0*/  @UP0 UMOV UR15, UR19 ;  /* 0x00000013000f0c82 */ /* 0x000fe40008000000 */
[----:B------:R-:W-:Y:S02]  /*87c0*/  @UP0 USHF.R.U32.HI UR7, URZ, UR5, UR15 ;  /* 0x000000053f070299 */ /* 0x000fe4000801160f */
.L_x_178:
[----:B------:R-:W-:Y:S02]  /*87d0*/  ULDC UR4, c[0x0][0x32c] ;  /* 0x0000cb0000047ab9 */ /* 0x000fe40000000800 */
[----:B------:R-:W-:-:S04]  /*87e0*/  UIMAD UR4, UR7, UR4, URZ ;  /* 0x00000004070472a4 */ /* 0x000fc8000f8e023f */
[----:B------:R-:W-:-:S04]  /*87f0*/  UISETP.LT.AND UP0, UPT, UR6, UR4, UPT ;  /* 0x000000040600728c */ /* 0x000fc8000bf01270 */
[----:B------:R-:W-:-:S04]  /*8800*/  USEL UR6, UR6, UR4, !UP0 ;  /* 0x0000000406067287 */ /* 0x000fc8000c000000 */
.L_x_176:
[----:B------:R-:W-:-:S04]  /*8810*/  UIADD3 UR6, UR6, 0x3f, URZ ;  /* 0x0000003f06067890 */ /* 0x000fc8000fffe03f */
        /* <DEDUP_REMOVED lines=8> */
[----:B------:R-:W-:Y:S01]  /*88a0*/  IADD3 R227, P6, R208, 0x40, RZ ;  /* 0x00000040d0e37810 */ /* 0x000fe20007fde0ff */
[----:B------:R-:W-:Y:S01]  /*88b0*/  IMAD.MOV.U32 R135, RZ, RZ, R132 ;  /* 0x000000ffff877224 */ /* 0x000fe200078e0084 */
[----:B------:R-:W-:Y:S01]  /*88c0*/  IADD3 R223, P4, R210, 0x40, RZ ;  /* 0x00000040d2df7810 */ /* 0x000fe20007f9e0ff */
[----:B------:R-:W-:Y:S01]  /*88d0*/  IMAD.MOV.U32 R3, RZ, RZ, R0 ;  /* 0x000000ffff037224 */ /* 0x000fe200078e0000 */
[----:B------:R-:W-:Y:S01]  /*88e0*/  IADD3 R225, P5, R208, 0x80, RZ ;  /* 0x00000080d0e17810 */ /* 0x000fe20007fbe0ff */
[----:B------:R-:W-:Y:S01]  /*88f0*/  IMAD.X R226, RZ, RZ, R215, P6 ;  /* 0x000000ffffe27224 */ /* 0x000fe200030e06d7 */
[----:B------:R-:W-:Y:S01]  /*8900*/  IADD3 R221, P0, R210, 0x80, RZ ;  /* 0x00000080d2dd7810 */ /* 0x000fe20007f1e0ff */
[----:B------:R-:W-:Y:S01]  /*8910*/  IMAD.X R222, RZ, RZ, R217, P4 ;  /* 0x000000ffffde7224 */ /* 0x000fe200020e06d9 */
[----:B------:R-:W-:Y:S01]  /*8920*/  IADD3.X R224, RZ, R215, RZ, P5, !PT ;  /* 0x000000d7ffe07210 */ /* 0x000fe20002ffe4ff */
[----:B------:R-:W-:Y:S01]  /*8930*/  UMOV UR18, UR13 ;  /* 0x0000000d00127c82 */ /* 0x000fe20008000000 */
[----:B------:R-:W-:Y:S01]  /*8940*/  IADD3.X R220, RZ, R217, RZ, P0, !PT ;  /* 0x000000d9ffdc7210 */ /* 0x000fe200007fe4ff */
[----:B------:R-:W-:-:S02]  /*8950*/  ULDC.64 UR6, c[0x0][0x208] ;  /* 0x0000820000067ab9 */ /* 0x000fc40000000a00 */
[----:B------:R-:W-:Y:S02]  /*8960*/  ULDC.64 UR4, c[0x0][0x1e0] ;  /* 0x0000780000047ab9 */ /* 0x000fe40000000a00 */
.L_x_180:
        /* <DEDUP_REMOVED lines=15> */
[----:B------:R-:W-:Y:S01]  /*8a60*/  @!UP3 ULEA UR19, UP0, UR6, UR19, 0x5 ;  /* 0x000000130613b291 */ /* 0x000fe2000f80283f */
[----:B------:R-:W1:Y:S03]  /*8a70*/  LDSM.16.M88.4 R8, [R205+0x6100] ;  /* 0x00610000cd08783b */ /* 0x000e660000000200 */
[----:B------:R-:W-:Y:S02]  /*8a80*/  @!P0 IADD3.X R0, R215, UR13, RZ, P6, !PT ;  /* 0x0000000dd7008c10 */ /* 0x000fe4000b7fe4ff */
[----:B------:R-:W-:Y:S02]  /*8a90*/  @!P0 LEA R22, P6, R5, c[0x0][0x1f8], 0x1 ;  /* 0x00007e0005168a11 */ /* 0x000fe400078c08ff */
[----:B------:R-:W-:Y:S01]  /*8aa0*/  @!P0 IADD3.X R2, R226, UR13, RZ, P5, !PT ;  /* 0x0000000de2028c10 */ /* 0x000fe2000affe4ff */
[----:B------:R-:W2:Y:S01]  /*8ab0*/  LDSM.16.M88.4 R16, [R205+0x6900] ;  /* 0x00690000cd10783b */ /* 0x000ea20000000200 */
[----:B------:R-:W-:Y:S02]  /*8ac0*/  @!P0 LEA R20, P5, R7, c[0x0][0x1f8], 0x1 ;  /* 0x00007e0007148a11 */ /* 0x000fe400078a08ff */
[----:B------:R-:W-:Y:S01]  /*8ad0*/  @!P0 IADD3.X R4, R224, UR13, RZ, P4, !PT ;  /* 0x0000000de0048c10 */ /* 0x000fe2000a7fe4ff */
[----:B------:R-:W-:Y:S01]  /*8ae0*/  @!UP3 ULEA.HI.X UR13, UR6, UR13, UR7, 0x5, UP0 ;  /* 0x0000000d060db291 */ /* 0x000fe200080f2c07 */
[----:B------:R-:W-:Y:S01]  /*8af0*/  @!P0 LEA R28, P4, R13, c[0x0][0x1f8], 0x1 ;  /* 0x00007e000d1c8a11 */ /* 0x000fe200078808ff */
[----:B------:R-:W-:Y:S01]  /*8b00*/  UISETP.GT.AND UP3, UPT, UR18, UR8, UPT ;  /* 0x000000081200728c */ /* 0x000fe2000bf64270 */
[----:B------:R-:W-:Y:S01]  /*8b10*/  @!P0 LEA.HI.X R23, R5, c[0x0][0x1fc], R0, 0x1, P6 ;  /* 0x00007f0005178a11 */ /* 0x000fe200030f0c00 */
[----:B------:R-:W3:Y:S01]  /*8b20*/  LDSM.16.M88.4 R24, [R205+0x7100] ;  /* 0x00710000cd18783b */ /* 0x000ee20000000200 */
[----:B------:R-:W-:Y:S02]  /*8b30*/  @!P0 LEA.HI.X R21, R7, c[0x0][0x1fc], R2, 0x1, P5 ;  /* 0x00007f0007158a11 */ /* 0x000fe400028f0c02 */
[----:B------:R-:W-:Y:S02]  /*8b40*/  @!P0 LEA.HI.X R29, R13, c[0x0][0x1fc], R4, 0x1, P4 ;  /* 0x00007f000d1d8a11 */ /* 0x000fe400020f0c04 */
[----:B------:R-:W-:Y:S02]  /*8b50*/  @!P0 IADD3 R5, P6, R208, UR19, RZ ;  /* 0x00000013d0058c10 */ /* 0x000fe4000ffde0ff */
[----:B------:R-:W-:Y:S01]  /*8b60*/  @!P0 IADD3 R7, P5, R227, UR19, RZ ;  /* 0x00000013e3078c10 */ /* 0x000fe2000ffbe0ff */
[----:B------:R-:W4:Y:S01]  /*8b70*/  LDSM.16.M88.4 R136, [R205+0x7900] ;  /* 0x00790000cd88783b */ /* 0x000f220000000200 */
[----:B------:R-:W-:Y:S02]  /*8b80*/  @!P0 IADD3 R13, P4, R225, UR19, RZ ;  /* 0x00000013e10d8c10 */ /* 0x000fe4000ff9e0ff */
[----:B------:R-:W-:Y:S02]  /*8b90*/  @!P0 IADD3.X R0, R215, UR13, RZ, P6, !PT ;  /* 0x0000000dd7008c10 */ /* 0x000fe4000b7fe4ff */
[----:B------:R-:W-:Y:S02]  /*8ba0*/  @!P0 LEA R170, P6, R5, c[0x0][0x1f8], 0x1 ;  /* 0x00007e0005aa8a11 */ /* 0x000fe400078c08ff */
[----:B------:R-:W-:Y:S01]  /*8bb0*/  @!P0 IADD3.X R2, R226, UR13, RZ, P5, !PT ;  /* 0x0000000de2028c10 */ /* 0x000fe2000affe4ff */
[----:B------:R-:W-:Y:S01]  /*8bc0*/  LDSM.16.M88.4 R140, [R202+0xc100] ;  /* 0x00c10000ca8c783b */ /* 0x000fe20000000200 */
[----:B------:R-:W-:Y:S02]  /*8bd0*/  @!P0 LEA R168, P5, R7, c[0x0][0x1f8], 0x1 ;  /* 0x00007e0007a88a11 */ /* 0x000fe400078a08ff */
[----:B------:R-:W-:Y:S01]  /*8be0*/  @!P0 IADD3.X R4, R224, UR13, RZ, P4, !PT ;  /* 0x0000000de0048c10 */ /* 0x000fe2000a7fe4ff */
[----:B------:R-:W-:Y:S01]  /*8bf0*/  UIADD3 UR13, UR18, -0x1, URZ ;  /* 0xffffffff120d7890 */ /* 0x000fe2000fffe03f */
[----:B------:R-:W-:Y:S02]  /*8c00*/  @!P0 LEA R132, P4, R13, c[0x0][0x1f8], 0x1 ;  /* 0x00007e000d848a11 */ /* 0x000fe400078808ff */
[----:B------:R-:W-:Y:S01]  /*8c10*/  @!P0 LEA.HI.X R171, R5, c[0x0][0x1fc], R0, 0x1, P6 ;  /* 0x00007f0005ab8a11 */ /* 0x000fe200030f0c00 */
[----:B------:R-:W5:Y:S01]  /*8c20*/  LDSM.16.M88.4 R144, [R204] ;  /* 0x00000000cc90783b */ /* 0x000f620000000200 */
[----:B------:R-:W-:Y:S01]  /*8c30*/  @!P0 LEA.HI.X R169, R7, c[0x0][0x1fc], R2, 0x1, P5 ;  /* 0x00007f0007a98a11 */ /* 0x000fe200028f0c02 */
[----:B------:R-:W-:Y:S01]  /*8c40*/  @UP3 UIMAD.WIDE.U32 UR22, UR13, UR4, URZ ;  /* 0x000000040d1632a5 */ /* 0x000fe2000f8e003f */
[----:B------:R-:W-:Y:S01]  /*8c50*/  @!P0 LEA.HI.X R133, R13, c[0x0][0x1fc], R4, 0x1, P4 ;  /* 0x00007f000d858a11 */ /* 0x000fe200020f0c04 */
[----:B------:R-:W-:Y:S01]  /*8c60*/  @UP3 USHF.R.S32.HI UR19, URZ, 0x1f, UR13 ;  /* 0x0000001f3f133899 */ /* 0x000fe2000801140d */
[C---:B-1----:R-:W-:Y:S01]  /*8c70*/  HMMA.16816.F32 R4, R32.reuse, R8, RZ ;  /* 0x000000082004723c */ /* 0x042fe200000018ff */
[----:B------:R-:W-:Y:S02]  /*8c80*/  @UP3 USHF.L.U32 UR20, UR22, 0x6, URZ ;  /* 0x0000000616143899 */ /* 0x000fe4000800063f */
[----:B------:R-:W1:Y:S01]  /*8c90*/  LDSM.16.M88.4 R148, [R195] ;  /* 0x00000000c394783b */ /* 0x000e620000000200 */
[----:B------:R-:W-:Y:S04]  /*8ca0*/  @UP3 UIMAD UR19, UR19, UR4, URZ ;  /* 0x00000004131332a4 */ /* 0x000fe8000f8e023f */
[C---:B------:R-:W-:Y:S01]  /*8cb0*/  HMMA.16816.F32 R8, R32.reuse, R10, RZ ;  /* 0x0000000a2008723c */ /* 0x040fe200000018ff */
[----:B------:R-:W-:Y:S02]  /*8cc0*/  @UP3 UIMAD UR19, UR13, UR5, UR19 ;  /* 0x000000050d1332a4 */ /* 0x000fe4000f8e0213 */
[----:B------:R-:W1:Y:S02]  /*8cd0*/  LDSM.16.M88.4 R152, [R194] ;  /* 0x00000000c298783b */ /* 0x000e640000000200 */
[----:B------:R-:W-:Y:S03]  /*8ce0*/  @UP3 UIADD3 UR19, UR23, UR19, URZ ;  /* 0x0000001317133290 */ /* 0x000fe6000fffe03f */
[C---:B--2---:R-:W-:Y:S01]  /*8cf0*/  HMMA.16816.F32 R12, R32.reuse, R16, RZ ;  /* 0x00000010200c723c */ /* 0x044fe200000018ff */
[----:B------:R-:W-:Y:S02]  /*8d00*/  @UP3 USHF.L.U64.HI UR19, UR22, 0x6, UR19 ;  /* 0x0000000616133899 */ /* 0x000fe40008010213 */
[----:B------:R-:W2:Y:S05]  /*8d10*/  LDSM.16.M88.4 R156, [R193] ;  /* 0x00000000c19c783b */ /* 0x000eaa0000000200 */
[C---:B------:R-:W-:Y:S03]  /*8d20*/  HMMA.16816.F32 R16, R32.reuse, R18, RZ ;  /* 0x000000122010723c */ /* 0x040fe600000018ff */
[----:B------:R-:W-:Y:S01]  /*8d30*/  @!PT LDS RZ, [RZ] ;  /* 0x00000000fffff984 */ /* 0x000fe20000000800 */
[----:B------:R-:W-:Y:S01]  /*8d40*/  @!PT LDS RZ, [RZ] ;  /* 0x00000000fffff984 */ /* 0x000fe20000000800 */
[----:B------:R-:W-:Y:S01]  /*8d50*/  @!PT LDS RZ, [RZ] ;  /* 0x00000000fffff984 */ /* 0x000fe20000000800 */
[----:B------:R3:W-:Y:S08]  /*8d60*/  @!P0 LDGSTS.E.BYPASS.LTC128B.128 [R207+0x100], [R22.64], !P3 ;  /* 0x0010000016cf8fae */ /* 0x0007f0000d901d50 */
[----:B------:R3:W-:Y:S08]  /*8d70*/  @!P0 LDGSTS.E.BYPASS.LTC128B.128 [R207+0x2100], [R20.64], !P2 ;  /* 0x0210000014cf8fae */ /* 0x0007f0000d101d50 */
[----:B------:R4:W-:Y:S08]  /*8d80*/  @!P0 LDGSTS.E.BYPASS.LTC128B.128 [R207+0x4100], [R28.64], !P1 ;  /* 0x041000001ccf8fae */ /* 0x0009f0000c901d50 */
[----:B------:R1:W-:Y:S08]  /*8d90*/  @!P0 LDGSTS.E.BYPASS.LTC128B.128 [R207+0x1100], [R170.64], !P3 ;  /* 0x01100000aacf8fae */ /* 0x0003f0000d901d50 */
[----:B------:R1:W-:Y:S01]  /*8da0*/  @!P0 LDGSTS.E.BYPASS.LTC128B.128 [R207+0x3100], [R168.64], !P2 ;  /* 0x03100000a8cf8fae */ /* 0x0003e2000d101d50 */
[C---:B---3--:R-:W-:Y:S07]  /*8db0*/  HMMA.16816.F32 R20, R32.reuse, R24, RZ ;  /* 0x000000182014723c */ /* 0x048fee00000018ff */
[----:B------:R3:W-:Y:S01]  /*8dc0*/  @!P0 LDGSTS.E.BYPASS.LTC128B.128 [R207+0x5100], [R132.64], !P1 ;  /* 0x0510000084cf8fae */ /* 0x0007e2000c901d50 */
[----:B------:R-:W-:Y:S01]  /*8dd0*/  PLOP3.LUT P0, PT, PT, PT, UP3, 0x80, 0x0 ;  /* 0x000000000000781c */ /* 0x000fe20003f0f038 */
[C---:B------:R-:W-:Y:S06]  /*8de0*/  HMMA.16816.F32 R24, R32.reuse, R26, RZ ;  /* 0x0000001a2018723c */ /* 0x040fec00000018ff */
[----:B------:R-:W-:Y:S02]  /*8df0*/  LDSM.16.M88.4 R160, [R201+0xc100] ;  /* 0x00c10000c9a0783b */ /* 0x000fe40000000200 */
[C---:B----4-:R-:W-:Y:S06]  /*8e00*/  HMMA.16816.F32 R28, R32.reuse, R136, RZ ;  /* 0x00000088201c723c */ /* 0x050fec00000018ff */
[----:B------:R-:W0:Y:S02]  /*8e10*/  LDGDEPBAR ;  /* 0x00000000000079af */ /* 0x000e240000000000 */
[----:B------:R-:W-:Y:S06]  /*8e20*/  HMMA.16816.F32 R32, R32, R138, RZ ;  /* 0x0000008a2020723c */ /* 0x000fec00000018ff */
[----:B------:R-:W4:Y:S02]  /*8e30*/  LDSM.16.M88.4 R164, [R200+0x6100] ;  /* 0x00610000c8a4783b */ /* 0x000f240000000200 */
[C---:B-----5:R-:W-:Y:S06]  /*8e40*/  HMMA.16816.F32 R4, R140.reuse, R144, R4 ;  /* 0x000000908c04723c */ /* 0x060fec0000001804 */
[----:B------:R-:W5:Y:S02]  /*8e50*/  LDSM.16.M88.4 R136, [R200+0x6900] ;  /* 0x00690000c888783b */ /* 0x000f640000000200 */
[C---:B------:R-:W-:Y:S06]  /*8e60*/  HMMA.16816.F32 R8, R140.reuse, R146, R8 ;  /* 0x000000928c08723c */ /* 0x040fec0000001808 */
[----:B-1----:R-:W1:Y:S02]  /*8e70*/  LDSM.16.M88.4 R168, [R200+0x7100] ;  /* 0x00710000c8a8783b */ /* 0x002e640000000200 */
[C---:B------:R-:W-:Y:S06]  /*8e80*/  HMMA.16816.F32 R12, R140.reuse, R148, R12 ;  /* 0x000000948c0c723c */ /* 0x040fec000000180c */
[----:B------:R-:W1:Y:S02]  /*8e90*/  LDSM.16.M88.4 R172, [R200+0x7900] ;  /* 0x00790000c8ac783b */ /* 0x000e640000000200 */
[C---:B------:R-:W-:Y:S06]  /*8ea0*/  HMMA.16816.F32 R16, R140.reuse, R150, R16 ;  /* 0x000000968c10723c */ /* 0x040fec0000001810 */
[----:B------:R-:W-:Y:S02]  /*8eb0*/  LDSM.16.M88.4 R176, [R199+0xc100] ;  /* 0x00c10000c7b0783b */ /* 0x000fe40000000200 */
[C---:B------:R-:W-:Y:S06]  /*8ec0*/  HMMA.16816.F32 R20, R140.reuse, R152, R20 ;  /* 0x000000988c14723c */ /* 0x040fec0000001814 */
[----:B------:R-:W1:Y:S02]  /*8ed0*/  LDSM.16.M88.4 R180, [R192] ;  /* 0x00000000c0b4783b */ /* 0x000e640000000200 */
[C---:B------:R-:W-:Y:S06]  /*8ee0*/  HMMA.16816.F32 R24, R140.reuse, R154, R24 ;  /* 0x0000009a8c18723c */ /* 0x040fec0000001818 */
[----:B------:R-:W-:Y:S02]  /*8ef0*/  LDSM.16.M88.4 R144, [R192+0x1000] ;  /* 0x00100000c090783b */ /* 0x000fe40000000200 */
[C---:B--2---:R-:W-:Y:S06]  /*8f00*/  HMMA.16816.F32 R28, R140.reuse, R156, R28 ;  /* 0x0000009c8c1c723c */ /* 0x044fec000000181c */
[----:B------:R-:W-:Y:S02]  /*8f10*/  LDSM.16.M88.4 R148, [R192+0x1800] ;  /* 0x00180000c094783b */ /* 0x000fe40000000200 */
[----:B------:R-:W-:Y:S06]  /*8f20*/  HMMA.16816.F32 R32, R140, R158, R32 ;  /* 0x0000009e8c20723c */ /* 0x000fec0000001820 */
[----:B------:R-:W2:Y:S02]  /*8f30*/  LDSM.16.M88.4 R140, [R192+0x800] ;  /* 0x00080000c08c783b */ /* 0x000ea40000000200 */
[C---:B----4-:R-:W-:Y:S06]  /*8f40*/  HMMA.16816.F32 R4, R160.reuse, R164, R4 ;  /* 0x000000a4a004723c */ /* 0x050fec0000001804 */
[----:B------:R-:W-:Y:S02]  /*8f50*/  LDSM.16.M88.4 R152, [R206+0x10100] ;  /* 0x01010000ce98783b */ /* 0x000fe40000000200 */
[C---:B------:R-:W-:Y:S06]  /*8f60*/  HMMA.16816.F32 R8, R160.reuse, R166, R8 ;  /* 0x000000a6a008723c */ /* 0x040fec0000001808 */
[----:B------:R-:W4:Y:S02]  /*8f70*/  LDSM.16.M88.4 R156, [R205+0x8100] ;  /* 0x00810000cd9c783b */ /* 0x000f240000000200 */
[C---:B-----5:R-:W-:Y:S06]  /*8f80*/  HMMA.16816.F32 R12, R160.reuse, R136, R12 ;  /* 0x00000088a00c723c */ /* 0x060fec000000180c */
[----:B------:R-:W-:Y:S02]  /*8f90*/  LDSM.16.M88.4 R164, [R205+0x9900] ;  /* 0x00990000cda4783b */ /* 0x000fe40000000200 */
[C---:B------:R-:W-:Y:S06]  /*8fa0*/  HMMA.16816.F32 R16, R160.reuse, R138, R16 ;  /* 0x0000008aa010723c */ /* 0x040fec0000001810 */
[----:B------:R-:W5:Y:S02]  /*8fb0*/  LDSM.16.M88.4 R136, [R205+0x8900] ;  /* 0x00890000cd88783b */ /* 0x000f640000000200 */
[C---:B-1----:R-:W-:Y:S08]  /*8fc0*/  HMMA.16816.F32 R20, R160.reuse, R168, R20 ;  /* 0x000000a8a014723c */ /* 0x042ff00000001814 */
[C---:B------:R-:W-:Y:S01]  /*8fd0*/  HMMA.16816.F32 R24, R160.reuse, R170, R24 ;  /* 0x000000aaa018723c */ /* 0x040fe20000001818 */
[----:B------:R-:W-:Y:S07]  /*8fe0*/  LDSM.16.M88.4 R168, [R202+0x10100] ;  /* 0x01010000caa8783b */ /* 0x000fee0000000200 */
[C---:B------:R-:W-:Y:S08]  /*8ff0*/  HMMA.16816.F32 R28, R160.reuse, R172, R28 ;  /* 0x000000aca01c723c */ /* 0x040ff0000000181c */
[----:B------:R-:W-:Y:S01]  /*9000*/  HMMA.16816.F32 R32, R160, R174, R32 ;  /* 0x000000aea020723c */ /* 0x000fe20000001820 */
[----:B------:R-:W1:Y:S07]  /*9010*/  LDSM.16.M88.4 R160, [R205+0x9100] ;  /* 0x00910000cda0783b */ /* 0x000e6e0000000200 */
[C---:B------:R-:W-:Y:S01]  /*9020*/  HMMA.16816.F32 R4, R176.reuse, R180, R4 ;  /* 0x000000b4b004723c */ /* 0x040fe20000001804 */
[----:B------:R-:W1:Y:S07]  /*9030*/  LDSM.16.M88.4 R172, [R191] ;  /* 0x00000000bfac783b */ /* 0x000e6e0000000200 */
[C---:B------:R-:W-:Y:S01]  /*9040*/  HMMA.16816.F32 R8, R176.reuse, R182, R8 ;  /* 0x000000b6b008723c */ /* 0x040fe20000001808 */
[----:B------:R-:W-:Y:S07]  /*9050*/  LDSM.16.M88.4 R180, [R200+0x8100] ;  /* 0x00810000c8b4783b */ /* 0x000fee0000000200 */
[C---:B--2---:R-:W-:Y:S08]  /*9060*/  HMMA.16816.F32 R12, R176.reuse, R140, R12 ;  /* 0x0000008cb00c723c */ /* 0x044ff0000000180c */
[C---:B------:R-:W-:Y:S01]  /*9070*/  HMMA.16816.F32 R16, R176.reuse, R142, R16 ;  /* 0x0000008eb010723c */ /* 0x040fe20000001810 */
[----:B------:R-:W2:Y:S07]  /*9080*/  LDSM.16.M88.4 R140, [R190] ;  /* 0x00000000be8c783b */ /* 0x000eae0000000200 */
[C---:B------:R-:W-:Y:S08]  /*9090*/  HMMA.16816.F32 R20, R176.reuse, R144, R20 ;  /* 0x00000090b014723c */ /* 0x040ff00000001814 */
[C---:B------:R-:W-:Y:S01]  /*90a0*/  HMMA.16816.F32 R24, R176.reuse, R146, R24 ;  /* 0x00000092b018723c */ /* 0x040fe20000001818 */
[----:B------:R-:W1:Y:S07]  /*90b0*/  LDSM.16.M88.4 R144, [R189] ;  /* 0x00000000bd90783b */ /* 0x000e6e0000000200 */
[C---:B------:R-:W-:Y:S08]  /*90c0*/  HMMA.16816.F32 R28, R176.reuse, R148, R28 ;  /* 0x00000094b01c723c */ /* 0x040ff0000000181c */
[----:B------:R-:W-:Y:S01]  /*90d0*/  HMMA.16816.F32 R32, R176, R150, R32 ;  /* 0x00000096b020723c */ /* 0x000fe20000001820 */
[----:B------:R-:W2:Y:S07]  /*90e0*/  LDSM.16.M88.4 R148, [R188] ;  /* 0x00000000bc94783b */ /* 0x000eae0000000200 */
[C---:B----4-:R-:W-:Y:S01]  /*90f0*/  HMMA.16816.F32 R4, R152.reuse, R156, R4 ;  /* 0x0000009c9804723c */ /* 0x050fe20000001804 */
[----:B------:R-:W4:Y:S07]  /*9100*/  LDSM.16.M88.4 R176, [R201+0x10100] ;  /* 0x01010000c9b0783b */ /* 0x000f2e0000000200 */
[C---:B------:R-:W-:Y:S01]  /*9110*/  HMMA.16816.F32 R8, R152.reuse, R158, R8 ;  /* 0x0000009e9808723c */ /* 0x040fe20000001808 */
[----:B------:R-:W-:Y:S07]  /*9120*/  LDSM.16.M88.4 R156, [R200+0x9900] ;  /* 0x00990000c89c783b */ /* 0x000fee0000000200 */
[C---:B-----5:R-:W-:Y:S08]  /*9130*/  HMMA.16816.F32 R12, R152.reuse, R136, R12 ;  /* 0x00000088980c723c */ /* 0x060ff0000000180c */
[C---:B------:R-:W-:Y:S01]  /*9140*/  HMMA.16816.F32 R16, R152.reuse, R138, R16 ;  /* 0x0000008a9810723c */ /* 0x040fe20000001810 */
[----:B------:R-:W5:Y:S07]  /*9150*/  LDSM.16.M88.4 R136, [R200+0x8900] ;  /* 0x00890000c888783b */ /* 0x000f6e0000000200 */
[C---:B-1----:R-:W-:Y:S08]  /*9160*/  HMMA.16816.F32 R20, R152.reuse, R160, R20 ;  /* 0x000000a09814723c */ /* 0x042ff00000001814 */
[C---:B------:R-:W-:Y:S01]  /*9170*/  HMMA.16816.F32 R24, R152.reuse, R162, R24 ;  /* 0x000000a29818723c */ /* 0x040fe20000001818 */
[----:B------:R-:W-:Y:S07]  /*9180*/  LDSM.16.M88.4 R160, [R199+0x10100] ;  /* 0x01010000c7a0783b */ /* 0x000fee0000000200 */
[C---:B------:R-:W-:Y:S08]  /*9190*/  HMMA.16816.F32 R28, R152.reuse, R164, R28 ;  /* 0x000000a4981c723c */ /* 0x040ff0000000181c */
[----:B------:R-:W-:Y:S01]  /*91a0*/  HMMA.16816.F32 R32, R152, R166, R32 ;  /* 0x000000a69820723c */ /* 0x000fe20000001820 */
[----:B------:R-:W1:Y:S07]  /*91b0*/  LDSM.16.M88.4 R152, [R200+0x9100] ;  /* 0x00910000c898783b */ /* 0x000e6e0000000200 */
[C---:B------:R-:W-:Y:S01]  /*91c0*/  HMMA.16816.F32 R4, R168.reuse, R172, R4 ;  /* 0x000000aca804723c */ /* 0x040fe20000001804 */
[----:B------:R-:W1:Y:S07]  /*91d0*/  LDSM.16.M88.4 R164, [R192+0x2000] ;  /* 0x00200000c0a4783b */ /* 0x000e6e0000000200 */
[C---:B------:R-:W-:Y:S01]  /*91e0*/  HMMA.16816.F32 R8, R168.reuse, R174, R8 ;  /* 0x000000aea808723c */ /* 0x040fe20000001808 */
[----:B------:R-:W-:Y:S07]  /*91f0*/  LDSM.16.M88.4 R172, [R205+0xa100] ;  /* 0x00a10000cdac783b */ /* 0x000fee0000000200 */
[C---:B--2---:R-:W-:Y:S08]  /*9200*/  HMMA.16816.F32 R12, R168.reuse, R140, R12 ;  /* 0x0000008ca80c723c */ /* 0x044ff0000000180c */
[C---:B------:R-:W-:Y:S01]  /*9210*/  HMMA.16816.F32 R16, R168.reuse, R142, R16 ;  /* 0x0000008ea810723c */ /* 0x040fe20000001810 */
[----:B------:R-:W2:Y:S07]  /*9220*/  LDSM.16.M88.4 R140, [R192+0x2800] ;  /* 0x00280000c08c783b */ /* 0x000eae0000000200 */
[C---:B------:R-:W-:Y:S08]  /*9230*/  HMMA.16816.F32 R20, R168.reuse, R144, R20 ;  /* 0x00000090a814723c */ /* 0x040ff00000001814 */
[C---:B------:R-:W-:Y:S01]  /*9240*/  HMMA.16816.F32 R24, R168.reuse, R146, R24 ;  /* 0x00000092a818723c */ /* 0x040fe20000001818 */
[----:B------:R-:W1:Y:S07]  /*9250*/  LDSM.16.M88.4 R144, [R192+0x3000] ;  /* 0x00300000c090783b */ /* 0x000e6e0000000200 */
[C---:B------:R-:W-:Y:S08]  /*9260*/  HMMA.16816.F32 R28, R168.reuse, R148, R28 ;  /* 0x00000094a81c723c */ /* 0x040ff0000000181c */
[----:B------:R-:W-:Y:S01]  /*9270*/  HMMA.16816.F32 R32, R168, R150, R32 ;  /* 0x00000096a820723c */ /* 0x000fe20000001820 */
[----:B------:R-:W2:Y:S07]  /*9280*/  LDSM.16.M88.4 R148, [R192+0x3800] ;  /* 0x00380000c094783b */ /* 0x000eae0000000200 */
[C---:B----4-:R-:W-:Y:S01]  /*9290*/  HMMA.16816.F32 R4, R176.reuse, R180, R4 ;  /* 0x000000b4b004723c */ /* 0x050fe20000001804 */
[----:B------:R-:W4:Y:S07]  /*92a0*/  LDSM.16.M88.4 R168, [R206+0x14100] ;  /* 0x01410000cea8783b */ /* 0x000f2e0000000200 */
[C---:B------:R-:W-:Y:S01]  /*92b0*/  HMMA.16816.F32 R8, R176.reuse, R182, R8 ;  /* 0x000000b6b008723c */ /* 0x040fe20000001808 */
[----:B------:R-:W-:Y:S07]  /*92c0*/  LDSM.16.M88.4 R180, [R187] ;  /* 0x00000000bbb4783b */ /* 0x000fee0000000200 */
[C---:B-----5:R-:W-:Y:S08]  /*92d0*/  HMMA.16816.F32 R12, R176.reuse, R136, R12 ;  /* 0x00000088b00c723c */ /* 0x060ff0000000180c */
[C---:B------:R-:W-:Y:S01]  /*92e0*/  HMMA.16816.F32 R16, R176.reuse, R138, R16 ;  /* 0x0000008ab010723c */ /* 0x040fe20000001810 */
[----:B------:R-:W5:Y:S07]  /*92f0*/  LDSM.16.M88.4 R136, [R205+0xa900] ;  /* 0x00a90000cd88783b */ /* 0x000f6e0000000200 */
[C---:B-1----:R-:W-:Y:S08]  /*9300*/  HMMA.16816.F32 R20, R176.reuse, R152, R20 ;  /* 0x00000098b014723c */ /* 0x042ff00000001814 */
[C---:B------:R-:W-:Y:S01]  /*9310*/  HMMA.16816.F32 R24, R176.reuse, R154, R24 ;  /* 0x0000009ab018723c */ /* 0x040fe20000001818 */
[----:B------:R-:W1:Y:S07]  /*9320*/  LDSM.16.M88.4 R152, [R205+0xb100] ;  /* 0x00b10000cd98783b */ /* 0x000e6e0000000200 */
        /* <DEDUP_REMOVED lines=31> */
[C---:B------:R-:W-:Y:S08]  /*9520*/  HMMA.16816.F32 R8, R176.reuse, R182, R8 ;  /* 0x000000b6b008723c */ /* 0x040ff00000001808 */
[C---:B--2---:R-:W-:Y:S08]  /*9530*/  HMMA.16816.F32 R12, R176.reuse, R140, R12 ;  /* 0x0000008cb00c723c */ /* 0x044ff0000000180c */
[C---:B------:R-:W-:Y:S08]  /*9540*/  HMMA.16816.F32 R16, R176.reuse, R142, R16 ;  /* 0x0000008eb010723c */ /* 0x040ff00000001810 */
[C---:B------:R-:W-:Y:S08]  /*9550*/  HMMA.16816.F32 R20, R176.reuse, R144, R20 ;  /* 0x00000090b014723c */ /* 0x040ff00000001814 */
[C---:B------:R-:W-:Y:S08]  /*9560*/  HMMA.16816.F32 R24, R176.reuse, R146, R24 ;  /* 0x00000092b018723c */ /* 0x040ff00000001818 */
[C---:B------:R-:W-:Y:S08]  /*9570*/  HMMA.16816.F32 R28, R176.reuse, R148, R28 ;  /* 0x00000094b01c723c */ /* 0x040ff0000000181c */
[----:B------:R-:W-:Y:S08]  /*9580*/  HMMA.16816.F32 R32, R176, R150, R32 ;  /* 0x00000096b020723c */ /* 0x000ff00000001820 */
[C---:B----4-:R-:W-:Y:S08]  /*9590*/  HMMA.16816.F32 R4, R160.reuse, R164, R4 ;  /* 0x000000a4a004723c */ /* 0x050ff00000001804 */
[C---:B------:R-:W-:Y:S08]  /*95a0*/  HMMA.16816.F32 R8, R160.reuse, R166, R8 ;  /* 0x000000a6a008723c */ /* 0x040ff00000001808 */
[C---:B-----5:R-:W-:Y:S08]  /*95b0*/  HMMA.16816.F32 R12, R160.reuse, R136, R12 ;  /* 0x00000088a00c723c */ /* 0x060ff0000000180c */
[C---:B------:R-:W-:Y:S01]  /*95c0*/  HMMA.16816.F32 R16, R160.reuse, R138, R16 ;  /* 0x0000008aa010723c */ /* 0x040fe20000001810 */
[----:B------:R-:W2:Y:S07]  /*95d0*/  LDSM.16.M88.4 R136, [R192+0x4800] ;  /* 0x00480000c088783b */ /* 0x000eae0000000200 */
[C---:B-1----:R-:W-:Y:S08]  /*95e0*/  HMMA.16816.F32 R20, R160.reuse, R152, R20 ;  /* 0x00000098a014723c */ /* 0x042ff00000001814 */
[C---:B------:R-:W-:Y:S08]  /*95f0*/  HMMA.16816.F32 R24, R160.reuse, R154, R24 ;  /* 0x0000009aa018723c */ /* 0x040ff00000001818 */
[C---:B------:R-:W-:Y:S08]  /*9600*/  HMMA.16816.F32 R28, R160.reuse, R156, R28 ;  /* 0x0000009ca01c723c */ /* 0x040ff0000000181c */
[----:B------:R-:W-:Y:S08]  /*9610*/  HMMA.16816.F32 R32, R160, R158, R32 ;  /* 0x0000009ea020723c */ /* 0x000ff00000001820 */
[C---:B------:R-:W-:Y:S08]  /*9620*/  HMMA.16816.F32 R4, R168.reuse, R172, R4 ;  /* 0x000000aca804723c */ /* 0x040ff00000001804 */
[C---:B------:R-:W-:Y:S08]  /*9630*/  HMMA.16816.F32 R8, R168.reuse, R174, R8 ;  /* 0x000000aea808723c */ /* 0x040ff00000001808 */
[C---:B--2---:R-:W-:Y:S08]  /*9640*/  HMMA.16816.F32 R12, R168.reuse, R136, R12 ;  /* 0x00000088a80c723c */ /* 0x044ff0000000180c */
[C---:B------:R-:W-:Y:S04]  /*9650*/  HMMA.16816.F32 R16, R168.reuse, R138, R16 ;  /* 0x0000008aa810723c */ /* 0x040fe80000001810 */
[----:B------:R-:W-:Y:S02]  /*9660*/  FMUL.FTZ R230, R4, c[0x0][0x320] ;  /* 0x0000c80004e67a20 */ /* 0x000fe40000410000 */
[----:B------:R-:W-:Y:S02]  /*9670*/  FMUL.FTZ R172, R5, c[0x0][0x320] ;  /* 0x0000c80005ac7a20 */ /* 0x000fe40000410000 */
[----:B------:R-:W-:Y:S02]  /*9680*/  FMUL.FTZ R9, R9, c[0x0][0x320] ;  /* 0x0000c80009097a20 */ /* 0x000fe40000410000 */
[----:B------:R-:W1:Y:S02]  /*9690*/  MUFU.TANH R230, R230 ;  /* 0x000000e600e67308 */ /* 0x000e640000002400 */
[----:B------:R-:W-:Y:S02]  /*96a0*/  FMUL.FTZ R10, R10, c[0x0][0x320] ;  /* 0x0000c8000a0a7a20 */ /* 0x000fe40000410000 */
[----:B------:R-:W-:Y:S02]  /*96b0*/  FMUL.FTZ R11, R11, c[0x0][0x320] ;  /* 0x0000c8000b0b7a20 */ /* 0x000fe40000410000 */
[----:B------:R-:W-:Y:S02]  /*96c0*/  FMUL.FTZ R174, R6, c[0x0][0x320] ;  /* 0x0000c80006ae7a20 */ /* 0x000fe40000410000 */
[----:B------:R-:W-:Y:S02]  /*96d0*/  FMUL.FTZ R228, R7, c[0x0][0x320] ;  /* 0x0000c80007e47a20 */ /* 0x000fe40000410000 */
[----:B------:R-:W-:Y:S01]  /*96e0*/  MUFU.TANH R238, R9 ;  /* 0x0000000900ee7308 */ /* 0x000fe20000002400 */
[----:B------:R-:W2:Y:S01]  /*96f0*/  LDSM.16.M88.4 R4, [R192+0x5000] ;  /* 0x00500000c004783b */ /* 0x000ea20000000200 */
[----:B------:R-:W-:Y:S02]  /*9700*/  FMUL.FTZ R234, R8, c[0x0][0x320] ;  /* 0x0000c80008ea7a20 */ /* 0x000fe40000410000 */
[----:B------:R-:W-:Y:S02]  /*9710*/  FMUL.FTZ R182, R12, c[0x0][0x320] ;  /* 0x0000c8000cb67a20 */ /* 0x000fe40000410000 */
[----:B------:R-:W-:Y:S02]  /*9720*/  FMUL.FTZ R13, R13, c[0x0][0x320] ;  /* 0x0000c8000d0d7a20 */ /* 0x000fe40000410000 */
[----:B------:R-:W-:Y:S02]  /*9730*/  FMUL.FTZ R14, R14, c[0x0][0x320] ;  /* 0x0000c8000e0e7a20 */ /* 0x000fe40000410000 */
[----:B------:R-:W-:Y:S01]  /*9740*/  MUFU.TANH R236, R10 ;  /* 0x0000000a00ec7308 */ /* 0x000fe20000002400 */
[----:B------:R-:W-:Y:S02]  /*9750*/  FMUL.FTZ R15, R15, c[0x0][0x320] ;  /* 0x0000c8000f0f7a20 */ /* 0x000fe40000410000 */
[----:B------:R-:W-:Y:S02]  /*9760*/  FMUL.FTZ R16, R16, c[0x0][0x320] ;  /* 0x0000c80010107a20 */ /* 0x000fe40000410000 */
[----:B------:R-:W-:Y:S02]  /*9770*/  FMUL.FTZ R17, R17, c[0x0][0x320] ;  /* 0x0000c80011117a20 */ /* 0x000fe40000410000 */
[----:B------:R-:W-:Y:S02]  /*9780*/  FMUL.FTZ R18, R18, c[0x0][0x320] ;  /* 0x0000c80012127a20 */ /* 0x000fe40000410000 */
[----:B------:R-:W-:Y:S01]  /*9790*/  FMUL.FTZ R19, R19, c[0x0][0x320] ;  /* 0x0000c80013137a20 */ /* 0x000fe20000410000 */
[----:B------:R4:W-:Y:S10]  /*97a0*/  MUFU.TANH R232, R11 ;  /* 0x0000000b00e87308 */ /* 0x0009f40000002400 */
[----:B------:R-:W-:Y:S10]  /*97b0*/  MUFU.TANH R176, R13 ;  /* 0x0000000d00b07308 */ /* 0x000ff40000002400 */
[----:B------:R-:W-:Y:S01]  /*97c0*/  MUFU.TANH R142, R14 ;  /* 0x0000000e008e7308 */ /* 0x000fe20000002400 */
[C---:B--2---:R-:W-:Y:S01]  /*97d0*/  HMMA.16816.F32 R20, R168.reuse, R4, R20 ;  /* 0x00000004a814723c */ /* 0x044fe20000001814 */
[----:B----4-:R-:W2:Y:S01]  /*97e0*/  LDSM.16.M88.4 R8, [R192+0x5800] ;  /* 0x00580000c008783b */ /* 0x010ea20000000200 */
[----:B------:R-:W-:Y:S06]  /*97f0*/  DEPBAR.LE SB0, 0x0 ;  /* 0x000080000000791a */ /* 0x000fec0000000000 */
[C---:B------:R-:W-:Y:S01]  /*9800*/  HMMA.16816.F32 R24, R168.reuse, R6, R24 ;  /* 0x00000006a818723c */ /* 0x040fe20000001818 */
[----:B------:R-:W4:Y:S01]  /*9810*/  MUFU.TANH R172, R172 ;  /* 0x000000ac00ac7308 */ /* 0x000f220000002400 */
[----:B------:R-:W-:Y:S03]  /*9820*/  BAR.SYNC.DEFER_BLOCKING 0x0 ;  /* 0x0000000000007b1d */ /* 0x000fe60000010000 */
[----:B-1----:R-:W-:Y:S11]  /*9830*/  FMNMX.FTZ R5, R230, R3, !PT ;  /* 0x00000003e6057209 */ /* 0x002ff60007810000 */
[----:B------:R-:W-:Y:S02]  /*9840*/  FMUL.FTZ R20, R20, c[0x0][0x320] ;  /* 0x0000c80014147a20 */ /* 0x000fe40000410000 */
[----:B------:R-:W-:Y:S02]  /*9850*/  FMUL.FTZ R21, R21, c[0x0][0x320] ;  /* 0x0000c80015157a20 */ /* 0x000fe40000410000 */
[----:B------:R-:W-:Y:S02]  /*9860*/  FMUL.FTZ R22, R22, c[0x0][0x320] ;  /* 0x0000c80016167a20 */ /* 0x000fe40000410000 */
[----:B------:R-:W-:Y:S02]  /*9870*/  FMUL.FTZ R23, R23, c[0x0][0x320] ;  /* 0x0000c80017177a20 */ /* 0x000fe40000410000 */
[----:B------:R-:W-:Y:S01]  /*9880*/  FMUL.FTZ R24, R24, c[0x0][0x320] ;  /* 0x0000c80018187a20 */ /* 0x000fe20000410000 */
[----:B----4-:R-:W-:Y:S01]  /*9890*/  FMNMX.FTZ R5, R172, R5, !PT ;  /* 0x00000005ac057209 */ /* 0x010fe20007810000 */
[----:B------:R-:W-:Y:S01]  /*98a0*/  FMUL.FTZ R25, R25, c[0x0][0x320] ;  /* 0x0000c80019197a20 */ /* 0x000fe20000410000 */
[----:B------:R-:W1:Y:S01]  /*98b0*/  MUFU.TANH R174, R174 ;  /* 0x000000ae00ae7308 */ /* 0x000e620000002400 */
[----:B------:R-:W-:Y:S02]  /*98c0*/  FMUL.FTZ R26, R26, c[0x0][0x320] ;  /* 0x0000c8001a1a7a20 */ /* 0x000fe40000410000 */
[----:B------:R-:W-:Y:S01]  /*98d0*/  FMUL.FTZ R27, R27, c[0x0][0x320] ;  /* 0x0000c8001b1b7a20 */ /* 0x000fe20000410000 */
[C---:B--2---:R-:W-:Y:S06]  /*98e0*/  HMMA.16816.F32 R28, R168.reuse, R8, R28 ;  /* 0x00000008a81c723c */ /* 0x044fec000000181c */
[----:B------:R-:W2:Y:S02]  /*98f0*/  MUFU.TANH R228, R228 ;  /* 0x000000e400e47308 */ /* 0x000ea40000002400 */
[----:B------:R-:W-:Y:S08]  /*9900*/  HMMA.16816.F32 R32, R168, R10, R32 ;  /* 0x0000000aa820723c */ /* 0x000ff00000001820 */
[----:B------:R-:W4:Y:S01]  /*9910*/  MUFU.TANH R234, R234 ;  /* 0x000000ea00ea7308 */ /* 0x000f220000002400 */
[----:B-1----:R-:W-:Y:S09]  /*9920*/  FMNMX.FTZ R9, R174, R135, !PT ;  /* 0x00000087ae097209 */ /* 0x002ff20007810000 */
[----:B------:R-:W1:Y:S01]  /*9930*/  MUFU.TANH R182, R182 ;  /* 0x000000b600b67308 */ /* 0x000e620000002400 */
[----:B------:R-:W-:Y:S01]  /*9940*/  FMUL.FTZ R28, R28, c[0x0][0x320] ;  /* 0x0000c8001c1c7a20 */ /* 0x000fe20000410000 */
[----:B--2---:R-:W-:Y:S01]  /*9950*/  FMNMX.FTZ R9, R228, R9, !PT ;  /* 0x00000009e4097209 */ /* 0x004fe20007810000 */
[----:B------:R-:W-:Y:S02]  /*9960*/  FMUL.FTZ R30, R30, c[0x0][0x320] ;  /* 0x0000c8001e1e7a20 */ /* 0x000fe40000410000 */
[----:B------:R-:W-:Y:S01]  /*9970*/  FMUL.FTZ R29, R29, c[0x0][0x320] ;  /* 0x0000c8001d1d7a20 */ /* 0x000fe20000410000 */
[----:B------:R-:W-:Y:S01]  /*9980*/  FMNMX.FTZ R9, R236, R9, !PT ;  /* 0x00000009ec097209 */ /* 0x000fe20007810000 */
[----:B------:R-:W-:Y:S03]  /*9990*/  FMUL.FTZ R31, R31, c[0x0][0x320] ;  /* 0x0000c8001f1f7a20 */ /* 0x000fe60000410000 */
[----:B------:R-:W2:Y:S01]  /*99a0*/  MUFU.TANH R140, R15 ;  /* 0x0000000f008c7308 */ /* 0x000ea20000002400 */
[----:B------:R-:W-:Y:S01]  /*99b0*/  FMUL.FTZ R32, R32, c[0x0][0x320] ;  /* 0x0000c80020207a20 */ /* 0x000fe20000410000 */
[----:B------:R-:W-:Y:S01]  /*99c0*/  FMNMX.FTZ R9, R232, R9, !PT ;  /* 0x00000009e8097209 */ /* 0x000fe20007810000 */
[----:B------:R-:W-:Y:S01]  /*99d0*/  FMUL.FTZ R33, R33, c[0x0][0x320] ;  /* 0x0000c80021217a20 */ /* 0x000fe20000410000 */
[----:B----4-:R-:W-:Y:S01]  /*99e0*/  FMNMX.FTZ R5, R234, R5, !PT ;  /* 0x00000005ea057209 */ /* 0x010fe20007810000 */
[----:B------:R-:W-:Y:S01]  /*99f0*/  FMUL.FTZ R34, R34, c[0x0][0x320] ;  /* 0x0000c80022227a20 */ /* 0x000fe20000410000 */
[----:B------:R-:W-:Y:S01]  /*9a00*/  FMNMX.FTZ R9, R142, R9, !PT ;  /* 0x000000098e097209 */ /* 0x000fe20007810000 */
[----:B------:R-:W-:Y:S01]  /*9a10*/  FMUL.FTZ R35, R35, c[0x0][0x320] ;  /* 0x0000c80023237a20 */ /* 0x000fe20000410000 */
[----:B------:R-:W-:Y:S02]  /*9a20*/  FMNMX.FTZ R5, R238, R5, !PT ;  /* 0x00000005ee057209 */ /* 0x000fe40007810000 */
[----:B------:R-:W4:Y:S02]  /*9a30*/  MUFU.TANH R180, R16 ;  /* 0x0000001000b47308 */ /* 0x000f240000002400 */
[----:B-1----:R-:W-:Y:S04]  /*9a40*/  FMNMX.FTZ R5, R182, R5, !PT ;  /* 0x00000005b6057209 */ /* 0x002fe80007810000 */
[----:B------:R-:W-:Y:S04]  /*9a50*/  FMNMX.FTZ R5, R176, R5, !PT ;  /* 0x00000005b0057209 */ /* 0x000fe80007810000 */
[----:B------:R-:W1:Y:S01]  /*9a60*/  MUFU.TANH R138, R18 ;  /* 0x00000012008a7308 */ /* 0x000e620000002400 */
[----:B--2---:R-:W-:Y:S09]  /*9a70*/  FMNMX.FTZ R9, R140, R9, !PT ;  /* 0x000000098c097209 */ /* 0x004ff20007810000 */
[----:B------:R-:W2:Y:S01]  /*9a80*/  MUFU.TANH R178, R17 ;  /* 0x0000001100b27308 */ /* 0x000ea20000002400 */
[----:B----4-:R-:W-:Y:S09]  /*9a90*/  FMNMX.FTZ R5, R180, R5, !PT ;  /* 0x00000005b4057209 */ /* 0x010ff20007810000 */
[----:B------:R-:W4:Y:S01]  /*9aa0*/  MUFU.TANH R136, R19 ;  /* 0x0000001300887308 */ /* 0x000f220000002400 */
[----:B-1----:R-:W-:Y:S09]  /*9ab0*/  FMNMX.FTZ R9, R138, R9, !PT ;  /* 0x000000098a097209 */ /* 0x002ff20007810000 */
        /* <DEDUP_REMOVED lines=30> */
[----:B---3--:R-:W1:Y:S01]  /*9ca0*/  MUFU.TANH R133, R35 ;  /* 0x0000002300857308 */ /* 0x008e620000002400 */
[----:B--2---:R-:W-:Y:S02]  /*9cb0*/  FMNMX.FTZ R4, R147, R0, !PT ;  /* 0x0000000093047209 */ /* 0x004fe40007810000 */
[----:B----4-:R-:W-:Y:S03]  /*9cc0*/  FMNMX.FTZ R0, R134, R9, !PT ;  /* 0x0000000986007209 */ /* 0x010fe60007810000 */
[----:B------:R-:W2:Y:S01]  /*9cd0*/  SHFL.BFLY PT, R9, R4, 0x2, 0x1f ;  /* 0x0c401f0004097f89 */ /* 0x000ea200000e0000 */
[----:B-1----:R-:W-:Y:S07]  /*9ce0*/  FMNMX.FTZ R7, R133, R0, !PT ;  /* 0x0000000085077209 */ /* 0x002fee0007810000 */
[----:B------:R-:W1:Y:S01]  /*9cf0*/  SHFL.BFLY PT, R0, R7, 0x2, 0x1f ;  /* 0x0c401f0007007f89 */ /* 0x000e6200000e0000 */
[----:B--2---:R-:W-:Y:S07]  /*9d00*/  FMNMX.FTZ R11, R4, R9, !PT ;  /* 0x00000009040b7209 */ /* 0x004fee0007810000 */
[----:B------:R-:W2:Y:S01]  /*9d10*/  SHFL.BFLY PT, R2, R11, 0x1, 0x1f ;  /* 0x0c201f000b027f89 */ /* 0x000ea200000e0000 */
[----:B-1----:R-:W-:Y:S07]  /*9d20*/  FMNMX.FTZ R5, R7, R0, !PT ;  /* 0x0000000007057209 */ /* 0x002fee0007810000 */
[----:B------:R-:W1:Y:S01]  /*9d30*/  SHFL.BFLY PT, R132, R5, 0x1, 0x1f ;  /* 0x0c201f0005847f89 */ /* 0x000e6200000e0000 */
[----:B--2---:R-:W-:Y:S05]  /*9d40*/  FMNMX.FTZ R0, R11, R2, !PT ;  /* 0x000000020b007209 */ /* 0x004fea0007810000 */
[C---:B------:R-:W-:Y:S02]  /*9d50*/  FADD.FTZ R2, -R0.reuse, R3 ;  /* 0x0000000300027221 */ /* 0x040fe40000010100 */
[----:B------:R-:W-:Y:S02]  /*9d60*/  FMUL.FTZ R151, R0, c[0x0][0x2d0] ;  /* 0x0000b40000977a20 */ /* 0x000fe40000410000 */
[----:B------:R-:W-:Y:S02]  /*9d70*/  FMUL.FTZ R3, R2, c[0x0][0x2d0] ;  /* 0x0000b40002037a20 */ /* 0x000fe40000410000 */
[--C-:B------:R-:W-:Y:S01]  /*9d80*/  FFMA.FTZ R173, R230, c[0x0][0x2d0], -R151.reuse ;  /* 0x0000b400e6ad7a23 */ /* 0x100fe20000010897 */
[----:B-1----:R-:W-:Y:S01]  /*9d90*/  FMNMX.FTZ R132, R5, R132, !PT ;  /* 0x0000008405847209 */ /* 0x002fe20007810000 */
[--C-:B------:R-:W-:Y:S01]  /*9da0*/  FFMA.FTZ R172, R172, c[0x0][0x2d0], -R151.reuse ;  /* 0x0000b400acac7a23 */ /* 0x100fe20000010897 */
[----:B------:R-:W-:Y:S01]  /*9db0*/  @P0 IADD3 R5, P5, R223, UR20, RZ ;  /* 0x00000014df050c10 */ /* 0x000fe2000ffbe0ff */
[----:B------:R-:W-:Y:S01]  /*9dc0*/  FFMA.FTZ R171, R234, c[0x0][0x2d0], -R151 ;  /* 0x0000b400eaab7a23 */ /* 0x000fe20000010897 */
[----:B------:R-:W1:Y:S01]  /*9dd0*/  MUFU.EX2 R3, R3 ;  /* 0x0000000300037308 */ /* 0x000e620000000800 */
[----:B------:R-:W-:Y:S01]  /*9de0*/  FADD.FTZ R4, -R132, R135 ;  /* 0x0000008784047221 */ /* 0x000fe20000010100 */
[----:B------:R-:W-:Y:S01]  /*9df0*/  @P0 IADD3.X R6, R222, UR19, RZ, P5, !PT ;  /* 0x00000013de060c10 */ /* 0x000fe2000affe4ff */
[----:B------:R-:W-:Y:S02]  /*9e00*/  FMUL.FTZ R145, R132, c[0x0][0x2d0] ;  /* 0x0000b40084917a20 */ /* 0x000fe40000410000 */
[----:B------:R-:W-:Y:S01]  /*9e10*/  FMUL.FTZ R2, R4, c[0x0][0x2d0] ;  /* 0x0000b40004027a20 */ /* 0x000fe20000410000 */
[----:B------:R-:W-:Y:S01]  /*9e20*/  @P0 IADD3 R4, P4, R210, UR20, RZ ;  /* 0x00000014d2040c10 */ /* 0x000fe2000ff9e0ff */
[----:B------:R-:W-:Y:S02]  /*9e30*/  FFMA.FTZ R170, R238, c[0x0][0x2d0], -R151 ;  /* 0x0000b400eeaa7a23 */ /* 0x000fe40000010897 */
[--C-:B------:R-:W-:Y:S01]  /*9e40*/  FFMA.FTZ R174, R174, c[0x0][0x2d0], -R145.reuse ;  /* 0x0000b400aeae7a23 */ /* 0x100fe20000010891 */
[----:B------:R-:W-:Y:S01]  /*9e50*/  @P0 LEA R10, P6, R4, c[0x0][0x1c8], 0x1 ;  /* 0x00007200040a0a11 */ /* 0x000fe200078c08ff */
[--C-:B------:R-:W-:Y:S01]  /*9e60*/  FFMA.FTZ R169, R228, c[0x0][0x2d0], -R145.reuse ;  /* 0x0000b400e4a97a23 */ /* 0x100fe20000010891 */
[----:B------:R-:W-:Y:S01]  /*9e70*/  @P0 IADD3.X R7, R217, UR19, RZ, P4, !PT ;  /* 0x00000013d9070c10 */ /* 0x000fe2000a7fe4ff */
[--C-:B------:R-:W-:Y:S01]  /*9e80*/  FFMA.FTZ R168, R236, c[0x0][0x2d0], -R145.reuse ;  /* 0x0000b400eca87a23 */ /* 0x100fe20000010891 */
[C---:B------:R-:W-:Y:S01]  /*9e90*/  @P0 LEA R18, P4, R5.reuse, c[0x0][0x1c8], 0x1 ;  /* 0x0000720005120a11 */ /* 0x040fe200078808ff */
[----:B------:R-:W-:Y:S01]  /*9ea0*/  FFMA.FTZ R135, R232, c[0x0][0x2d0], -R145 ;  /* 0x0000b400e8877a23 */ /* 0x000fe20000010891 */
[----:B------:R-:W-:Y:S01]  /*9eb0*/  @P0 LEA.HI.X R11, R4, c[0x0][0x1cc], R7, 0x1, P6 ;  /* 0x00007300040b0a11 */ /* 0x000fe200030f0c07 */
[----:B------:R-:W2:Y:S01]  /*9ec0*/  MUFU.EX2 R2, R2 ;  /* 0x0000000200027308 */ /* 0x000ea20000000800 */
[----:B------:R-:W-:Y:S01]  /*9ed0*/  @P0 LEA.HI.X R19, R5, c[0x0][0x1cc], R6, 0x1, P4 ;  /* 0x0000730005130a11 */ /* 0x000fe200020f0c06 */
[--C-:B------:R-:W-:Y:S01]  /*9ee0*/  FFMA.FTZ R179, R142, c[0x0][0x2d0], -R145.reuse ;  /* 0x0000b4008eb37a23 */ /* 0x100fe20000010891 */
[----:B------:R-:W-:Y:S01]  /*9ef0*/  @P0 IADD3 R4, P5, R221, UR20, RZ ;  /* 0x00000014dd040c10 */ /* 0x000fe2000ffbe0ff */
[----:B------:R3:W-:Y:S01]  /*9f00*/  @P0 LDGSTS.E.BYPASS.LTC128B.128 [R207+0x6100], [R10.64], !P3 ;  /* 0x061000000acf0fae */ /* 0x0007e2000d901d50 */
[----:B------:R-:W-:Y:S01]  /*9f10*/  @UP3 UIADD3 UR20, UP0, UR12, UR20, URZ ;  /* 0x000000140c143290 */ /* 0x000fe2000ff1e03f */
[----:B------:R-:W-:Y:S01]  /*9f20*/  FFMA.FTZ R181, R138, c[0x0][0x2d0], -R145 ;  /* 0x0000b4008ab57a23 */ /* 0x000fe20000010891 */
[----:B------:R-:W-:Y:S01]  /*9f30*/  @P0 LEA R16, P4, R4, c[0x0][0x1c8], 0x1 ;  /* 0x0000720004100a11 */ /* 0x000fe200078808ff */
[C---:B-1----:R-:W-:Y:S01]  /*9f40*/  FMUL.FTZ R32, R3.reuse, R100 ;  /* 0x0000006403207220 */ /* 0x042fe20000410000 */
[----:B------:R-:W-:Y:S01]  /*9f50*/  @P0 IADD3.X R5, R220, UR19, RZ, P5, !PT ;  /* 0x00000013dc050c10 */ /* 0x000fe2000affe4ff */
[----:B------:R-:W-:Y:S01]  /*9f60*/  @UP3 UIADD3.X UR19, UR11, UR19, URZ, UP0, !UPT ;  /* 0x000000130b133290 */ /* 0x000fe200087fe43f */
[----:B------:R-:W-:Y:S01]  /*9f70*/  MUFU.EX2 R173, R173 ;  /* 0x000000ad00ad7308 */ /* 0x000fe20000000800 */
[----:B------:R1:W-:Y:S01]  /*9f80*/  @P0 LDGSTS.E.BYPASS.LTC128B.128 [R207+0x8100], [R18.64], !P2 ;  /* 0x0810000012cf0fae */ /* 0x0003e2000d101d50 */
[----:B------:R-:W-:Y:S01]  /*9f90*/  @P0 LEA.HI.X R17, R4, c[0x0][0x1cc], R5, 0x1, P4 ;  /* 0x0000730004110a11 */ /* 0x000fe200020f0c05 */
[----:B------:R-:W-:Y:S01]  /*9fa0*/  FMUL.FTZ R33, R3, R101 ;  /* 0x0000006503217220 */ /* 0x000fe20000410000 */
[----:B------:R-:W-:Y:S01]  /*9fb0*/  @P0 IADD3 R4, P6, R210, UR20, RZ ;  /* 0x00000014d2040c10 */ /* 0x000fe2000ffde0ff */
[--C-:B------:R-:W-:Y:S01]  /*9fc0*/  FFMA.FTZ R183, R166, c[0x0][0x2d0], -R151.reuse ;  /* 0x0000b400a6b77a23 */ /* 0x100fe20000010897 */
[----:B------:R-:W-:Y:S01]  /*9fd0*/  @P0 IADD3 R5, P5, R223, UR20, RZ ;  /* 0x00000014df050c10 */ /* 0x000fe2000ffbe0ff */
[----:B------:R-:W-:Y:S01]  /*9fe0*/  FFMA.FTZ R228, R162, c[0x0][0x2d0], -R151 ;  /* 0x0000b400a2e47a23 */ /* 0x000fe20000010897 */
[----:B------:R-:W-:Y:S01]  /*9ff0*/  @P0 IADD3.X R7, R217, UR19, RZ, P6, !PT ;  /* 0x00000013d9070c10 */ /* 0x000fe2000b7fe4ff */
[----:B------:R4:W-:Y:S01]  /*a000*/  @P0 LDGSTS.E.BYPASS.LTC128B.128 [R207+0xa100], [R16.64], !P1 ;  /* 0x0a10000010cf0fae */ /* 0x0009e2000c901d50 */
[----:B------:R-:W-:Y:S01]  /*a010*/  @P0 LEA R28, P6, R4, c[0x0][0x1c8], 0x1 ;  /* 0x00007200041c0a11 */ /* 0x000fe200078c08ff */
[----:B------:R-:W5:Y:S01]  /*a020*/  MUFU.EX2 R172, R172 ;  /* 0x000000ac00ac7308 */ /* 0x000f620000000800 */
[----:B------:R-:W-:Y:S01]  /*a030*/  @P0 IADD3.X R8, R222, UR19, RZ, P5, !PT ;  /* 0x00000013de080c10 */ /* 0x000fe2000affe4ff */
[----:B--2---:R-:W-:Y:S01]  /*a040*/  FMUL.FTZ R34, R2, R102 ;  /* 0x0000006602227220 */ /* 0x004fe20000410000 */
[----:B------:R-:W-:Y:S01]  /*a050*/  @P0 LEA.HI.X R29, R4, c[0x0][0x1cc], R7, 0x1, P6 ;  /* 0x00007300041d0a11 */ /* 0x000fe200030f0c07 */
[----:B------:R-:W-:Y:S01]  /*a060*/  FMUL.FTZ R4, R3, R128 ;  /* 0x0000008003047220 */ /* 0x000fe20000410000 */
[----:B------:R-:W-:Y:S01]  /*a070*/  @P0 LEA R26, P5, R5, c[0x0][0x1c8], 0x1 ;  /* 0x00007200051a0a11 */ /* 0x000fe200078a08ff */
[----:B------:R-:W-:Y:S01]  /*a080*/  FMUL.FTZ R7, R2, R131 ;  /* 0x0000008302077220 */ /* 0x000fe20000410000 */
[----:B------:R-:W-:Y:S01]  /*a090*/  @P0 IADD3 R6, P4, R221, UR20, RZ ;  /* 0x00000014dd060c10 */ /* 0x000fe2000ff9e0ff */
[----:B------:R2:W-:Y:S01]  /*a0a0*/  @P0 LDGSTS.E.BYPASS.LTC128B.128 [R207+0x7100], [R28.64], !P3 ;  /* 0x071000001ccf0fae */ /* 0x0005e2000d901d50 */
[----:B------:R-:W-:Y:S01]  /*a0b0*/  @P0 LEA.HI.X R27, R5, c[0x0][0x1cc], R8, 0x1, P5 ;  /* 0x00007300051b0a11 */ /* 0x000fe200028f0c08 */
[----:B------:R-:W-:Y:S01]  /*a0c0*/  MUFU.EX2 R171, R171 ;  /* 0x000000ab00ab7308 */ /* 0x000fe20000000800 */
[----:B------:R-:W-:Y:S01]  /*a0d0*/  @P0 IADD3.X R9, R220, UR19, RZ, P4, !PT ;  /* 0x00000013dc090c10 */ /* 0x000fe2000a7fe4ff */
[C---:B------:R-:W-:Y:S01]  /*a0e0*/  FMUL.FTZ R5, R3.reuse, R129 ;  /* 0x0000008103057220 */ /* 0x040fe20000410000 */
[C---:B------:R-:W-:Y:S01]  /*a0f0*/  @P0 LEA R24, P4, R6.reuse, c[0x0][0x1c8], 0x1 ;  /* 0x0000720006180a11 */ /* 0x040fe200078808ff */
[C---:B------:R-:W-:Y:S01]  /*a100*/  FMUL.FTZ R8, R3.reuse, R124 ;  /* 0x0000007c03087220 */ /* 0x040fe20000410000 */
[----:B------:R-:W-:Y:S01]  /*a110*/  UISETP.GT.AND UP0, UPT, UR18, UR15, UPT ;  /* 0x0000000f1200728c */ /* 0x000fe2000bf04270 */
[----:B------:R2:W-:Y:S01]  /*a120*/  @P0 LDGSTS.E.BYPASS.LTC128B.128 [R207+0x9100], [R26.64], !P2 ;  /* 0x091000001acf0fae */ /* 0x0005e2000d101d50 */
[----:B------:R-:W-:Y:S01]  /*a130*/  @P0 LEA.HI.X R25, R6, c[0x0][0x1cc], R9, 0x1, P4 ;  /* 0x0000730006190a11 */ /* 0x000fe200020f0c09 */
[C---:B------:R-:W-:Y:S01]  /*a140*/  FMUL.FTZ R6, R2.reuse, R130 ;  /* 0x0000008202067220 */ /* 0x040fe20000410000 */
[----:B------:R-:W-:Y:S01]  /*a150*/  UMOV UR18, UR13 ;  /* 0x0000000d00127c82 */ /* 0x000fe20008000000 */
[----:B------:R-:W2:Y:S01]  /*a160*/  MUFU.EX2 R170, R170 ;  /* 0x000000aa00aa7308 */ /* 0x000ea20000000800 */
[C---:B------:R-:W-:Y:S02]  /*a170*/  FMUL.FTZ R9, R3.reuse, R125 ;  /* 0x0000007d03097220 */ /* 0x040fe40000410000 */
[----:B---3--:R-:W-:Y:S01]  /*a180*/  FMUL.FTZ R10, R2, R126 ;  /* 0x0000007e020a7220 */ /* 0x008fe20000410000 */
[----:B------:R3:W-:Y:S01]  /*a190*/  @P0 LDGSTS.E.BYPASS.LTC128B.128 [R207+0xb100], [R24.64], !P1 ;  /* 0x0b10000018cf0fae */ /* 0x0007e2000c901d50 */
[----:B-----5:R-:W-:Y:S01]  /*a1a0*/  F2FP.PACK_AB R128, R172, R173 ;  /* 0x000000adac80723e */ /* 0x020fe200000000ff */
[C---:B------:R-:W-:Y:S01]  /*a1b0*/  FMUL.FTZ R11, R2.reuse, R127 ;  /* 0x0000007f020b7220 */ /* 0x040fe20000410000 */
[----:B------:R-:W-:Y:S01]  /*a1c0*/  PLOP3.LUT P0, PT, PT, PT, UP0, 0x80, 0x0 ;  /* 0x000000000000781c */ /* 0x000fe20003f0f008 */
[C---:B----4-:R-:W-:Y:S02]  /*a1d0*/  FMUL.FTZ R16, R3.reuse, R116 ;  /* 0x0000007403107220 */ /* 0x050fe40000410000 */
[----:B------:R-:W-:Y:S01]  /*a1e0*/  MUFU.EX2 R174, R174 ;  /* 0x000000ae00ae7308 */ /* 0x000fe20000000800 */
[C---:B------:R-:W-:Y:S01]  /*a1f0*/  FMUL.FTZ R17, R3.reuse, R117 ;  /* 0x0000007503117220 */ /* 0x040fe20000410000 */
[----:B------:R-:W4:Y:S01]  /*a200*/  LDSM.16.MT88.4 R12, [R203+0x100] ;  /* 0x00010000cb0c783b */ /* 0x000f220000004200 */
[C---:B-1----:R-:W-:Y:S02]  /*a210*/  FMUL.FTZ R18, R2.reuse, R118 ;  /* 0x0000007602127220 */ /* 0x042fe40000410000 */
[C---:B------:R-:W-:Y:S02]  /*a220*/  FMUL.FTZ R19, R2.reuse, R119 ;  /* 0x0000007702137220 */ /* 0x040fe40000410000 */
[----:B------:R-:W-:Y:S02]  /*a230*/  FMUL.FTZ R35, R2, R103 ;  /* 0x0000006702237220 */ /* 0x000fe40000410000 */
[--C-:B------:R-:W-:Y:S01]  /*a240*/  FFMA.FTZ R229, R164, c[0x0][0x2d0], -R151.reuse ;  /* 0x0000b400a4e57a23 */ /* 0x100fe20000010897 */
[----:B------:R-:W1:Y:S01]  /*a250*/  MUFU.EX2 R169, R169 ;  /* 0x000000a900a97308 */ /* 0x000e620000000800 */
[----:B------:R-:W5:Y:S01]  /*a260*/  LDSM.16.MT88.4 R20, [R198+0x100] ;  /* 0x00010000c614783b */ /* 0x000f620000004200 */
[----:B------:R-:W-:Y:S01]  /*a270*/  FFMA.FTZ R230, R160, c[0x0][0x2d0], -R151 ;  /* 0x0000b400a0e67a23 */ /* 0x000fe20000010897 */
[----:B--2---:R-:W-:Y:S01]  /*a280*/  F2FP.PACK_AB R130, R170, R171 ;  /* 0x000000abaa82723e */ /* 0x004fe200000000ff */
[C---:B------:R-:W-:Y:S02]  /*a290*/  FMUL.FTZ R26, R2.reuse, R110 ;  /* 0x0000006e021a7220 */ /* 0x040fe40000410000 */
[----:B------:R-:W-:Y:S03]  /*a2a0*/  FMUL.FTZ R27, R2, R111 ;  /* 0x0000006f021b7220 */ /* 0x000fe60000410000 */
[----:B------:R-:W2:Y:S01]  /*a2b0*/  LDSM.16.MT88.4 R28, [R197+0x100] ;  /* 0x00010000c51c783b */ /* 0x000ea20000004200 */
[----:B------:R-:W-:Y:S01]  /*a2c0*/  MUFU.EX2 R168, R168 ;  /* 0x000000a800a87308 */ /* 0x000fe20000000800 */
[C---:B---3--:R-:W-:Y:S02]  /*a2d0*/  FMUL.FTZ R24, R3.reuse, R108 ;  /* 0x0000006c03187220 */ /* 0x048fe40000410000 */
[----:B------:R-:W-:Y:S02]  /*a2e0*/  FMUL.FTZ R25, R3, R109 ;  /* 0x0000006d03197220 */ /* 0x000fe40000410000 */
[--C-:B------:R-:W-:Y:S02]  /*a2f0*/  FFMA.FTZ R231, R156, c[0x0][0x2d0], -R145.reuse ;  /* 0x0000b4009ce77a23 */ /* 0x100fe40000010891 */
[----:B------:R-:W-:Y:S01]  /*a300*/  LDSM.16.MT88.4 R100, [R197+0x2100] ;  /* 0x00210000c564783b */ /* 0x000fe20000004200 */
[--C-:B------:R-:W-:Y:S02]  /*a310*/  FFMA.FTZ R232, R154, c[0x0][0x2d0], -R145.reuse ;  /* 0x0000b4009ae87a23 */ /* 0x100fe40000010891 */
[----:B------:R-:W3:Y:S01]  /*a320*/  MUFU.EX2 R135, R135 ;  /* 0x0000008700877308 */ /* 0x000ee20000000800 */
[--C-:B------:R-:W-:Y:S02]  /*a330*/  FFMA.FTZ R233, R158, c[0x0][0x2d0], -R145.reuse ;  /* 0x0000b4009ee97a23 */ /* 0x100fe40000010891 */
[----:B------:R-:W-:Y:S01]  /*a340*/  FFMA.FTZ R234, R152, c[0x0][0x2d0], -R145 ;  /* 0x0000b40098ea7a23 */ /* 0x000fe20000010891 */
[----:B-1----:R-:W-:Y:S01]  /*a350*/  F2FP.PACK_AB R129, R169, R174 ;  /* 0x000000aea981723e */ /* 0x002fe200000000ff */
[----:B------:R-:W-:Y:S01]  /*a360*/  LDSM.16.MT88.4 R108, [R196+0x2100] ;  /* 0x00210000c46c783b */ /* 0x000fe20000004200 */
[--C-:B------:R-:W-:Y:S02]  /*a370*/  FFMA.FTZ R235, R150, c[0x0][0x2d0], -R151.reuse ;  /* 0x0000b40096eb7a23 */ /* 0x100fe40000010897 */
[--C-:B------:R-:W-:Y:S02]  /*a380*/  FFMA.FTZ R236, R149, c[0x0][0x2d0], -R151.reuse ;  /* 0x0000b40095ec7a23 */ /* 0x100fe40000010897 */
[----:B------:R-:W-:Y:S01]  /*a390*/  FFMA.FTZ R237, R148, c[0x0][0x2d0], -R151 ;  /* 0x0000b40094ed7a23 */ /* 0x000fe20000010897 */
[----:B------:R-:W-:Y:S01]  /*a3a0*/  MUFU.EX2 R179, R179 ;  /* 0x000000b300b37308 */ /* 0x000fe20000000800 */
[--C-:B------:R-:W-:Y:S01]  /*a3b0*/  FFMA.FTZ R239, R146, c[0x0][0x2d0], -R145.reuse ;  /* 0x0000b40092ef7a23 */ /* 0x100fe20000010891 */
[----:B------:R-:W-:Y:S01]  /*a3c0*/  LDSM.16.MT88.4 R116, [R198+0x900] ;  /* 0x00090000c674783b */ /* 0x000fe20000004200 */
[----:B------:R-:W-:Y:S02]  /*a3d0*/  FFMA.FTZ R240, R144, c[0x0][0x2d0], -R145 ;  /* 0x0000b40090f07a23 */ /* 0x000fe40000010891 */
[C---:B------:R-:W-:Y:S02]  /*a3e0*/  FMUL.FTZ R36, R3.reuse, R36 ;  /* 0x0000002403247220 */ /* 0x040fe40000410000 */
[----:B------:R-:W-:Y:S02]  /*a3f0*/  FMUL.FTZ R37, R3, R37 ;  /* 0x0000002503257220 */ /* 0x000fe40000410000 */
[C---:B------:R-:W-:Y:S01]  /*a400*/  FMUL.FTZ R38, R2.reuse, R38 ;  /* 0x0000002602267220 */ /* 0x040fe20000410000 */
[----:B------:R-:W-:Y:S01]  /*a410*/  LDSM.16.MT88.4 R124, [R203+0x2900] ;  /* 0x00290000cb7c783b */ /* 0x000fe20000004200 */
[C---:B------:R-:W-:Y:S01]  /*a420*/  FMUL.FTZ R39, R2.reuse, R39 ;  /* 0x0000002702277220 */ /* 0x040fe20000410000 */
[----:B------:R-:W-:Y:S01]  /*a430*/  MUFU.EX2 R181, R181 ;  /* 0x000000b500b57308 */ /* 0x000fe20000000800 */
[----:B---3--:R-:W-:Y:S01]  /*a440*/  F2FP.PACK_AB R131, R135, R168 ;  /* 0x000000a88783723e */ /* 0x008fe200000000ff */
[C---:B------:R-:W-:Y:S02]  /*a450*/  FMUL.FTZ R40, R3.reuse, R40 ;  /* 0x0000002803287220 */ /* 0x040fe40000410000 */
[C---:B------:R-:W-:Y:S02]  /*a460*/  FMUL.FTZ R41, R3.reuse, R41 ;  /* 0x0000002903297220 */ /* 0x040fe40000410000 */
[----:B------:R-:W-:Y:S01]  /*a470*/  LDSM.16.MT88.4 R152, [R198+0x3900] ;  /* 0x00390000c698783b */ /* 0x000fe20000004200 */
[C---:B------:R-:W-:Y:S01]  /*a480*/  FMUL.FTZ R42, R2.reuse, R42 ;  /* 0x0000002a022a7220 */ /* 0x040fe20000410000 */
[C---:B----4-:R-:W-:Y:S02]  /*a490*/  HMMA.16816.F32 R4, R128.reuse, R12, R4 ;  /* 0x0000000c8004723c */ /* 0x050fe40000001804 */
[----:B------:R-:W-:Y:S03]  /*a4a0*/  MUFU.EX2 R183, R183 ;  /* 0x000000b700b77308 */ /* 0x000fe60000000800 */
[C---:B------:R-:W-:Y:S01]  /*a4b0*/  FMUL.FTZ R43, R2.reuse, R43 ;  /* 0x0000002b022b7220 */ /* 0x040fe20000410000 */
[----:B------:R-:W-:Y:S01]  /*a4c0*/  LDSM.16.MT88.4 R156, [R197+0x3900] ;  /* 0x00390000c59c783b */ /* 0x000fe20000004200 */
[C---:B------:R-:W-:Y:S01]  /*a4d0*/  FMUL.FTZ R12, R3.reuse, R120 ;  /* 0x00000078030c7220 */ /* 0x040fe20000410000 */
[C---:B------:R-:W-:Y:S04]  /*a4e0*/  HMMA.16816.F32 R8, R128.reuse, R14, R8 ;  /* 0x0000000e8008723c */ /* 0x040fe80000001808 */
[C---:B------:R-:W-:Y:S01]  /*a4f0*/  FMUL.FTZ R13, R3.reuse, R121 ;  /* 0x00000079030d7220 */ /* 0x040fe20000410000 */
[----:B------:R-:W-:Y:S01]  /*a500*/  MUFU.EX2 R228, R228 ;  /* 0x000000e400e47308 */ /* 0x000fe20000000800 */
[----:B------:R-:W-:Y:S01]  /*a510*/  LDSM.16.MT88.4 R160, [R196+0x3900] ;  /* 0x00390000c4a0783b */ /* 0x000fe20000004200 */
[C---:B------:R-:W-:Y:S02]  /*a520*/  FMUL.FTZ R14, R2.reuse, R122 ;  /* 0x0000007a020e7220 */ /* 0x040fe40000410000 */
[C---:B------:R-:W-:Y:S03]  /*a530*/  FMUL.FTZ R15, R2.reuse, R123 ;  /* 0x0000007b020f7220 */ /* 0x040fe60000410000 */
[C---:B------:R-:W-:Y:S02]  /*a540*/  FMUL.FTZ R44, R3.reuse, R44 ;  /* 0x0000002c032c7220 */ /* 0x040fe40000410000 */
[----:B------:R-:W1:Y:S01]  /*a550*/  LDSM.16.MT88.4 R120, [R196+0x100] ;  /* 0x00010000c478783b */ /* 0x000e620000004200 */
[C---:B------:R-:W-:Y:S01]  /*a560*/  FMUL.FTZ R45, R3.reuse, R45 ;  /* 0x0000002d032d7220 */ /* 0x040fe20000410000 */
[C---:B-----5:R-:W-:Y:S01]  /*a570*/  HMMA.16816.F32 R12, R128.reuse, R20, R12 ;  /* 0x00000014800c723c */ /* 0x060fe2000000180c */
[----:B------:R-:W-:Y:S02]  /*a580*/  MUFU.EX2 R229, R229 ;  /* 0x000000e500e57308 */ /* 0x000fe40000000800 */
[C---:B------:R-:W-:Y:S02]  /*a590*/  FMUL.FTZ R46, R2.reuse, R46 ;  /* 0x0000002e022e7220 */ /* 0x040fe40000410000 */
[C---:B------:R-:W-:Y:S01]  /*a5a0*/  FMUL.FTZ R47, R2.reuse, R47 ;  /* 0x0000002f022f7220 */ /* 0x040fe20000410000 */
[----:B------:R-:W-:Y:S01]  /*a5b0*/  LDSM.16.MT88.4 R164, [R203+0x5900] ;  /* 0x00590000cba4783b */ /* 0x000fe20000004200 */
[C---:B------:R-:W-:Y:S01]  /*a5c0*/  FMUL.FTZ R20, R3.reuse, R112 ;  /* 0x0000007003147220 */ /* 0x040fe20000410000 */
[C---:B------:R-:W-:Y:S03]  /*a5d0*/  HMMA.16816.F32 R16, R128.reuse, R22, R16 ;  /* 0x000000168010723c */ /* 0x040fe60000001810 */
[----:B------:R-:W-:Y:S01]  /*a5e0*/  MUFU.EX2 R230, R230 ;  /* 0x000000e600e67308 */ /* 0x000fe20000000800 */
[C---:B------:R-:W-:Y:S02]  /*a5f0*/  FMUL.FTZ R21, R3.reuse, R113 ;  /* 0x0000007103157220 */ /* 0x040fe40000410000 */
[----:B------:R-:W0:Y:S01]  /*a600*/  LDGDEPBAR ;  /* 0x00000000000079af */ /* 0x000e220000000000 */
[C---:B------:R-:W-:Y:S02]  /*a610*/  FMUL.FTZ R22, R2.reuse, R114 ;  /* 0x0000007202167220 */ /* 0x040fe40000410000 */
[C---:B------:R-:W-:Y:S03]  /*a620*/  FMUL.FTZ R23, R2.reuse, R115 ;  /* 0x0000007302177220 */ /* 0x040fe60000410000 */
[C---:B------:R-:W-:Y:S01]  /*a630*/  FMUL.FTZ R48, R3.reuse, R48 ;  /* 0x0000003003307220 */ /* 0x040fe20000410000 */
[----:B------:R-:W-:Y:S01]  /*a640*/  MUFU.EX2 R231, R231 ;  /* 0x000000e700e77308 */ /* 0x000fe20000000800 */
[----:B------:R-:W3:Y:S01]  /*a650*/  LDSM.16.MT88.4 R112, [R203+0x2100] ;  /* 0x00210000cb70783b */ /* 0x000ee20000004200 */
[C---:B------:R-:W-:Y:S01]  /*a660*/  FMUL.FTZ R49, R3.reuse, R49 ;  /* 0x0000003103317220 */ /* 0x040fe20000410000 */
[C---:B--2---:R-:W-:Y:S03]  /*a670*/  HMMA.16816.F32 R20, R128.reuse, R28, R20 ;  /* 0x0000001c8014723c */ /* 0x044fe60000001814 */
[C---:B------:R-:W-:Y:S02]  /*a680*/  FMUL.FTZ R50, R2.reuse, R50 ;  /* 0x0000003202327220 */ /* 0x040fe40000410000 */
[C---:B------:R-:W-:Y:S02]  /*a690*/  FMUL.FTZ R51, R2.reuse, R51 ;  /* 0x0000003302337220 */ /* 0x040fe40000410000 */
[C---:B------:R-:W-:Y:S01]  /*a6a0*/  FMUL.FTZ R28, R3.reuse, R104 ;  /* 0x00000068031c7220 */ /* 0x040fe20000410000 */
[C---:B------:R-:W-:Y:S01]  /*a6b0*/  HMMA.16816.F32 R24, R128.reuse, R30, R24 ;  /* 0x0000001e8018723c */ /* 0x040fe20000001818 */
[----:B------:R-:W-:Y:S03]  /*a6c0*/  MUFU.EX2 R232, R232 ;  /* 0x000000e800e87308 */ /* 0x000fe60000000800 */
[C---:B------:R-:W-:Y:S02]  /*a6d0*/  FMUL.FTZ R29, R3.reuse, R105 ;  /* 0x00000069031d7220 */ /* 0x040fe40000410000 */
[C---:B------:R-:W-:Y:S02]  /*a6e0*/  FMUL.FTZ R52, R3.reuse, R52 ;  /* 0x0000003403347220 */ /* 0x040fe40000410000 */
[C---:B------:R-:W-:Y:S03]  /*a6f0*/  FMUL.FTZ R30, R2.reuse, R106 ;  /* 0x0000006a021e7220 */ /* 0x040fe60000410000 */
[----:B------:R-:W-:Y:S01]  /*a700*/  MUFU.EX2 R233, R233 ;  /* 0x000000e900e97308 */ /* 0x000fe20000000800 */
[C---:B------:R-:W-:Y:S02]  /*a710*/  FMUL.FTZ R31, R2.reuse, R107 ;  /* 0x0000006b021f7220 */ /* 0x040fe40000410000 */
[----:B------:R-:W2:Y:S01]  /*a720*/  LDSM.16.MT88.4 R104, [R198+0x2100] ;  /* 0x00210000c668783b */ /* 0x000ea20000004200 */
[C---:B------:R-:W-:Y:S02]  /*a730*/  FMUL.FTZ R53, R3.reuse, R53 ;  /* 0x0000003503357220 */ /* 0x040fe40000410000 */
[C---:B------:R-:W-:Y:S02]  /*a740*/  FMUL.FTZ R54, R2.reuse, R54 ;  /* 0x0000003602367220 */ /* 0x040fe40000410000 */
[C---:B-1----:R-:W-:Y:S02]  /*a750*/  HMMA.16816.F32 R28, R128.reuse, R120, R28 ;  /* 0x00000078801c723c */ /* 0x042fe4000000181c */
[----:B------:R-:W-:Y:S01]  /*a760*/  MUFU.EX2 R234, R234 ;  /* 0x000000ea00ea7308 */ /* 0x000fe20000000800 */
[C---:B------:R-:W-:Y:S02]  /*a770*/  FMUL.FTZ R55, R2.reuse, R55 ;  /* 0x0000003702377220 */ /* 0x040fe40000410000 */
[C---:B------:R-:W-:Y:S02]  /*a780*/  FMUL.FTZ R56, R3.reuse, R56 ;  /* 0x0000003803387220 */ /* 0x040fe40000410000 */
[C---:B------:R-:W-:Y:S01]  /*a790*/  FMUL.FTZ R57, R3.reuse, R57 ;  /* 0x0000003903397220 */ /* 0x040fe20000410000 */
[C---:B------:R-:W-:Y:S01]  /*a7a0*/  HMMA.16816.F32 R32, R128.reuse, R122, R32 ;  /* 0x0000007a8020723c */ /* 0x040fe20000001820 */
[----:B------:R-:W-:Y:S03]  /*a7b0*/  LDSM.16.MT88.4 R120, [R196+0x900] ;  /* 0x00090000c478783b */ /* 0x000fe60000004200 */
[C---:B------:R-:W-:Y:S01]  /*a7c0*/  FMUL.FTZ R58, R2.reuse, R58 ;  /* 0x0000003a023a7220 */ /* 0x040fe20000410000 */
[----:B------:R-:W-:Y:S01]  /*a7d0*/  MUFU.EX2 R235, R235 ;  /* 0x000000eb00eb7308 */ /* 0x000fe20000000800 */
[C---:B------:R-:W-:Y:S02]  /*a7e0*/  FMUL.FTZ R59, R2.reuse, R59 ;  /* 0x0000003b023b7220 */ /* 0x040fe40000410000 */
[C---:B---3--:R-:W-:Y:S04]  /*a7f0*/  HMMA.16816.F32 R36, R128.reuse, R112, R36 ;  /* 0x000000708024723c */ /* 0x048fe80000001824 */
[C---:B------:R-:W-:Y:S02]  /*a800*/  FMUL.FTZ R60, R3.reuse, R60 ;  /* 0x0000003c033c7220 */ /* 0x040fe40000410000 */
[C---:B------:R-:W-:Y:S01]  /*a810*/  FMUL.FTZ R61, R3.reuse, R61 ;  /* 0x0000003d033d7220 */ /* 0x040fe20000410000 */
[----:B------:R-:W-:Y:S01]  /*a820*/  MUFU.EX2 R236, R236 ;  /* 0x000000ec00ec7308 */ /* 0x000fe20000000800 */
[C---:B------:R-:W-:Y:S01]  /*a830*/  HMMA.16816.F32 R40, R128.reuse, R114, R40 ;  /* 0x000000728028723c */ /* 0x040fe20000001828 */
[----:B------:R-:W-:Y:S03]  /*a840*/  LDSM.16.MT88.4 R112, [R203+0x900] ;  /* 0x00090000cb70783b */ /* 0x000fe60000004200 */
[C---:B------:R-:W-:Y:S02]  /*a850*/  FMUL.FTZ R62, R2.reuse, R62 ;  /* 0x0000003e023e7220 */ /* 0x040fe40000410000 */
[C---:B------:R-:W-:Y:S02]  /*a860*/  FMUL.FTZ R63, R2.reuse, R63 ;  /* 0x0000003f023f7220 */ /* 0x040fe40000410000 */
[C---:B------:R-:W-:Y:S01]  /*a870*/  FMUL.FTZ R64, R3.reuse, R64 ;  /* 0x0000004003407220 */ /* 0x040fe20000410000 */
[----:B------:R-:W-:Y:S01]  /*a880*/  MUFU.EX2 R237, R237 ;  /* 0x000000ed00ed7308 */ /* 0x000fe20000000800 */
[C---:B--2---:R-:W-:Y:S03]  /*a890*/  HMMA.16816.F32 R44, R128.reuse, R104, R44 ;  /* 0x00000068802c723c */ /* 0x044fe6000000182c */
[C---:B------:R-:W-:Y:S02]  /*a8a0*/  FMUL.FTZ R65, R3.reuse, R65 ;  /* 0x0000004103417220 */ /* 0x040fe40000410000 */
[C---:B------:R-:W-:Y:S02]  /*a8b0*/  FMUL.FTZ R66, R2.reuse, R66 ;  /* 0x0000004202427220 */ /* 0x040fe40000410000 */
[C---:B------:R-:W-:Y:S01]  /*a8c0*/  FMUL.FTZ R67, R2.reuse, R67 ;  /* 0x0000004302437220 */ /* 0x040fe20000410000 */
[C---:B------:R-:W-:Y:S01]  /*a8d0*/  HMMA.16816.F32 R48, R128.reuse, R106, R48 ;  /* 0x0000006a8030723c */ /* 0x040fe20000001830 */
[----:B------:R-:W1:Y:S01]  /*a8e0*/  LDSM.16.MT88.4 R104, [R203+0x4100] ;  /* 0x00410000cb68783b */ /* 0x000e620000004200 */
[----:B------:R-:W-:Y:S02]  /*a8f0*/  MUFU.EX2 R239, R239 ;  /* 0x000000ef00ef7308 */ /* 0x000fe40000000800 */
[C---:B------:R-:W-:Y:S02]  /*a900*/  FMUL.FTZ R68, R3.reuse, R68 ;  /* 0x0000004403447220 */ /* 0x040fe40000410000 */
[C---:B------:R-:W-:Y:S02]  /*a910*/  FMUL.FTZ R69, R3.reuse, R69 ;  /* 0x0000004503457220 */ /* 0x040fe40000410000 */
[C---:B------:R-:W-:Y:S04]  /*a920*/  HMMA.16816.F32 R52, R128.reuse, R100, R52 ;  /* 0x000000648034723c */ /* 0x040fe80000001834 */
[C---:B------:R-:W-:Y:S01]  /*a930*/  FMUL.FTZ R70, R2.reuse, R70 ;  /* 0x0000004602467220 */ /* 0x040fe20000410000 */
[----:B------:R-:W-:Y:S01]  /*a940*/  MUFU.EX2 R240, R240 ;  /* 0x000000f000f07308 */ /* 0x000fe20000000800 */
[C---:B------:R-:W-:Y:S02]  /*a950*/  FMUL.FTZ R71, R2.reuse, R71 ;  /* 0x0000004702477220 */ /* 0x040fe40000410000 */
[C---:B------:R-:W-:Y:S01]  /*a960*/  HMMA.16816.F32 R56, R128.reuse, R102, R56 ;  /* 0x000000668038723c */ /* 0x040fe20000001838 */
[----:B------:R-:W2:Y:S03]  /*a970*/  LDSM.16.MT88.4 R100, [R198+0x4100] ;  /* 0x00410000c664783b */ /* 0x000ea60000004200 */
[C---:B------:R-:W-:Y:S02]  /*a980*/  FMUL.FTZ R72, R3.reuse, R72 ;  /* 0x0000004803487220 */ /* 0x040fe40000410000 */
[C---:B------:R-:W-:Y:S02]  /*a990*/  FMUL.FTZ R73, R3.reuse, R73 ;  /* 0x0000004903497220 */ /* 0x040fe40000410000 */
[C---:B------:R-:W-:Y:S04]  /*a9a0*/  HMMA.16816.F32 R60, R128.reuse, R108, R60 ;  /* 0x0000006c803c723c */ /* 0x040fe8000000183c */
[C---:B------:R-:W-:Y:S02]  /*a9b0*/  FMUL.FTZ R74, R2.reuse, R74 ;  /* 0x0000004a024a7220 */ /* 0x040fe40000410000 */
[C---:B------:R-:W-:Y:S02]  /*a9c0*/  FMUL.FTZ R75, R2.reuse, R75 ;  /* 0x0000004b024b7220 */ /* 0x040fe40000410000 */
[C---:B------:R-:W-:Y:S01]  /*a9d0*/  HMMA.16816.F32 R64, R128.reuse, R110, R64 ;  /* 0x0000006e8040723c */ /* 0x040fe20000001840 */
[----:B------:R-:W3:Y:S03]  /*a9e0*/  LDSM.16.MT88.4 R108, [R197+0x4100] ;  /* 0x00410000c56c783b */ /* 0x000ee60000004200 */
[C---:B------:R-:W-:Y:S02]  /*a9f0*/  FMUL.FTZ R76, R3.reuse, R76 ;  /* 0x0000004c034c7220 */ /* 0x040fe40000410000 */
[C---:B------:R-:W-:Y:S02]  /*aa00*/  FMUL.FTZ R77, R3.reuse, R77 ;  /* 0x0000004d034d7220 */ /* 0x040fe40000410000 */
[C---:B------:R-:W-:Y:S01]  /*aa10*/  FMUL.FTZ R78, R2.reuse, R78 ;  /* 0x0000004e024e7220 */ /* 0x040fe20000410000 */
[C---:B-1----:R-:W-:Y:S03]  /*aa20*/  HMMA.16816.F32 R68, R128.reuse, R104, R68 ;  /* 0x000000688044723c */ /* 0x042fe60000001844 */
[C---:B------:R-:W-:Y:S02]  /*aa30*/  FMUL.FTZ R79, R2.reuse, R79 ;  /* 0x0000004f024f7220 */ /* 0x040fe40000410000 */
[C---:B------:R-:W-:Y:S02]  /*aa40*/  FMUL.FTZ R80, R3.reuse, R80 ;  /* 0x0000005003507220 */ /* 0x040fe40000410000 */
[C---:B------:R-:W-:Y:S01]  /*aa50*/  FMUL.FTZ R81, R3.reuse, R81 ;  /* 0x0000005103517220 */ /* 0x040fe20000410000 */
[C---:B------:R-:W-:Y:S01]  /*aa60*/  HMMA.16816.F32 R72, R128.reuse, R106, R72 ;  /* 0x0000006a8048723c */ /* 0x040fe20000001848 */
[----:B------:R-:W1:Y:S03]  /*aa70*/  LDSM.16.MT88.4 R104, [R196+0x4100] ;  /* 0x00410000c468783b */ /* 0x000e660000004200 */
[C---:B------:R-:W-:Y:S02]  /*aa80*/  FMUL.FTZ R82, R2.reuse, R82 ;  /* 0x0000005202527220 */ /* 0x040fe40000410000 */
[C---:B------:R-:W-:Y:S02]  /*aa90*/  FMUL.FTZ R83, R2.reuse, R83 ;  /* 0x0000005302537220 */ /* 0x040fe40000410000 */
[C---:B--2---:R-:W-:Y:S04]  /*aaa0*/  HMMA.16816.F32 R76, R128.reuse, R100, R76 ;  /* 0x00000064804c723c */ /* 0x044fe8000000184c */
[C---:B------:R-:W-:Y:S02]  /*aab0*/  FMUL.FTZ R84, R3.reuse, R84 ;  /* 0x0000005403547220 */ /* 0x040fe40000410000 */
[C---:B------:R-:W-:Y:S02]  /*aac0*/  FMUL.FTZ R85, R3.reuse, R85 ;  /* 0x0000005503557220 */ /* 0x040fe40000410000 */
[C---:B------:R-:W-:Y:S04]  /*aad0*/  HMMA.16816.F32 R80, R128.reuse, R102, R80 ;  /* 0x000000668050723c */ /* 0x040fe80000001850 */
[C---:B------:R-:W-:Y:S02]  /*aae0*/  FMUL.FTZ R86, R2.reuse, R86 ;  /* 0x0000005602567220 */ /* 0x040fe40000410000 */
[----:B------:R-:W-:Y:S02]  /*aaf0*/  FMUL.FTZ R87, R2, R87 ;  /* 0x0000005702577220 */ /* 0x000fe40000410000 */
[----:B------:R-:W-:Y:S04]  /*ab00*/  FFMA.FTZ R175, R182, c[0x0][0x2d0], -R151 ;  /* 0x0000b400b6af7a23 */ /* 0x000fe80000010897 */
[----:B------:R-:W-:Y:S01]  /*ab10*/  FFMA.FTZ R182, R136, c[0x0][0x2d0], -R145 ;  /* 0x0000b40088b67a23 */ /* 0x000fe20000010891 */
[C---:B---3--:R-:W-:Y:S01]  /*ab20*/  HMMA.16816.F32 R84, R128.reuse, R108, R84 ;  /* 0x0000006c8054723c */ /* 0x048fe20000001854 */
[----:B------:R-:W-:Y:S01]  /*ab30*/  MUFU.EX2 R175, R175 ;  /* 0x000000af00af7308 */ /* 0x000fe20000000800 */
[----:B------:R-:W-:Y:S01]  /*ab40*/  LDSM.16.MT88.4 R136, [R198+0x2900] ;  /* 0x00290000c688783b */ /* 0x000fe20000004200 */
[--C-:B------:R-:W-:Y:S02]  /*ab50*/  FFMA.FTZ R176, R176, c[0x0][0x2d0], -R151.reuse ;  /* 0x0000b400b0b07a23 */ /* 0x100fe40000010897 */
[----:B------:R-:W-:Y:S02]  /*ab60*/  FFMA.FTZ R177, R180, c[0x0][0x2d0], -R151 ;  /* 0x0000b400b4b17a23 */ /* 0x000fe40000010897 */
[----:B------:R-:W-:Y:S02]  /*ab70*/  FFMA.FTZ R180, R140, c[0x0][0x2d0], -R145 ;  /* 0x0000b4008cb47a23 */ /* 0x000fe40000010891 */
[--C-:B------:R-:W-:Y:S01]  /*ab80*/  FFMA.FTZ R178, R178, c[0x0][0x2d0], -R151.reuse ;  /* 0x0000b400b2b27a23 */ /* 0x100fe20000010897 */
[----:B------:R-:W-:Y:S01]  /*ab90*/  LDSM.16.MT88.4 R140, [R197+0x2900] ;  /* 0x00290000c58c783b */ /* 0x000fe20000004200 */
[----:B------:R-:W2:Y:S01]  /*aba0*/  MUFU.EX2 R176, R176 ;  /* 0x000000b000b07308 */ /* 0x000ea20000000800 */
[C---:B------:R-:W-:Y:S02]  /*abb0*/  FMUL.FTZ R88, R3.reuse, R88 ;  /* 0x0000005803587220 */ /* 0x040fe40000410000 */
[----:B------:R-:W-:Y:S02]  /*abc0*/  FMUL.FTZ R89, R3, R89 ;  /* 0x0000005903597220 */ /* 0x000fe40000410000 */
[C---:B------:R-:W-:Y:S02]  /*abd0*/  FMUL.FTZ R90, R2.reuse, R90 ;  /* 0x0000005a025a7220 */ /* 0x040fe40000410000 */
[C---:B------:R-:W-:Y:S02]  /*abe0*/  FMUL.FTZ R91, R2.reuse, R91 ;  /* 0x0000005b025b7220 */ /* 0x040fe40000410000 */
[----:B------:R-:W-:Y:S01]  /*abf0*/  FFMA.FTZ R151, R147, c[0x0][0x2d0], -R151 ;  /* 0x0000b40093977a23 */ /* 0x000fe20000010897 */
[----:B------:R-:W-:Y:S01]  /*ac00*/  MUFU.EX2 R177, R177 ;  /* 0x000000b100b17308 */ /* 0x000fe20000000800 */
[C---:B------:R-:W-:Y:S02]  /*ac10*/  FMUL.FTZ R92, R3.reuse, R92 ;  /* 0x0000005c035c7220 */ /* 0x040fe40000410000 */
[C---:B------:R-:W-:Y:S01]  /*ac20*/  FMUL.FTZ R93, R3.reuse, R93 ;  /* 0x0000005d035d7220 */ /* 0x040fe20000410000 */
[C---:B------:R-:W-:Y:S01]  /*ac30*/  HMMA.16816.F32 R88, R128.reuse, R110, R88 ;  /* 0x0000006e8058723c */ /* 0x040fe20000001858 */
[----:B------:R-:W3:Y:S02]  /*ac40*/  LDSM.16.MT88.4 R108, [R197+0x900] ;  /* 0x00090000c56c783b */ /* 0x000ee40000004200 */
[C---:B------:R-:W-:Y:S02]  /*ac50*/  FMUL.FTZ R94, R2.reuse, R94 ;  /* 0x0000005e025e7220 */ /* 0x040fe40000410000 */
[C---:B------:R-:W-:Y:S01]  /*ac60*/  FMUL.FTZ R95, R2.reuse, R95 ;  /* 0x0000005f025f7220 */ /* 0x040fe20000410000 */
[----:B------:R-:W4:Y:S01]  /*ac70*/  MUFU.EX2 R178, R178 ;  /* 0x000000b200b27308 */ /* 0x000f220000000800 */
[C---:B------:R-:W-:Y:S02]  /*ac80*/  FMUL.FTZ R96, R3.reuse, R96 ;  /* 0x0000006003607220 */ /* 0x040fe40000410000 */
[----:B------:R-:W-:Y:S03]  /*ac90*/  FMUL.FTZ R97, R3, R97 ;  /* 0x0000006103617220 */ /* 0x000fe60000410000 */
[C---:B-1----:R-:W-:Y:S03]  /*aca0*/  HMMA.16816.F32 R92, R128.reuse, R104, R92 ;  /* 0x00000068805c723c */ /* 0x042fe6000000185c */
[C---:B------:R-:W-:Y:S01]  /*acb0*/  FMUL.FTZ R98, R2.reuse, R98 ;  /* 0x0000006202627220 */ /* 0x040fe20000410000 */
[----:B------:R-:W1:Y:S01]  /*acc0*/  MUFU.EX2 R180, R180 ;  /* 0x000000b400b47308 */ /* 0x000e620000000800 */
[----:B------:R-:W-:Y:S01]  /*acd0*/  FMUL.FTZ R99, R2, R99 ;  /* 0x0000006302637220 */ /* 0x000fe20000410000 */
[----:B--2---:R-:W-:Y:S01]  /*ace0*/  F2FP.PACK_AB R100, R176, R175 ;  /* 0x000000afb064723e */ /* 0x004fe200000000ff */
[--C-:B------:R-:W-:Y:S02]  /*acf0*/  FFMA.FTZ R134, R134, c[0x0][0x2d0], -R145.reuse ;  /* 0x0000b40086867a23 */ /* 0x100fe40000010891 */
[----:B------:R-:W-:Y:S03]  /*ad00*/  FFMA.FTZ R145, R133, c[0x0][0x2d0], -R145 ;  /* 0x0000b40085917a23 */ /* 0x000fe60000010891 */
[----:B------:R-:W-:Y:S01]  /*ad10*/  HMMA.16816.F32 R96, R128, R106, R96 ;  /* 0x0000006a8060723c */ /* 0x000fe20000001860 */
[----:B------:R-:W2:Y:S01]  /*ad20*/  LDSM.16.MT88.4 R104, [R196+0x2900] ;  /* 0x00290000c468783b */ /* 0x000ea20000004200 */
[----:B------:R-:W5:Y:S01]  /*ad30*/  MUFU.EX2 R182, R182 ;  /* 0x000000b600b67308 */ /* 0x000f620000000800 */
[----:B------:R-:W-:Y:S01]  /*ad40*/  FFMA.FTZ R173, R3, R218, R173 ;  /* 0x000000da03ad7223 */ /* 0x000fe200000100ad */
[----:B------:R-:W-:Y:S01]  /*ad50*/  MOV R3, R0 ;  /* 0x0000000000037202 */ /* 0x000fe20000000f00 */
[----:B------:R-:W-:Y:S01]  /*ad60*/  FFMA.FTZ R174, R2, R219, R174 ;  /* 0x000000db02ae7223 */ /* 0x000fe200000100ae */
[----:B----4-:R-:W-:Y:S01]  /*ad70*/  F2FP.PACK_AB R102, R178, R177 ;  /* 0x000000b1b266723e */ /* 0x010fe200000000ff */
[----:B------:R-:W-:Y:S02]  /*ad80*/  FADD.FTZ R172, R172, R173 ;  /* 0x000000adacac7221 */ /* 0x000fe40000010000 */
[----:B------:R-:W-:Y:S03]  /*ad90*/  LDSM.16.MT88.4 R128, [R198+0x3100] ;  /* 0x00310000c680783b */ /* 0x000fe60000004200 */
[----:B------:R4:W2:Y:S01]  /*ada0*/  MUFU.EX2 R238, R151 ;  /* 0x0000009700ee7308 */ /* 0x0008a20000000800 */
[----:B------:R-:W-:Y:S02]  /*adb0*/  FADD.FTZ R169, R169, R174 ;  /* 0x000000aea9a97221 */ /* 0x000fe40000010000 */
[----:B------:R-:W-:Y:S01]  /*adc0*/  FADD.FTZ R171, R171, R172 ;  /* 0x000000acabab7221 */ /* 0x000fe20000010000 */
[----:B-1----:R-:W-:Y:S01]  /*add0*/  F2FP.PACK_AB R101, R180, R179 ;  /* 0x000000b3b465723e */ /* 0x002fe200000000ff */
[----:B------:R-:W-:Y:S02]  /*ade0*/  FADD.FTZ R168, R168, R169 ;  /* 0x000000a9a8a87221 */ /* 0x000fe40000010000 */
[----:B------:R-:W-:Y:S02]  /*adf0*/  FADD.FTZ R170, R170, R171 ;  /* 0x000000abaaaa7221 */ /* 0x000fe40000010000 */
[----:B------:R-:W-:Y:S01]  /*ae00*/  FADD.FTZ R168, R135, R168 ;  /* 0x000000a887a87221 */ /* 0x000fe20000010000 */
[----:B------:R1:W-:Y:S01]  /*ae10*/  MUFU.EX2 R133, R145 ;  /* 0x0000009100857308 */ /* 0x0003e20000000800 */
[----:B------:R-:W-:Y:S01]  /*ae20*/  MOV R135, R132 ;  /* 0x0000008400877202 */ /* 0x000fe20000000f00 */
[----:B------:R-:W-:Y:S01]  /*ae30*/  FADD.FTZ R175, R175, R170 ;  /* 0x000000aaafaf7221 */ /* 0x000fe20000010000 */
[----:B-----5:R-:W-:Y:S01]  /*ae40*/  F2FP.PACK_AB R103, R182, R181 ;  /* 0x000000b5b667723e */ /* 0x020fe200000000ff */
[----:B------:R-:W-:Y:S02]  /*ae50*/  FADD.FTZ R179, R179, R168 ;  /* 0x000000a8b3b37221 */ /* 0x000fe40000010000 */
[----:B------:R-:W-:Y:S02]  /*ae60*/  FADD.FTZ R176, R176, R175 ;  /* 0x000000afb0b07221 */ /* 0x000fe40000010000 */
[----:B------:R-:W-:Y:S02]  /*ae70*/  FADD.FTZ R180, R180, R179 ;  /* 0x000000b3b4b47221 */ /* 0x000fe40000010000 */
[----:B------:R-:W5:Y:S01]  /*ae80*/  MUFU.EX2 R134, R134 ;  /* 0x0000008600867308 */ /* 0x000f620000000800 */
[C---:B------:R-:W-:Y:S01]  /*ae90*/  HMMA.16816.F32 R4, R100.reuse, R112, R4 ;  /* 0x000000706404723c */ /* 0x040fe20000001804 */
[----:B----4-:R-:W-:Y:S04]  /*aea0*/  LDSM.16.MT88.4 R148, [R203+0x3900] ;  /* 0x00390000cb94783b */ /* 0x010fe80000004200 */
[----:B------:R-:W-:Y:S02]  /*aeb0*/  FADD.FTZ R177, R177, R176 ;  /* 0x000000b0b1b17221 */ /* 0x000fe40000010000 */
[----:B------:R-:W-:Y:S01]  /*aec0*/  FADD.FTZ R181, R181, R180 ;  /* 0x000000b4b5b57221 */ /* 0x000fe20000010000 */
[C---:B------:R-:W-:Y:S01]  /*aed0*/  HMMA.16816.F32 R8, R100.reuse, R114, R8 ;  /* 0x000000726408723c */ /* 0x040fe20000001808 */
[----:B------:R-:W-:Y:S03]  /*aee0*/  LDSM.16.MT88.4 R112, [R198+0x4900] ;  /* 0x00490000c670783b */ /* 0x000fe60000004200 */
[----:B------:R-:W-:Y:S02]  /*aef0*/  FADD.FTZ R178, R178, R177 ;  /* 0x000000b1b2b27221 */ /* 0x000fe40000010000 */
[----:B------:R-:W-:Y:S02]  /*af00*/  FADD.FTZ R182, R182, R181 ;  /* 0x000000b5b6b67221 */ /* 0x000fe40000010000 */
[C---:B------:R-:W-:Y:S01]  /*af10*/  HMMA.16816.F32 R12, R100.reuse, R116, R12 ;  /* 0x00000074640c723c */ /* 0x040fe2000000180c */
[----:B-1----:R-:W-:Y:S07]  /*af20*/  LDSM.16.MT88.4 R144, [R196+0x1900] ;  /* 0x00190000c490783b */ /* 0x002fee0000004200 */
[C---:B------:R-:W-:Y:S01]  /*af30*/  HMMA.16816.F32 R16, R100.reuse, R118, R16 ;  /* 0x000000766410723c */ /* 0x040fe20000001810 */
[----:B------:R-:W-:Y:S07]  /*af40*/  LDSM.16.MT88.4 R116, [R197+0x4900] ;  /* 0x00490000c574783b */ /* 0x000fee0000004200 */
[C---:B---3--:R-:W-:Y:S08]  /*af50*/  HMMA.16816.F32 R20, R100.reuse, R108, R20 ;  /* 0x0000006c6414723c */ /* 0x048ff00000001814 */
[C---:B------:R-:W-:Y:S01]  /*af60*/  HMMA.16816.F32 R24, R100.reuse, R110, R24 ;  /* 0x0000006e6418723c */ /* 0x040fe20000001818 */
[----:B------:R-:W1:Y:S07]  /*af70*/  LDSM.16.MT88.4 R108, [R203+0x4900] ;  /* 0x00490000cb6c783b */ /* 0x000e6e0000004200 */
        /* <DEDUP_REMOVED lines=12> */
[C---:B--2---:R-:W-:Y:S08]  /*b040*/  HMMA.16816.F32 R60, R100.reuse, R104, R60 ;  /* 0x00000068643c723c */ /* 0x044ff0000000183c */
[C---:B------:R-:W-:Y:S01]  /*b050*/  HMMA.16816.F32 R64, R100.reuse, R106, R64 ;  /* 0x0000006a6440723c */ /* 0x040fe20000001840 */
[----:B------:R-:W2:Y:S07]  /*b060*/  LDSM.16.MT88.4 R104, [R196+0x4900] ;  /* 0x00490000c468783b */ /* 0x000eae0000004200 */
[C---:B-1----:R-:W-:Y:S08]  /*b070*/  HMMA.16816.F32 R68, R100.reuse, R108, R68 ;  /* 0x0000006c6444723c */ /* 0x042ff00000001844 */
[C---:B------:R-:W-:Y:S01]  /*b080*/  HMMA.16816.F32 R72, R100.reuse, R110, R72 ;  /* 0x0000006e6448723c */ /* 0x040fe20000001848 */
[----:B------:R-:W1:Y:S07]  /*b090*/  LDSM.16.MT88.4 R108, [R203+0x1100] ;  /* 0x00110000cb6c783b */ /* 0x000e6e0000004200 */
[C---:B------:R-:W-:Y:S08]  /*b0a0*/  HMMA.16816.F32 R76, R100.reuse, R112, R76 ;  /* 0x00000070644c723c */ /* 0x040ff0000000184c */
[C---:B------:R-:W-:Y:S01]  /*b0b0*/  HMMA.16816.F32 R80, R100.reuse, R114, R80 ;  /* 0x000000726450723c */ /* 0x040fe20000001850 */
[----:B------:R-:W3:Y:S07]  /*b0c0*/  LDSM.16.MT88.4 R112, [R197+0x1100] ;  /* 0x00110000c570783b */ /* 0x000eee0000004200 */
[C---:B------:R-:W-:Y:S08]  /*b0d0*/  HMMA.16816.F32 R84, R100.reuse, R116, R84 ;  /* 0x000000746454723c */ /* 0x040ff00000001854 */
[C---:B------:R-:W-:Y:S01]  /*b0e0*/  HMMA.16816.F32 R88, R100.reuse, R118, R88 ;  /* 0x000000766458723c */ /* 0x040fe20000001858 */
[----:B------:R-:W4:Y:S07]  /*b0f0*/  LDSM.16.MT88.4 R116, [R203+0x3100] ;  /* 0x00310000cb74783b */ /* 0x000f2e0000004200 */
[C---:B--2---:R-:W-:Y:S08]  /*b100*/  HMMA.16816.F32 R92, R100.reuse, R104, R92 ;  /* 0x00000068645c723c */ /* 0x044ff0000000185c */
[----:B------:R-:W-:Y:S01]  /*b110*/  HMMA.16816.F32 R96, R100, R106, R96 ;  /* 0x0000006a6460723c */ /* 0x000fe20000001860 */
[----:B------:R-:W2:Y:S06]  /*b120*/  LDSM.16.MT88.4 R104, [R196+0x3100] ;  /* 0x00310000c468783b */ /* 0x000eac0000004200 */
[----:B------:R-:W-:Y:S01]  /*b130*/  F2FP.PACK_AB R100, R228, R183 ;  /* 0x000000b7e464723e */ /* 0x000fe200000000ff */
[----:B------:R-:W-:Y:S01]  /*b140*/  FADD.FTZ R183, R183, R178 ;  /* 0x000000b2b7b77221 */ /* 0x000fe20000010000 */
[----:B------:R-:W-:Y:S03]  /*b150*/  F2FP.PACK_AB R102, R230, R229 ;  /* 0x000000e5e666723e */ /* 0x000fe600000000ff */
[----:B------:R-:W-:Y:S01]  /*b160*/  F2FP.PACK_AB R101, R232, R231 ;  /* 0x000000e7e865723e */ /* 0x000fe200000000ff */
[----:B------:R-:W-:Y:S01]  /*b170*/  FADD.FTZ R231, R231, R182 ;  /* 0x000000b6e7e77221 */ /* 0x000fe20000010000 */
[----:B------:R-:W-:Y:S01]  /*b180*/  F2FP.PACK_AB R103, R234, R233 ;  /* 0x000000e9ea67723e */ /* 0x000fe200000000ff */
[----:B------:R-:W-:Y:S02]  /*b190*/  FADD.FTZ R228, R228, R183 ;  /* 0x000000b7e4e47221 */ /* 0x000fe40000010000 */
[----:B------:R-:W-:Y:S02]  /*b1a0*/  FADD.FTZ R232, R232, R231 ;  /* 0x000000e7e8e87221 */ /* 0x000fe40000010000 */
[----:B------:R-:W-:Y:S02]  /*b1b0*/  FADD.FTZ R229, R229, R228 ;  /* 0x000000e4e5e57221 */ /* 0x000fe40000010000 */
[C---:B-1----:R-:W-:Y:S03]  /*b1c0*/  HMMA.16816.F32 R4, R100.reuse, R108, R4 ;  /* 0x0000006c6404723c */ /* 0x042fe60000001804 */
[----:B------:R-:W-:Y:S02]  /*b1d0*/  FADD.FTZ R233, R233, R232 ;  /* 0x000000e8e9e97221 */ /* 0x000fe40000010000 */
[----:B------:R-:W-:Y:S02]  /*b1e0*/  FADD.FTZ R230, R230, R229 ;  /* 0x000000e5e6e67221 */ /* 0x000fe40000010000 */
[----:B------:R-:W-:Y:S01]  /*b1f0*/  FADD.FTZ R234, R234, R233 ;  /* 0x000000e9eaea7221 */ /* 0x000fe20000010000 */
[C---:B------:R-:W-:Y:S01]  /*b200*/  HMMA.16816.F32 R8, R100.reuse, R110, R8 ;  /* 0x0000006e6408723c */ /* 0x040fe20000001808 */
[----:B------:R-:W1:Y:S07]  /*b210*/  LDSM.16.MT88.4 R108, [R203+0x5100] ;  /* 0x00510000cb6c783b */ /* 0x000e6e0000004200 */
[C---:B------:R-:W-:Y:S08]  /*b220*/  HMMA.16816.F32 R12, R100.reuse, R120, R12 ;  /* 0x00000078640c723c */ /* 0x040ff0000000180c */
[C---:B------:R-:W-:Y:S08]  /*b230*/  HMMA.16816.F32 R16, R100.reuse, R122, R16 ;  /* 0x0000007a6410723c */ /* 0x040ff00000001810 */
[C---:B---3--:R-:W-:Y:S08]  /*b240*/  HMMA.16816.F32 R20, R100.reuse, R112, R20 ;  /* 0x000000706414723c */ /* 0x048ff00000001814 */
[C---:B------:R-:W-:Y:S01]  /*b250*/  HMMA.16816.F32 R24, R100.reuse, R114, R24 ;  /* 0x000000726418723c */ /* 0x040fe20000001818 */
[----:B------:R-:W3:Y:S07]  /*b260*/  LDSM.16.MT88.4 R112, [R198+0x5100] ;  /* 0x00510000c670783b */ /* 0x000eee0000004200 */
[C---:B------:R-:W-:Y:S08]  /*b270*/  HMMA.16816.F32 R28, R100.reuse, R124, R28 ;  /* 0x0000007c641c723c */ /* 0x040ff0000000181c */
[C---:B------:R-:W-:Y:S01]  /*b280*/  HMMA.16816.F32 R32, R100.reuse, R126, R32 ;  /* 0x0000007e6420723c */ /* 0x040fe20000001820 */
[----:B------:R-:W-:Y:S07]  /*b290*/  LDSM.16.MT88.4 R124, [R203+0x1900] ;  /* 0x00190000cb7c783b */ /* 0x000fee0000004200 */
[C---:B----4-:R-:W-:Y:S08]  /*b2a0*/  HMMA.16816.F32 R36, R100.reuse, R116, R36 ;  /* 0x000000746424723c */ /* 0x050ff00000001824 */
[C---:B------:R-:W-:Y:S01]  /*b2b0*/  HMMA.16816.F32 R40, R100.reuse, R118, R40 ;  /* 0x000000766428723c */ /* 0x040fe20000001828 */
[----:B------:R-:W4:Y:S07]  /*b2c0*/  LDSM.16.MT88.4 R116, [R197+0x5100] ;  /* 0x00510000c574783b */ /* 0x000f2e0000004200 */
        /* <DEDUP_REMOVED lines=8> */
[C---:B--2---:R-:W-:Y:S04]  /*b350*/  HMMA.16816.F32 R60, R100.reuse, R104, R60 ;  /* 0x00000068643c723c */ /* 0x044fe8000000183c */
[----:B-----5:R-:W-:Y:S01]  /*b360*/  F2FP.PACK_AB R139, R133, R134 ;  /* 0x00000086858b723e */ /* 0x020fe200000000ff */
[----:B------:R-:W-:Y:S02]  /*b370*/  FADD.FTZ R239, R239, R234 ;  /* 0x000000eaefef7221 */ /* 0x000fe40000010000 */
[----:B------:R-:W-:Y:S01]  /*b380*/  FADD.FTZ R236, R236, R235 ;  /* 0x000000ebecec7221 */ /* 0x000fe20000010000 */
[C---:B------:R-:W-:Y:S01]  /*b390*/  HMMA.16816.F32 R64, R100.reuse, R106, R64 ;  /* 0x0000006a6440723c */ /* 0x040fe20000001840 */
[----:B------:R-:W2:Y:S03]  /*b3a0*/  LDSM.16.MT88.4 R104, [R196+0x5100] ;  /* 0x00510000c468783b */ /* 0x000ea60000004200 */
[----:B------:R-:W-:Y:S02]  /*b3b0*/  FADD.FTZ R239, R240, R239 ;  /* 0x000000eff0ef7221 */ /* 0x000fe40000010000 */
[----:B------:R-:W-:Y:S02]  /*b3c0*/  FADD.FTZ R237, R237, R236 ;  /* 0x000000eceded7221 */ /* 0x000fe40000010000 */
[C---:B-1----:R-:W-:Y:S04]  /*b3d0*/  HMMA.16816.F32 R68, R100.reuse, R108, R68 ;  /* 0x0000006c6444723c */ /* 0x042fe80000001844 */
[----:B------:R-:W-:Y:S02]  /*b3e0*/  FADD.FTZ R134, R134, R239 ;  /* 0x000000ef86867221 */ /* 0x000fe40000010000 */
[----:B------:R-:W-:Y:S02]  /*b3f0*/  FADD.FTZ R218, R238, R237 ;  /* 0x000000edeeda7221 */ /* 0x000fe40000010000 */
[C---:B------:R-:W-:Y:S01]  /*b400*/  HMMA.16816.F32 R72, R100.reuse, R110, R72 ;  /* 0x0000006e6448723c */ /* 0x040fe20000001848 */
[----:B------:R-:W1:Y:S03]  /*b410*/  LDSM.16.MT88.4 R108, [R198+0x1900] ;  /* 0x00190000c66c783b */ /* 0x000e660000004200 */
[----:B------:R-:W-:Y:S04]  /*b420*/  FADD.FTZ R219, R133, R134 ;  /* 0x0000008685db7221 */ /* 0x000fe80000010000 */
[C---:B---3--:R-:W-:Y:S08]  /*b430*/  HMMA.16816.F32 R76, R100.reuse, R112, R76 ;  /* 0x00000070644c723c */ /* 0x048ff0000000184c */
[C---:B------:R-:W-:Y:S08]  /*b440*/  HMMA.16816.F32 R80, R100.reuse, R114, R80 ;  /* 0x000000726450723c */ /* 0x040ff00000001850 */
[C---:B----4-:R-:W-:Y:S08]  /*b450*/  HMMA.16816.F32 R84, R100.reuse, R116, R84 ;  /* 0x000000746454723c */ /* 0x050ff00000001854 */
[C---:B------:R-:W-:Y:S08]  /*b460*/  HMMA.16816.F32 R88, R100.reuse, R118, R88 ;  /* 0x000000766458723c */ /* 0x040ff00000001858 */
[C---:B--2---:R-:W-:Y:S08]  /*b470*/  HMMA.16816.F32 R92, R100.reuse, R104, R92 ;  /* 0x00000068645c723c */ /* 0x044ff0000000185c */
        /* <DEDUP_REMOVED lines=22> */
[C---:B--2---:R-:W-:Y:S08]  /*b5e0*/  HMMA.16816.F32 R76, R136.reuse, R4, R76 ;  /* 0x00000004884c723c */ /* 0x044ff0000000184c */
[C---:B------:R-:W-:Y:S08]  /*b5f0*/  HMMA.16816.F32 R80, R136.reuse, R6, R80 ;  /* 0x000000068850723c */ /* 0x040ff00000001850 */
[C---:B---3--:R-:W-:Y:S08]  /*b600*/  HMMA.16816.F32 R84, R136.reuse, R8, R84 ;  /* 0x000000088854723c */ /* 0x048ff00000001854 */
[C---:B------:R-:W-:Y:S08]  /*b610*/  HMMA.16816.F32 R88, R136.reuse, R10, R88 ;  /* 0x0000000a8858723c */ /* 0x040ff00000001858 */
[C---:B-1----:R-:W-:Y:S08]  /*b620*/  HMMA.16816.F32 R92, R136.reuse, R12, R92 ;  /* 0x0000000c885c723c */ /* 0x042ff0000000185c */
[----:B------:R-:W-:Y:S01]  /*b630*/  HMMA.16816.F32 R96, R136, R14, R96 ;  /* 0x0000000e8860723c */ /* 0x000fe20000001860 */
[----:B------:R-:W-:-:S07]  /*b640*/  @P0 BRA `(.L_x_180) ;  /* 0xffffd32000000947 */ /* 0x000fce000383ffff */
.L_x_179:
[----:B------:R-:W-:-:S06]  /*b650*/  UISETP.GE.AND UP0, UPT, UR13, UR8, UPT ;  /* 0x000000080d00728c */ /* 0x000fcc000bf06270 */
[----:B------:R-:W-:-:S13]  /*b660*/  PLOP3.LUT P0, PT, PT, PT, UP0, 0x80, 0x0 ;  /* 0x000000000000781c */ /* 0x000fda0003f0f008 */
[----:B------:R-:W-:Y:S05]  /*b670*/  @!P0 BRA `(.L_x_181) ;  /* 0x000038f000008947 */ /* 0x000fea0003800000 */
[----:B------:R-:W-:Y:S01]  /*b680*/  IADD3 R220, P5, R208, 0x80, RZ ;  /* 0x00000080d0dc7810 */ /* 0x000fe20007fbe0ff */
[----:B------:R-:W-:Y:S01]  /*b690*/  ULDC.64 UR4, c[0x0][0x208] ;  /* 0x0000820000047ab9 */ /* 0x000fe20000000a00 */
[----:B------:R-:W-:Y:S01]  /*b6a0*/  IADD3 R181, P0, R210, 0x80, RZ ;  /* 0x00000080d2b57810 */ /* 0x000fe20007f1e0ff */
[----:B------:R-:W-:Y:S01]  /*b6b0*/  IMAD.MOV.U32 R2, RZ, RZ, R132 ;  /* 0x000000ffff027224 */ /* 0x000fe200078e0084 */
[----:B------:R-:W-:Y:S01]  /*b6c0*/  IADD3 R222, P6, R208, 0x40, RZ ;  /* 0x00000040d0de7810 */ /* 0x000fe20007fde0ff */
[----:B------:R-:W-:Y:S01]  /*b6d0*/  IMAD.MOV.U32 R3, RZ, RZ, R0 ;  /* 0x000000ffff037224 */ /* 0x000fe200078e0000 */
[----:B------:R-:W-:Y:S01]  /*b6e0*/  IADD3 R183, P4, R210, 0x40, RZ ;  /* 0x00000040d2b77810 */ /* 0x000fe20007f9e0ff */
[----:B------:R-:W-:Y:S01]  /*b6f0*/  IMAD.X R221, RZ, RZ, R215, P5 ;  /* 0x000000ffffdd7224 */ /* 0x000fe200028e06d7 */
[----:B------:R-:W-:Y:S01]  /*b700*/  IADD3.X R223, RZ, R215, RZ, P6, !PT ;  /* 0x000000d7ffdf7210 */ /* 0x000fe200037fe4ff */
[----:B------:R-:W-:Y:S01]  /*b710*/  IMAD.X R180, RZ, RZ, R217, P0 ;  /* 0x000000ffffb47224 */ /* 0x000fe200000e06d9 */
[----:B------:R-:W-:Y:S01]  /*b720*/  IADD3.X R182, RZ, R217, RZ, P4, !PT ;  /* 0x000000d9ffb67210 */ /* 0x000fe200027fe4ff */
[----:B------:R-:W-:Y:S01]  /*b730*/  USHF.L.U64.HI UR19, UR4, 0x5, UR5 ;  /* 0x0000000504137899 */ /* 0x000fe20008010205 */
[----:B------:R-:W-:Y:S01]  /*b740*/  MOV R214, R208 ;  /* 0x000000d000d67202 */ /* 0x000fe20000000f00 */
[----:B------:R-:W-:-:S03]  /*b750*/  USHF.L.U32 UR18, UR4, 0x5, URZ ;  /* 0x0000000504127899 */ /* 0x000fc6000800063f */
[----:B------:R-:W-:Y:S02]  /*b760*/  ULDC.64 UR4, c[0x0][0x1e0] ;  /* 0x0000780000047ab9 */ /* 0x000fe40000000a00 */
.L_x_190:
[----:B------:R-:W-:Y:S04]  /*b770*/  DEPBAR.LE SB0, 0x0 ;  /* 0x000080000000791a */ /* 0x000fe80000000000 */
[----:B------:R-:W-:Y:S01]  /*b780*/  BAR.SYNC.DEFER_BLOCKING 0x0 ;  /* 0x0000000000007b1d */ /* 0x000fe20000010000 */
[----:B------:R-:W-:Y:S01]  /*b790*/  USHF.R.S32.HI UR7, URZ, 0x1f, UR13 ;  /* 0x0000001f3f077899 */ /* 0x000fe2000801140d */
[----:B------:R-:W-:Y:S01]  /*b7a0*/  IMAD.U32 R13, RZ, RZ, UR13 ;  /* 0x0000000dff0d7e24 */ /* 0x000fe2000f8e00ff */
[----:B------:R-:W-:Y:S01]  /*b7b0*/  UIMAD UR6, UR9, UR13, URZ ;  /* 0x0000000d090672a4 */ /* 0x000fe2000f8e023f */
[----:B------:R-:W-:Y:S01]  /*b7c0*/  IMAD.U32 R7, RZ, RZ, UR13 ;  /* 0x0000000dff077e24 */ /* 0x000fe2000f8e00ff */
[----:B------:R-:W-:Y:S01]  /*b7d0*/  UIMAD.WIDE.U32 UR20, UR13, UR10, UR18 ;  /* 0x0000000a0d1472a5 */ /* 0x000fe2000f8e0012 */
[----:B------:R-:W-:Y:S01]  /*b7e0*/  IMAD.WIDE.U32 R12, R13, UR10, R214 ;  /* 0x0000000a0d0c7c25 */ /* 0x000fe2000f8e00d6 */
[----:B------:R-:W-:Y:S02]  /*b7f0*/  UIMAD UR6, UR7, UR10, UR6 ;  /* 0x0000000a070672a4 */ /* 0x000fe4000f8e0206 */
[----:B------:R-:W-:Y:S01]  /*b800*/  UISETP.GT.AND UP3, UPT, UR13, UR8, UPT ;  /* 0x000000080d00728c */ /* 0x000fe2000bf64270 */
[----:B------:R-:W-:Y:S01]  /*b810*/  IMAD.WIDE.U32 R6, R7, UR10, R222 ;  /* 0x0000000a07067c25 */ /* 0x000fe2000f8e00de */
[----:B------:R-:W-:Y:S01]  /*b820*/  LEA R22, P4, R12, c[0x0][0x1f8], 0x1 ;  /* 0x00007e000c167a11 */ /* 0x000fe200078808ff */
[----:B------:R-:W-:Y:S01]  /*b830*/  UIADD3 UR7, UR6, UR21, URZ ;  /* 0x0000001506077290 */ /* 0x000fe2000fffe03f */
[----:B------:R-:W-:Y:S01]  /*b840*/  IADD3 R0, R13, UR6, RZ ;  /* 0x000000060d007c10 */ /* 0x000fe2000fffe0ff */
[----:B------:R-:W-:Y:S01]  /*b850*/  IMAD.U32 R15, RZ, RZ, UR13 ;  /* 0x0000000dff0f7e24 */ /* 0x000fe2000f8e00ff */
[----:B------:R-:W-:Y:S02]  /*b860*/  LEA R20, P0, R6, c[0x0][0x1f8], 0x1 ;  /* 0x00007e0006147a11 */ /* 0x000fe400078008ff */
[----:B------:R-:W-:Y:S01]  /*b870*/  LEA.HI.X R23, R12, c[0x0][0x1fc], R0, 0x1, P4 ;  /* 0x00007f000c177a11 */ /* 0x000fe200020f0c00 */
[----:B------:R-:W-:Y:S01]  /*b880*/  IMAD.WIDE.U32 R14, R15, UR10, R220 ;  /* 0x0000000a0f0e7c25 */ /* 0x000fe2000f8e00dc */
[----:B------:R-:W-:Y:S02]  /*b890*/  IADD3 R4, R7, UR6, RZ ;  /* 0x0000000607047c10 */ /* 0x000fe4000fffe0ff */
[----:B------:R-:W-:Y:S02]  /*b8a0*/  IADD3 R5, P5, R208, UR20, RZ ;  /* 0x00000014d0057c10 */ /* 0x000fe4000ffbe0ff */
[----:B------:R-:W-:Y:S01]  /*b8b0*/  IADD3 R7, P4, R222, UR20, RZ ;  /* 0x00000014de077c10 */ /* 0x000fe2000ff9e0ff */
[----:B------:R-:W-:Y:S01]  /*b8c0*/  LDSM.16.M88.4 R32, [R206+0xc100] ;  /* 0x00c10000ce20783b */ /* 0x000fe20000000200 */
[----:B------:R-:W-:Y:S02]  /*b8d0*/  LEA.HI.X R21, R6, c[0x0][0x1fc], R4, 0x1, P0 ;  /* 0x00007f0006157a11 */ /* 0x000fe400000f0c04 */
[----:B------:R-:W-:Y:S02]  /*b8e0*/  IADD3.X R4, R215, UR7, RZ, P5, !PT ;  /* 0x00000007d7047c10 */ /* 0x000fe4000affe4ff */
[----:B------:R-:W-:Y:S02]  /*b8f0*/  LEA R168, P5, R5, c[0x0][0x1f8], 0x1 ;  /* 0x00007e0005a87a11 */ /* 0x000fe400078a08ff */
[----:B------:R-:W1:Y:S01]  /*b900*/  LDSM.16.M88.4 R8, [R205+0x6100] ;  /* 0x00610000cd08783b */ /* 0x000e620000000200 */
[----:B------:R-:W-:Y:S02]  /*b910*/  IADD3.X R6, R223, UR7, RZ, P4, !PT ;  /* 0x00000007df067c10 */ /* 0x000fe4000a7fe4ff */
[----:B------:R-:W-:Y:S02]  /*b920*/  LEA R166, P4, R7, c[0x0][0x1f8], 0x1 ;  /* 0x00007e0007a67a11 */ /* 0x000fe400078808ff */
[----:B------:R-:W-:Y:S02]  /*b930*/  LEA.HI.X R169, R5, c[0x0][0x1fc], R4, 0x1, P5 ;  /* 0x00007f0005a97a11 */ /* 0x000fe400028f0c04 */
[----:B------:R-:W2:Y:S01]  /*b940*/  LDSM.16.M88.4 R16, [R205+0x6900] ;  /* 0x00690000cd10783b */ /* 0x000ea20000000200 */
[----:B------:R-:W-:Y:S02]  /*b950*/  LEA.HI.X R167, R7, c[0x0][0x1fc], R6, 0x1, P4 ;  /* 0x00007f0007a77a11 */ /* 0x000fe400020f0c06 */
[----:B------:R-:W-:Y:S02]  /*b960*/  LEA R28, P6, R14, c[0x0][0x1f8], 0x1 ;  /* 0x00007e000e1c7a11 */ /* 0x000fe400078c08ff */
[----:B------:R-:W-:Y:S02]  /*b970*/  IADD3 R13, P0, R220, UR20, RZ ;  /* 0x00000014dc0d7c10 */ /* 0x000fe4000ff1e0ff */
[----:B------:R-:W3:Y:S01]  /*b980*/  LDSM.16.M88.4 R24, [R205+0x7100] ;  /* 0x00710000cd18783b */ /* 0x000ee20000000200 */
[----:B------:R-:W-:Y:S02]  /*b990*/  IADD3 R0, R15, UR6, RZ ;  /* 0x000000060f007c10 */ /* 0x000fe4000fffe0ff */
[----:B------:R-:W-:Y:S01]  /*b9a0*/  IADD3.X R12, R221, UR7, RZ, P0, !PT ;  /* 0x00000007dd0c7c10 */ /* 0x000fe200087fe4ff */
[----:B------:R-:W-:Y:S01]  /*b9b0*/  @UP3 UIADD3 UR7, UR13, -0x1, URZ ;  /* 0xffffffff0d073890 */ /* 0x000fe2000fffe03f */
[C---:B------:R-:W-:Y:S02]  /*b9c0*/  LEA R164, P0, R13.reuse, c[0x0][0x1f8], 0x1 ;  /* 0x00007e000da47a11 */ /* 0x040fe400078008ff */
[----:B------:R-:W4:Y:S01]  /*b9d0*/  LDSM.16.M88.4 R132, [R205+0x7900] ;  /* 0x00790000cd84783b */ /* 0x000f220000000200 */
[----:B------:R-:W-:Y:S01]  /*b9e0*/  LEA.HI.X R29, R14, c[0x0][0x1fc], R0, 0x1, P6 ;  /* 0x00007f000e1d7a11 */ /* 0x000fe200030f0c00 */
[----:B------:R-:W-:Y:S01]  /*b9f0*/  @UP3 USHF.R.S32.HI UR6, URZ, 0x1f, UR7 ;  /* 0x0000001f3f063899 */ /* 0x000fe20008011407 */
[----:B------:R-:W-:Y:S01]  /*ba00*/  LEA.HI.X R165, R13, c[0x0][0x1fc], R12, 0x1, P0 ;  /* 0x00007f000da57a11 */ /* 0x000fe200000f0c0c */
[----:B------:R-:W-:Y:S01]  /*ba10*/  @UP3 UIMAD.WIDE.U32 UR20, UR7, UR4, URZ ;  /* 0x00000004071432a5 */ /* 0x000fe2000f8e003f */
[----:B------:R-:W-:Y:S01]  /*ba20*/  PLOP3.LUT P0, PT, PT, PT, UP3, 0x80, 0x0 ;  /* 0x000000000000781c */ /* 0x000fe20003f0f038 */
[----:B------:R-:W-:Y:S01]  /*ba30*/  @UP3 UIMAD UR6, UR6, UR4, URZ ;  /* 0x00000004060632a4 */ /* 0x000fe2000f8e023f */
[----:B------:R-:W-:Y:S01]  /*ba40*/  LDSM.16.M88.4 R136, [R202+0xc100] ;  /* 0x00c10000ca88783b */ /* 0x000fe20000000200 */
[----:B------:R-:W-:Y:S02]  /*ba50*/  PLOP3.LUT P5, PT, PT, PT, UP2, 0x80, 0x0 ;  /* 0x000000000000781c */ /* 0x000fe40003faf028 */
[----:B------:R-:W-:Y:S01]  /*ba60*/  PLOP3.LUT P4, PT, PT, PT, UP2, 0x80, 0x0 ;  /* 0x000000000000781c */ /* 0x000fe20003f8f028 */
[----:B------:R-:W-:Y:S02]  /*ba70*/  @UP3 UIMAD UR6, UR7, UR5, UR6 ;  /* 0x00000005070632a4 */ /* 0x000fe4000f8e0206 */
[----:B------:R-:W-:Y:S01]  /*ba80*/  @UP3 USHF.L.U32 UR7, UR20, 0x6, URZ ;  /* 0x0000000614073899 */ /* 0x000fe2000800063f */
[----:B------:R-:W5:Y:S01]  /*ba90*/  LDSM.16.M88.4 R140, [R204] ;  /* 0x00000000cc8c783b */ /* 0x000f620000000200 */
[----:B------:R-:W-:Y:S01]  /*baa0*/  @UP3 UIADD3 UR6, UR21, UR6, URZ ;  /* 0x0000000615063290 */ /* 0x000fe2000fffe03f */
[C---:B-1----:R-:W-:Y:S03]  /*bab0*/  HMMA.16816.F32 R4, R32.reuse, R8, RZ ;  /* 0x000000082004723c */ /* 0x042fe600000018ff */
[----:B------:R-:W-:Y:S02]  /*bac0*/  @UP3 USHF.L.U64.HI UR6, UR20, 0x6, UR6 ;  /* 0x0000000614063899 */ /* 0x000fe40008010206 */
[----:B------:R-:W1:Y:S03]  /*bad0*/  LDSM.16.M88.4 R144, [R195] ;  /* 0x00000000c390783b */ /* 0x000e660000000200 */
[C---:B------:R-:W-:Y:S04]  /*bae0*/  HMMA.16816.F32 R8, R32.reuse, R10, RZ ;  /* 0x0000000a2008723c */ /* 0x040fe800000018ff */
[----:B------:R-:W1:Y:S04]  /*baf0*/  LDSM.16.M88.4 R148, [R194] ;  /* 0x00000000c294783b */ /* 0x000e680000000200 */
[C---:B--2---:R-:W-:Y:S03]  /*bb00*/  HMMA.16816.F32 R12, R32.reuse, R16, RZ ;  /* 0x00000010200c723c */ /* 0x044fe600000018ff */
[----:B------:R-:W2:Y:S05]  /*bb10*/  LDSM.16.M88.4 R152, [R193] ;  /* 0x00000000c198783b */ /* 0x000eaa0000000200 */
[C---:B------:R-:W-:Y:S02]  /*bb20*/  HMMA.16816.F32 R16, R32.reuse, R18, RZ ;  /* 0x000000122010723c */ /* 0x040fe400000018ff */
[----:B------:R-:W-:Y:S01]  /*bb30*/  @!PT LDS RZ, [RZ] ;  /* 0x00000000fffff984 */ /* 0x000fe20000000800 */
[----:B------:R-:W-:Y:S01]  /*bb40*/  @!PT LDS RZ, [RZ] ;  /* 0x00000000fffff984 */ /* 0x000fe20000000800 */
[----:B------:R-:W-:Y:S01]  /*bb50*/  @!PT LDS RZ, [RZ] ;  /* 0x00000000fffff984 */ /* 0x000fe20000000800 */
[----:B------:R3:W-:Y:S07]  /*bb60*/  LDGSTS.E.BYPASS.LTC128B.128 [R207+0x100], [R22.64], !P3 ;  /* 0x0010000016cf7fae */ /* 0x0007ee000d901d50 */
[----:B------:R3:W-:Y:S07]  /*bb70*/  LDGSTS.E.BYPASS.LTC128B.128 [R207+0x2100], [R20.64], !P2 ;  /* 0x0210000014cf7fae */ /* 0x0007ee000d101d50 */
[----:B------:R4:W-:Y:S07]  /*bb80*/  LDGSTS.E.BYPASS.LTC128B.128 [R207+0x4100], [R28.64], !P1 ;  /* 0x041000001ccf7fae */ /* 0x0009ee000c901d50 */
[----:B------:R1:W-:Y:S07]  /*bb90*/  LDGSTS.E.BYPASS.LTC128B.128 [R207+0x1100], [R168.64], !P3 ;  /* 0x01100000a8cf7fae */ /* 0x0003ee000d901d50 */
[----:B------:R1:W-:Y:S01]  /*bba0*/  LDGSTS.E.BYPASS.LTC128B.128 [R207+0x3100], [R166.64], !P2 ;  /* 0x03100000a6cf7fae */ /* 0x0003e2000d101d50 */
[C---:B---3--:R-:W-:Y:S06]  /*bbb0*/  HMMA.16816.F32 R20, R32.reuse, R24, RZ ;  /* 0x000000182014723c */ /* 0x048fec00000018ff */
[----:B------:R1:W-:Y:S02]  /*bbc0*/  LDGSTS.E.BYPASS.LTC128B.128 [R207+0x5100], [R164.64], !P1 ;  /* 0x05100000a4cf7fae */ /* 0x0003e4000c901d50 */
[C---:B------:R-:W-:Y:S05]  /*bbd0*/  HMMA.16816.F32 R24, R32.reuse, R26, RZ ;  /* 0x0000001a2018723c */ /* 0x040fea00000018ff */
[----:B------:R-:W-:Y:S03]  /*bbe0*/  LDSM.16.M88.4 R156, [R201+0xc100] ;  /* 0x00c10000c99c783b */ /* 0x000fe60000000200 */
[C---:B----4-:R-:W-:Y:S04]  /*bbf0*/  HMMA.16816.F32 R28, R32.reuse, R132, RZ ;  /* 0x00000084201c723c */ /* 0x050fe800000018ff */
[----:B------:R-:W0:Y:S04]  /*bc00*/  LDGDEPBAR ;  /* 0x00000000000079af */ /* 0x000e280000000000 */
[----:B------:R-:W-:Y:S03]  /*bc10*/  HMMA.16816.F32 R32, R32, R134, RZ ;  /* 0x000000862020723c */ /* 0x000fe600000018ff */
[----:B------:R-:W3:Y:S05]  /*bc20*/  LDSM.16.M88.4 R160, [R200+0x6100] ;  /* 0x00610000c8a0783b */ /* 0x000eea0000000200 */
[C---:B-----5:R-:W-:Y:S02]  /*bc30*/  HMMA.16816.F32 R4, R136.reuse, R140, R4 ;  /* 0x0000008c8804723c */ /* 0x060fe40000001804 */
[----:B------:R-:W4:Y:S06]  /*bc40*/  LDSM.16.M88.4 R132, [R200+0x6900] ;  /* 0x00690000c884783b */ /* 0x000f2c0000000200 */
[C---:B------:R-:W-:Y:S01]  /*bc50*/  HMMA.16816.F32 R8, R136.reuse, R142, R8 ;  /* 0x0000008e8808723c */ /* 0x040fe20000001808 */
[----:B-1----:R-:W1:Y:S07]  /*bc60*/  LDSM.16.M88.4 R164, [R200+0x7100] ;  /* 0x00710000c8a4783b */ /* 0x002e6e0000000200 */
[C---:B------:R-:W-:Y:S01]  /*bc70*/  HMMA.16816.F32 R12, R136.reuse, R144, R12 ;  /* 0x00000090880c723c */ /* 0x040fe2000000180c */
[----:B------:R-:W5:Y:S07]  /*bc80*/  LDSM.16.M88.4 R168, [R200+0x7900] ;  /* 0x00790000c8a8783b */ /* 0x000f6e0000000200 */
[C---:B------:R-:W-:Y:S01]  /*bc90*/  HMMA.16816.F32 R16, R136.reuse, R146, R16 ;  /* 0x000000928810723c */ /* 0x040fe20000001810 */
[----:B------:R-:W-:Y:S07]  /*bca0*/  LDSM.16.M88.4 R172, [R199+0xc100] ;  /* 0x00c10000c7ac783b */ /* 0x000fee0000000200 */
[C---:B------:R-:W-:Y:S01]  /*bcb0*/  HMMA.16816.F32 R20, R136.reuse, R148, R20 ;  /* 0x000000948814723c */ /* 0x040fe20000001814 */
[----:B------:R-:W1:Y:S07]  /*bcc0*/  LDSM.16.M88.4 R176, [R192] ;  /* 0x00000000c0b0783b */ /* 0x000e6e0000000200 */
[C---:B------:R-:W-:Y:S01]  /*bcd0*/  HMMA.16816.F32 R24, R136.reuse, R150, R24 ;  /* 0x000000968818723c */ /* 0x040fe20000001818 */
[----:B------:R-:W-:Y:S07]  /*bce0*/  LDSM.16.M88.4 R140, [R192+0x1000] ;  /* 0x00100000c08c783b */ /* 0x000fee0000000200 */
[C---:B--2---:R-:W-:Y:S01]  /*bcf0*/  HMMA.16816.F32 R28, R136.reuse, R152, R28 ;  /* 0x00000098881c723c */ /* 0x044fe2000000181c */
[----:B------:R-:W-:Y:S07]  /*bd00*/  LDSM.16.M88.4 R144, [R192+0x1800] ;  /* 0x00180000c090783b */ /* 0x000fee0000000200 */
[----:B------:R-:W-:Y:S01]  /*bd10*/  HMMA.16816.F32 R32, R136, R154, R32 ;  /* 0x0000009a8820723c */ /* 0x000fe20000001820 */
[----:B------:R-:W2:Y:S07]  /*bd20*/  LDSM.16.M88.4 R136, [R192+0x800] ;  /* 0x00080000c088783b */ /* 0x000eae0000000200 */
[C---:B---3--:R-:W-:Y:S01]  /*bd30*/  HMMA.16816.F32 R4, R156.reuse, R160, R4 ;  /* 0x000000a09c04723c */ /* 0x048fe20000001804 */
[----:B------:R-:W-:Y:S07]  /*bd40*/  LDSM.16.M88.4 R148, [R206+0x10100] ;  /* 0x01010000ce94783b */ /* 0x000fee0000000200 */
[C---:B------:R-:W-:Y:S01]  /*bd50*/  HMMA.16816.F32 R8, R156.reuse, R162, R8 ;  /* 0x000000a29c08723c */ /* 0x040fe20000001808 */
[----:B------:R-:W3:Y:S07]  /*bd60*/  LDSM.16.M88.4 R152, [R205+0x8100] ;  /* 0x00810000cd98783b */ /* 0x000eee0000000200 */
[C---:B----4-:R-:W-:Y:S01]  /*bd70*/  HMMA.16816.F32 R12, R156.reuse, R132, R12 ;  /* 0x000000849c0c723c */ /* 0x050fe2000000180c */
[----:B------:R-:W-:Y:S07]  /*bd80*/  LDSM.16.M88.4 R160, [R205+0x9900] ;  /* 0x00990000cda0783b */ /* 0x000fee0000000200 */
[C---:B------:R-:W-:Y:S01]  /*bd90*/  HMMA.16816.F32 R16, R156.reuse, R134, R16 ;  /* 0x000000869c10723c */ /* 0x040fe20000001810 */
[----:B------:R-:W4:Y:S07]  /*bda0*/  LDSM.16.M88.4 R132, [R205+0x8900] ;  /* 0x00890000cd84783b */ /* 0x000f2e0000000200 */
[C---:B-1----:R-:W-:Y:S08]  /*bdb0*/  HMMA.16816.F32 R20, R156.reuse, R164, R20 ;  /* 0x000000a49c14723c */ /* 0x042ff00000001814 */
[C---:B------:R-:W-:Y:S01]  /*bdc0*/  HMMA.16816.F32 R24, R156.reuse, R166, R24 ;  /* 0x000000a69c18723c */ /* 0x040fe20000001818 */
[----:B------:R-:W-:Y:S07]  /*bdd0*/  LDSM.16.M88.4 R164, [R202+0x10100] ;  /* 0x01010000caa4783b */ /* 0x000fee0000000200 */
[C---:B-----5:R-:W-:Y:S08]  /*bde0*/  HMMA.16816.F32 R28, R156.reuse, R168, R28 ;  /* 0x000000a89c1c723c */ /* 0x060ff0000000181c */
[----:B------:R-:W-:Y:S01]  /*bdf0*/  HMMA.16816.F32 R32, R156, R170, R32 ;  /* 0x000000aa9c20723c */ /* 0x000fe20000001820 */
[----:B------:R-:W1:Y:S07]  /*be00*/  LDSM.16.M88.4 R156, [R205+0x9100] ;  /* 0x00910000cd9c783b */ /* 0x000e6e0000000200 */
[C---:B------:R-:W-:Y:S01]  /*be10*/  HMMA.16816.F32 R4, R172.reuse, R176, R4 ;  /* 0x000000b0ac04723c */ /* 0x040fe20000001804 */
[----:B------:R-:W5:Y:S07]  /*be20*/  LDSM.16.M88.4 R168, [R191] ;  /* 0x00000000bfa8783b */ /* 0x000f6e0000000200 */
        /* <DEDUP_REMOVED lines=11> */
[C---:B---3--:R-:W-:Y:S01]  /*bee0*/  HMMA.16816.F32 R4, R148.reuse, R152, R4 ;  /* 0x000000989404723c */ /* 0x048fe20000001804 */
[----:B------:R-:W3:Y:S07]  /*bef0*/  LDSM.16.M88.4 R172, [R201+0x10100] ;  /* 0x01010000c9ac783b */ /* 0x000eee0000000200 */
[C---:B------:R-:W-:Y:S01]  /*bf00*/  HMMA.16816.F32 R8, R148.reuse, R154, R8 ;  /* 0x0000009a9408723c */ /* 0x040fe20000001808 */
[----:B------:R-:W-:Y:S07]  /*bf10*/  LDSM.16.M88.4 R152, [R200+0x9900] ;  /* 0x00990000c898783b */ /* 0x000fee0000000200 */
[C---:B----4-:R-:W-:Y:S08]  /*bf20*/  HMMA.16816.F32 R12, R148.reuse, R132, R12 ;  /* 0x00000084940c723c */ /* 0x050ff0000000180c */
[C---:B------:R-:W-:Y:S01]  /*bf30*/  HMMA.16816.F32 R16, R148.reuse, R134, R16 ;  /* 0x000000869410723c */ /* 0x040fe20000001810 */
[----:B------:R-:W4:Y:S07]  /*bf40*/  LDSM.16.M88.4 R132, [R200+0x8900] ;  /* 0x00890000c884783b */ /* 0x000f2e0000000200 */
[C---:B-1----:R-:W-:Y:S08]  /*bf50*/  HMMA.16816.F32 R20, R148.reuse, R156, R20 ;  /* 0x0000009c9414723c */ /* 0x042ff00000001814 */
[C---:B------:R-:W-:Y:S01]  /*bf60*/  HMMA.16816.F32 R24, R148.reuse, R158, R24 ;  /* 0x0000009e9418723c */ /* 0x040fe20000001818 */
[----:B------:R-:W-:Y:S07]  /*bf70*/  LDSM.16.M88.4 R156, [R199+0x10100] ;  /* 0x01010000c79c783b */ /* 0x000fee0000000200 */
[C---:B------:R-:W-:Y:S08]  /*bf80*/  HMMA.16816.F32 R28, R148.reuse, R160, R28 ;  /* 0x000000a0941c723c */ /* 0x040ff0000000181c */
[----:B------:R-:W-:Y:S01]  /*bf90*/  HMMA.16816.F32 R32, R148, R162, R32 ;  /* 0x000000a29420723c */ /* 0x000fe20000001820 */
[----:B------:R-:W1:Y:S07]  /*bfa0*/  LDSM.16.M88.4 R148, [R200+0x9100] ;  /* 0x00910000c894783b */ /* 0x000e6e0000000200 */
[C---:B-----5:R-:W-:Y:S01]  /*bfb0*/  HMMA.16816.F32 R4, R164.reuse, R168, R4 ;  /* 0x000000a8a404723c */ /* 0x060fe20000001804 */
[----:B------:R-:W5:Y:S07]  /*bfc0*/  LDSM.16.M88.4 R160, [R192+0x2000] ;  /* 0x00200000c0a0783b */ /* 0x000f6e0000000200 */
        /* <DEDUP_REMOVED lines=11> */
[C---:B---3--:R-:W-:Y:S01]  /*c080*/  HMMA.16816.F32 R4, R172.reuse, R176, R4 ;  /* 0x000000b0ac04723c */ /* 0x048fe20000001804 */
[----:B------:R-:W3:Y:S07]  /*c090*/  LDSM.16.M88.4 R164, [R206+0x14100] ;  /* 0x01410000cea4783b */ /* 0x000eee0000000200 */
[C---:B------:R-:W-:Y:S01]  /*c0a0*/  HMMA.16816.F32 R8, R172.reuse, R178, R8 ;  /* 0x000000b2ac08723c */ /* 0x040fe20000001808 */
[----:B------:R-:W-:Y:S07]  /*c0b0*/  LDSM.16.M88.4 R176, [R187] ;  /* 0x00000000bbb0783b */ /* 0x000fee0000000200 */
[C---:B----4-:R-:W-:Y:S08]  /*c0c0*/  HMMA.16816.F32 R12, R172.reuse, R132, R12 ;  /* 0x00000084ac0c723c */ /* 0x050ff0000000180c */
[C---:B------:R-:W-:Y:S01]  /*c0d0*/  HMMA.16816.F32 R16, R172.reuse, R134, R16 ;  /* 0x00000086ac10723c */ /* 0x040fe20000001810 */
[----:B------:R-:W4:Y:S07]  /*c0e0*/  LDSM.16.M88.4 R132, [R205+0xa900] ;  /* 0x00a90000cd84783b */ /* 0x000f2e0000000200 */
[C---:B-1----:R-:W-:Y:S08]  /*c0f0*/  HMMA.16816.F32 R20, R172.reuse, R148, R20 ;  /* 0x00000094ac14723c */ /* 0x042ff00000001814 */
[C---:B------:R-:W-:Y:S01]  /*c100*/  HMMA.16816.F32 R24, R172.reuse, R150, R24 ;  /* 0x00000096ac18723c */ /* 0x040fe20000001818 */
[----:B------:R-:W1:Y:S07]  /*c110*/  LDSM.16.M88.4 R148, [R205+0xb100] ;  /* 0x00b10000cd94783b */ /* 0x000e6e0000000200 */
        /* <DEDUP_REMOVED lines=29> */
[----:B------:R-:W1:Y:S01]  /*c2f0*/  LDSM.16.M88.4 R164, [R199+0x14100] ;  /* 0x01410000c7a4783b */ /* 0x000e620000000200 */
[C---:B-----5:R-:W-:Y:S08]  /*c300*/  HMMA.16816.F32 R4, R172.reuse, R176, R4 ;  /* 0x000000b0ac04723c */ /* 0x060ff00000001804 */
[C---:B------:R-:W-:Y:S08]  /*c310*/  HMMA.16816.F32 R8, R172.reuse, R178, R8 ;  /* 0x000000b2ac08723c */ /* 0x040ff00000001808 */
[C---:B--2---:R-:W-:Y:S08]  /*c320*/  HMMA.16816.F32 R12, R172.reuse, R136, R12 ;  /* 0x00000088ac0c723c */ /* 0x044ff0000000180c */
[C---:B------:R-:W-:Y:S08]  /*c330*/  HMMA.16816.F32 R16, R172.reuse, R138, R16 ;  /* 0x0000008aac10723c */ /* 0x040ff00000001810 */
[C---:B------:R-:W-:Y:S08]  /*c340*/  HMMA.16816.F32 R20, R172.reuse, R140, R20 ;  /* 0x0000008cac14723c */ /* 0x040ff00000001814 */
[C---:B------:R-:W-:Y:S08]  /*c350*/  HMMA.16816.F32 R24, R172.reuse, R142, R24 ;  /* 0x0000008eac18723c */ /* 0x040ff00000001818 */
[C---:B------:R-:W-:Y:S08]  /*c360*/  HMMA.16816.F32 R28, R172.reuse, R144, R28 ;  /* 0x00000090ac1c723c */ /* 0x040ff0000000181c */
[----:B------:R-:W-:Y:S08]  /*c370*/  HMMA.16816.F32 R32, R172, R146, R32 ;  /* 0x00000092ac20723c */ /* 0x000ff00000001820 */
[C---:B---3--:R-:W-:Y:S08]  /*c380*/  HMMA.16816.F32 R4, R156.reuse, R160, R4 ;  /* 0x000000a09c04723c */ /* 0x048ff00000001804 */
[C---:B------:R-:W-:Y:S08]  /*c390*/  HMMA.16816.F32 R8, R156.reuse, R162, R8 ;  /* 0x000000a29c08723c */ /* 0x040ff00000001808 */
[C---:B----4-:R-:W-:Y:S08]  /*c3a0*/  HMMA.16816.F32 R12, R156.reuse, R132, R12 ;  /* 0x000000849c0c723c */ /* 0x050ff0000000180c */
        /* <DEDUP_REMOVED lines=9> */
[----:B------:R-:W-:Y:S01]  /*c440*/  FMUL.FTZ R137, R4, c[0x0][0x320] ;  /* 0x0000c80004897a20 */ /* 0x000fe20000410000 */
[C---:B------:R-:W-:Y:S03]  /*c450*/  HMMA.16816.F32 R16, R164.reuse, R134, R16 ;  /* 0x00000086a410723c */ /* 0x040fe60000001810 */
[----:B------:R-:W-:Y:S02]  /*c460*/  FMUL.FTZ R138, R5, c[0x0][0x320] ;  /* 0x0000c800058a7a20 */ /* 0x000fe40000410000 */
[----:B------:R-:W1:Y:S01]  /*c470*/  MUFU.TANH R137, R137 ;  /* 0x0000008900897308 */ /* 0x000e620000002400 */
[----:B------:R-:W-:Y:S02]  /*c480*/  FMUL.FTZ R0, R6, c[0x0][0x320] ;  /* 0x0000c80006007a20 */ /* 0x000fe40000410000 */
[----:B------:R-:W-:Y:S02]  /*c490*/  FMUL.FTZ R136, R7, c[0x0][0x320] ;  /* 0x0000c80007887a20 */ /* 0x000fe40000410000 */
[----:B------:R-:W2:Y:S02]  /*c4a0*/  LDSM.16.M88.4 R4, [R192+0x5000] ;  /* 0x00500000c004783b */ /* 0x000ea40000000200 */
[----:B------:R-:W-:Y:S02]  /*c4b0*/  FMUL.FTZ R9, R9, c[0x0][0x320] ;  /* 0x0000c80009097a20 */ /* 0x000fe40000410000 */
[----:B------:R-:W-:Y:S01]  /*c4c0*/  FMUL.FTZ R10, R10, c[0x0][0x320] ;  /* 0x0000c8000a0a7a20 */ /* 0x000fe20000410000 */
[----:B------:R-:W3:Y:S01]  /*c4d0*/  MUFU.TANH R138, R138 ;  /* 0x0000008a008a7308 */ /* 0x000ee20000002400 */
[----:B------:R-:W-:Y:S02]  /*c4e0*/  FMUL.FTZ R11, R11, c[0x0][0x320] ;  /* 0x0000c8000b0b7a20 */ /* 0x000fe40000410000 */
[----:B------:R-:W-:Y:S02]  /*c4f0*/  FMUL.FTZ R139, R8, c[0x0][0x320] ;  /* 0x0000c800088b7a20 */ /* 0x000fe40000410000 */
[----:B------:R-:W-:Y:S02]  /*c500*/  FMUL.FTZ R8, R12, c[0x0][0x320] ;  /* 0x0000c8000c087a20 */ /* 0x000fe40000410000 */
[----:B------:R-:W-:Y:S02]  /*c510*/  FMUL.FTZ R14, R14, c[0x0][0x320] ;  /* 0x0000c8000e0e7a20 */ /* 0x000fe40000410000 */
[----:B------:R-:W-:Y:S01]  /*c520*/  FMUL.FTZ R15, R15, c[0x0][0x320] ;  /* 0x0000c8000f0f7a20 */ /* 0x000fe20000410000 */
[----:B------:R-:W4:Y:S01]  /*c530*/  MUFU.TANH R140, R9 ;  /* 0x00000009008c7308 */ /* 0x000f220000002400 */
[----:B------:R-:W-:Y:S02]  /*c540*/  FMUL.FTZ R142, R16, c[0x0][0x320] ;  /* 0x0000c800108e7a20 */ /* 0x000fe40000410000 */
[----:B------:R-:W-:Y:S02]  /*c550*/  FMUL.FTZ R18, R18, c[0x0][0x320] ;  /* 0x0000c80012127a20 */ /* 0x000fe40000410000 */
[----:B------:R-:W-:Y:S02]  /*c560*/  FMUL.FTZ R19, R19, c[0x0][0x320] ;  /* 0x0000c80013137a20 */ /* 0x000fe40000410000 */
[----:B------:R-:W-:Y:S02]  /*c570*/  FMUL.FTZ R162, R13, c[0x0][0x320] ;  /* 0x0000c8000da27a20 */ /* 0x000fe40000410000 */
[----:B------:R-:W-:Y:S01]  /*c580*/  FMUL.FTZ R13, R17, c[0x0][0x320] ;  /* 0x0000c800110d7a20 */ /* 0x000fe20000410000 */
[----:B------:R-:W1:Y:S10]  /*c590*/  MUFU.TANH R132, R10 ;  /* 0x0000000a00847308 */ /* 0x000e740000002400 */
[----:B------:R-:W1:Y:S01]  /*c5a0*/  MUFU.TANH R133, R11 ;  /* 0x0000000b00857308 */ /* 0x000e620000002400 */
[C---:B--2---:R-:W-:Y:S09]  /*c5b0*/  HMMA.16816.F32 R20, R164.reuse, R4, R20 ;  /* 0x00000004a414723c */ /* 0x044ff20000001814 */
[----:B------:R2:W1:Y:S03]  /*c5c0*/  MUFU.TANH R12, R8 ;  /* 0x00000008000c7308 */ /* 0x0004660000002400 */
[----:B------:R-:W-:Y:S01]  /*c5d0*/  @P5 IMAD.HI.U32 R4, R212, c[0x0][0x2c8], RZ ;  /* 0x0000b200d4045a27 */ /* 0x000fe200078e00ff */
[C---:B------:R-:W-:Y:S03]  /*c5e0*/  HMMA.16816.F32 R24, R164.reuse, R6, R24 ;  /* 0x00000006a418723c */ /* 0x040fe60000001818 */
[----:B------:R-:W-:Y:S01]  /*c5f0*/  IMAD.MOV.U32 R5, RZ, RZ, R212 ;  /* 0x000000ffff057224 */ /* 0x000fe200078e00d4 */
[----:B------:R-:W-:Y:S02]  /*c600*/  @P4 SHF.R.U32.HI R5, RZ, c[0x0][0x2cc], R4 ;  /* 0x0000b300ff054a19 */ /* 0x000fe40000011604 */
[----:B------:R5:W1:Y:S01]  /*c610*/  MUFU.TANH R163, R14 ;  /* 0x0000000e00a37308 */ /* 0x000a620000002400 */
[----:B------:R-:W-:Y:S05]  /*c620*/  @P0 IADD3 R4, P4, R210, UR7, RZ ;  /* 0x00000007d2040c10 */ /* 0x000fea000ff9e0ff */
[----:B------:R-:W-:Y:S02]  /*c630*/  @P0 LEA R16, P6, R4, c[0x0][0x1c8], 0x1 ;  /* 0x0000720004100a11 */ /* 0x000fe400078c08ff */
[----:B------:R-:W-:Y:S01]  /*c640*/  @P0 IADD3 R6, P5, R183, UR7, RZ ;  /* 0x00000007b7060c10 */ /* 0x000fe2000ffbe0ff */
[----:B------:R-:W-:Y:S01]  /*c650*/  FMUL.FTZ R22, R22, c[0x0][0x320] ;  /* 0x0000c80016167a20 */ /* 0x000fe20000410000 */
[----:B------:R1:W1:Y:S01]  /*c660*/  MUFU.TANH R161, R15 ;  /* 0x0000000f00a17308 */ /* 0x0002620000002400 */
[----:B------:R-:W-:Y:S01]  /*c670*/  FMUL.FTZ R23, R23, c[0x0][0x320] ;  /* 0x0000c80017177a20 */ /* 0x000fe20000410000 */
[----:B------:R-:W-:Y:S01]  /*c680*/  @P0 IADD3.X R7, R182, UR6, RZ, P5, !PT ;  /* 0x00000006b6070c10 */ /* 0x000fe2000affe4ff */
[----:B------:R-:W-:Y:S01]  /*c690*/  FMUL.FTZ R160, R20, c[0x0][0x320] ;  /* 0x0000c80014a07a20 */ /* 0x000fe20000410000 */
[----:B--2---:R-:W2:Y:S01]  /*c6a0*/  LDSM.16.M88.4 R8, [R192+0x5800] ;  /* 0x00580000c008783b */ /* 0x004ea20000000200 */
[----:B------:R-:W-:Y:S04]  /*c6b0*/  DEPBAR.LE SB0, 0x0 ;  /* 0x000080000000791a */ /* 0x000fe80000000000 */
[----:B------:R-:W-:Y:S01]  /*c6c0*/  FMUL.FTZ R25, R25, c[0x0][0x320] ;  /* 0x0000c80019197a20 */ /* 0x000fe20000410000 */
[----:B------:R1:W1:Y:S01]  /*c6d0*/  MUFU.TANH R159, R22 ;  /* 0x00000016009f7308 */ /* 0x0002620000002400 */
[----:B------:R-:W-:Y:S01]  /*c6e0*/  BAR.SYNC.DEFER_BLOCKING 0x0 ;  /* 0x0000000000007b1d */ /* 0x000fe20000010000 */
[----:B------:R-:W-:Y:S02]  /*c6f0*/  FMUL.FTZ R156, R24, c[0x0][0x320] ;  /* 0x0000c800189c7a20 */ /* 0x000fe40000410000 */
[----:B------:R-:W-:Y:S02]  /*c700*/  FMUL.FTZ R158, R21, c[0x0][0x320] ;  /* 0x0000c800159e7a20 */ /* 0x000fe40000410000 */
[----:B------:R-:W-:Y:S02]  /*c710*/  FMUL.FTZ R26, R26, c[0x0][0x320] ;  /* 0x0000c8001a1a7a20 */ /* 0x000fe40000410000 */
[----:B------:R-:W-:Y:S02]  /*c720*/  FMUL.FTZ R27, R27, c[0x0][0x320] ;  /* 0x0000c8001b1b7a20 */ /* 0x000fe40000410000 */
[----:B------:R1:W1:Y:S10]  /*c730*/  MUFU.TANH R157, R23 ;  /* 0x00000017009d7308 */ /* 0x0002740000002400 */
[----:B------:R1:W1:Y:S10]  /*c740*/  MUFU.TANH R154, R25 ;  /* 0x00000019009a7308 */ /* 0x0002740000002400 */
[----:B------:R1:W1:Y:S01]  /*c750*/  MUFU.TANH R143, R18 ;  /* 0x00000012008f7308 */ /* 0x0002620000002400 */
[C---:B--2---:R-:W-:Y:S09]  /*c760*/  HMMA.16816.F32 R28, R164.reuse, R8, R28 ;  /* 0x00000008a41c723c */ /* 0x044ff2000000181c */
[----:B------:R2:W2:Y:S03]  /*c770*/  MUFU.TANH R141, R19 ;  /* 0x00000013008d7308 */ /* 0x0004a60000002400 */
[----:B------:R-:W-:Y:S01]  /*c780*/  @P0 IADD3.X R9, R217, UR6, RZ, P4, !PT ;  /* 0x00000006d9090c10 */ /* 0x000fe2000a7fe4ff */
[----:B------:R-:W-:Y:S03]  /*c790*/  HMMA.16816.F32 R32, R164, R10, R32 ;  /* 0x0000000aa420723c */ /* 0x000fe60000001820 */
[----:B------:R-:W-:Y:S02]  /*c7a0*/  @P0 LEA.HI.X R17, R4, c[0x0][0x1cc], R9, 0x1, P6 ;  /* 0x0000730004110a11 */ /* 0x000fe400030f0c09 */
[C---:B-----5:R-:W-:Y:S01]  /*c7b0*/  @P0 LEA R14, P4, R6.reuse, c[0x0][0x1c8], 0x1 ;  /* 0x00007200060e0a11 */ /* 0x060fe200078808ff */
[----:B------:R-:W2:Y:S02]  /*c7c0*/  MUFU.TANH R0, R0 ;  /* 0x0000000000007308 */ /* 0x000ea40000002400 */
[----:B------:R-:W-:Y:S01]  /*c7d0*/  @!PT LDS RZ, [RZ] ;  /* 0x00000000fffff984 */ /* 0x000fe20000000800 */
[----:B------:R-:W-:Y:S01]  /*c7e0*/  @!PT LDS RZ, [RZ] ;  /* 0x00000000fffff984 */ /* 0x000fe20000000800 */
[----:B------:R-:W-:Y:S01]  /*c7f0*/  @!PT LDS RZ, [RZ] ;  /* 0x00000000fffff984 */ /* 0x000fe20000000800 */
[----:B------:R2:W-:Y:S01]  /*c800*/  @P0 LDGSTS.E.BYPASS.LTC128B.128 [R207+0x6100], [R16.64], !P3 ;  /* 0x0610000010cf0fae */ /* 0x0005e2000d901d50 */
[----:B-1----:R-:W-:Y:S03]  /*c810*/  @P0 LEA.HI.X R15, R6, c[0x0][0x1cc], R7, 0x1, P4 ;  /* 0x00007300060f0a11 */ /* 0x002fe600020f0c07 */
[----:B------:R-:W-:Y:S01]  /*c820*/  @P0 IADD3 R4, P5, R181, UR7, RZ ;  /* 0x00000007b5040c10 */ /* 0x000fe2000ffbe0ff */
[----:B------:R-:W-:Y:S01]  /*c830*/  @UP3 UIADD3 UR7, UP0, UR12, UR7, URZ ;  /* 0x000000070c073290 */ /* 0x000fe2000ff1e03f */
[----:B------:R-:W-:Y:S01]  /*c840*/  FMUL.FTZ R28, R28, c[0x0][0x320] ;  /* 0x0000c8001c1c7a20 */ /* 0x000fe20000410000 */
[----:B------:R1:W-:Y:S01]  /*c850*/  @P0 LDGSTS.E.BYPASS.LTC128B.128 [R207+0x8100], [R14.64], !P2 ;  /* 0x081000000ecf0fae */ /* 0x0003e2000d101d50 */
[----:B------:R-:W1:Y:S01]  /*c860*/  MUFU.TANH R136, R136 ;  /* 0x0000008800887308 */ /* 0x000e620000002400 */
[----:B------:R-:W-:Y:S01]  /*c870*/  @P0 LEA R22, P4, R4, c[0x0][0x1c8], 0x1 ;  /* 0x0000720004160a11 */ /* 0x000fe200078808ff */
[----:B------:R-:W-:Y:S01]  /*c880*/  FMUL.FTZ R29, R29, c[0x0][0x320] ;  /* 0x0000c8001d1d7a20 */ /* 0x000fe20000410000 */
[----:B------:R-:W-:Y:S01]  /*c890*/  @P0 IADD3.X R7, R180, UR6, RZ, P5, !PT ;  /* 0x00000006b4070c10 */ /* 0x000fe2000affe4ff */
[----:B------:R-:W-:Y:S01]  /*c8a0*/  @UP3 UIADD3.X UR6, UR11, UR6, URZ, UP0, !UPT ;  /* 0x000000060b063290 */ /* 0x000fe200087fe43f */
[----:B------:R-:W-:Y:S01]  /*c8b0*/  @P0 IADD3 R9, P6, R210, UR7, RZ ;  /* 0x00000007d2090c10 */ /* 0x000fe2000ffde0ff */
[----:B------:R-:W-:Y:S01]  /*c8c0*/  FMUL.FTZ R30, R30, c[0x0][0x320] ;  /* 0x0000c8001e1e7a20 */ /* 0x000fe20000410000 */
[----:B------:R-:W-:Y:S01]  /*c8d0*/  @P0 LEA.HI.X R23, R4, c[0x0][0x1cc], R7, 0x1, P4 ;  /* 0x0000730004170a11 */ /* 0x000fe200020f0c07 */
[----:B------:R-:W-:Y:S01]  /*c8e0*/  FMUL.FTZ R31, R31, c[0x0][0x320] ;  /* 0x0000c8001f1f7a20 */ /* 0x000fe20000410000 */
[----:B------:R-:W-:Y:S01]  /*c8f0*/  @P0 IADD3 R7, P5, R183, UR7, RZ ;  /* 0x00000007b7070c10 */ /* 0x000fe2000ffbe0ff */
[----:B------:R-:W1:Y:S01]  /*c900*/  MUFU.TANH R139, R139 ;  /* 0x0000008b008b7308 */ /* 0x000e620000002400 */
[----:B------:R-:W-:Y:S01]  /*c910*/  @P0 IADD3.X R8, R217, UR6, RZ, P6, !PT ;  /* 0x00000006d9080c10 */ /* 0x000fe2000b7fe4ff */
[----:B------:R1:W-:Y:S01]  /*c920*/  @P0 LDGSTS.E.BYPASS.LTC128B.128 [R207+0xa100], [R22.64], !P1 ;  /* 0x0a10000016cf0fae */ /* 0x0003e2000c901d50 */
[----:B------:R-:W-:Y:S01]  /*c930*/  @P0 LEA R24, P6, R9, c[0x0][0x1c8], 0x1 ;  /* 0x0000720009180a11 */ /* 0x000fe200078c08ff */
[----:B------:R-:W-:Y:S01]  /*c940*/  FMUL.FTZ R32, R32, c[0x0][0x320] ;  /* 0x0000c80020207a20 */ /* 0x000fe20000410000 */
[----:B------:R-:W-:Y:S01]  /*c950*/  @P0 IADD3.X R4, R182, UR6, RZ, P5, !PT ;  /* 0x00000006b6040c10 */ /* 0x000fe2000affe4ff */
[----:B------:R-:W-:Y:S01]  /*c960*/  FMUL.FTZ R33, R33, c[0x0][0x320] ;  /* 0x0000c80021217a20 */ /* 0x000fe20000410000 */
[----:B------:R-:W-:Y:S01]  /*c970*/  @P0 LEA.HI.X R25, R9, c[0x0][0x1cc], R8, 0x1, P6 ;  /* 0x0000730009190a11 */ /* 0x000fe200030f0c08 */
[----:B------:R-:W-:Y:S01]  /*c980*/  FMUL.FTZ R34, R34, c[0x0][0x320] ;  /* 0x0000c80022227a20 */ /* 0x000fe20000410000 */
[----:B------:R-:W-:Y:S01]  /*c990*/  @P0 LEA R18, P5, R7, c[0x0][0x1c8], 0x1 ;  /* 0x0000720007120a11 */ /* 0x000fe200078a08ff */
[----:B------:R-:W1:Y:S01]  /*c9a0*/  MUFU.TANH R162, R162 ;  /* 0x000000a200a27308 */ /* 0x000e620000002400 */
[----:B------:R-:W-:Y:S01]  /*c9b0*/  @P0 IADD3 R6, P4, R181, UR7, RZ ;  /* 0x00000007b5060c10 */ /* 0x000fe2000ff9e0ff */
[----:B------:R1:W-:Y:S01]  /*c9c0*/  @P0 LDGSTS.E.BYPASS.LTC128B.128 [R207+0x7100], [R24.64], !P3 ;  /* 0x0710000018cf0fae */ /* 0x0003e2000d901d50 */
[----:B--2---:R-:W-:Y:S01]  /*c9d0*/  @P0 LEA.HI.X R19, R7, c[0x0][0x1cc], R4, 0x1, P5 ;  /* 0x0000730007130a11 */ /* 0x004fe200028f0c04 */
[----:B------:R-:W-:Y:S01]  /*c9e0*/  FMUL.FTZ R35, R35, c[0x0][0x320] ;  /* 0x0000c80023237a20 */ /* 0x000fe20000410000 */
[----:B------:R-:W-:Y:S01]  /*c9f0*/  @P0 IADD3.X R11, R180, UR6, RZ, P4, !PT ;  /* 0x00000006b40b0c10 */ /* 0x000fe2000a7fe4ff */
[----:B------:R-:W-:Y:S01]  /*ca00*/  USHF.L.U32 UR6, UR13, 0x6, URZ ;  /* 0x000000060d067899 */ /* 0x000fe2000800063f */
[C---:B------:R-:W-:Y:S02]  /*ca10*/  @P0 LEA R20, P4, R6.reuse, c[0x0][0x1c8], 0x1 ;  /* 0x0000720006140a11 */ /* 0x040fe400078808ff */
[----:B------:R2:W-:Y:S01]  /*ca20*/  @P0 LDGSTS.E.BYPASS.LTC128B.128 [R207+0x9100], [R18.64], !P2 ;  /* 0x0910000012cf0fae */ /* 0x0005e2000d101d50 */
[----:B------:R-:W1:Y:S01]  /*ca30*/  MUFU.TANH R142, R142 ;  /* 0x0000008e008e7308 */ /* 0x000e620000002400 */
[----:B------:R-:W-:Y:S01]  /*ca40*/  @P0 LEA.HI.X R21, R6, c[0x0][0x1cc], R11, 0x1, P4 ;  /* 0x0000730006150a11 */ /* 0x000fe200020f0c0b */
[----:B------:R-:W-:Y:S04]  /*ca50*/  IMAD.U32 R4, RZ, RZ, UR6 ;  /* 0x00000006ff047e24 */ /* 0x000fe8000f8e00ff */
[----:B------:R2:W-:Y:S01]  /*ca60*/  @P0 LDGSTS.E.BYPASS.LTC128B.128 [R207+0xb100], [R20.64], !P1 ;  /* 0x0b10000014cf0fae */ /* 0x0005e2000c901d50 */
[----:B------:R-:W-:Y:S02]  /*ca70*/  IADD3 R7, -R213, 0x1, -R4 ;  /* 0x00000001d5077810 */ /* 0x000fe40007ffe904 */
[----:B------:R-:W-:Y:S01]  /*ca80*/  PLOP3.LUT P0, PT, PT, PT, UP1, 0x40, 0x0 ;  /* 0x000000000000781c */ /* 0x000fe20003f0e818 */
[----:B------:R-:W1:Y:S01]  /*ca90*/  MUFU.TANH R13, R13 ;  /* 0x0000000d000d7308 */ /* 0x000e620000002400 */
[----:B------:R-:W-:Y:S02]  /*caa0*/  IADD3 R7, R7, c[0x0][0x1d0], RZ ;  /* 0x0000740007077a10 */ /* 0x000fe40007ffe0ff */
[----:B------:R-:W0:Y:S02]  /*cab0*/  LDGDEPBAR ;  /* 0x00000000000079af */ /* 0x000e240000000000 */
[----:B------:R-:W-:Y:S04]  /*cac0*/  IADD3 R7, R7, -c[0x0][0x168], RZ ;  /* 0x80005a0007077a10 */ /* 0x000fe80007ffe0ff */
[C---:B------:R-:W-:Y:S01]  /*cad0*/  IADD3 R9, R7.reuse, c[0x0][0x328], RZ ;  /* 0x0000ca0007097a10 */ /* 0x040fe20007ffe0ff */
[----:B------:R-:W1:Y:S01]  /*cae0*/  MUFU.TANH R160, R160 ;  /* 0x000000a000a07308 */ /* 0x000e620000002400 */
[----:B------:R-:W1:Y:S01]  /*caf0*/  SHFL.IDX PT, R6, R5, RZ, 0x1c1f ;  /* 0x001c1fff05067589 */ /* 0x000e6200000e0000 */
[----:B------:R-:W-:Y:S08]  /*cb00*/  IADD3 R7, R7, UR14, RZ ;  /* 0x0000000e07077c10 */ /* 0x000ff0000fffe0ff */
[----:B------:R-:W2:Y:S10]  /*cb10*/  MUFU.TANH R158, R158 ;  /* 0x0000009e009e7308 */ /* 0x000eb40000002400 */
[----:B------:R-:W2:Y:S01]  /*cb20*/  MUFU.TANH R156, R156 ;  /* 0x0000009c009c7308 */ /* 0x000ea20000002400 */
[--C-:B-1----:R-:W-:Y:S02]  /*cb30*/  IMAD.IADD R14, R9, 0x1, R6.reuse ;  /* 0x00000001090e7824 */ /* 0x102fe400078e0206 */
[----:B------:R-:W-:Y:S07]  /*cb40*/  IMAD.IADD R11, R7, 0x1, R6 ;  /* 0x00000001070b7824 */ /* 0x000fee00078e0206 */
[----:B------:R1:W1:Y:S10]  /*cb50*/  MUFU.TANH R155, R26 ;  /* 0x0000001a009b7308 */ /* 0x0002740000002400 */
        /* <DEDUP_REMOVED lines=24> */
.L_x_184:
[----:B------:R-:W-:Y:S04]  /*cce0*/  MOV R6, c[0x0][0x32c] ;  /* 0x0000cb0000067a02 */ /* 0x000fe80000000f00 */
[----:B------:R-:W-:Y:S11]  /*ccf0*/  ISETP.NE.AND P0, PT, R6, 0x1, PT ;  /* 0x000000010600780c */ /* 0x000ff60003f05270 */
[----:B------:R-:W-:Y:S02]  /*cd00*/  @!UPT UIADD3 URZ, URZ, URZ, URZ ;  /* 0x0000003f3f3ff290 */ /* 0x000fe4000fffe03f */
[----:B------:R-:W-:Y:S05]  /*cd10*/  @P0 IMAD.HI.U32 R6, R15, c[0x0][0x330], RZ ;  /* 0x0000cc000f060a27 */ /* 0x000fea00078e00ff */
[----:B------:R-:W-:Y:S02]  /*cd20*/  @P0 SHF.R.U32.HI R15, RZ, c[0x0][0x334], R6 ;  /* 0x0000cd00ff0f0a19 */ /* 0x000fe40000011606 */
.L_x_185:
[----:B------:R-:W-:Y:S05]  /*cd30*/  BSYNC B0 ;  /* 0x0000000000007941 */ /* 0x000fea0003800000 */
.L_x_183:
[----:B------:R-:W-:Y:S04]  /*cd40*/  IMAD.MOV.U32 R6, RZ, RZ, c[0x0][0x32c] ;  /* 0x0000cb00ff067624 */ /* 0x000fe800078e00ff */
[----:B------:R-:W-:Y:S04]  /*cd50*/  IMAD R6, R15, R6, -UR6 ;  /* 0x800000060f067e24 */ /* 0x000fe8000f8e0206 */
[----:B------:R-:W-:Y:S05]  /*cd60*/  IMAD.IADD R6, R6, 0x1, -R213 ;  /* 0x0000000106067824 */ /* 0x000fea00078e0ad5 */
[----:B------:R-:W-:Y:S02]  /*cd70*/  IADD3 R15, R6, c[0x0][0x32c], RZ ;  /* 0x0000cb00060f7a10 */ /* 0x000fe40007ffe0ff */
[----:B------:R-:W-:Y:S02]  /*cd80*/  IMNMX R11, R11, R6, !PT ;  /* 0x000000060b0b7217 */ /* 0x000fe40007800200 */
[----:B------:R-:W-:Y:S02]  /*cd90*/  IMNMX R14, R14, R15, PT ;  /* 0x0000000f0e0e7217 */ /* 0x000fe40003800200 */
.L_x_182:
[----:B--234-:R-:W-:Y:S06]  /*cda0*/  UISETP.GT.AND UP0, UPT, UR13, -0x1, UPT ;  /* 0xffffffff0d00788c */ /* 0x01cfec000bf04270 */
[----:B------:R-:W-:Y:S04]  /*cdb0*/  PLOP3.LUT P0, PT, PT, PT, UP0, 0x80, 0x0 ;  /* 0x000000000000781c */ /* 0x000fe80003f0f008 */
[C---:B------:R-:W-:Y:S02]  /*cdc0*/  ISETP.GT.AND P4, PT, R11.reuse, 0x1, P0 ;  /* 0x000000010b00780c */ /* 0x040fe40000784270 */
[C---:B------:R-:W-:Y:S02]  /*cdd0*/  ISETP.GT.AND P5, PT, R11.reuse, RZ, P0 ;  /* 0x000000ff0b00720c */ /* 0x040fe400007a4270 */
[C---:B------:R-:W-:Y:S02]  /*cde0*/  ISETP.LT.OR P4, PT, R14.reuse, 0x2, P4 ;  /* 0x000000020e00780c */ /* 0x040fe40002781670 */
[----:B------:R-:W-:Y:S02]  /*cdf0*/  ISETP.LT.OR P5, PT, R14, 0x1, P5 ;  /* 0x000000010e00780c */ /* 0x000fe40002fa1670 */
[----:B------:R-:W-:Y:S02]  /*ce00*/  FSEL R138, R138, -INF , !P4 ;  /* 0xff8000008a8a7808 */ /* 0x000fe40006000000 */
[C---:B------:R-:W-:Y:S02]  /*ce10*/  ISETP.GT.AND P4, PT, R11.reuse, 0x10, P0 ;  /* 0x000000100b00780c */ /* 0x040fe40000784270 */
[----:B------:R-:W-:Y:S02]  /*ce20*/  ISETP.GT.AND P6, PT, R11, 0x8, P0 ;  /* 0x000000080b00780c */ /* 0x000fe400007c4270 */
[----:B------:R-:W-:Y:S02]  /*ce30*/  ISETP.LT.OR P4, PT, R14, 0x11, P4 ;  /* 0x000000110e00780c */ /* 0x000fe40002781670 */
[----:B------:R-:W-:Y:S02]  /*ce40*/  FSEL R10, R137, -INF , !P5 ;  /* 0xff800000890a7808 */ /* 0x000fe40006800000 */
[C---:B------:R-:W-:Y:S02]  /*ce50*/  ISETP.GT.AND P5, PT, R11.reuse, 0x9, P0 ;  /* 0x000000090b00780c */ /* 0x040fe400007a4270 */
[----:B------:R-:W-:Y:S02]  /*ce60*/  FSEL R164, R12, -INF , !P4 ;  /* 0xff8000000ca47808 */ /* 0x000fe40006000000 */
[----:B------:R-:W-:Y:S01]  /*ce70*/  ISETP.GT.AND P4, PT, R11, 0x19, P0 ;  /* 0x000000190b00780c */ /* 0x000fe20000784270 */
[----:B------:R-:W2:Y:S01]  /*ce80*/  SHFL.IDX PT, R12, R5, 0x1, 0x1c1f ;  /* 0x003c1f00050c7f89 */ /* 0x000ea200000e0000 */
        /* <DEDUP_REMOVED lines=11> */
[----:B------:R-:W-:Y:S01]  /*cf40*/  ISETP.LT.OR P4, PT, R14, 0x29, P4 ;  /* 0x000000290e00780c */ /* 0x000fe20002781670 */
[--C-:B--2---:R-:W-:Y:S01]  /*cf50*/  IMAD.IADD R5, R9, 0x1, R12.reuse ;  /* 0x0000000109057824 */ /* 0x104fe200078e020c */
[----:B------:R-:W-:Y:S01]  /*cf60*/  FSEL R162, R162, -INF , !P6 ;  /* 0xff800000a2a27808 */ /* 0x000fe20007000000 */
[----:B------:R-:W-:Y:S01]  /*cf70*/  IMAD.IADD R7, R7, 0x1, R12 ;  /* 0x0000000107077824 */ /* 0x000fe200078e020c */
[C---:B------:R-:W-:Y:S02]  /*cf80*/  ISETP.GT.AND P6, PT, R11.reuse, 0x20, P0 ;  /* 0x000000200b00780c */ /* 0x040fe400007c4270 */
[----:B------:R-:W-:Y:S02]  /*cf90*/  FSEL R142, R142, -INF , !P5 ;  /* 0xff8000008e8e7808 */ /* 0x000fe40006800000 */
[C---:B------:R-:W-:Y:S02]  /*cfa0*/  ISETP.GT.AND P5, PT, R11.reuse, 0x21, P0 ;  /* 0x000000210b00780c */ /* 0x040fe400007a4270 */
[----:B------:R-:W-:Y:S02]  /*cfb0*/  FSEL R156, R156, -INF , !P4 ;  /* 0xff8000009c9c7808 */ /* 0x000fe40006000000 */
[C---:B------:R-:W-:Y:S02]  /*cfc0*/  ISETP.GT.AND P4, PT, R11.reuse, 0x31, P0 ;  /* 0x000000310b00780c */ /* 0x040fe40000784270 */
[C---:B------:R-:W-:Y:S02]  /*cfd0*/  ISETP.LT.OR P6, PT, R14.reuse, 0x21, P6 ;  /* 0x000000210e00780c */ /* 0x040fe400037c1670 */
[C---:B------:R-:W-:Y:S02]  /*cfe0*/  ISETP.LT.OR P5, PT, R14.reuse, 0x22, P5 ;  /* 0x000000220e00780c */ /* 0x040fe40002fa1670 */
[----:B------:R-:W-:Y:S02]  /*cff0*/  ISETP.LT.OR P4, PT, R14, 0x32, P4 ;  /* 0x000000320e00780c */ /* 0x000fe40002781670 */
[----:B------:R-:W-:Y:S02]  /*d000*/  FSEL R160, R160, -INF , !P6 ;  /* 0xff800000a0a07808 */ /* 0x000fe40007000000 */
[C---:B------:R-:W-:Y:S02]  /*d010*/  ISETP.GT.AND P6, PT, R11.reuse, 0x29, P0 ;  /* 0x000000290b00780c */ /* 0x040fe400007c4270 */
[----:B------:R-:W-:Y:S02]  /*d020*/  FSEL R158, R158, -INF , !P5 ;  /* 0xff8000009e9e7808 */ /* 0x000fe40006800000 */
[C---:B------:R-:W-:Y:S02]  /*d030*/  ISETP.GT.AND P5, PT, R11.reuse, 0x30, P0 ;  /* 0x000000300b00780c */ /* 0x040fe400007a4270 */
[----:B-1----:R-:W-:Y:S02]  /*d040*/  FSEL R150, R150, -INF , !P4 ;  /* 0xff80000096967808 */ /* 0x002fe40006000000 */
[----:B------:R-:W-:Y:S02]  /*d050*/  PLOP3.LUT P4, PT, PT, PT, UP1, 0x40, 0x0 ;  /* 0x000000000000781c */ /* 0x000fe40003f8e818 */
[C---:B------:R-:W-:Y:S02]  /*d060*/  ISETP.LT.OR P6, PT, R14.reuse, 0x2a, P6 ;  /* 0x0000002a0e00780c */ /* 0x040fe400037c1670 */
[----:B------:R-:W-:Y:S02]  /*d070*/  ISETP.LT.OR P5, PT, R14, 0x31, P5 ;  /* 0x000000310e00780c */ /* 0x000fe40002fa1670 */
[----:B------:R-:W-:Y:S02]  /*d080*/  FSEL R154, R154, -INF , !P6 ;  /* 0xff8000009a9a7808 */ /* 0x000fe40007000000 */
[C---:B------:R-:W-:Y:S02]  /*d090*/  ISETP.GT.AND P6, PT, R11.reuse, 0x38, P0 ;  /* 0x000000380b00780c */ /* 0x040fe400007c4270 */
        /* <DEDUP_REMOVED lines=21> */
.L_x_188:
[----:B------:R-:W-:Y:S04]  /*d1f0*/  MOV R9, c[0x0][0x32c] ;  /* 0x0000cb0000097a02 */ /* 0x000fe80000000f00 */
[----:B------:R-:W-:Y:S11]  /*d200*/  ISETP.NE.AND P4, PT, R9, 0x1, PT ;  /* 0x000000010900780c */ /* 0x000ff60003f85270 */
[----:B------:R-:W-:Y:S02]  /*d210*/  @!UPT UIADD3 URZ, URZ, URZ, URZ ;  /* 0x0000003f3f3ff290 */ /* 0x000fe4000fffe03f */
[----:B------:R-:W-:Y:S05]  /*d220*/  @P4 IMAD.HI.U32 R9, R12, c[0x0][0x330], RZ ;  /* 0x0000cc000c094a27 */ /* 0x000fea00078e00ff */
[----:B------:R-:W-:Y:S02]  /*d230*/  @P4 SHF.R.U32.HI R12, RZ, c[0x0][0x334], R9 ;  /* 0x0000cd00ff0c4a19 */ /* 0x000fe40000011609 */
.L_x_189:
[----:B------:R-:W-:Y:S05]  /*d240*/  BSYNC B0 ;  /* 0x0000000000007941 */ /* 0x000fea0003800000 */
.L_x_187:
[----:B------:R-:W-:Y:S04]  /*d250*/  IMAD.MOV.U32 R9, RZ, RZ, c[0x0][0x32c] ;  /* 0x0000cb00ff097624 */ /* 0x000fe800078e00ff */
[----:B------:R-:W-:Y:S04]  /*d260*/  IMAD R14, R12, R9, -UR6 ;  /* 0x800000060c0e7e24 */ /* 0x000fe8000f8e0209 */
[----:B------:R-:W-:Y:S05]  /*d270*/  IMAD.IADD R14, R14, 0x1, -R213 ;  /* 0x000000010e0e7824 */ /* 0x000fea00078e0ad5 */
[----:B------:R-:W-:Y:S02]  /*d280*/  IADD3 R12, R14, c[0x0][0x32c], RZ ;  /* 0x0000cb000e0c7a10 */ /* 0x000fe40007ffe0ff */
[----:B------:R-:W-:Y:S02]  /*d290*/  IMNMX R7, R7, R14, !PT ;  /* 0x0000000e07077217 */ /* 0x000fe40007800200 */
[----:B------:R-:W-:Y:S02]  /*d2a0*/  IMNMX R5, R5, R12, PT ;  /* 0x0000000c05057217 */ /* 0x000fe40003800200 */
.L_x_186:
[----:B------:R-:W-:Y:S01]  /*d2b0*/  FMNMX.FTZ R17, R10, R3, !PT ;  /* 0x000000030a117209 */ /* 0x000fe20007810000 */
[----:B------:R-:W-:Y:S01]  /*d2c0*/  LDSM.16.MT88.4 R20, [R198+0x100] ;  /* 0x00010000c614783b */ /* 0x000fe20000004200 */
[----:B------:R-:W-:Y:S01]  /*d2d0*/  ISETP.GT.AND P6, PT, R7, RZ, P0 ;  /* 0x000000ff0700720c */ /* 0x000fe200007c4270 */
[----:B------:R-:W-:Y:S01]  /*d2e0*/  UISETP.GT.AND UP0, UPT, UR13, UR8, UPT ;  /* 0x000000080d00728c */ /* 0x000fe2000bf04270 */
[----:B------:R-:W-:Y:S01]  /*d2f0*/  FMNMX.FTZ R17, R138, R17, !PT ;  /* 0x000000118a117209 */ /* 0x000fe20007810000 */
[----:B------:R-:W-:Y:S01]  /*d300*/  UIADD3 UR13, UR13, -0x1, URZ ;  /* 0xffffffff0d0d7890 */ /* 0x000fe2000fffe03f */
[----:B------:R-:W-:Y:S02]  /*d310*/  ISETP.LT.OR P6, PT, R5, 0x1, P6 ;  /* 0x000000010500780c */ /* 0x000fe400037c1670 */
[----:B------:R-:W-:Y:S01]  /*d320*/  FMNMX.FTZ R17, R8, R17, !PT ;  /* 0x0000001108117209 */ /* 0x000fe20007810000 */
[----:B------:R-:W-:Y:S01]  /*d330*/  LDSM.16.MT88.4 R28, [R197+0x100] ;  /* 0x00010000c51c783b */ /* 0x000fe20000004200 */
[----:B------:R-:W-:Y:S02]  /*d340*/  ISETP.GT.AND P5, PT, R7, 0x1, P0 ;  /* 0x000000010700780c */ /* 0x000fe400007a4270 */
[----:B------:R-:W-:Y:S02]  /*d350*/  FMNMX.FTZ R17, R6, R17, !PT ;  /* 0x0000001106117209 */ /* 0x000fe40007810000 */
[----:B------:R-:W-:Y:S02]  /*d360*/  FSEL R15, R0, -INF , !P6 ;  /* 0xff800000000f7808 */ /* 0x000fe40007000000 */
[----:B------:R-:W-:Y:S02]  /*d370*/  FMNMX.FTZ R17, R164, R17, !PT ;  /* 0x00000011a4117209 */ /* 0x000fe40007810000 */
[----:B------:R-:W-:Y:S02]  /*d380*/  ISETP.LT.OR P5, PT, R5, 0x2, P5 ;  /* 0x000000020500780c */ /* 0x000fe40002fa1670 */
[----:B------:R-:W-:Y:S02]  /*d390*/  FMNMX.FTZ R17, R162, R17, !PT ;  /* 0x00000011a2117209 */ /* 0x000fe40007810000 */
[----:B------:R-:W-:Y:S02]  /*d3a0*/  ISETP.GT.AND P4, PT, R7, 0x8, P0 ;  /* 0x000000080700780c */ /* 0x000fe40000784270 */
[----:B------:R-:W-:Y:S02]  /*d3b0*/  FMNMX.FTZ R17, R142, R17, !PT ;  /* 0x000000118e117209 */ /* 0x000fe40007810000 */
[----:B------:R-:W-:Y:S02]  /*d3c0*/  FSEL R13, R136, -INF , !P5 ;  /* 0xff800000880d7808 */ /* 0x000fe40006800000 */
[----:B------:R-:W-:Y:S02]  /*d3d0*/  FMNMX.FTZ R17, R140, R17, !PT ;  /* 0x000000118c117209 */ /* 0x000fe40007810000 */
[----:B------:R-:W-:Y:S02]  /*d3e0*/  FMNMX.FTZ R0, R15, R2, !PT ;  /* 0x000000020f007209 */ /* 0x000fe40007810000 */
[----:B------:R-:W-:Y:S02]  /*d3f0*/  FMNMX.FTZ R17, R160, R17, !PT ;  /* 0x00000011a0117209 */ /* 0x000fe40007810000 */
[----:B------:R-:W-:Y:S02]  /*d400*/  ISETP.GT.AND P6, PT, R7, 0x9, P0 ;  /* 0x000000090700780c */ /* 0x000fe400007c4270 */
[----:B------:R-:W-:Y:S02]  /*d410*/  FMNMX.FTZ R17, R158, R17, !PT ;  /* 0x000000119e117209 */ /* 0x000fe40007810000 */
[----:B------:R-:W-:Y:S02]  /*d420*/  ISETP.LT.OR P4, PT, R5, 0x9, P4 ;  /* 0x000000090500780c */ /* 0x000fe40002781670 */
[----:B------:R-:W-:Y:S02]  /*d430*/  FMNMX.FTZ R17, R156, R17, !PT ;  /* 0x000000119c117209 */ /* 0x000fe40007810000 */
[----:B------:R-:W-:Y:S02]  /*d440*/  FMNMX.FTZ R0, R13, R0, !PT ;  /* 0x000000000d007209 */ /* 0x000fe40007810000 */
[----:B------:R-:W-:Y:S02]  /*d450*/  FSEL R11, R132, -INF , !P4 ;  /* 0xff800000840b7808 */ /* 0x000fe40006000000 */
        /* <DEDUP_REMOVED lines=30> */
[----:B------:R-:W-:Y:S02]  /*d640*/  ISETP.LT.OR P6, PT, R5, 0x22, P6 ;  /* 0x000000220500780c */ /* 0x000fe400037c1670 */
        /* <DEDUP_REMOVED lines=22> */
[----:B-1----:R-:W-:Y:S02]  /*d7b0*/  FMNMX.FTZ R17, R17, R0, !PT ;  /* 0x0000000011117209 */ /* 0x002fe40007810000 */
[----:B------:R-:W-:Y:S02]  /*d7c0*/  FMNMX.FTZ R0, R147, R12, !PT ;  /* 0x0000000c93007209 */ /* 0x000fe40007810000 */
[----:B------:R-:W-:Y:S01]  /*d7d0*/  ISETP.LT.OR P0, PT, R5, 0x3a, P0 ;  /* 0x0000003a0500780c */ /* 0x000fe20000701670 */
[----:B------:R-:W1:Y:S01]  /*d7e0*/  SHFL.BFLY PT, R12, R17, 0x1, 0x1f ;  /* 0x0c201f00110c7f89 */ /* 0x000e6200000e0000 */
[----:B------:R-:W-:Y:S02]  /*d7f0*/  FMNMX.FTZ R0, R145, R0, !PT ;  /* 0x0000000091007209 */ /* 0x000fe40007810000 */
[----:B------:R-:W-:Y:S04]  /*d800*/  FSEL R133, R4, -INF , !P0 ;  /* 0xff80000004857808 */ /* 0x000fe80004000000 */
[----:B------:R-:W-:Y:S05]  /*d810*/  FMNMX.FTZ R7, R133, R0, !PT ;  /* 0x0000000085077209 */ /* 0x000fea0007810000 */
[----:B------:R-:W2:Y:S01]  /*d820*/  SHFL.BFLY PT, R4, R7, 0x2, 0x1f ;  /* 0x0c401f0007047f89 */ /* 0x000ea200000e0000 */
[----:B-1----:R-:W-:Y:S04]  /*d830*/  FMNMX.FTZ R0, R17, R12, !PT ;  /* 0x0000000c11007209 */ /* 0x002fe80007810000 */
[C---:B------:R-:W-:Y:S01]  /*d840*/  FSETP.NEU.FTZ.AND P0, PT, R0.reuse, -INF , PT ;  /* 0xff8000000000780b */ /* 0x040fe20003f1d000 */
[C---:B------:R-:W-:Y:S05]  /*d850*/  FMUL.FTZ R151, R0.reuse, c[0x0][0x2d0] ;  /* 0x0000b40000977a20 */ /* 0x040fea0000410000 */
[----:B------:R-:W-:Y:S02]  /*d860*/  FSEL R151, R151, RZ, P0 ;  /* 0x000000ff97977208 */ /* 0x000fe40000000000 */
[----:B--2---:R-:W-:Y:S02]  /*d870*/  FMNMX.FTZ R5, R7, R4, !PT ;  /* 0x0000000407057209 */ /* 0x004fe40007810000 */
[----:B------:R-:W-:Y:S01]  /*d880*/  FSEL R4, R0, RZ, P0 ;  /* 0x000000ff00047208 */ /* 0x000fe20000000000 */
[--C-:B------:R-:W-:Y:S02]  /*d890*/  FFMA.FTZ R168, R10, c[0x0][0x2d0], -R151.reuse ;  /* 0x0000b4000aa87a23 */ /* 0x100fe40000010897 */
[----:B------:R-:W1:Y:S01]  /*d8a0*/  SHFL.BFLY PT, R132, R5, 0x1, 0x1f ;  /* 0x0c201f0005847f89 */ /* 0x000e6200000e0000 */
[----:B------:R-:W-:Y:S02]  /*d8b0*/  FFMA.FTZ R135, R138, c[0x0][0x2d0], -R151 ;  /* 0x0000b4008a877a23 */ /* 0x000fe40000010897 */
[----:B------:R-:W-:Y:S01]  /*d8c0*/  FADD.FTZ R3, -R4, R3 ;  /* 0x0000000304037221 */ /* 0x000fe20000010100 */
[----:B------:R-:W-:Y:S01]  /*d8d0*/  MUFU.EX2 R168, R168 ;  /* 0x000000a800a87308 */ /* 0x000fe20000000800 */
[--C-:B------:R-:W-:Y:S02]  /*d8e0*/  FFMA.FTZ R134, R8, c[0x0][0x2d0], -R151.reuse ;  /* 0x0000b40008867a23 */ /* 0x100fe40000010897 */
        /* <DEDUP_REMOVED lines=10> */
[----:B-1----:R-:W-:Y:S01]  /*d990*/  FMNMX.FTZ R132, R5, R132, !PT ;  /* 0x0000008405847209 */ /* 0x002fe20007810000 */
[----:B------:R-:W-:Y:S01]  /*d9a0*/  MUFU.EX2 R134, R134 ;  /* 0x0000008600867308 */ /* 0x000fe20000000800 */
[--C-:B------:R-:W-:Y:S02]  /*d9b0*/  FFMA.FTZ R228, R156, c[0x0][0x2d0], -R151.reuse ;  /* 0x0000b4009ce47a23 */ /* 0x100fe40000010897 */
[C---:B------:R-:W-:Y:S01]  /*d9c0*/  FSETP.NEU.FTZ.AND P0, PT, R132.reuse, -INF , PT ;  /* 0xff8000008400780b */ /* 0x040fe20003f1d000 */
[----:B------:R-:W-:Y:S02]  /*d9d0*/  FMUL.FTZ R144, R132, c[0x0][0x2d0] ;  /* 0x0000b40084907a20 */ /* 0x000fe40000410000 */
[--C-:B------:R-:W-:Y:S01]  /*d9e0*/  FFMA.FTZ R229, R154, c[0x0][0x2d0], -R151.reuse ;  /* 0x0000b4009ae57a23 */ /* 0x100fe20000010897 */
[----:B------:R-:W-:Y:S01]  /*d9f0*/  FSEL R5, R132, RZ, P0 ;  /* 0x000000ff84057208 */ /* 0x000fe20000000000 */
[--C-:B------:R-:W-:Y:S01]  /*da00*/  FFMA.FTZ R234, R152, c[0x0][0x2d0], -R151.reuse ;  /* 0x0000b40098ea7a23 */ /* 0x100fe20000010897 */
[----:B------:R-:W-:Y:S01]  /*da10*/  FSEL R144, R144, RZ, P0 ;  /* 0x000000ff90907208 */ /* 0x000fe20000000000 */
[----:B------:R-:W1:Y:S01]  /*da20*/  MUFU.EX2 R169, R169 ;  /* 0x000000a900a97308 */ /* 0x000e620000000800 */
[--C-:B------:R-:W-:Y:S01]  /*da30*/  FFMA.FTZ R235, R150, c[0x0][0x2d0], -R151.reuse ;  /* 0x0000b40096eb7a23 */ /* 0x100fe20000010897 */
[----:B------:R-:W-:Y:S01]  /*da40*/  PLOP3.LUT P0, PT, PT, PT, UP0, 0x80, 0x0 ;  /* 0x000000000000781c */ /* 0x000fe20003f0f008 */
[----:B------:R-:W-:Y:S01]  /*da50*/  FADD.FTZ R5, -R5, R2 ;  /* 0x0000000205057221 */ /* 0x000fe20000010100 */
[----:B--2---:R-:W-:Y:S01]  /*da60*/  F2FP.PACK_AB R136, R135, R168 ;  /* 0x000000a88788723e */ /* 0x004fe200000000ff */
[--C-:B------:R-:W-:Y:S02]  /*da70*/  FFMA.FTZ R173, R15, c[0x0][0x2d0], -R144.reuse ;  /* 0x0000b4000fad7a23 */ /* 0x100fe40000010890 */
[--C-:B------:R-:W-:Y:S02]  /*da80*/  FFMA.FTZ R172, R13, c[0x0][0x2d0], -R144.reuse ;  /* 0x0000b4000dac7a23 */ /* 0x100fe40000010890 */
[----:B------:R-:W2:Y:S01]  /*da90*/  LDSM.16.MT88.4 R12, [R203+0x100] ;  /* 0x00010000cb0c783b */ /* 0x000ea20000004200 */
[--C-:B------:R-:W-:Y:S01]  /*daa0*/  FFMA.FTZ R171, R11, c[0x0][0x2d0], -R144.reuse ;  /* 0x0000b4000bab7a23 */ /* 0x100fe20000010890 */
[----:B------:R-:W3:Y:S01]  /*dab0*/  MUFU.EX2 R3, R6 ;  /* 0x0000000600037308 */ /* 0x000ee20000000800 */
[--C-:B------:R-:W-:Y:S02]  /*dac0*/  FFMA.FTZ R170, R9, c[0x0][0x2d0], -R144.reuse ;  /* 0x0000b40009aa7a23 */ /* 0x100fe40000010890 */
[----:B------:R-:W-:Y:S02]  /*dad0*/  FMUL.FTZ R2, R5, c[0x0][0x2d0] ;  /* 0x0000b40005027a20 */ /* 0x000fe40000410000 */
[--C-:B------:R-:W-:Y:S02]  /*dae0*/  FFMA.FTZ R178, R163, c[0x0][0x2d0], -R144.reuse ;  /* 0x0000b400a3b27a23 */ /* 0x100fe40000010890 */
[--C-:B------:R-:W-:Y:S02]  /*daf0*/  FFMA.FTZ R179, R161, c[0x0][0x2d0], -R144.reuse ;  /* 0x0000b400a1b37a23 */ /* 0x100fe40000010890 */
[----:B------:R-:W-:Y:S01]  /*db00*/  LDSM.16.MT88.4 R160, [R196+0x3900] ;  /* 0x00390000c4a0783b */ /* 0x000fe20000004200 */
[----:B------:R-:W-:Y:S01]  /*db10*/  MUFU.EX2 R173, R173 ;  /* 0x000000ad00ad7308 */ /* 0x000fe20000000800 */
[--C-:B------:R-:W-:Y:S01]  /*db20*/  FFMA.FTZ R224, R143, c[0x0][0x2d0], -R144.reuse ;  /* 0x0000b4008fe07a23 */ /* 0x100fe20000010890 */
[----:B-1----:R-:W-:Y:S01]  /*db30*/  F2FP.PACK_AB R138, R169, R134 ;  /* 0x00000086a98a723e */ /* 0x002fe200000000ff */
[--C-:B------:R-:W-:Y:S02]  /*db40*/  FFMA.FTZ R225, R141, c[0x0][0x2d0], -R144.reuse ;  /* 0x0000b4008de17a23 */ /* 0x100fe40000010890 */
[--C-:B------:R-:W-:Y:S02]  /*db50*/  FFMA.FTZ R230, R159, c[0x0][0x2d0], -R144.reuse ;  /* 0x0000b4009fe67a23 */ /* 0x100fe40000010890 */
[----:B------:R-:W-:Y:S01]  /*db60*/  LDSM.16.MT88.4 R140, [R197+0x2900] ;  /* 0x00290000c58c783b */ /* 0x000fe20000004200 */
[--C-:B------:R-:W-:Y:S02]  /*db70*/  FFMA.FTZ R231, R157, c[0x0][0x2d0], -R144.reuse ;  /* 0x0000b4009de77a23 */ /* 0x100fe40000010890 */
[----:B------:R-:W1:Y:S01]  /*db80*/  MUFU.EX2 R172, R172 ;  /* 0x000000ac00ac7308 */ /* 0x000e620000000800 */
[--C-:B------:R-:W-:Y:S02]  /*db90*/  FFMA.FTZ R232, R155, c[0x0][0x2d0], -R144.reuse ;  /* 0x0000b4009be87a23 */ /* 0x100fe40000010890 */
[--C-:B------:R-:W-:Y:S02]  /*dba0*/  FFMA.FTZ R233, R153, c[0x0][0x2d0], -R144.reuse ;  /* 0x0000b40099e97a23 */ /* 0x100fe40000010890 */
[C---:B---3--:R-:W-:Y:S01]  /*dbb0*/  FMUL.FTZ R4, R3.reuse, R128 ;  /* 0x0000008003047220 */ /* 0x048fe20000410000 */
[----:B------:R-:W-:Y:S01]  /*dbc0*/  LDSM.16.MT88.4 R152, [R198+0x3900] ;  /* 0x00390000c698783b */ /* 0x000fe20000004200 */
[C---:B------:R-:W-:Y:S02]  /*dbd0*/  FMUL.FTZ R5, R3.reuse, R129 ;  /* 0x0000008103057220 */ /* 0x040fe40000410000 */
[C---:B------:R-:W-:Y:S01]  /*dbe0*/  FMUL.FTZ R8, R3.reuse, R124 ;  /* 0x0000007c03087220 */ /* 0x040fe20000410000 */
[----:B------:R-:W-:Y:S01]  /*dbf0*/  MUFU.EX2 R171, R171 ;  /* 0x000000ab00ab7308 */ /* 0x000fe20000000800 */
[C---:B------:R-:W-:Y:S02]  /*dc00*/  FMUL.FTZ R9, R3.reuse, R125 ;  /* 0x0000007d03097220 */ /* 0x040fe40000410000 */
[C---:B------:R-:W-:Y:S01]  /*dc10*/  FMUL.FTZ R16, R3.reuse, R116 ;  /* 0x0000007403107220 */ /* 0x040fe20000410000 */
[----:B------:R-:W-:Y:S01]  /*dc20*/  LDSM.16.MT88.4 R156, [R197+0x3900] ;  /* 0x00390000c59c783b */ /* 0x000fe20000004200 */
        /* <DEDUP_REMOVED lines=8> */
[--C-:B------:R-:W-:Y:S02]  /*dcb0*/  FFMA.FTZ R238, R149, c[0x0][0x2d0], -R144.reuse ;  /* 0x0000b40095ee7a23 */ /* 0x100fe40000010890 */
[--C-:B------:R-:W-:Y:S01]  /*dcc0*/  FFMA.FTZ R239, R147, c[0x0][0x2d0], -R144.reuse ;  /* 0x0000b40093ef7a23 */ /* 0x100fe20000010890 */
[----:B------:R-:W1:Y:S01]  /*dcd0*/  MUFU.EX2 R2, R2 ;  /* 0x0000000200027308 */ /* 0x000e620000000800 */
[--C-:B------:R-:W-:Y:S02]  /*dce0*/  FFMA.FTZ R240, R145, c[0x0][0x2d0], -R144.reuse ;  /* 0x0000b40091f07a23 */ /* 0x100fe40000010890 */
[----:B------:R-:W-:Y:S02]  /*dcf0*/  FFMA.FTZ R151, R146, c[0x0][0x2d0], -R151 ;  /* 0x0000b40092977a23 */ /* 0x000fe40000010897 */
[----:B------:R-:W-:Y:S02]  /*dd00*/  FFMA.FTZ R144, R133, c[0x0][0x2d0], -R144 ;  /* 0x0000b40085907a23 */ /* 0x000fe40000010890 */
[C---:B------:R-:W-:Y:S02]  /*dd10*/  FMUL.FTZ R36, R3.reuse, R36 ;  /* 0x0000002403247220 */ /* 0x040fe40000410000 */
        /* <DEDUP_REMOVED lines=123> */
[----:B------:R-:W3:Y:S01]  /*e4d0*/  MUFU.EX2 R235, R235 ;  /* 0x000000eb00eb7308 */ /* 0x000ee20000000800 */
[C---:B-1----:R-:W-:Y:S04]  /*e4e0*/  HMMA.16816.F32 R76, R136.reuse, R100, R76 ;  /* 0x00000064884c723c */ /* 0x042fe8000000184c */
[C---:B------:R-:W-:Y:S02]  /*e4f0*/  FMUL.FTZ R84, R3.reuse, R84 ;  /* 0x0000005403547220 */ /* 0x040fe40000410000 */
[----:B------:R-:W-:Y:S01]  /*e500*/  FMUL.FTZ R85, R3, R85 ;  /* 0x0000005503557220 */ /* 0x000fe20000410000 */
[----:B------:R-:W-:Y:S01]  /*e510*/  F2FP.PACK_AB R100, R175, R174 ;  /* 0x000000aeaf64723e */ /* 0x000fe200000000ff */
[C---:B------:R-:W-:Y:S01]  /*e520*/  HMMA.16816.F32 R80, R136.reuse, R102, R80 ;  /* 0x000000668850723c */ /* 0x040fe20000001850 */
[----:B------:R-:W-:Y:S03]  /*e530*/  MUFU.EX2 R236, R236 ;  /* 0x000000ec00ec7308 */ /* 0x000fe60000000800 */
[C---:B------:R-:W-:Y:S01]  /*e540*/  FMUL.FTZ R86, R2.reuse, R86 ;  /* 0x0000005602567220 */ /* 0x040fe20000410000 */
[----:B----4-:R-:W-:Y:S01]  /*e550*/  F2FP.PACK_AB R101, R179, R178 ;  /* 0x000000b2b365723e */ /* 0x010fe200000000ff */
[C---:B------:R-:W-:Y:S01]  /*e560*/  FMUL.FTZ R87, R2.reuse, R87 ;  /* 0x0000005702577220 */ /* 0x040fe20000410000 */
[----:B------:R-:W-:Y:S01]  /*e570*/  F2FP.PACK_AB R102, R177, R176 ;  /* 0x000000b0b166723e */ /* 0x000fe200000000ff */
[----:B------:R-:W-:Y:S01]  /*e580*/  FMUL.FTZ R88, R3, R88 ;  /* 0x0000005803587220 */ /* 0x000fe20000410000 */
[----:B-----5:R-:W-:Y:S02]  /*e590*/  F2FP.PACK_AB R103, R225, R224 ;  /* 0x000000e0e167723e */ /* 0x020fe400000000ff */
[----:B------:R-:W-:Y:S01]  /*e5a0*/  MUFU.EX2 R238, R238 ;  /* 0x000000ee00ee7308 */ /* 0x000fe20000000800 */
[C---:B------:R-:W-:Y:S01]  /*e5b0*/  FMUL.FTZ R89, R3.reuse, R89 ;  /* 0x0000005903597220 */ /* 0x040fe20000410000 */
[C---:B--2---:R-:W-:Y:S03]  /*e5c0*/  HMMA.16816.F32 R84, R136.reuse, R108, R84 ;  /* 0x0000006c8854723c */ /* 0x044fe60000001854 */
[C---:B------:R-:W-:Y:S02]  /*e5d0*/  FMUL.FTZ R90, R2.reuse, R90 ;  /* 0x0000005a025a7220 */ /* 0x040fe40000410000 */
        /* <DEDUP_REMOVED lines=19> */
[----:B------:R-:W-:Y:S01]  /*e710*/  FADD.FTZ R135, R135, R168 ;  /* 0x000000a887877221 */ /* 0x000fe20000010000 */
[----:B------:R-:W-:Y:S01]  /*e720*/  MOV R2, R132 ;  /* 0x0000008400027202 */ /* 0x000fe20000000f00 */
        /* <DEDUP_REMOVED lines=132> */
.L_x_181:
[----:B------:R-:W1:Y:S01]  /*ef70*/  SHFL.BFLY PT, R3, R218, 0x2, 0x1f ;  /* 0x0c401f00da037f89 */ /* 0x000e6200000e0000 */
[----:B------:R-:W-:Y:S01]  /*ef80*/  CS2R R4, SRZ ;  /* 0x0000000000047805 */ /* 0x000fe2000001ff00 */
[----:B------:R-:W-:-:S02]  /*ef90*/  MOV R8, 0xff800000 ;  /* 0xff80000000087802 */ /* 0x000fc40000000f00 */
[----:B------:R-:W2:Y:S01]  /*efa0*/  SHFL.BFLY PT, R2, R219, 0x2, 0x1f ;  /* 0x0c401f00db027f89 */ /* 0x000ea200000e0000 */
        /* <DEDUP_REMOVED lines=8> */
[----:B------:R-:W-:Y:S02]  /*f030*/  MOV R7, 0xff800000 ;  /* 0xff80000000077802 */ /* 0x000fe40000000f00 */
[----:B------:R-:W-:-:S09]  /*f040*/  FSETP.NE.FTZ.AND P0, PT, R2, RZ, PT ;  /* 0x000000ff0200720b */ /* 0x000fd20003f15000 */
[----:B------:R-:W1:Y:S01]  /*f050*/  @P1 MUFU.RCP R5, R3 ;  /* 0x0000000300051308 */ /* 0x000e620000001000 */
[----:B------:R-:W-:-:S03]  /*f060*/  @P1 MOV R10, 0x3f317218 ;  /* 0x3f317218000a1802 */ /* 0x000fc60000000f00 */
[----:B------:R-:W-:Y:S02]  /*f070*/  @P0 MOV R9, 0x3f317218 ;  /* 0x3f31721800090802 */ /* 0x000fe40000000f00 */
[----:B------:R-:W-:Y:S02]  /*f080*/  @P1 FMUL.FTZ R10, R10, c[0x0][0x2d0] ;  /* 0x0000b4000a0a1a20 */ /* 0x000fe40000410000 */
[----:B------:R-:W-:Y:S01]  /*f090*/  @P0 MUFU.RCP R4, R2 ;  /* 0x0000000200040308 */ /* 0x000fe20000001000 */
[----:B------:R-:W-:-:S07]  /*f0a0*/  @P0 FMUL.FTZ R9, R9, c[0x0][0x2d0] ;  /* 0x0000b40009090a20 */ /* 0x000fce0000410000 */
[----:B------:R-:W2:Y:S01]  /*f0b0*/  @P1 MUFU.LG2 R3, R3 ;  /* 0x0000000300031308 */ /* 0x000ea20000000c00 */
[C---:B-1----:R-:W-:Y:S02]  /*f0c0*/  FMUL.FTZ R128, R5.reuse, R128 ;  /* 0x0000008005807220 */ /* 0x042fe40000410000 */
[C---:B------:R-:W-:Y:S02]  /*f0d0*/  FMUL.FTZ R129, R5.reuse, R129 ;  /* 0x0000008105817220 */ /* 0x040fe40000410000 */
[C---:B------:R-:W-:Y:S02]  /*f0e0*/  FMUL.FTZ R124, R5.reuse, R124 ;  /* 0x0000007c057c7220 */ /* 0x040fe40000410000 */
[C---:B------:R-:W-:Y:S01]  /*f0f0*/  FMUL.FTZ R125, R5.reuse, R125 ;  /* 0x0000007d057d7220 */ /* 0x040fe20000410000 */
[----:B------:R-:W1:Y:S01]  /*f100*/  @P0 MUFU.LG2 R2, R2 ;  /* 0x0000000200020308 */ /* 0x000e620000000c00 */
[C---:B------:R-:W-:Y:S02]  /*f110*/  FMUL.FTZ R120, R5.reuse, R120 ;  /* 0x0000007805787220 */ /* 0x040fe40000410000 */
[----:B------:R-:W-:-:S02]  /*f120*/  FMUL.FTZ R121, R5, R121 ;  /* 0x0000007905797220 */ /* 0x000fc40000410000 */
[C---:B------:R-:W-:Y:S02]  /*f130*/  FMUL.FTZ R116, R5.reuse, R116 ;  /* 0x0000007405747220 */ /* 0x040fe40000410000 */
[----:B------:R-:W-:Y:S02]  /*f140*/  FMUL.FTZ R117, R5, R117 ;  /* 0x0000007505757220 */ /* 0x000fe40000410000 */
[----:B--2---:R-:W-:Y:S02]  /*f150*/  @P1 FMUL.FTZ R3, R3, 0.69314718246459960938 ;  /* 0x3f31721803031820 */ /* 0x004fe40000410000 */
[C---:B------:R-:W-:Y:S02]  /*f160*/  FMUL.FTZ R112, R5.reuse, R112 ;  /* 0x0000007005707220 */ /* 0x040fe40000410000 */
        /* <DEDUP_REMOVED lines=90> */
.L_x_154:
[----:B------:R-:W-:Y:S05]  /*f710*/  @P2 BRA `(.L_x_191) ;  /* 0x0000153000002947 */ /* 0x000fea0003800000 */
[----:B------:R-:W1:Y:S01]  /*f720*/  S2R R0, SR_CTAID.Y ;  /* 0x0000000000007919 */ /* 0x000e620000002600 */
[----:B------:R-:W-:Y:S01]  /*f730*/  F2FP.PACK_AB R128, R129, R128 ;  /* 0x000000808180723e */ /* 0x000fe200000000ff */
[----:B------:R-:W-:Y:S01]  /*f740*/  BSSY B0, `(.L_x_192) ;  /* 0x0000108000007945 */ /* 0x000fe20003800000 */
[----:B------:R-:W-:Y:S01]  /*f750*/  F2FP.PACK_AB R130, R131, R130 ;  /* 0x000000828382723e */ /* 0x000fe200000000ff */
[----:B------:R-:W2:Y:S01]  /*f760*/  S2R R2, SR_TID.X ;  /* 0x0000000000027919 */ /* 0x000ea20000002100 */
[----:B------:R-:W-:-:S02]  /*f770*/  F2FP.PACK_AB R124, R125, R124 ;  /* 0x0000007c7d7c723e */ /* 0x000fc400000000ff */
[----:B------:R-:W-:Y:S01]  /*f780*/  F2FP.PACK_AB R126, R127, R126 ;  /* 0x0000007e7f7e723e */ /* 0x000fe200000000ff */
[----:B------:R-:W3:Y:S01]  /*f790*/  S2R R22, SR_CTAID.Z ;  /* 0x0000000000167919 */ /* 0x000ee20000002700 */
[----:B------:R-:W-:Y:S02]  /*f7a0*/  F2FP.PACK_AB R120, R121, R120 ;  /* 0x000000787978723e */ /* 0x000fe400000000ff */
[----:B------:R-:W-:Y:S01]  /*f7b0*/  F2FP.PACK_AB R122, R123, R122 ;  /* 0x0000007a7b7a723e */ /* 0x000fe200000000ff */
[----:B------:R-:W-:Y:S01]  /*f7c0*/  BAR.SYNC.DEFER_BLOCKING 0x1, 0x100 ;  /* 0x0044000000007b1d */ /* 0x000fe20000010000 */
[----:B------:R-:W-:Y:S02]  /*f7d0*/  F2FP.PACK_AB R116, R117, R116 ;  /* 0x000000747574723e */ /* 0x000fe400000000ff */
[----:B------:R-:W-:Y:S02]  /*f7e0*/  F2FP.PACK_AB R118, R119, R118 ;  /* 0x000000767776723e */ /* 0x000fe400000000ff */
[----:B------:R-:W-:-:S02]  /*f7f0*/  F2FP.PACK_AB R112, R113, R112 ;  /* 0x000000707170723e */ /* 0x000fc400000000ff */
[----:B------:R-:W-:Y:S02]  /*f800*/  F2FP.PACK_AB R114, R115, R114 ;  /* 0x000000727372723e */ /* 0x000fe400000000ff */
[----:B------:R-:W-:Y:S02]  /*f810*/  F2FP.PACK_AB R108, R109, R108 ;  /* 0x0000006c6d6c723e */ /* 0x000fe400000000ff */
[----:B------:R-:W-:Y:S01]  /*f820*/  F2FP.PACK_AB R110, R111, R110 ;  /* 0x0000006e6f6e723e */ /* 0x000fe200000000ff */
[C---:B-1----:R-:W-:Y:S01]  /*f830*/  IMAD.WIDE.U32 R26, R0.reuse, c[0x0][0x490], RZ ;  /* 0x00012400001a7a25 */ /* 0x042fe200078e00ff */
[----:B------:R-:W-:Y:S02]  /*f840*/  SHF.R.S32.HI R3, RZ, 0x1f, R0 ;  /* 0x0000001fff037819 */ /* 0x000fe40000011400 */
[----:B------:R-:W-:Y:S01]  /*f850*/  F2FP.PACK_AB R104, R105, R104 ;  /* 0x000000686968723e */ /* 0x000fe200000000ff */
[----:B------:R-:W-:Y:S01]  /*f860*/  IMAD.WIDE.U32 R16, R0, c[0x0][0x3e8], RZ ;  /* 0x0000fa0000107a25 */ /* 0x000fe200078e00ff */
[----:B--2---:R-:W-:-:S02]  /*f870*/  SHF.R.S32.HI R11, RZ, 0x1f, R2 ;  /* 0x0000001fff0b7819 */ /* 0x004fc40000011402 */
[----:B------:R-:W-:Y:S01]  /*f880*/  F2FP.PACK_AB R106, R107, R106 ;  /* 0x0000006a6b6a723e */ /* 0x000fe200000000ff */
[----:B------:R-:W-:Y:S01]  /*f890*/  IMAD R9, R3, c[0x0][0x490], RZ ;  /* 0x0001240003097a24 */ /* 0x000fe200078e02ff */
[-C--:B------:R-:W-:Y:S01]  /*f8a0*/  LEA.HI R19, R11, R2.reuse, RZ, 0x5 ;  /* 0x000000020b137211 */ /* 0x080fe200078f28ff */
[----:B------:R-:W-:Y:S01]  /*f8b0*/  IMAD R3, R3, c[0x0][0x3e8], RZ ;  /* 0x0000fa0003037a24 */ /* 0x000fe200078e02ff */
[CC--:B------:R-:W-:Y:S01]  /*f8c0*/  LEA.HI R4, R11.reuse, R2.reuse, RZ, 0x3 ;  /* 0x000000020b047211 */ /* 0x0c0fe200078f18ff */
[C---:B------:R-:W-:Y:S01]  /*f8d0*/  IMAD R24, R0.reuse, c[0x0][0x494], R9 ;  /* 0x0001250000187a24 */ /* 0x040fe200078e0209 */
[-C--:B------:R-:W-:Y:S01]  /*f8e0*/  LEA.HI R9, R11, R2.reuse, RZ, 0x2 ;  /* 0x000000020b097211 */ /* 0x080fe200078f10ff */
[----:B------:R-:W-:Y:S01]  /*f8f0*/  IMAD R3, R0, c[0x0][0x3ec], R3 ;  /* 0x0000fb0000037a24 */ /* 0x000fe200078e0203 */
[----:B------:R-:W-:Y:S01]  /*f900*/  LOP3.LUT R13, R19, 0xffffffe0, RZ, 0xc0, !PT ;  /* 0xffffffe0130d7812 */ /* 0x000fe200078ec0ff */
[----:B------:R-:W-:Y:S01]  /*f910*/  IMAD.IADD R25, R27, 0x1, R24 ;  /* 0x000000011b197824 */ /* 0x000fe200078e0218 */
[----:B------:R-:W-:Y:S01]  /*f920*/  SHF.R.S32.HI R21, RZ, 0x2, R9 ;  /* 0x00000002ff157819 */ /* 0x000fe20000011409 */
[----:B------:R-:W-:Y:S01]  /*f930*/  IMAD.IADD R3, R17, 0x1, R3 ;  /* 0x0000000111037824 */ /* 0x000fe200078e0203 */
[----:B------:R-:W-:Y:S01]  /*f940*/  SHF.R.S32.HI R10, RZ, 0x1f, R9 ;  /* 0x0000001fff0a7819 */ /* 0x000fe20000011409 */
[----:B------:R-:W-:Y:S01]  /*f950*/  IMAD.MOV.U32 R24, RZ, RZ, R26 ;  /* 0x000000ffff187224 */ /* 0x000fe200078e001a */
[----:B------:R-:W-:-:S02]  /*f960*/  LEA.HI R0, R11, R2, RZ, 0x6 ;  /* 0x000000020b007211 */ /* 0x000fc400078f30ff */
[----:B------:R-:W-:Y:S01]  /*f970*/  LEA.HI R11, R10, R21, RZ, 0x3 ;  /* 0x000000150a0b7211 */ /* 0x000fe200078f18ff */
[----:B------:R-:W-:Y:S01]  /*f980*/  IMAD.IADD R10, R2, 0x1, -R13 ;  /* 0x00000001020a7824 */ /* 0x000fe200078e0a0d */
[----:B------:R-:W-:Y:S01]  /*f990*/  SHF.R.S32.HI R20, RZ, 0x5, R19 ;  /* 0x00000005ff147819 */ /* 0x000fe20000011413 */
[----:B---3--:R-:W-:Y:S01]  /*f9a0*/  IMAD.WIDE.U32 R24, R22, c[0x0][0x498], R24 ;  /* 0x0001260016187a25 */ /* 0x008fe200078e0018 */
[----:B------:R-:W-:Y:S02]  /*f9b0*/  LOP3.LUT R12, R11, 0xfffffff8, RZ, 0xc0, !PT ;  /* 0xfffffff80b0c7812 */ /* 0x000fe400078ec0ff */
[----:B------:R-:W-:Y:S02]  /*f9c0*/  SHF.R.S32.HI R11, RZ, 0x1f, R10 ;  /* 0x0000001fff0b7819 */ /* 0x000fe4000001140a */
[----:B------:R-:W-:Y:S01]  /*f9d0*/  LOP3.LUT P4, RZ, R10, 0x3, RZ, 0xc0, !PT ;  /* 0x000000030aff7812 */ /* 0x000fe2000788c0ff */
[----:B------:R-:W-:Y:S01]  /*f9e0*/  IMAD.IADD R21, R21, 0x1, -R12 ;  /* 0x0000000115157824 */ /* 0x000fe200078e0a0c */
[----:B------:R-:W-:Y:S01]  /*f9f0*/  LEA.HI R10, R11, R10, RZ, 0x2 ;  /* 0x0000000a0b0a7211 */ /* 0x000fe200078f10ff */
[----:B------:R-:W-:Y:S01]  /*fa00*/  IMAD.MOV.U32 R12, RZ, RZ, c[0x0][0x4e8] ;  /* 0x00013a00ff0c7624 */ /* 0x000fe200078e00ff */
[----:B------:R-:W1:Y:S01]  /*fa10*/  S2R R11, SR_CTAID.X ;  /* 0x00000000000b7919 */ /* 0x000e620000002500 */
[----:B------:R-:W-:-:S02]  /*fa20*/  LOP3.LUT R9, R9, 0xfffffffc, RZ, 0xc0, !PT ;  /* 0xfffffffc09097812 */ /* 0x000fc400078ec0ff */
[----:B------:R-:W-:Y:S02]  /*fa30*/  SHF.R.S32.HI R13, RZ, 0x1f, R22 ;  /* 0x0000001fff0d7819 */ /* 0x000fe40000011416 */
[----:B------:R-:W-:Y:S01]  /*fa40*/  SHF.R.S32.HI R19, RZ, 0x1f, R19 ;  /* 0x0000001fff137819 */ /* 0x000fe20000011413 */
[----:B------:R-:W-:Y:S01]  /*fa50*/  IMAD.IADD R9, R2, 0x1, -R9 ;  /* 0x0000000102097824 */ /* 0x000fe200078e0a09 */
[----:B------:R-:W-:Y:S01]  /*fa60*/  LOP3.LUT R15, R4, 0xfffffff8, RZ, 0xc0, !PT ;  /* 0xfffffff8040f7812 */ /* 0x000fe200078ec0ff */
[----:B------:R-:W-:Y:S01]  /*fa70*/  IMAD R17, R13, c[0x0][0x498], RZ ;  /* 0x000126000d117a24 */ /* 0x000fe200078e02ff */
[----:B------:R-:W-:Y:S01]  /*fa80*/  LEA.HI R19, R19, R20, RZ, 0x3 ;  /* 0x0000001413137211 */ /* 0x000fe200078f18ff */
[----:B------:R-:W-:Y:S01]  /*fa90*/  IMAD R13, R13, c[0x0][0x3f0], RZ ;  /* 0x0000fc000d0d7a24 */ /* 0x000fe200078e02ff */
[----:B------:R-:W-:Y:S01]  /*faa0*/  SHF.R.S32.HI R4, RZ, 0x3, R4 ;  /* 0x00000003ff047819 */ /* 0x000fe20000011404 */
[----:B------:R-:W-:Y:S01]  /*fab0*/  IMAD.IADD R15, R2, 0x1, -R15 ;  /* 0x00000001020f7824 */ /* 0x000fe200078e0a0f */
[----:B------:R-:W-:Y:S01]  /*fac0*/  ISETP.NE.AND P0, PT, R12, 0x1, PT ;  /* 0x000000010c00780c */ /* 0x000fe20003f05270 */
[----:B------:R-:W-:Y:S01]  /*fad0*/  IMAD.MOV.U32 R2, RZ, RZ, R16 ;  /* 0x000000ffff027224 */ /* 0x000fe200078e0010 */
[----:B------:R-:W-:Y:S01]  /*fae0*/  LOP3.LUT R19, R19, 0xffffff8, RZ, 0xc0, !PT ;  /* 0x0ffffff813137812 */ /* 0x000fe200078ec0ff */
[C---:B------:R-:W-:Y:S01]  /*faf0*/  IMAD R14, R22.reuse, c[0x0][0x49c], R17 ;  /* 0x00012700160e7a24 */ /* 0x040fe200078e0211 */
[----:B------:R-:W-:Y:S01]  /*fb00*/  LEA.HI R16, R9, R9, RZ, 0x1 ;  /* 0x0000000909107211 */ /* 0x000fe200078f08ff */
[----:B------:R-:W-:Y:S01]  /*fb10*/  IMAD R13, R22, c[0x0][0x3f4], R13 ;  /* 0x0000fd00160d7a24 */ /* 0x000fe200078e020d */
[----:B------:R-:W-:Y:S01]  /*fb20*/  R2P PR, R21, 0x6 ;  /* 0x0000000615007804 */ /* 0x000fe20000000000 */
[----:B------:R-:W-:Y:S01]  /*fb30*/  IMAD.SHL.U32 R26, R4, 0x40, RZ ;  /* 0x00000040041a7824 */ /* 0x000fe200078e00ff */
[----:B------:R-:W-:Y:S01]  /*fb40*/  LOP3.LUT R16, R16, 0x1ffffffe, RZ, 0xc0, !PT ;  /* 0x1ffffffe10107812 */ /* 0x000fe200078ec0ff */
[----:B------:R-:W-:Y:S01]  /*fb50*/  IMAD.WIDE.U32 R22, R22, c[0x0][0x3f0], R2 ;  /* 0x0000fc0016167a25 */ /* 0x000fe200078e0002 */
[----:B------:R-:W-:-:S02]  /*fb60*/  SHF.R.S32.HI R10, RZ, 0x2, R10 ;  /* 0x00000002ff0a7819 */ /* 0x000fc4000001140a */
[----:B------:R-:W-:Y:S01]  /*fb70*/  LOP3.LUT R26, R26, 0x1c0, RZ, 0xc0, !PT ;  /* 0x000001c01a1a7812 */ /* 0x000fe200078ec0ff */
[----:B------:R-:W-:Y:S01]  /*fb80*/  IMAD.SHL.U32 R3, R15, 0x8, RZ ;  /* 0x000000080f037824 */ /* 0x000fe200078e00ff */
[----:B------:R-:W-:Y:S01]  /*fb90*/  F2FP.PACK_AB R100, R101, R100 ;  /* 0x000000646564723e */ /* 0x000fe200000000ff */
[----:B------:R-:W-:Y:S01]  /*fba0*/  IMAD R18, R15, 0x20, R4 ;  /* 0x000000200f127824 */ /* 0x000fe200078e0204 */
[----:B------:R-:W-:Y:S01]  /*fbb0*/  SHF.R.U32.HI R2, RZ, 0x3, R26 ;  /* 0x00000003ff027819 */ /* 0x000fe2000001161a */
[----:B------:R-:W-:Y:S01]  /*fbc0*/  IMAD.IADD R19, R20, 0x1, -R19 ;  /* 0x0000000114137824 */ /* 0x000fe200078e0a13 */
[----:B------:R-:W-:Y:S01]  /*fbd0*/  LOP3.LUT R17, R26, 0x38, R3, 0xf8, !PT ;  /* 0x000000381a117812 */ /* 0x000fe200078ef803 */
[----:B------:R-:W-:Y:S01]  /*fbe0*/  IMAD R15, R20, 0x200, R9 ;  /* 0x00000200140f7824 */ /* 0x000fe200078e0209 */
[C---:B------:R-:W-:Y:S01]  /*fbf0*/  LOP3.LUT R20, R21.reuse, 0x1, RZ, 0xc0, !PT ;  /* 0x0000000115147812 */ /* 0x040fe200078ec0ff */
[----:B------:R-:W-:Y:S01]  /*fc00*/  IMAD.SHL.U32 R21, R21, 0x40, RZ ;  /* 0x0000004015157824 */ /* 0x000fe200078e00ff */
[----:B------:R-:W-:Y:S01]  /*fc10*/  LOP3.LUT R2, R17, R2, RZ, 0x3c, !PT ;  /* 0x0000000211027212 */ /* 0x000fe200078e3cff */
[----:B-1----:R-:W-:Y:S01]  /*fc20*/  IMAD R18, R11, 0x80, R18 ;  /* 0x000000800b127824 */ /* 0x002fe200078e0212 */
[----:B------:R-:W-:Y:S01]  /*fc30*/  ISETP.NE.U32.AND P3, PT, R20, 0x1, PT ;  /* 0x000000011400780c */ /* 0x000fe20003f65070 */
[----:B------:R-:W-:Y:S01]  /*fc40*/  IMAD.IADD R9, R9, 0x1, -R16 ;  /* 0x0000000109097824 */ /* 0x000fe200078e0a10 */
[----:B------:R-:W-:Y:S01]  /*fc50*/  LOP3.LUT R21, R21, 0x1c0, RZ, 0xc0, !PT ;  /* 0x000001c015157812 */ /* 0x000fe200078ec0ff */
[----:B------:R-:W-:Y:S01]  /*fc60*/  @P0 IMAD.HI.U32 R16, R18, c[0x0][0x4ec], RZ ;  /* 0x00013b0012100a27 */ /* 0x000fe200078e00ff */
[----:B------:R-:W-:-:S02]  /*fc70*/  F2FP.PACK_AB R102, R103, R102 ;  /* 0x000000666766723e */ /* 0x000fc400000000ff */
[----:B------:R-:W-:Y:S01]  /*fc80*/  F2FP.PACK_AB R36, R37, R36 ;  /* 0x000000242524723e */ /* 0x000fe200000000ff */
[----:B------:R-:W-:Y:S01]  /*fc90*/  IMAD.IADD R23, R23, 0x1, R13 ;  /* 0x0000000117177824 */ /* 0x000fe200078e020d */
[----:B------:R-:W-:Y:S01]  /*fca0*/  F2FP.PACK_AB R38, R39, R38 ;  /* 0x000000262726723e */ /* 0x000fe200000000ff */
[----:B------:R-:W-:Y:S01]  /*fcb0*/  IMAD R10, R19, 0x10, R10 ;  /* 0x00000010130a7824 */ /* 0x000fe200078e020a */
[----:B------:R-:W-:Y:S01]  /*fcc0*/  F2FP.PACK_AB R40, R41, R40 ;  /* 0x000000282928723e */ /* 0x000fe200000000ff */
[----:B------:R-:W-:Y:S01]  /*fcd0*/  IMAD.SHL.U32 R13, R0, 0x8, RZ ;  /* 0x00000008000d7824 */ /* 0x000fe200078e00ff */
[----:B------:R-:W-:Y:S01]  /*fce0*/  LEA.HI R0, R21, R21, RZ, 0x1d ;  /* 0x0000001515007211 */ /* 0x000fe200078fe8ff */
[----:B------:R-:W-:Y:S01]  /*fcf0*/  IMAD.MOV.U32 R17, RZ, RZ, R18 ;  /* 0x000000ffff117224 */ /* 0x000fe200078e0012 */
[----:B------:R-:W-:Y:S01]  /*fd00*/  @P0 SHF.R.U32.HI R17, RZ, c[0x0][0x4f0], R16 ;  /* 0x00013c00ff110a19 */ /* 0x000fe20000011610 */
[----:B------:R-:W-:Y:S01]  /*fd10*/  IMAD R16, R9, 0x8, R10 ;  /* 0x0000000809107824 */ /* 0x000fe200078e020a */
[----:B------:R-:W-:Y:S01]  /*fd20*/  LOP3.LUT R13, R2, 0x7ffffe00, R13, 0xf8, !PT ;  /* 0x7ffffe00020d7812 */ /* 0x000fe200078ef80d */
[----:B------:R-:W-:Y:S01]  /*fd30*/  IMAD.U32 R0, R15, 0x2, R0 ;  /* 0x000000020f007824 */ /* 0x000fe200078e0000 */
[----:B------:R-:W-:Y:S01]  /*fd40*/  SHF.R.S32.HI R2, RZ, 0x1f, R17 ;  /* 0x0000001fff027819 */ /* 0x000fe20000011411 */
[----:B------:R-:W-:Y:S01]  /*fd50*/  IMAD R16, R11, 0x80, R16 ;  /* 0x000000800b107824 */ /* 0x000fe200078e0210 */
[----:B------:R-:W-:Y:S01]  /*fd60*/  F2FP.PACK_AB R42, R43, R42 ;  /* 0x0000002a2b2a723e */ /* 0x000fe200000000ff */
[----:B------:R-:W-:Y:S01]  /*fd70*/  IMAD R12, R12, c[0x0][0x388], RZ ;  /* 0x0000e2000c0c7a24 */ /* 0x000fe200078e02ff */
[----:B------:R-:W-:Y:S01]  /*fd80*/  F2FP.PACK_AB R44, R45, R44 ;  /* 0x0000002c2d2c723e */ /* 0x000fe200000000ff */
[----:B------:R-:W-:Y:S01]  /*fd90*/  IMAD R9, R11, 0x80, R10 ;  /* 0x000000800b097824 */ /* 0x000fe200078e020a */
[----:B------:R-:W-:Y:S01]  /*fda0*/  F2FP.PACK_AB R46, R47, R46 ;  /* 0x0000002e2f2e723e */ /* 0x000fe200000000ff */
[----:B------:R-:W-:Y:S01]  /*fdb0*/  IMAD.SHL.U32 R21, R0, 0x2, RZ ;  /* 0x0000000200157824 */ /* 0x000fe200078e00ff */
[----:B------:R-:W-:Y:S01]  /*fdc0*/  F2FP.PACK_AB R48, R49, R48 ;  /* 0x000000303130723e */ /* 0x000fe200000000ff */
[----:B------:R-:W-:Y:S01]  /*fdd0*/  @P0 IMAD.HI.U32 R0, R16, c[0x0][0x4ec], RZ ;  /* 0x00013b0010000a27 */ /* 0x000fe200078e00ff */
[----:B------:R-:W-:-:S02]  /*fde0*/  ISETP.GE.OR P5, PT, R9, R12, P4 ;  /* 0x0000000c0900720c */ /* 0x000fc400027a6670 */
[----:B------:R-:W-:Y:S01]  /*fdf0*/  IADD3 R9, R9, 0x8, RZ ;  /* 0x0000000809097810 */ /* 0x000fe20007ffe0ff */
[----:B------:R-:W-:Y:S01]  /*fe00*/  IMAD R2, R2, c[0x0][0x3e0], RZ ;  /* 0x0000f80002027a24 */ /* 0x000fe200078e02ff */
[----:B------:R-:W-:Y:S01]  /*fe10*/  STS [R21+0x80], R128 ;  /* 0x0000808015007388 */ /* 0x000fe20000000800 */
[----:B------:R-:W-:Y:S01]  /*fe20*/  IMAD.MOV.U32 R15, RZ, RZ, R16 ;  /* 0x000000ffff0f7224 */ /* 0x000fe200078e0010 */
[----:B------:R-:W-:Y:S01]  /*fe30*/  @P0 SHF.R.U32.HI R15, RZ, c[0x0][0x4f0], R0 ;  /* 0x00013c00ff0f0a19 */ /* 0x000fe20000011600 */
[----:B------:R-:W-:Y:S01]  /*fe40*/  IMAD.MOV R19, RZ, RZ, -R17 ;  /* 0x000000ffff137224 */ /* 0x000fe200078e0a11 */
[----:B------:R-:W-:Y:S01]  /*fe50*/  ISETP.GE.OR P4, PT, R9, R12, P4 ;  /* 0x0000000c0900720c */ /* 0x000fe20002786670 */
[----:B------:R-:W-:Y:S01]  /*fe60*/  IMAD.WIDE.U32 R22, R17, c[0x0][0x3e0], R22 ;  /* 0x0000f80011167a25 */ /* 0x000fe200078e0016 */
[----:B------:R-:W-:Y:S01]  /*fe70*/  SHF.R.S32.HI R9, RZ, 0x1f, R15 ;  /* 0x0000001fff097819 */ /* 0x000fe2000001140f */
[----:B------:R-:W-:Y:S01]  /*fe80*/  STS [R21+0x480], R130 ;  /* 0x0004808215007388 */ /* 0x000fe20000000800 */
[----:B------:R-:W-:Y:S01]  /*fe90*/  IADD3 R24, P0, R15, R24, RZ ;  /* 0x000000180f187210 */ /* 0x000fe20007f1e0ff */
[----:B------:R-:W-:Y:S01]  /*fea0*/  IMAD R17, R17, c[0x0][0x3e4], R2 ;  /* 0x0000f90011117a24 */ /* 0x000fe200078e0202 */
[----:B------:R-:W-:Y:S01]  /*feb0*/  IADD3 R0, R21, 0x80, RZ ;  /* 0x0000008015007810 */ /* 0x000fe20007ffe0ff */
[----:B------:R-:W-:Y:S01]  /*fec0*/  IMAD R19, R19, c[0x0][0x4e8], R18 ;  /* 0x00013a0013137a24 */ /* 0x000fe200078e0212 */
[----:B------:R-:W-:Y:S01]  /*fed0*/  IADD3.X R25, R9, R25, R14, P0, !PT ;  /* 0x0000001909197210 */ /* 0x000fe200007fe40e */
[----:B------:R-:W-:Y:S01]  /*fee0*/  IMAD.IADD R23, R23, 0x1, R17 ;  /* 0x0000000117177824 */ /* 0x000fe200078e0211 */
[----:B------:R-:W-:Y:S01]  /*fef0*/  IADD3 R17, R21, 0x70, RZ ;  /* 0x0000007015117810 */ /* 0x000fe20007ffe0ff */
[----:B------:R-:W-:Y:S01]  /*ff00*/  IMAD.MOV R9, RZ, RZ, -R15 ;  /* 0x000000ffff097224 */ /* 0x000fe200078e0a0f */
[----:B------:R-:W-:Y:S01]  /*ff10*/  @P3 IADD3 R17, R0, 0x10, RZ ;  /* 0x0000001000113810 */ /* 0x000fe20007ffe0ff */
[----:B------:R-:W-:Y:S01]  /*ff20*/  IMAD.MOV.U32 R0, RZ, RZ, 0x20 ;  /* 0x00000020ff007424 */ /* 0x000fe200078e00ff */
[----:B------:R-:W-:Y:S01]  /*ff30*/  SHF.R.S32.HI R2, RZ, 0x1f, R19 ;  /* 0x0000001fff027819 */ /* 0x000fe20000011413 */
[----:B------:R-:W-:Y:S01]  /*ff40*/  IMAD R27, R9, c[0x0][0x4e8], R16 ;  /* 0x00013a00091b7a24 */ /* 0x000fe200078e0210 */
[----:B------:R-:W-:Y:S01]  /*ff50*/  F2FP.PACK_AB R50, R51, R50 ;  /* 0x000000323332723e */ /* 0x000fe200000000ff */
[----:B------:R-:W-:Y:S01]  /*ff60*/  IMAD.MOV.U32 R9, RZ, RZ, 0x40 ;  /* 0x00000040ff097424 */ /* 0x000fe200078e00ff */
[----:B------:R-:W-:Y:S01]  /*ff70*/  SEL R0, R0, 0xffffffe0, !P1 ;  /* 0xffffffe000007807 */ /* 0x000fe20004800000 */
[----:B------:R-:W-:Y:S01]  /*ff80*/  IMAD R2, R2, c[0x0][0x3d8], RZ ;  /* 0x0000f60002027a24 */ /* 0x000fe200078e02ff */
[----:B------:R-:W-:Y:S01]  /*ff90*/  STS [R17], R124 ;  /* 0x0000007c11007388 */ /* 0x000fe20000000800 */
[----:B------:R-:W-:Y:S01]  /*ffa0*/  IMAD.WIDE.U32 R24, R27, c[0x0][0x488], R24 ;  /* 0x000122001b187a25 */ /* 0x000fe200078e0018 */
[----:B------:R-:W-:-:S02]  /*ffb0*/  SEL R10, R9, 0xffffffc0, !P2 ;  /* 0xffffffc0090a7807 */ /* 0x000fc40005000000 */
[----:B------:R-:W-:Y:S01]  /*ffc0*/  STS [R17+0x400], R126 ;  /* 0x0004007e11007388 */ /* 0x000fe20000000800 */
[----:B------:R-:W-:Y:S01]  /*ffd0*/  IMAD.IADD R15, R21, 0x1, R0 ;  /* 0x00000001150f7824 */ /* 0x000fe200078e0200 */
[----:B------:R-:W-:Y:S01]  /*ffe0*/  F2FP.PACK_AB R52, R53, R52 ;  /* 0x000000343534723e */ /* 0x000fe200000000ff */
[----:B------:R-:W-:Y:S01]  /*fff0*/  IMAD.IADD R9, R0, 0x1, R17 ;  /* 0x0000000100097824 */ /* 0x000fe200078e0211 */
[----:B------:R-:W-:Y:S01]  /*10000*/  SHF.R.S32.HI R0, RZ, 0x1f, R27 ;  /* 0x0000001fff007819 */ /* 0x000fe2000001141b */
[C---:B------:R-:W-:Y:S01]  /*10010*/  IMAD R2, R19.reuse, c[0x0][0x3dc], R2 ;  /* 0x0000f70013027a24 */ /* 0x040fe200078e0202 */
[----:B------:R-:W-:Y:S01]  /*10020*/  STS [R15+0x80], R120 ;  /* 0x000080780f007388 */ /* 0x000fe20000000800 */
[----:B------:R-:W-:Y:S01]  /*10030*/  IMAD.WIDE.U32 R18, R19, c[0x0][0x3d8], R22 ;  /* 0x0000f60013127a25 */ /* 0x000fe200078e0016 */
[----:B------:R-:W-:Y:S02]  /*10040*/  F2FP.PACK_AB R54, R55, R54 ;  /* 0x000000363736723e */ /* 0x000fe400000000ff */
[----:B------:R-:W-:Y:S01]  /*10050*/  STS [R15+0x480], R122 ;  /* 0x0004807a0f007388 */ /* 0x000fe20000000800 */
[----:B------:R-:W-:Y:S01]  /*10060*/  IMAD R0, R0, c[0x0][0x488], RZ ;  /* 0x0001220000007a24 */ /* 0x000fe200078e02ff */
[----:B------:R-:W-:Y:S01]  /*10070*/  F2FP.PACK_AB R56, R57, R56 ;  /* 0x000000383938723e */ /* 0x000fe200000000ff */
[----:B------:R-:W-:Y:S01]  /*10080*/  IMAD.IADD R23, R21, 0x1, R10 ;  /* 0x0000000115177824 */ /* 0x000fe200078e020a */
[----:B------:R-:W-:Y:S01]  /*10090*/  STS [R9], R116 ;  /* 0x0000007409007388 */ /* 0x000fe20000000800 */
[----:B------:R-:W-:Y:S01]  /*100a0*/  IMAD R0, R27, c[0x0][0x48c], R0 ;  /* 0x000123001b007a24 */ /* 0x000fe200078e0200 */
[----:B------:R-:W-:Y:S01]  /*100b0*/  F2FP.PACK_AB R58, R59, R58 ;  /* 0x0000003a3b3a723e */ /* 0x000fe200000000ff */
[C---:B------:R-:W-:Y:S01]  /*100c0*/  IMAD.IADD R27, R10.reuse, 0x1, R17 ;  /* 0x000000010a1b7824 */ /* 0x040fe200078e0211 */
[----:B------:R-:W-:Y:S01]  /*100d0*/  STS [R9+0x400], R118 ;  /* 0x0004007609007388 */ /* 0x000fe20000000800 */
[----:B------:R-:W-:Y:S01]  /*100e0*/  IMAD.IADD R29, R10, 0x1, R15 ;  /* 0x000000010a1d7824 */ /* 0x000fe200078e020f */
[----:B------:R-:W-:Y:S01]  /*100f0*/  F2FP.PACK_AB R60, R61, R60 ;  /* 0x0000003c3d3c723e */ /* 0x000fe200000000ff */
[----:B------:R-:W-:Y:S01]  /*10100*/  IMAD.IADD R31, R9, 0x1, R10 ;  /* 0x00000001091f7824 */ /* 0x000fe200078e020a */
[----:B------:R-:W-:Y:S01]  /*10110*/  STS [R23+0x80], R112 ;  /* 0x0000807017007388 */ /* 0x000fe20000000800 */
[----:B------:R-:W-:Y:S01]  /*10120*/  F2FP.PACK_AB R62, R63, R62 ;  /* 0x0000003e3f3e723e */ /* 0x000fe200000000ff */
[----:B------:R-:W-:Y:S01]  /*10130*/  IMAD.IADD R25, R25, 0x1, R0 ;  /* 0x0000000119197824 */ /* 0x000fe200078e0200 */
[----:B------:R-:W-:Y:S01]  /*10140*/  F2FP.PACK_AB R64, R65, R64 ;  /* 0x000000404140723e */ /* 0x000fe200000000ff */
[----:B------:R-:W-:Y:S01]  /*10150*/  STS [R23+0x480], R114 ;  /* 0x0004807217007388 */ /* 0x000fe20000000800 */
[----:B------:R-:W-:Y:S01]  /*10160*/  F2FP.PACK_AB R66, R67, R66 ;  /* 0x000000424342723e */ /* 0x000fe200000000ff */
[----:B------:R-:W-:Y:S01]  /*10170*/  IMAD R57, R11, 0x80, R4 ;  /* 0x000000800b397824 */ /* 0x000fe200078e0204 */
[----:B------:R-:W-:Y:S01]  /*10180*/  F2FP.PACK_AB R68, R69, R68 ;  /* 0x000000444544723e */ /* 0x000fe200000000ff */
        /* <DEDUP_REMOVED lines=14> */
[----:B------:R-:W-:Y:S01]  /*10270*/  LEA R14, P0, R24, c[0x0][0x450], 0x2 ;  /* 0x00011400180e7a11 */ /* 0x000fe200078010ff */
        /* <DEDUP_REMOVED lines=10> */
[----:B------:R-:W-:Y:S02]  /*10320*/  LEA.HI.X R25, R24, c[0x0][0x454], R25, 0x2, P0 ;  /* 0x0001150018197a11 */ /* 0x000fe400000f1419 */
[----:B------:R-:W-:Y:S01]  /*10330*/  LEA R0, P0, R18, c[0x0][0x380], 0x1 ;  /* 0x0000e00012007a11 */ /* 0x000fe200078008ff */
        /* <DEDUP_REMOVED lines=15> */
[----:B-1----:R-:W-:-:S03]  /*10430*/  IMAD.SHL.U32 R58, R13, 0x2, RZ ;  /* 0x000000020d3a7824 */ /* 0x002fc600078e00ff */
        /* <DEDUP_REMOVED lines=14> */
[----:B------:R-:W-:Y:S04]  /*10520*/  SHFL.IDX PT, R88, R14, RZ, 0x1c1f ;  /* 0x001c1fff0e587589 */ /* 0x000fe800000e0000 */
[----:B------:R-:W2:Y:S04]  /*10530*/  SHFL.IDX PT, R89, R25, RZ, 0x1c1f ;  /* 0x001c1fff19597589 */ /* 0x000ea800000e0000 */
[----:B------:R-:W-:Y:S06]  /*10540*/  BAR.SYNC.DEFER_BLOCKING 0x1, 0x100 ;  /* 0x0044000000007b1d */ /* 0x000fec0000010000 */
[----:B------:R-:W-:Y:S01]  /*10550*/  SHFL.IDX PT, R96, R14, 0x1, 0x1c1f ;  /* 0x003c1f000e607f89 */ /* 0x000fe200000e0000 */
[----:B-1----:R-:W-:-:S03]  /*10560*/  IMAD.IADD R5, R19, 0x1, R2 ;  /* 0x0000000113057824 */ /* 0x002fc600078e0202 */
[----:B------:R-:W1:Y:S02]  /*10570*/  SHFL.IDX PT, R97, R25, 0x1, 0x1c1f ;  /* 0x003c1f0019617f89 */ /* 0x000e6400000e0000 */
[----:B------:R-:W-:Y:S02]  /*10580*/  LEA.HI.X R2, R18, c[0x0][0x384], R5, 0x1, P0 ;  /* 0x0000e10012027a11 */ /* 0x000fe400000f0c05 */
[----:B------:R3:W4:Y:S01]  /*10590*/  SHFL.IDX PT, R60, R0, RZ, 0x181f ;  /* 0x00181fff003c7589 */ /* 0x00072200000e0000 */
[----:B------:R-:W-:-:S03]  /*105a0*/  ISETP.GE.AND P0, PT, R57, R12, PT ;  /* 0x0000000c3900720c */ /* 0x000fc60003f06270 */
[----:B------:R3:W3:Y:S04]  /*105b0*/  SHFL.IDX PT, R61, R2, RZ, 0x181f ;  /* 0x00181fff023d7589 */ /* 0x0006e800000e0000 */
[----:B--2---:R2:W-:Y:S04]  /*105c0*/  @!P5 ST.E [R88.64], R7 ;  /* 0x000000075800d985 */ /* 0x0045e8000c101910 */
[----:B-1----:R2:W-:Y:S04]  /*105d0*/  @!P4 ST.E [R96.64], R8 ;  /* 0x000000086000c985 */ /* 0x0025e8000c101910 */
[----:B------:R2:W1:Y:S04]  /*105e0*/  LDS.128 R52, [R58+0x1080] ;  /* 0x001080003a347984 */ /* 0x0004680000000c00 */
[----:B------:R2:W1:Y:S04]  /*105f0*/  LDS.128 R48, [R58+0x2080] ;  /* 0x002080003a307984 */ /* 0x0004680000000c00 */
[----:B------:R2:W1:Y:S04]  /*10600*/  LDS.128 R44, [R58+0x3080] ;  /* 0x003080003a2c7984 */ /* 0x0004680000000c00 */
[----:B------:R2:W1:Y:S04]  /*10610*/  LDS.128 R40, [R58+0x5080] ;  /* 0x005080003a287984 */ /* 0x0004680000000c00 */
[----:B------:R2:W1:Y:S04]  /*10620*/  LDS.128 R36, [R58+0x6080] ;  /* 0x006080003a247984 */ /* 0x0004680000000c00 */
[----:B------:R2:W1:Y:S04]  /*10630*/  LDS.128 R32, [R58+0x7080] ;  /* 0x007080003a207984 */ /* 0x0004680000000c00 */
[----:B------:R2:W1:Y:S04]  /*10640*/  LDS.128 R28, [R58+0x9080] ;  /* 0x009080003a1c7984 */ /* 0x0004680000000c00 */
[----:B------:R2:W1:Y:S04]  /*10650*/  LDS.128 R24, [R58+0xa080] ;  /* 0x00a080003a187984 */ /* 0x0004680000000c00 */
[----:B------:R2:W1:Y:S01]  /*10660*/  LDS.128 R20, [R58+0xb080] ;  /* 0x00b080003a147984 */ /* 0x0004620000000c00 */
[----:B------:R-:W-:Y:S05]  /*10670*/  @P0 BRA `(.L_x_193) ;  /* 0x0000014000000947 */ /* 0x000fea0003800000 */
[----:B---34-:R-:W3:Y:S01]  /*10680*/  LDS.128 R16, [R58+0x80] ;  /* 0x000080003a107984 */ /* 0x018ee20000000c00 */
[----:B------:R-:W-:-:S02]  /*10690*/  IADD3 R56, R3, 0x40, RZ ;  /* 0x0000004003387810 */ /* 0x000fc40007ffe0ff */
[C---:B------:R-:W-:Y:S01]  /*106a0*/  IADD3 R14, R3.reuse, 0x80, RZ ;  /* 0x00000080030e7810 */ /* 0x040fe20007ffe0ff */
[----:B--2---:R-:W2:Y:S01]  /*106b0*/  LDS.128 R8, [R58+0x4080] ;  /* 0x004080003a087984 */ /* 0x004ea20000000c00 */
[----:B------:R-:W-:Y:S02]  /*106c0*/  ISETP.GE.AND P1, PT, R56, c[0x0][0x3c8], PT ;  /* 0x0000f20038007a0c */ /* 0x000fe40003f26270 */
[----:B------:R-:W-:Y:S01]  /*106d0*/  ISETP.GE.AND P0, PT, R14, c[0x0][0x3c8], PT ;  /* 0x0000f2000e007a0c */ /* 0x000fe20003f06270 */
[----:B------:R4:W5:Y:S01]  /*106e0*/  LDS.128 R4, [R58+0x8080] ;  /* 0x008080003a047984 */ /* 0x0009620000000c00 */
[----:B------:R-:W-:-:S09]  /*106f0*/  ISETP.GE.AND P2, PT, R3, c[0x0][0x3c8], PT ;  /* 0x0000f20003007a0c */ /* 0x000fd20003f46270 */
[----:B------:R-:W-:Y:S02]  /*10700*/  @!P1 SHF.R.S32.HI R15, RZ, 0x1f, R56 ;  /* 0x0000001fff0f9819 */ /* 0x000fe40000011438 */
[----:B------:R-:W-:Y:S02]  /*10710*/  @!P0 SHF.R.S32.HI R13, RZ, 0x1f, R14 ;  /* 0x0000001fff0d8819 */ /* 0x000fe4000001140e */
[----:B------:R-:W-:Y:S02]  /*10720*/  @!P1 LEA.HI R15, R15, R56, RZ, 0x3 ;  /* 0x000000380f0f9211 */ /* 0x000fe400078f18ff */
[----:B------:R-:W-:Y:S02]  /*10730*/  @!P0 LEA.HI R13, R13, R14, RZ, 0x3 ;  /* 0x0000000e0d0d8211 */ /* 0x000fe400078f18ff */
[----:B------:R-:W-:Y:S02]  /*10740*/  @!P1 LOP3.LUT R15, R15, 0xfffffff8, RZ, 0xc0, !PT ;  /* 0xfffffff80f0f9812 */ /* 0x000fe400078ec0ff */
[----:B------:R-:W-:Y:S01]  /*10750*/  @!P0 LOP3.LUT R13, R13, 0xfffffff8, RZ, 0xc0, !PT ;  /* 0xfffffff80d0d8812 */ /* 0x000fe200078ec0ff */
[----:B----4-:R-:W-:-:S04]  /*10760*/  @!P2 IMAD.WIDE R58, R3, 0x2, R60 ;  /* 0x00000002033aa825 */ /* 0x010fc800078e023c */
[----:B------:R-:W-:-:S04]  /*10770*/  @!P1 IMAD.WIDE R14, R15, 0x2, R60 ;  /* 0x000000020f0e9825 */ /* 0x000fc800078e023c */
[----:B------:R-:W-:Y:S01]  /*10780*/  @!P0 IMAD.WIDE R60, R13, 0x2, R60 ;  /* 0x000000020d3c8825 */ /* 0x000fe200078e023c */
[----:B---3--:R3:W-:Y:S04]  /*10790*/  @!P2 ST.E.128 [R58.64], R16 ;  /* 0x000000103a00a985 */ /* 0x0087e8000c101d10 */
[----:B--2---:R3:W-:Y:S04]  /*107a0*/  @!P1 ST.E.128 [R14.64], R8 ;  /* 0x000000080e009985 */ /* 0x0047e8000c101d10 */
[----:B-----5:R3:W-:Y:S02]  /*107b0*/  @!P0 ST.E.128 [R60.64], R4 ;  /* 0x000000043c008985 */ /* 0x0207e4000c101d10 */
.L_x_193:
[----:B---34-:R-:W-:Y:S05]  /*107c0*/  BSYNC B0 ;  /* 0x0000000000007941 */ /* 0x018fea0003800000 */
.L_x_192:
[----:B------:R-:W-:Y:S01]  /*107d0*/  IADD3 R5, R57, 0x20, RZ ;  /* 0x0000002039057810 */ /* 0x000fe20007ffe0ff */
[----:B------:R3:W4:Y:S01]  /*107e0*/  SHFL.IDX PT, R9, R2, 0x1, 0x181f ;  /* 0x00381f0002097f89 */ /* 0x00072200000e0000 */
[----:B------:R-:W-:Y:S02]  /*107f0*/  BSSY B0, `(.L_x_194) ;  /* 0x0000015000007945 */ /* 0x000fe40003800000 */
[----:B------:R-:W-:Y:S01]  /*10800*/  ISETP.GE.AND P0, PT, R5, R12, PT ;  /* 0x0000000c0500720c */ /* 0x000fe20003f06270 */
[----:B--2---:R3:W2:-:S12]  /*10810*/  SHFL.IDX PT, R8, R0, 0x1, 0x181f ;  /* 0x00381f0000087f89 */ /* 0x00469800000e0000 */
        /* <DEDUP_REMOVED lines=13> */
[----:B-1----:R1:W-:Y:S02]  /*108f0*/  @!P2 ST.E.128 [R10.64], R52 ;  /* 0x000000340a00a985 */ /* 0x0023e4000c101d10 */
[----:B------:R-:W-:-:S04]  /*10900*/  @!P1 IMAD.WIDE R6, R6, 0x2, R8 ;  /* 0x0000000206069825 */ /* 0x000fc800078e0208 */
[----:B------:R-:W-:Y:S01]  /*10910*/  @!P0 IMAD.WIDE R4, R4, 0x2, R8 ;  /* 0x0000000204048825 */ /* 0x000fe200078e0208 */
[----:B------:R1:W-:Y:S04]  /*10920*/  @!P1 ST.E.128 [R6.64], R40 ;  /* 0x0000002806009985 */ /* 0x0003e8000c101d10 */
[----:B------:R1:W-:Y:S02]  /*10930*/  @!P0 ST.E.128 [R4.64], R28 ;  /* 0x0000001c04008985 */ /* 0x0003e4000c101d10 */
.L_x_195:
[----:B------:R-:W-:Y:S05]  /*10940*/  BSYNC B0 ;  /* 0x0000000000007941 */ /* 0x000fea0003800000 */
.L_x_194:
[----:B-1----:R-:W-:Y:S01]  /*10950*/  IADD3 R5, R57, 0x40, RZ ;  /* 0x0000004039057810 */ /* 0x002fe20007ffe0ff */
[----:B----4-:R1:W4:Y:S01]  /*10960*/  SHFL.IDX PT, R9, R2, 0x2, 0x181f ;  /* 0x00581f0002097f89 */ /* 0x01032200000e0000 */
        /* <DEDUP_REMOVED lines=21> */
.L_x_197:
[----:B------:R-:W-:Y:S05]  /*10ac0*/  BSYNC B0 ;  /* 0x0000000000007941 */ /* 0x000fea0003800000 */
.L_x_196:
[----:B------:R-:W-:Y:S01]  /*10ad0*/  IADD3 R57, R57, 0x60, RZ ;  /* 0x0000006039397810 */ /* 0x000fe20007ffe0ff */
[----:B--2---:R2:W1:Y:S03]  /*10ae0*/  SHFL.IDX PT, R7, R2, 0x3, 0x181f ;  /* 0x00781f0002077f89 */ /* 0x00446600000e0000 */
[----:B------:R-:W-:Y:S01]  /*10af0*/  ISETP.GE.AND P0, PT, R57, R12, PT ;  /* 0x0000000c3900720c */ /* 0x000fe20003f06270 */
[----:B------:R2:W3:-:S12]  /*10b00*/  SHFL.IDX PT, R6, R0, 0x3, 0x181f ;  /* 0x00781f0000067f89 */ /* 0x0004d800000e0000 */
[----:B------:R-:W-:Y:S05]  /*10b10*/  @P0 EXIT ;  /* 0x000000000000094d */ /* 0x000fea0003800000 */
[C---:B------:R-:W-:Y:S02]  /*10b20*/  IADD3 R5, R3.reuse, 0x40, RZ ;  /* 0x0000004003057810 */ /* 0x040fe40007ffe0ff */
[----:B------:R-:W-:Y:S02]  /*10b30*/  ISETP.GE.AND P1, PT, R3, c[0x0][0x3c8], PT ;  /* 0x0000f20003007a0c */ /* 0x000fe40003f26270 */
[----:B------:R-:W-:-:S13]  /*10b40*/  ISETP.GE.AND P0, PT, R5, c[0x0][0x3c8], PT ;  /* 0x0000f20005007a0c */ /* 0x000fda0003f06270 */
[----:B-123--:R-:W-:-:S04]  /*10b50*/  @!P0 SHF.R.S32.HI R0, RZ, 0x1f, R5 ;  /* 0x0000001fff008819 */ /* 0x00efc80000011405 */
[----:B------:R-:W-:Y:S01]  /*10b60*/  @!P0 LEA.HI R0, R0, R5, RZ, 0x3 ;  /* 0x0000000500008211 */ /* 0x000fe200078f18ff */
[C-C-:B------:R-:W-:Y:S01]  /*10b70*/  @!P1 IMAD.WIDE R4, R3.reuse, 0x2, R6.reuse ;  /* 0x0000000203049825 */ /* 0x140fe200078e0206 */
[----:B------:R-:W-:Y:S02]  /*10b80*/  IADD3 R3, R3, 0x80, RZ ;  /* 0x0000008003037810 */ /* 0x000fe40007ffe0ff */
[----:B------:R-:W-:Y:S02]  /*10b90*/  @!P0 LOP3.LUT R0, R0, 0xfffffff8, RZ, 0xc0, !PT ;  /* 0xfffffff800008812 */ /* 0x000fe400078ec0ff */
[----:B------:R1:W-:Y:S03]  /*10ba0*/  @!P1 ST.E.128 [R4.64], R44 ;  /* 0x0000002c04009985 */ /* 0x0003e6000c101d10 */
[----:B----4-:R-:W-:-:S05]  /*10bb0*/  @!P0 IMAD.WIDE R8, R0, 0x2, R6 ;  /* 0x0000000200088825 */ /* 0x010fca00078e0206 */
[----:B------:R1:W-:Y:S01]  /*10bc0*/  @!P0 ST.E.128 [R8.64], R32 ;  /* 0x0000002008008985 */ /* 0x0003e2000c101d10 */
[----:B------:R-:W-:-:S13]  /*10bd0*/  ISETP.GE.AND P0, PT, R3, c[0x0][0x3c8], PT ;  /* 0x0000f20003007a0c */ /* 0x000fda0003f06270 */
[----:B------:R-:W-:Y:S05]  /*10be0*/  @P0 EXIT ;  /* 0x000000000000094d */ /* 0x000fea0003800000 */
[----:B------:R-:W-:-:S04]  /*10bf0*/  SHF.R.S32.HI R0, RZ, 0x1f, R3 ;  /* 0x0000001fff007819 */ /* 0x000fc80000011403 */
[----:B------:R-:W-:-:S04]  /*10c00*/  LEA.HI R3, R0, R3, RZ, 0x3 ;  /* 0x0000000300037211 */ /* 0x000fc800078f18ff */
[----:B------:R-:W-:-:S05]  /*10c10*/  LOP3.LUT R3, R3, 0xfffffff8, RZ, 0xc0, !PT ;  /* 0xfffffff803037812 */ /* 0x000fca00078ec0ff */
[----:B------:R-:W-:-:S05]  /*10c20*/  IMAD.WIDE R6, R3, 0x2, R6 ;  /* 0x0000000203067825 */ /* 0x000fca00078e0206 */
[----:B------:R-:W-:Y:S01]  /*10c30*/  ST.E.128 [R6.64], R20 ;  /* 0x0000001406007985 */ /* 0x000fe2000c101d10 */
[----:B------:R-:W-:Y:S05]  /*10c40*/  EXIT ;  /* 0x000000000000794d */ /* 0x000fea0003800000 */
.L_x_191:
[----:B------:R-:W1:Y:S01]  /*10c50*/  S2R R7, SR_TID.X ;  /* 0x0000000000077919 */ /* 0x000e620000002100 */
[----:B------:R-:W-:Y:S03]  /*10c60*/  BSSY B0, `(.L_x_198) ;  /* 0x0000027000007945 */ /* 0x000fe60003800000 */
[----:B------:R-:W2:Y:S01]  /*10c70*/  S2R R8, SR_CTAID.Z ;  /* 0x0000000000087919 */ /* 0x000ea20000002700 */
[----:B-1----:R-:W-:Y:S02]  /*10c80*/  ISETP.GT.AND P0, PT, R7, 0x7f, PT ;  /* 0x0000007f0700780c */ /* 0x002fe40003f04270 */
[----:B--2---:R-:W-:-:S11]  /*10c90*/  SHF.R.S32.HI R11, RZ, 0x1f, R8 ;  /* 0x0000001fff0b7819 */ /* 0x004fd60000011408 */
[----:B------:R-:W-:Y:S05]  /*10ca0*/  @P0 BRA `(.L_x_199) ;  /* 0x0000022000000947 */ /* 0x000fea0003800000 */
[----:B------:R-:W1:Y:S01]  /*10cb0*/  S2R R0, SR_CTAID.X ;  /* 0x0000000000007919 */ /* 0x000e620000002500 */
[----:B------:R-:W-:-:S05]  /*10cc0*/  MOV R2, c[0x0][0x4e8] ;  /* 0x00013a0000027a02 */ /* 0x000fca0000000f00 */
[----:B------:R-:W-:Y:S01]  /*10cd0*/  IMAD R3, R2, c[0x0][0x388], RZ ;  /* 0x0000e20002037a24 */ /* 0x000fe200078e02ff */
[----:B-1----:R-:W-:-:S04]  /*10ce0*/  LEA R0, R0, R7, 0x7 ;  /* 0x0000000700007211 */ /* 0x002fc800078e38ff */
[----:B------:R-:W-:-:S13]  /*10cf0*/  ISETP.GE.AND P0, PT, R0, R3, PT ;  /* 0x000000030000720c */ /* 0x000fda0003f06270 */
[----:B------:R-:W-:Y:S05]  /*10d00*/  @P0 BRA `(.L_x_199) ;  /* 0x000001c000000947 */ /* 0x000fea0003800000 */
[----:B------:R-:W1:Y:S01]  /*10d10*/  S2R R9, SR_CTAID.Y ;  /* 0x0000000000097919 */ /* 0x000e620000002600 */
[----:B------:R-:W-:Y:S02]  /*10d20*/  ISETP.NE.AND P0, PT, R2, 0x1, PT ;  /* 0x000000010200780c */ /* 0x000fe40003f05270 */
[----:B------:R-:W-:-:S11]  /*10d30*/  MOV R5, R0 ;  /* 0x0000000000057202 */ /* 0x000fd60000000f00 */
[----:B------:R-:W-:-:S05]  /*10d40*/  @P0 IMAD.HI.U32 R6, R0, c[0x0][0x4ec], RZ ;  /* 0x00013b0000060a27 */ /* 0x000fca00078e00ff */
[----:B------:R-:W-:Y:S02]  /*10d50*/  @P0 SHF.R.U32.HI R5, RZ, c[0x0][0x4f0], R6 ;  /* 0x00013c00ff050a19 */ /* 0x000fe40000011606 */
[----:B-1----:R-:W-:Y:S01]  /*10d60*/  SHF.R.S32.HI R4, RZ, 0x1f, R9 ;  /* 0x0000001fff047819 */ /* 0x002fe20000011409 */
[----:B------:R-:W-:-:S04]  /*10d70*/  IMAD.WIDE.U32 R2, R9, c[0x0][0x490], RZ ;  /* 0x0001240009027a25 */ /* 0x000fc800078e00ff */
[----:B------:R-:W-:Y:S02]  /*10d80*/  IMAD R4, R4, c[0x0][0x490], RZ ;  /* 0x0001240004047a24 */ /* 0x000fe400078e02ff */
[----:B------:R-:W-:Y:S02]  /*10d90*/  IMAD.MOV.U32 R12, RZ, RZ, R2 ;  /* 0x000000ffff0c7224 */ /* 0x000fe400078e0002 */
[----:B------:R-:W-:Y:S01]  /*10da0*/  IMAD R13, R9, c[0x0][0x494], R4 ;  /* 0x00012500090d7a24 */ /* 0x000fe200078e0204 */
[----:B------:R-:W-:-:S04]  /*10db0*/  IADD3 R9, -R5, RZ, RZ ;  /* 0x000000ff05097210 */ /* 0x000fc80007ffe1ff */
[----:B------:R-:W-:Y:S01]  /*10dc0*/  IADD3 R13, R3, R13, RZ ;  /* 0x0000000d030d7210 */ /* 0x000fe20007ffe0ff */
[----:B------:R-:W-:Y:S02]  /*10dd0*/  IMAD R3, R11, c[0x0][0x498], RZ ;  /* 0x000126000b037a24 */ /* 0x000fe400078e02ff */
[----:B------:R-:W-:Y:S02]  /*10de0*/  IMAD R4, R9, c[0x0][0x4e8], R0 ;  /* 0x00013a0009047a24 */ /* 0x000fe400078e0200 */
[----:B------:R-:W-:-:S03]  /*10df0*/  IMAD.WIDE.U32 R12, R8, c[0x0][0x498], R12 ;  /* 0x00012600080c7a25 */ /* 0x000fc600078e000c */
[----:B------:R-:W-:Y:S01]  /*10e00*/  SHF.R.S32.HI R2, RZ, 0x1f, R4 ;  /* 0x0000001fff027819 */ /* 0x000fe20000011404 */
[----:B------:R-:W-:Y:S01]  /*10e10*/  IMAD R0, R8, c[0x0][0x49c], R3 ;  /* 0x0001270008007a24 */ /* 0x000fe200078e0203 */
[----:B------:R-:W-:Y:S02]  /*10e20*/  SHF.R.S32.HI R3, RZ, 0x1f, R5 ;  /* 0x0000001fff037819 */ /* 0x000fe40000011405 */
[----:B------:R-:W-:Y:S01]  /*10e30*/  IADD3 R12, P0, R5, R12, RZ ;  /* 0x0000000c050c7210 */ /* 0x000fe20007f1e0ff */
[----:B------:R-:W-:-:S03]  /*10e40*/  IMAD R5, R2, c[0x0][0x488], RZ ;  /* 0x0001220002057a24 */ /* 0x000fc600078e02ff */
[----:B------:R-:W-:Y:S01]  /*10e50*/  IADD3.X R13, R3, R13, R0, P0, !PT ;  /* 0x0000000d030d7210 */ /* 0x000fe200007fe400 */
[----:B------:R-:W-:-:S04]  /*10e60*/  IMAD R5, R4, c[0x0][0x48c], R5 ;  /* 0x0001230004057a24 */ /* 0x000fc800078e0205 */
[----:B------:R-:W-:-:S05]  /*10e70*/  IMAD.WIDE.U32 R12, R4, c[0x0][0x488], R12 ;  /* 0x00012200040c7a25 */ /* 0x000fca00078e000c */
[----:B------:R-:W-:Y:S02]  /*10e80*/  IADD3 R5, R13, R5, RZ ;  /* 0x000000050d057210 */ /* 0x000fe40007ffe0ff */
[----:B------:R-:W-:-:S04]  /*10e90*/  LEA R2, P0, R12, c[0x0][0x450], 0x2 ;  /* 0x000114000c027a11 */ /* 0x000fc800078010ff */
[----:B------:R-:W-:Y:S01]  /*10ea0*/  LEA.HI.X R3, R12, c[0x0][0x454], R5, 0x2, P0 ;  /* 0x000115000c037a11 */ /* 0x000fe200000f1405 */
[----:B------:R-:W-:-:S05]  /*10eb0*/  IMAD.MOV.U32 R5, RZ, RZ, -0x800000 ;  /* 0xff800000ff057424 */ /* 0x000fca00078e00ff */
[----:B------:R1:W-:Y:S03]  /*10ec0*/  STG.E [R2.64], R5 ;  /* 0x0000000502007986 */ /* 0x0003e6000c101910 */
.L_x_199:
[----:B------:R-:W-:Y:S05]  /*10ed0*/  BSYNC B0 ;  /* 0x0000000000007941 */ /* 0x000fea0003800000 */
.L_x_198:
[----:B------:R-:W2:Y:S01]  /*10ee0*/  S2R R12, SR_CTAID.Y ;  /* 0x00000000000c7919 */ /* 0x000ea20000002600 */
[----:B------:R-:W-:Y:S01]  /*10ef0*/  SHF.R.S32.HI R4, RZ, 0x1f, R7 ;  /* 0x0000001fff047819 */ /* 0x000fe20000011407 */
[----:B------:R-:W-:Y:S01]  /*10f00*/  IMAD R11, R11, c[0x0][0x3f0], RZ ;  /* 0x0000fc000b0b7a24 */ /* 0x000fe200078e02ff */
[----:B-1----:R-:W-:Y:S01]  /*10f10*/  MOV R3, c[0x0][0x4e8] ;  /* 0x00013a0000037a02 */ /* 0x002fe20000000f00 */
[----:B------:R-:W1:Y:S01]  /*10f20*/  S2R R5, SR_CTAID.X ;  /* 0x0000000000057919 */ /* 0x000e620000002500 */
[----:B------:R-:W-:Y:S01]  /*10f30*/  LEA.HI R4, R4, R7, RZ, 0x3 ;  /* 0x0000000704047211 */ /* 0x000fe200078f18ff */
[----:B------:R-:W-:Y:S01]  /*10f40*/  BSSY B0, `(.L_x_200) ;  /* 0x0000038000007945 */ /* 0x000fe20003800000 */
[C---:B------:R-:W-:Y:S01]  /*10f50*/  ISETP.NE.AND P0, PT, R3.reuse, 0x1, PT ;  /* 0x000000010300780c */ /* 0x040fe20003f05270 */
[----:B------:R-:W-:Y:S01]  /*10f60*/  IMAD R3, R3, c[0x0][0x388], RZ ;  /* 0x0000e20003037a24 */ /* 0x000fe200078e02ff */
[----:B------:R-:W-:Y:S02]  /*10f70*/  LOP3.LUT R2, R4, 0xfffffff8, RZ, 0xc0, !PT ;  /* 0xfffffff804027812 */ /* 0x000fe400078ec0ff */
[----:B------:R-:W-:-:S03]  /*10f80*/  SHF.R.S32.HI R4, RZ, 0x3, R4 ;  /* 0x00000003ff047819 */ /* 0x000fc60000011404 */
[----:B------:R-:W-:-:S05]  /*10f90*/  IMAD.IADD R7, R7, 0x1, -R2 ;  /* 0x0000000107077824 */ /* 0x000fca00078e0a02 */
[CC--:B------:R-:W-:Y:S02]  /*10fa0*/  LEA R6, R7.reuse, R4.reuse, 0x5 ;  /* 0x0000000407067211 */ /* 0x0c0fe400078e28ff */
[----:B------:R-:W-:Y:S02]  /*10fb0*/  SHF.L.U32 R7, R7, 0x3, RZ ;  /* 0x0000000307077819 */ /* 0x000fe400000006ff */
[----:B--2---:R-:W-:Y:S01]  /*10fc0*/  SHF.R.S32.HI R0, RZ, 0x1f, R12 ;  /* 0x0000001fff007819 */ /* 0x004fe2000001140c */
[C---:B-1----:R-:W-:Y:S01]  /*10fd0*/  IMAD R6, R5.reuse, 0x80, R6 ;  /* 0x0000008005067824 */ /* 0x042fe200078e0206 */
[----:B------:R-:W-:-:S03]  /*10fe0*/  LEA R4, R5, R4, 0x7 ;  /* 0x0000000405047211 */ /* 0x000fc600078e38ff */
[----:B------:R-:W-:Y:S01]  /*10ff0*/  IMAD R9, R0, c[0x0][0x3e8], RZ ;  /* 0x0000fa0000097a24 */ /* 0x000fe200078e02ff */
[----:B------:R-:W-:Y:S01]  /*11000*/  IADD3 R5, R7, 0x80, RZ ;  /* 0x0000008007057810 */ /* 0x000fe20007ffe0ff */
[----:B------:R-:W-:-:S04]  /*11010*/  @P0 IMAD.HI.U32 R2, R6, c[0x0][0x4ec], RZ ;  /* 0x00013b0006020a27 */ /* 0x000fc800078e00ff */
[C---:B------:R-:W-:Y:S02]  /*11020*/  IMAD R9, R12.reuse, c[0x0][0x3ec], R9 ;  /* 0x0000fb000c097a24 */ /* 0x040fe400078e0209 */
[----:B------:R-:W-:-:S04]  /*11030*/  IMAD.WIDE.U32 R12, R12, c[0x0][0x3e8], RZ ;  /* 0x0000fa000c0c7a25 */ /* 0x000fc800078e00ff */
[----:B------:R-:W-:Y:S01]  /*11040*/  IMAD R0, R8, c[0x0][0x3f4], R11 ;  /* 0x0000fd0008007a24 */ /* 0x000fe200078e020b */
[----:B------:R-:W-:Y:S01]  /*11050*/  IADD3 R13, R13, R9, RZ ;  /* 0x000000090d0d7210 */ /* 0x000fe20007ffe0ff */
[----:B------:R-:W-:Y:S01]  /*11060*/  IMAD.MOV.U32 R9, RZ, RZ, R6 ;  /* 0x000000ffff097224 */ /* 0x000fe200078e0006 */
[----:B------:R-:W-:-:S03]  /*11070*/  @P0 SHF.R.U32.HI R9, RZ, c[0x0][0x4f0], R2 ;  /* 0x00013c00ff090a19 */ /* 0x000fc60000011602 */
[----:B------:R-:W-:Y:S01]  /*11080*/  IMAD.WIDE.U32 R12, R8, c[0x0][0x3f0], R12 ;  /* 0x0000fc00080c7a25 */ /* 0x000fe200078e000c */
[----:B------:R-:W-:Y:S02]  /*11090*/  SHF.R.S32.HI R2, RZ, 0x1f, R9 ;  /* 0x0000001fff027819 */ /* 0x000fe40000011409 */
[----:B------:R-:W-:Y:S01]  /*110a0*/  IADD3 R11, -R9, RZ, RZ ;  /* 0x000000ff090b7210 */ /* 0x000fe20007ffe1ff */
[----:B------:R-:W-:Y:S02]  /*110b0*/  IMAD.IADD R13, R13, 0x1, R0 ;  /* 0x000000010d0d7824 */ /* 0x000fe400078e0200 */
[----:B------:R-:W-:Y:S02]  /*110c0*/  IMAD R2, R2, c[0x0][0x3e0], RZ ;  /* 0x0000f80002027a24 */ /* 0x000fe400078e02ff */
[----:B------:R-:W-:Y:S01]  /*110d0*/  IMAD R11, R11, c[0x0][0x4e8], R6 ;  /* 0x00013a000b0b7a24 */ /* 0x000fe200078e0206 */
[----:B------:R-:W-:Y:S01]  /*110e0*/  IADD3 R6, R7, 0x40, RZ ;  /* 0x0000004007067810 */ /* 0x000fe20007ffe0ff */
[----:B------:R-:W-:-:S03]  /*110f0*/  IMAD.WIDE.U32 R12, R9, c[0x0][0x3e0], R12 ;  /* 0x0000f800090c7a25 */ /* 0x000fc600078e000c */
[----:B------:R-:W-:Y:S01]  /*11100*/  SHF.R.S32.HI R0, RZ, 0x1f, R11 ;  /* 0x0000001fff007819 */ /* 0x000fe2000001140b */
[----:B------:R-:W-:-:S04]  /*11110*/  IMAD R9, R9, c[0x0][0x3e4], R2 ;  /* 0x0000f90009097a24 */ /* 0x000fc800078e0202 */
[----:B------:R-:W-:Y:S01]  /*11120*/  IMAD R0, R0, c[0x0][0x3d8], RZ ;  /* 0x0000f60000007a24 */ /* 0x000fe200078e02ff */
[----:B------:R-:W-:-:S03]  /*11130*/  IADD3 R13, R13, R9, RZ ;  /* 0x000000090d0d7210 */ /* 0x000fc60007ffe0ff */
[C---:B------:R-:W-:Y:S02]  /*11140*/  IMAD R0, R11.reuse, c[0x0][0x3dc], R0 ;  /* 0x0000f7000b007a24 */ /* 0x040fe400078e0200 */
[----:B------:R-:W-:-:S04]  /*11150*/  IMAD.WIDE.U32 R8, R11, c[0x0][0x3d8], R12 ;  /* 0x0000f6000b087a25 */ /* 0x000fc800078e000c */
[----:B------:R-:W-:Y:S01]  /*11160*/  IMAD.IADD R11, R9, 0x1, R0 ;  /* 0x00000001090b7824 */ /* 0x000fe200078e0200 */
[----:B------:R-:W-:-:S04]  /*11170*/  LEA R9, P0, R8, c[0x0][0x380], 0x1 ;  /* 0x0000e00008097a11 */ /* 0x000fc800078008ff */
[----:B------:R-:W-:Y:S01]  /*11180*/  LEA.HI.X R8, R8, c[0x0][0x384], R11, 0x1, P0 ;  /* 0x0000e10008087a11 */ /* 0x000fe200000f0c0b */
[----:B------:R1:W2:Y:S01]  /*11190*/  SHFL.IDX PT, R10, R9, RZ, 0x181f ;  /* 0x00181fff090a7589 */ /* 0x0002a200000e0000 */
[----:B------:R-:W-:-:S03]  /*111a0*/  ISETP.GE.AND P0, PT, R4, R3, PT ;  /* 0x000000030400720c */ /* 0x000fc60003f06270 */
[----:B------:R1:W3:Y:S10]  /*111b0*/  SHFL.IDX PT, R11, R8, RZ, 0x181f ;  /* 0x00181fff080b7589 */ /* 0x0002f400000e0000 */
        /* <DEDUP_REMOVED lines=16> */
.L_x_201:
[----:B------:R-:W-:Y:S05]  /*112c0*/  BSYNC B0 ;  /* 0x0000000000007941 */ /* 0x000fea0003800000 */
.L_x_200:
        /* <DEDUP_REMOVED lines=21> */
.L_x_203:
[----:B------:R-:W-:Y:S05]  /*11420*/  BSYNC B0 ;  /* 0x0000000000007941 */ /* 0x000fea0003800000 */
.L_x_202:
        /* <DEDUP_REMOVED lines=21> */
.L_x_205:
[----:B------:R-:W-:Y:S05]  /*11580*/  BSYNC B0 ;  /* 0x0000000000007941 */ /* 0x000fea0003800000 */
.L_x_204:
        /* <DEDUP_REMOVED lines=12> */
[----:B------:R-:W-:-:S05]  /*11650*/  @!P0 IMAD.WIDE R2, R3, 0x2, R10 ;  /* 0x0000000203028825 */ /* 0x000fca00078e020a */
        /* <DEDUP_REMOVED lines=9> */
.L_x_206:
        /* <DEDUP_REMOVED lines=9> */
.L_x_1286:


//--------------------- .text._ZN7cutlass13device_kernelIN5flash19enable_sm80_to_sm89INS1_16FlashAttnFwdSm80INS1_25CollectiveMainloopFwdSm80ILi8ELi1ELb0EN4cute5tupleIJNS5_1CILi128EEENS7_ILi64EEENS7_ILi192EEEEEELi192ENS_6half_tEfNS_4arch4Sm80ELb0ELb1ELb1ELb1ELb0ELb0ELb1ELb0EEENS1_21CollectiveEpilogueFwdINS6_IJS8_SA_S9_EEENS6_IJNS7_ILi1EEESI_SI_EEESC_SE_Li256ELb1ELb1ELb0ELb0EEENS1_19SingleTileSchedulerILb1ELb0ELb1ELi128EEEEEEEEEvNT_6ParamsE --------------------------
	.section	.text._ZN7cutlass13device_kernelIN5flash19enable_sm80_to_sm89INS1_16FlashAttnFwdSm80INS1_25CollectiveMainloopFwdSm80ILi8ELi1ELb0EN4cute5tupleIJNS5_1CILi128EEENS7_ILi64EEENS7_ILi192EEEEEELi192ENS_6half_tEfNS_4arch4Sm80ELb0ELb1ELb1ELb1ELb0ELb0ELb1ELb0EEENS1_21CollectiveEpilogueFwdINS6_IJS8_SA_S9_EEENS6_IJNS7_ILi1EEESI_SI_EEESC_SE_Li256ELb1ELb1ELb0ELb0EEENS1_19SingleTileSchedulerILb1ELb0ELb1ELi128EEEEEEEEEvNT_6ParamsE,"ax",@progbits
	.sectioninfo	@"SHI_REGISTERS=255"
	.align	128
.text._ZN7cutlass13device_kernelIN5flash19enable_sm80_to_sm89INS1_16FlashAttnFwdSm80INS1_25CollectiveMainloopFwdSm80ILi8ELi1ELb0EN4cute5tupleIJNS5_1CILi128EEENS7_ILi64EEENS7_ILi192EEEEEELi192ENS_6half_tEfNS_4arch4Sm80ELb0ELb1ELb1ELb1ELb0ELb0ELb1ELb0EEENS1_21CollectiveEpilogueFwdINS6_IJS8_SA_S9_EEENS6_IJNS7_ILi1EEESI_SI_EEESC_SE_Li256ELb1ELb1ELb0ELb0EEENS1_19SingleTileSchedulerILb1ELb0ELb1ELi128EEEEEEEEEvNT_6ParamsE:
        .type           _ZN7cutlass13device_kernelIN5flash19enable_sm80_to_sm89INS1_16FlashAttnFwdSm80INS1_25CollectiveMainloopFwdSm80ILi8ELi1ELb0EN4cute5tupleIJNS5_1CILi128EEENS7_ILi64EEENS7_ILi192EEEEEELi192ENS_6half_tEfNS_4arch4Sm80ELb0ELb1ELb1ELb1ELb0ELb0ELb1ELb0EEENS1_21CollectiveEpilogueFwdINS6_IJS8_SA_S9_EEENS6_IJNS7_ILi1EEESI_SI_EEESC_SE_Li256ELb1ELb1ELb0ELb0EEENS1_19SingleTileSchedulerILb1ELb0ELb1ELi128EEEEEEEEEvNT_6ParamsE,@function
        .size           _ZN7cutlass13device_kernelIN5flash19enable_sm80_to_sm89INS1_16FlashAttnFwdSm80INS1_25CollectiveMainloopFwdSm80ILi8ELi1ELb0EN4cute5tupleIJNS5_1CILi128EEENS7_ILi64EEENS7_ILi192EEEEEELi192ENS_6half_tEfNS_4arch4Sm80ELb0ELb1ELb1ELb1ELb0ELb0ELb1ELb0EEENS1_21CollectiveEpilogueFwdINS6_IJS8_SA_S9_EEENS6_IJNS7_ILi1EEESI_SI_EEESC_SE_Li256ELb1ELb1ELb0ELb0EEENS1_19SingleTileSchedulerILb1ELb0ELb1ELi128EEEEEEEEEvNT_6ParamsE,(.L_x_1287 - _ZN7cutlass13device_kernelIN5flash19enable_sm80_to_sm89INS1_16FlashAttnFwdSm80INS1_25CollectiveMainloopFwdSm80ILi8ELi1ELb0EN4cute5tupleIJNS5_1CILi128EEENS7_ILi64EEENS7_ILi192EEEEEELi192ENS_6half_tEfNS_4arch4Sm80ELb0ELb1ELb1ELb1ELb0ELb0ELb1ELb0EEENS1_21CollectiveEpilogueFwdINS6_IJS8_SA_S9_EEENS6_IJNS7_ILi1EEESI_SI_EEESC_SE_Li256ELb1ELb1ELb0ELb0EEENS1_19SingleTileSchedulerILb1ELb0ELb1ELi128EEEEEEEEEvNT_6ParamsE)
        .other          _ZN7cutlass13device_kernelIN5flash19enable_sm80_to_sm89INS1_16FlashAttnFwdSm80INS1_25CollectiveMainloopFwdSm80ILi8ELi1ELb0EN4cute5tupleIJNS5_1CILi128EEENS7_ILi64EEENS7_ILi192EEEEEELi192ENS_6half_tEfNS_4arch4Sm80ELb0ELb1ELb1ELb1ELb0ELb0ELb1ELb0EEENS1_21CollectiveEpilogueFwdINS6_IJS8_SA_S9_EEENS6_IJNS7_ILi1EEESI_SI_EEESC_SE_Li256ELb1ELb1ELb0ELb0EEENS1_19SingleTileSchedulerILb1ELb0ELb1ELi128EEEEEEEEEvNT_6ParamsE,@"STO_CUDA_ENTRY STV_DEFAULT"
_ZN7cutlass13device_kernelIN5flash19enable_sm80_to_sm89INS1_16FlashAttnFwdSm80INS1_25CollectiveMainloopFwdSm80ILi8ELi1ELb0EN4cute5tupleIJNS5_1CILi128EEENS7_ILi64EEENS7_ILi192EEEEEELi192ENS_6half_tEfNS_4arch4Sm80ELb0ELb1ELb1ELb1ELb0ELb0ELb1ELb0EEENS1_21CollectiveEpilogueFwdINS6_IJS8_SA_S9_EEENS6_IJNS7_ILi1EEESI_SI_EEESC_SE_Li256ELb1ELb1ELb0ELb0EEENS1_19SingleTileSchedulerILb1ELb0ELb1ELi128EEEEEEEEEvNT_6ParamsE:
[----:B------:R-:W-:Y:S02]  /*0000*/  MOV R1, c[0x0][0x28] ;  /* 0x00000a0000017a02 */ /* 0x000fe40000000f00 */
[----:B------:R-:W1:Y:S01]  /*0010*/  S2R R6, SR_TID.X ;  /* 0x0000000000067919 */ /* 0x000e620000002100 */
[----:B------:R-:W-:Y:S01]  /*0020*/  MOV R5, 0x4 ;  /* 0x0000000400057802 */ /* 0x000fe20000000f00 */
[----:B------:R-:W2:Y:S01]  /*0030*/  S2UR UR17, SR_CTAID.X ;  /* 0x00000000001179c3 */ /* 0x000ea20000002500 */
[----:B------:R-:W-:Y:S01]  /*0040*/  ULDC.64 UR18, c[0x0][0x118] ;  /* 0x0000460000127ab9 */ /* 0x000fe20000000a00 */
[----:B------:R-:W3:Y:S01]  /*0050*/  S2R R208, SR_CTAID.Z ;  /* 0x0000000000d07919 */ /* 0x000ee20000002700 */
[----:B-1----:R-:W-:Y:S01]  /*0060*/  SHF.R.U32.HI R0, RZ, 0x5, R6 ;  /* 0x00000005ff007819 */ /* 0x002fe20000011606 */
[----:B---3--:R-:W-:-:S05]  /*0070*/  IMAD.WIDE R2, R208, R5, c[0x0][0x568] ;  /* 0x00015a00d0027625 */ /* 0x008fca00078e0205 */
[----:B------:R-:W1:Y:S02]  /*0080*/  SHFL.IDX PT, R0, R0, RZ, 0x1f ;  /* 0x00001fff00007589 */ /* 0x000e6400000e0000 */
[----:B-1----:R-:W-:-:S13]  /*0090*/  ISETP.NE.AND P0, PT, R0, RZ, PT ;  /* 0x000000ff0000720c */ /* 0x002fda0003f05270 */
[----:B------:R-:W-:Y:S05]  /*00a0*/  @!P0 BRA `(.L_x_207) ;  /* 0x0000013000008947 */ /* 0x000fea0003800000 */
[----:B--2---:R-:W-:-:S04]  /*00b0*/  ISETP.NE.U32.AND P0, PT, RZ, c[0x0][0x568], PT ;  /* 0x00015a00ff007a0c */ /* 0x004fc80003f05070 */
[----:B------:R-:W-:-:S13]  /*00c0*/  ISETP.NE.AND.EX P0, PT, RZ, c[0x0][0x56c], PT, P0 ;  /* 0x00015b00ff007a0c */ /* 0x000fda0003f05300 */
[----:B------:R-:W-:Y:S05]  /*00d0*/  @!P0 BRA `(.L_x_208) ;  /* 0x0000002000008947 */ /* 0x000fea0003800000 */
[----:B------:R1:W5:Y:S01]  /*00e0*/  LDG.E R0, [R2.64] ;  /* 0x0000001202007981 */ /* 0x000362000c1e1900 */
[----:B------:R-:W-:Y:S05]  /*00f0*/  BRA `(.L_x_209) ;  /* 0x0000009000007947 */ /* 0x000fea0003800000 */
.L_x_208:
        /* <DEDUP_REMOVED lines=8> */
.L_x_210:
[----:B------:R-:W-:-:S04]  /*0180*/  MOV R0, c[0x0][0x54c] ;  /* 0x0001530000007a02 */ /* 0x000fc80000000f00 */
.L_x_209:
[----:B------:R-:W-:Y:S01]  /*0190*/  USHF.L.U32 UR7, UR17, 0x7, URZ ;  /* 0x0000000711077899 */ /* 0x000fe2000800063f */
[----:B-----5:R-:W-:-:S05]  /*01a0*/  IMAD R0, R0, c[0x0][0x548], RZ ;  /* 0x0001520000007a24 */ /* 0x020fca00078e02ff */
[----:B------:R-:W-:-:S04]  /*01b0*/  ISETP.LE.AND P0, PT, R0, UR7, PT ;  /* 0x0000000700007c0c */ /* 0x000fc8000bf03270 */
[----:B------:R-:W-:Y:S01]  /*01c0*/  SEL R208, R208, 0xffffffff, !P0 ;  /* 0xffffffffd0d07807 */ /* 0x000fe20004000000 */
[----:B------:R-:W-:Y:S05]  /*01d0*/  BRA `(.L_x_211) ;  /* 0x0000012000007947 */ /* 0x000fea0003800000 */
.L_x_207:
[----:B--2---:R-:W-:-:S04]  /*01e0*/  ISETP.NE.U32.AND P0, PT, RZ, c[0x0][0x568], PT ;  /* 0x00015a00ff007a0c */ /* 0x004fc80003f05070 */
[----:B------:R-:W-:-:S13]  /*01f0*/  ISETP.NE.AND.EX P0, PT, RZ, c[0x0][0x56c], PT, P0 ;  /* 0x00015b00ff007a0c */ /* 0x000fda0003f05300 */
[----:B------:R-:W-:Y:S05]  /*0200*/  @!P0 BRA `(.L_x_212) ;  /* 0x0000002000008947 */ /* 0x000fea0003800000 */
[----:B------:R1:W5:Y:S01]  /*0210*/  LDG.E R0, [R2.64] ;  /* 0x0000001202007981 */ /* 0x000362000c1e1900 */
[----:B------:R-:W-:Y:S05]  /*0220*/  BRA `(.L_x_213) ;  /* 0x0000009000007947 */ /* 0x000fea0003800000 */
.L_x_212:
        /* <DEDUP_REMOVED lines=8> */
.L_x_214:
[----:B------:R-:W-:-:S04]  /*02b0*/  MOV R0, c[0x0][0x54c] ;  /* 0x0001530000007a02 */ /* 0x000fc80000000f00 */
.L_x_213:
[----:B------:R-:W-:Y:S01]  /*02c0*/  USHF.L.U32 UR7, UR17, 0x7, URZ ;  /* 0x0000000711077899 */ /* 0x000fe2000800063f */
[----:B-----5:R-:W-:-:S05]  /*02d0*/  IMAD R0, R0, c[0x0][0x548], RZ ;  /* 0x0001520000007a24 */ /* 0x020fca00078e02ff */
[----:B------:R-:W-:-:S04]  /*02e0*/  ISETP.LE.AND P0, PT, R0, UR7, PT ;  /* 0x0000000700007c0c */ /* 0x000fc8000bf03270 */
[----:B------:R-:W-:-:S04]  /*02f0*/  SEL R208, R208, 0xffffffff, !P0 ;  /* 0xffffffffd0d07807 */ /* 0x000fc80004000000 */
.L_x_211:
[----:B------:R-:W-:-:S13]  /*0300*/  ISETP.GE.AND P0, PT, R208, RZ, PT ;  /* 0x000000ffd000720c */ /* 0x000fda0003f06270 */
[----:B------:R-:W-:Y:S05]  /*0310*/  @!P0 EXIT ;  /* 0x000000000000894d */ /* 0x000fea0003800000 */
[----:B------:R-:W-:Y:S02]  /*0320*/  ISETP.NE.U32.AND P1, PT, RZ, c[0x0][0x370], PT ;  /* 0x0000dc00ff007a0c */ /* 0x000fe40003f25070 */
[----:B------:R-:W-:Y:S02]  /*0330*/  ISETP.NE.U32.AND P0, PT, RZ, c[0x0][0x360], PT ;  /* 0x0000d800ff007a0c */ /* 0x000fe40003f05070 */
[----:B------:R-:W-:Y:S02]  /*0340*/  ISETP.NE.AND.EX P1, PT, RZ, c[0x0][0x374], PT, P1 ;  /* 0x0000dd00ff007a0c */ /* 0x000fe40003f25310 */
[----:B------:R-:W-:Y:S02]  /*0350*/  ISETP.NE.AND.EX P0, PT, RZ, c[0x0][0x364], PT, P0 ;  /* 0x0000d900ff007a0c */ /* 0x000fe40003f05300 */
[----:B------:R-:W-:Y:S02]  /*0360*/  ISETP.NE.U32.AND P5, PT, RZ, c[0x0][0x348], PT ;  /* 0x0000d200ff007a0c */ /* 0x000fe40003fa5070 */
[----:B------:R-:W-:-:S02]  /*0370*/  ISETP.NE.U32.AND P4, PT, RZ, c[0x0][0x350], PT ;  /* 0x0000d400ff007a0c */ /* 0x000fc40003f85070 */
[----:B------:R-:W-:Y:S02]  /*0380*/  ISETP.NE.AND.EX P5, PT, RZ, c[0x0][0x34c], PT, P5 ;  /* 0x0000d300ff007a0c */ /* 0x000fe40003fa5350 */
[----:B------:R-:W-:-:S03]  /*0390*/  ISETP.NE.AND.EX P4, PT, RZ, c[0x0][0x354], PT, P4 ;  /* 0x0000d500ff007a0c */ /* 0x000fc60003f85340 */
[----:B------:R-:W-:-:S04]  /*03a0*/  @P1 IMAD.WIDE R14, R208, R5, c[0x0][0x370] ;  /* 0x0000dc00d00e1625 */ /* 0x000fc800078e0205 */
[----:B------:R-:W-:Y:S01]  /*03b0*/  @P0 IMAD.WIDE R12, R208, R5, c[0x0][0x360] ;  /* 0x0000d800d00c0625 */ /* 0x000fe200078e0205 */
[----:B------:R-:W2:Y:S01]  /*03c0*/  @P1 LDG.E R4, [R14.64] ;  /* 0x000000120e041981 */ /* 0x000ea2000c1e1900 */
[----:B-1----:R-:W-:-:S03]  /*03d0*/  CS2R R2, SRZ ;  /* 0x0000000000027805 */ /* 0x002fc6000001ff00 */
[----:B------:R-:W3:Y:S01]  /*03e0*/  @P0 LDG.E R0, [R12.64] ;  /* 0x000000120c000981 */ /* 0x000ee2000c1e1900 */
[----:B------:R-:W-:-:S04]  /*03f0*/  IMAD.WIDE R10, R208, R5, c[0x0][0x348] ;  /* 0x0000d200d00a7625 */ /* 0x000fc800078e0205 */
[----:B------:R-:W-:Y:S01]  /*0400*/  IMAD.WIDE R8, R208, R5, c[0x0][0x350] ;  /* 0x0000d400d0087625 */ /* 0x000fe200078e0205 */
[----:B------:R1:W5:Y:S04]  /*0410*/  @P5 LDG.E R2, [R10.64] ;  /* 0x000000120a025981 */ /* 0x000368000c1e1900 */
[----:B------:R1:W5:Y:S01]  /*0420*/  @P4 LDG.E R3, [R8.64] ;  /* 0x0000001208034981 */ /* 0x000362000c1e1900 */
[----:B------:R-:W-:Y:S02]  /*0430*/  UMOV UR6, URZ ;  /* 0x0000003f00067c82 */ /* 0x000fe40008000000 */
[----:B------:R-:W-:Y:S02]  /*0440*/  ULDC UR16, c[0x0][0x168] ;  /* 0x00005a0000107ab9 */ /* 0x000fe40000000800 */
[----:B------:R-:W-:Y:S01]  /*0450*/  ULDC UR9, c[0x0][0x1d0] ;  /* 0x0000740000097ab9 */ /* 0x000fe20000000800 */
[----:B--2---:R1:W2:Y:S08]  /*0460*/  @P1 R2UR UR6, R4 ;  /* 0x00000000040613c2 */ /* 0x0042b000000e0000 */
[----:B---3--:R1:W3:Y:S02]  /*0470*/  @P0 R2UR UR16, R0 ;  /* 0x00000000001003c2 */ /* 0x0082e400000e0000 */
[----:B-12---:R-:W-:Y:S05]  /*0480*/  @P0 BRA `(.L_x_215) ;  /* 0x0000006000000947 */ /* 0x006fea0003800000 */
[----:B------:R-:W-:Y:S05]  /*0490*/  @!P5 BRA `(.L_x_215) ;  /* 0x000000500000d947 */ /* 0x000fea0003800000 */
[----:B------:R-:W2:Y:S04]  /*04a0*/  LDG.E R0, [R10.64] ;  /* 0x000000120a007981 */ /* 0x000ea8000c1e1900 */
[----:B------:R-:W4:Y:S01]  /*04b0*/  LDG.E R4, [R10.64+0x4] ;  /* 0x000004120a047981 */ /* 0x000f22000c1e1900 */
[----:B--23--:R-:W1:Y:S08]  /*04c0*/  R2UR UR16, R0 ;  /* 0x00000000001073c2 */ /* 0x00ce7000000e0000 */
[----:B----4-:R-:W1:Y:S02]  /*04d0*/  R2UR UR4, R4 ;  /* 0x00000000040473c2 */ /* 0x010e6400000e0000 */
[----:B-1----:R-:W-:-:S06]  /*04e0*/  UIADD3 UR16, -UR16, UR4, URZ ;  /* 0x0000000410107290 */ /* 0x002fcc000fffe13f */
.L_x_215:
[----:B------:R-:W-:-:S04]  /*04f0*/  ISETP.NE.U32.AND P0, PT, RZ, c[0x0][0x368], PT ;  /* 0x0000da00ff007a0c */ /* 0x000fc80003f05070 */
[----:B------:R-:W-:-:S13]  /*0500*/  ISETP.NE.AND.EX P0, PT, RZ, c[0x0][0x36c], PT, P0 ;  /* 0x0000db00ff007a0c */ /* 0x000fda0003f05300 */
[----:B------:R-:W-:Y:S05]  /*0510*/  @!P0 BRA `(.L_x_216) ;  /* 0x0000004000008947 */ /* 0x000fea0003800000 */
[----:B------:R-:W-:-:S05]  /*0520*/  IMAD.WIDE R8, R208, R5, c[0x0][0x368] ;  /* 0x0000da00d0087625 */ /* 0x000fca00078e0205 */
[----:B------:R-:W2:Y:S02]  /*0530*/  LDG.E R0, [R8.64] ;  /* 0x0000001208007981 */ /* 0x000ea4000c1e1900 */
[----:B--2---:R1:W2:Y:S02]  /*0540*/  R2UR UR9, R0 ;  /* 0x00000000000973c2 */ /* 0x0042a400000e0000 */
[----:B-12---:R-:W-:Y:S05]  /*0550*/  BRA `(.L_x_217) ;  /* 0x0000006000007947 */ /* 0x006fea0003800000 */
.L_x_216:
[----:B------:R-:W-:Y:S05]  /*0560*/  @!P4 BRA `(.L_x_217) ;  /* 0x000000500000c947 */ /* 0x000fea0003800000 */
[----:B------:R-:W2:Y:S04]  /*0570*/  LDG.E R0, [R8.64] ;  /* 0x0000001208007981 */ /* 0x000ea8000c1e1900 */
[----:B------:R-:W4:Y:S01]  /*0580*/  LDG.E R4, [R8.64+0x4] ;  /* 0x0000041208047981 */ /* 0x000f22000c1e1900 */
[----:B--2---:R-:W1:Y:S08]  /*0590*/  R2UR UR9, R0 ;  /* 0x00000000000973c2 */ /* 0x004e7000000e0000 */
[----:B----4-:R-:W1:Y:S02]  /*05a0*/  R2UR UR4, R4 ;  /* 0x00000000040473c2 */ /* 0x010e6400000e0000 */
[----:B-1----:R-:W-:-:S06]  /*05b0*/  UIADD3 UR9, -UR9, UR4, URZ ;  /* 0x0000000409097290 */ /* 0x002fcc000fffe13f */
.L_x_217:
[----:B------:R-:W-:Y:S01]  /*05c0*/  ULDC UR4, c[0x0][0x2c4] ;  /* 0x0000b10000047ab9 */ /* 0x000fe20000000800 */
[----:B-----5:R-:W-:Y:S01]  /*05d0*/  IADD3 R0, R3, UR6, RZ ;  /* 0x0000000603007c10 */ /* 0x020fe2000fffe0ff */
[----:B------:R-:W-:-:S02]  /*05e0*/  UISETP.NE.AND UP2, UPT, UR4, 0x1, UPT ;  /* 0x000000010400788c */ /* 0x000fc4000bf45270 */
[----:B------:R-:W-:Y:S02]  /*05f0*/  ULDC.64 UR10, c[0x0][0x2c8] ;  /* 0x0000b200000a7ab9 */ /* 0x000fe40000000a00 */
[----:B------:R-:W-:Y:S02]  /*0600*/  ULDC.64 UR4, c[0x0][0x328] ;  /* 0x0000ca0000047ab9 */ /* 0x000fe40000000a00 */
[----:B------:R-:W-:Y:S02]  /*0610*/  UISETP.GE.AND UP1, UPT, UR5, 0x1, UPT ;  /* 0x000000010500788c */ /* 0x000fe4000bf26270 */
[----:B------:R-:W-:-:S03]  /*0620*/  UIADD3 UR9, -UR6, UR9, URZ ;  /* 0x0000000906097290 */ /* 0x000fc6000fffe13f */
[----:B------:R-:W-:Y:S01]  /*0630*/  @UP2 UIADD3 UR12, UR7, 0x7f, URZ ;  /* 0x0000007f070c2890 */ /* 0x000fe2000fffe03f */
[----:B------:R-:W-:Y:S01]  /*0640*/  PLOP3.LUT P0, PT, PT, PT, UP1, 0x40, 0x0 ;  /* 0x000000000000781c */ /* 0x000fe20003f0e818 */
[----:B---3--:R-:W-:Y:S02]  /*0650*/  UIADD3 UR8, UR9, 0x1, -UR16 ;  /* 0x0000000109087890 */ /* 0x008fe4000fffe810 */
[----:B------:R-:W-:Y:S02]  /*0660*/  UIMAD.WIDE.U32 UR12, UR12, UR10, URZ ;  /* 0x0000000a0c0c72a5 */ /* 0x000fe4000f8e003f */
[----:B------:R-:W-:Y:S02]  /*0670*/  UIADD3 UR10, UR7, 0x7f, URZ ;  /* 0x0000007f070a7890 */ /* 0x000fe4000fffe03f */
[----:B------:R-:W-:-:S04]  /*0680*/  @UP2 USHF.R.U32.HI UR10, URZ, UR11, UR13 ;  /* 0x0000000b3f0a2299 */ /* 0x000fc8000801160d */
[----:B------:R-:W-:-:S04]  /*0690*/  UIADD3 UR8, UR8, UR10, URZ ;  /* 0x0000000a08087290 */ /* 0x000fc8000fffe03f */
[----:B------:R-:W-:Y:S01]  /*06a0*/  UIADD3 UR4, UR8, UR4, URZ ;  /* 0x0000000408047290 */ /* 0x000fe2000fffe03f */
[----:B------:R-:W-:Y:S05]  /*06b0*/  @P0 BRA `(.L_x_218) ;  /* 0x0000012000000947 */ /* 0x000fea0003800000 */
[----:B------:R-:W-:Y:S01]  /*06c0*/  ISETP.LT.AND P0, PT, RZ, UR8, PT ;  /* 0x00000008ff007c0c */ /* 0x000fe2000bf01270 */
[----:B------:R-:W-:-:S12]  /*06d0*/  UIADD3 UR6, UR8, -0x1, URZ ;  /* 0xffffffff08067890 */ /* 0x000fd8000fffe03f */
[----:B------:R-:W-:Y:S05]  /*06e0*/  @P0 BRA `(.L_x_219) ;  /* 0x0000007000000947 */ /* 0x000fea0003800000 */
[----:B------:R-:W-:Y:S02]  /*06f0*/  UISETP.NE.AND UP0, UPT, UR5, 0x1, UPT ;  /* 0x000000010500788c */ /* 0x000fe4000bf05270 */
[----:B------:R-:W-:Y:S02]  /*0700*/  UIADD3 UR6, -UR8, URZ, URZ ;  /* 0x0000003f08067290 */ /* 0x000fe4000fffe13f */
[----:B------:R-:W-:Y:S02]  /*0710*/  ULDC.64 UR10, c[0x0][0x330] ;  /* 0x0000cc00000a7ab9 */ /* 0x000fe40000000a00 */
[----:B------:R-:W-:-:S05]  /*0720*/  UIMAD.WIDE.U32 UR12, UR6, UR10, URZ ;  /* 0x0000000a060c72a5 */ /* 0x000fca000f8e003f */
[----:B------:R-:W-:-:S04]  /*0730*/  @UP0 USHF.R.U32.HI UR6, URZ, UR11, UR13 ;  /* 0x0000000b3f060299 */ /* 0x000fc8000801160d */
[----:B------:R-:W-:Y:S01]  /*0740*/  ULOP3.LUT UR6, URZ, UR6, URZ, 0x33, !UPT ;  /* 0x000000063f067292 */ /* 0x000fe2000f8e333f */
[----:B------:R-:W-:Y:S05]  /*0750*/  BRA `(.L_x_220) ;  /* 0x0000004000007947 */ /* 0x000fea0003800000 */
.L_x_219:
[----:B------:R-:W-:Y:S02]  /*0760*/  UISETP.NE.AND UP0, UPT, UR5, 0x1, UPT ;  /* 0x000000010500788c */ /* 0x000fe4000bf05270 */
[----:B------:R-:W-:Y:S02]  /*0770*/  ULDC.64 UR10, c[0x0][0x330] ;  /* 0x0000cc00000a7ab9 */ /* 0x000fe40000000a00 */
[----:B------:R-:W-:-:S07]  /*0780*/  UIMAD.WIDE.U32 UR12, UR6, UR10, URZ ;  /* 0x0000000a060c72a5 */ /* 0x000fce000f8e003f */
[----:B------:R-:W-:Y:S02]  /*0790*/  @UP0 USHF.R.U32.HI UR6, URZ, UR11, UR13 ;  /* 0x0000000b3f060299 */ /* 0x000fe4000801160d */
.L_x_220:
[----:B------:R-:W-:Y:S02]  /*07a0*/  ULDC UR8, c[0x0][0x32c] ;  /* 0x0000cb0000087ab9 */ /* 0x000fe40000000800 */
[----:B------:R-:W-:-:S04]  /*07b0*/  UIMAD UR8, UR6, UR5, UR8 ;  /* 0x00000005060872a4 */ /* 0x000fc8000f8e0208 */
[----:B------:R-:W-:-:S04]  /*07c0*/  UISETP.LT.AND UP0, UPT, UR4, UR8, UPT ;  /* 0x000000080400728c */ /* 0x000fc8000bf01270 */
[----:B------:R-:W-:Y:S02]  /*07d0*/  USEL UR4, UR4, UR8, UP0 ;  /* 0x0000000804047287 */ /* 0x000fe40008000000 */
.L_x_218:
[----:B------:R-:W-:Y:S01]  /*07e0*/  UIADD3 UR12, UR9, 0x3f, URZ ;  /* 0x0000003f090c7890 */ /* 0x000fe2000fffe03f */
[----:B------:R-:W-:Y:S01]  /*07f0*/  PLOP3.LUT P0, PT, PT, PT, UP1, 0x40, 0x0 ;  /* 0x000000000000781c */ /* 0x000fe20003f0e818 */
[----:B------:R-:W-:Y:S02]  /*0800*/  UIADD3 UR6, UR4, 0x3f, URZ ;  /* 0x0000003f04067890 */ /* 0x000fe4000fffe03f */
[----:B------:R-:W-:Y:S02]  /*0810*/  ULDC.64 UR10, c[0x0][0x2c8] ;  /* 0x0000b200000a7ab9 */ /* 0x000fe40000000a00 */
[----:B------:R-:W-:Y:S02]  /*0820*/  UIMAD.WIDE.U32 UR14, UR7, UR10, URZ ;  /* 0x0000000a070e72a5 */ /* 0x000fe4000f8e003f */
[----:B------:R-:W-:Y:S02]  /*0830*/  USHF.R.S32.HI UR8, URZ, 0x1f, UR12 ;  /* 0x0000001f3f087899 */ /* 0x000fe4000801140c */
[----:B------:R-:W-:-:S02]  /*0840*/  USHF.R.S32.HI UR10, URZ, 0x1f, UR6 ;  /* 0x0000001f3f0a7899 */ /* 0x000fc40008011406 */
[----:B------:R-:W-:Y:S02]  /*0850*/  ULEA.HI UR8, UR8, UR12, URZ, 0x6 ;  /* 0x0000000c08087291 */ /* 0x000fe4000f8f303f */
[----:B------:R-:W-:Y:S02]  /*0860*/  ULEA.HI UR10, UR10, UR6, URZ, 0x6 ;  /* 0x000000060a0a7291 */ /* 0x000fe4000f8f303f */
[----:B------:R-:W-:Y:S02]  /*0870*/  UMOV UR4, UR7 ;  /* 0x0000000700047c82 */ /* 0x000fe40008000000 */
[----:B------:R-:W-:Y:S02]  /*0880*/  @UP2 USHF.R.U32.HI UR4, URZ, UR11, UR15 ;  /* 0x0000000b3f042299 */ /* 0x000fe4000801160f */
[----:B------:R-:W-:Y:S02]  /*0890*/  USHF.R.S32.HI UR14, URZ, 0x6, UR8 ;  /* 0x000000063f0e7899 */ /* 0x000fe40008011408 */
[----:B------:R-:W-:-:S02]  /*08a0*/  USHF.R.S32.HI UR11, URZ, 0x6, UR10 ;  /* 0x000000063f0b7899 */ /* 0x000fc4000801140a */
[----:B------:R-:W-:Y:S02]  /*08b0*/  UIADD3 UR6, UR9, -UR16, URZ ;  /* 0x8000001009067290 */ /* 0x000fe4000fffe03f */
[----:B------:R-:W-:Y:S02]  /*08c0*/  UISETP.LT.AND UP0, UPT, UR14, UR11, UPT ;  /* 0x0000000b0e00728c */ /* 0x000fe4000bf01270 */
[----:B------:R-:W-:Y:S02]  /*08d0*/  UIADD3 UR10, UR6, UR4, URZ ;  /* 0x00000004060a7290 */ /* 0x000fe4000fffe03f */
[----:B------:R-:W-:Y:S02]  /*08e0*/  ULDC UR8, c[0x0][0x324] ;  /* 0x0000c90000087ab9 */ /* 0x000fe40000000800 */
[----:B------:R-:W-:Y:S02]  /*08f0*/  USEL UR14, UR14, UR11, UP0 ;  /* 0x0000000b0e0e7287 */ /* 0x000fe40008000000 */
[----:B------:R-:W-:Y:S01]  /*0900*/  UIADD3 UR8, UR10, -UR8, URZ ;  /* 0x800000080a087290 */ /* 0x000fe2000fffe03f */
[----:B------:R-:W-:Y:S05]  /*0910*/  @P0 BRA `(.L_x_221) ;  /* 0x0000014000000947 */ /* 0x000fea0003800000 */
[----:B------:R-:W-:-:S06]  /*0920*/  UISETP.GT.AND UP0, UPT, UR10, -0x1, UPT ;  /* 0xffffffff0a00788c */ /* 0x000fcc000bf04270 */
[----:B------:R-:W-:-:S13]  /*0930*/  PLOP3.LUT P0, PT, PT, PT, UP0, 0x80, 0x0 ;  /* 0x000000000000781c */ /* 0x000fda0003f0f008 */
[----:B------:R-:W-:Y:S05]  /*0940*/  @P0 BRA `(.L_x_222) ;  /* 0x0000008000000947 */ /* 0x000fea0003800000 */
        /* <DEDUP_REMOVED lines=8> */
.L_x_222:
[----:B------:R-:W-:-:S03]  /*09d0*/  UISETP.NE.AND UP0, UPT, UR5, 0x1, UPT ;  /* 0x000000010500788c */ /* 0x000fc6000bf05270 */
[----:B------:R-:W-:Y:S02]  /*09e0*/  ULDC.64 UR4, c[0x0][0x330] ;  /* 0x0000cc0000047ab9 */ /* 0x000fe40000000a00 */
[----:B------:R-:W-:-:S07]  /*09f0*/  UIMAD.WIDE.U32 UR12, UR10, UR4, URZ ;  /* 0x000000040a0c72a5 */ /* 0x000fce000f8e003f */
[----:B------:R-:W-:Y:S02]  /*0a00*/  @UP0 UMOV UR11, UR13 ;  /* 0x0000000d000b0c82 */ /* 0x000fe40008000000 */
[----:B------:R-:W-:Y:S02]  /*0a10*/  @UP0 USHF.R.U32.HI UR10, URZ, UR5, UR11 ;  /* 0x000000053f0a0299 */ /* 0x000fe4000801160b */
.L_x_223:
[----:B------:R-:W-:Y:S02]  /*0a20*/  ULDC UR4, c[0x0][0x32c] ;  /* 0x0000cb0000047ab9 */ /* 0x000fe40000000800 */
[----:B------:R-:W-:-:S04]  /*0a30*/  UIMAD UR4, UR10, UR4, URZ ;  /* 0x000000040a0472a4 */ /* 0x000fc8000f8e023f */
[----:B------:R-:W-:-:S04]  /*0a40*/  UISETP.LT.AND UP0, UPT, UR8, UR4, UPT ;  /* 0x000000040800728c */ /* 0x000fc8000bf01270 */
[----:B------:R-:W-:-:S04]  /*0a50*/  USEL UR8, UR8, UR4, !UP0 ;  /* 0x0000000408087287 */ /* 0x000fc8000c000000 */
.L_x_221:
[----:B------:R-:W-:Y:S01]  /*0a60*/  USHF.R.S32.HI UR4, URZ, 0x1f, UR8 ;  /* 0x0000001f3f047899 */ /* 0x000fe20008011408 */
[----:B------:R-:W-:Y:S01]  /*0a70*/  PLOP3.LUT P1, PT, PT, PT, PT, 0x80, 0x0 ;  /* 0x000000000000781c */ /* 0x000fe20003f2f070 */
[----:B------:R-:W-:Y:S01]  /*0a80*/  IMAD.MOV.U32 R3, RZ, RZ, RZ ;  /* 0x000000ffff037224 */ /* 0x000fe200078e00ff */
[----:B------:R-:W-:Y:S01]  /*0a90*/  CS2R R96, SRZ ;  /* 0x0000000000607805 */ /* 0x000fe2000001ff00 */
[----:B------:R-:W-:Y:S01]  /*0aa0*/  ULEA.HI UR8, UR4, UR8, URZ, 0x6 ;  /* 0x0000000804087291 */ /* 0x000fe2000f8f303f */
[----:B------:R-:W-:Y:S01]  /*0ab0*/  IMAD.MOV.U32 R98, RZ, RZ, RZ ;  /* 0x000000ffff627224 */ /* 0x000fe200078e00ff */
[----:B------:R-:W-:Y:S01]  /*0ac0*/  CS2R R94, SRZ ;  /* 0x00000000005e7805 */ /* 0x000fe2000001ff00 */
[----:B------:R-:W-:Y:S01]  /*0ad0*/  CS2R R92, SRZ ;  /* 0x00000000005c7805 */ /* 0x000fe2000001ff00 */
[----:B------:R-:W-:Y:S01]  /*0ae0*/  USHF.R.S32.HI UR8, URZ, 0x6, UR8 ;  /* 0x000000063f087899 */ /* 0x000fe20008011408 */
[----:B------:R-:W-:Y:S01]  /*0af0*/  CS2R R90, SRZ ;  /* 0x00000000005a7805 */ /* 0x000fe2000001ff00 */
[----:B------:R-:W-:Y:S01]  /*0b00*/  CS2R R88, SRZ ;  /* 0x0000000000587805 */ /* 0x000fe2000001ff00 */
[----:B------:R-:W-:Y:S01]  /*0b10*/  CS2R R86, SRZ ;  /* 0x0000000000567805 */ /* 0x000fe2000001ff00 */
        /* <DEDUP_REMOVED lines=46> */
[----:B------:R-:W-:Y:S01]  /*0e00*/  IMAD.MOV.U32 R4, RZ, RZ, RZ ;  /* 0x000000ffff047224 */ /* 0x000fe200078e00ff */
[----:B------:R-:W-:Y:S05]  /*0e10*/  @!P0 BRA `(.L_x_224) ;  /* 0x0000ef4000008947 */ /* 0x000fea0003800000 */
[----:B------:R-:W-:-:S04]  /*0e20*/  ISETP.NE.U32.AND P3, PT, RZ, c[0x0][0x340], PT ;  /* 0x0000d000ff007a0c */ /* 0x000fc80003f65070 */
[----:B------:R-:W-:-:S13]  /*0e30*/  ISETP.NE.AND.EX P3, PT, RZ, c[0x0][0x344], PT, P3 ;  /* 0x0000d100ff007a0c */ /* 0x000fda0003f65330 */
[----:B------:R-:W-:-:S06]  /*0e40*/  @P3 IMAD.WIDE R8, R208, R5, c[0x0][0x340] ;  /* 0x0000d000d0083625 */ /* 0x000fcc00078e0205 */
[----:B------:R1:W2:Y:S01]  /*0e50*/  @P3 LDG.E R8, [R8.64] ;  /* 0x0000001208083981 */ /* 0x0002a2000c1e1900 */
[----:B------:R-:W-:Y:S01]  /*0e60*/  SHF.R.S32.HI R7, RZ, 0x1f, R2 ;  /* 0x0000001fff077819 */ /* 0x000fe20000011402 */
[C---:B------:R-:W-:Y:S01]  /*0e70*/  IMAD.WIDE.U32 R26, R2.reuse, c[0x0][0x178], RZ ;  /* 0x00005e00021a7a25 */ /* 0x040fe200078e00ff */
[----:B------:R-:W-:Y:S01]  /*0e80*/  SHF.R.S32.HI R83, RZ, 0x1f, R6 ;  /* 0x0000001fff537819 */ /* 0x000fe20000011406 */
[----:B------:R-:W3:Y:S01]  /*0e90*/  S2R R4, SR_CTAID.Y ;  /* 0x0000000000047919 */ /* 0x000ee20000002600 */
[----:B------:R-:W-:Y:S01]  /*0ea0*/  PLOP3.LUT P2, PT, PT, PT, UP2, 0x80, 0x0 ;  /* 0x000000000000781c */ /* 0x000fe20003f4f028 */
[----:B------:R-:W-:Y:S01]  /*0eb0*/  IMAD R7, R7, c[0x0][0x178], RZ ;  /* 0x00005e0007077a24 */ /* 0x000fe200078e02ff */
[CC--:B------:R-:W-:Y:S01]  /*0ec0*/  LEA.HI R5, R83.reuse, R6.reuse, RZ, 0x3 ;  /* 0x0000000653057211 */ /* 0x0c0fe200078f18ff */
[----:B------:R-:W-:Y:S01]  /*0ed0*/  ULDC UR4, c[0x0][0x2c4] ;  /* 0x0000b10000047ab9 */ /* 0x000fe20000000800 */
[----:B------:R-:W-:Y:S01]  /*0ee0*/  LEA.HI R3, R83, R6, RZ, 0x4 ;  /* 0x0000000653037211 */ /* 0x000fe200078f20ff */
[----:B------:R-:W-:Y:S01]  /*0ef0*/  IMAD R7, R2, c[0x0][0x17c], R7 ;  /* 0x00005f0002077a24 */ /* 0x000fe200078e0207 */
[----:B------:R-:W-:Y:S01]  /*0f00*/  SHF.R.S32.HI R12, RZ, 0x3, R5 ;  /* 0x00000003ff0c7819 */ /* 0x000fe20000011405 */
[----:B------:R-:W-:Y:S01]  /*0f10*/  UIMAD UR4, UR16, UR4, URZ ;  /* 0x00000004100472a4 */ /* 0x000fe2000f8e023f */
[----:B------:R-:W-:Y:S01]  /*0f20*/  LOP3.LUT R5, R5, 0xfffffff8, RZ, 0xc0, !PT ;  /* 0xfffffff805057812 */ /* 0x000fe200078ec0ff */
[----:B------:R-:W-:Y:S01]  /*0f30*/  IMAD.IADD R27, R27, 0x1, R7 ;  /* 0x000000011b1b7824 */ /* 0x000fe200078e0207 */
[----:B------:R-:W-:Y:S01]  /*0f40*/  SHF.R.S32.HI R2, RZ, 0x4, R3 ;  /* 0x00000004ff027819 */ /* 0x000fe20000011403 */
[----:B------:R-:W-:Y:S01]  /*0f50*/  IMAD.SHL.U32 R207, R12, 0x40, RZ ;  /* 0x000000400ccf7824 */ /* 0x000fe200078e00ff */
[----:B------:R-:W-:Y:S01]  /*0f60*/  IADD3 R23, P0, R0, R12, RZ ;  /* 0x0000000c00177210 */ /* 0x000fe20007f1e0ff */
[----:B------:R-:W-:Y:S01]  /*0f70*/  IMAD.IADD R54, R6, 0x1, -R5 ;  /* 0x0000000106367824 */ /* 0x000fe200078e0a05 */
[----:B------:R-:W-:Y:S01]  /*0f80*/  LEA.HI R205, R3, R2, RZ, 0x1 ;  /* 0x0000000203cd7211 */ /* 0x000fe200078f08ff */
[----:B------:R-:W-:Y:S01]  /*0f90*/  BSSY B0, `(.L_x_225) ;  /* 0x000007f000007945 */ /* 0x000fe20003800000 */
[----:B------:R-:W-:Y:S01]  /*0fa0*/  SHF.R.S32.HI R5, RZ, 0x1f, R0 ;  /* 0x0000001fff057819 */ /* 0x000fe20000011400 */
[----:B------:R-:W-:Y:S01]  /*0fb0*/  IMAD.SHL.U32 R18, R54, 0x8, RZ ;  /* 0x0000000836127824 */ /* 0x000fe200078e00ff */
[----:B------:R-:W-:-:S02]  /*0fc0*/  LOP3.LUT R205, R205, 0xfffffffe, RZ, 0xc0, !PT ;  /* 0xfffffffecdcd7812 */ /* 0x000fc400078ec0ff */
[----:B------:R-:W-:Y:S02]  /*0fd0*/  LEA.HI.X.SX32 R0, R12, R5, 0x1, P0 ;  /* 0x000000050c007211 */ /* 0x000fe400000f0eff */
[----:B------:R-:W-:Y:S01]  /*0fe0*/  LOP3.LUT R207, R207, 0x1c0, RZ, 0xc0, !PT ;  /* 0x000001c0cfcf7812 */ /* 0x000fe200078ec0ff */
[----:B------:R-:W-:Y:S01]  /*0ff0*/  IMAD.IADD R205, R2, 0x1, -R205 ;  /* 0x0000000102cd7824 */ /* 0x000fe200078e0acd */
[----:B------:R-:W-:Y:S01]  /*1000*/  IADD3 R5, R18, 0x80, RZ ;  /* 0x0000008012057810 */ /* 0x000fe20007ffe0ff */
[C---:B------:R-:W-:Y:S01]  /*1010*/  IMAD R2, R0.reuse, c[0x0][0x1e0], RZ ;  /* 0x0000780000027a24 */ /* 0x040fe200078e02ff */
[----:B------:R-:W-:Y:S01]  /*1020*/  LOP3.LUT R10, R207, 0x38, R18, 0xf8, !PT ;  /* 0x00000038cf0a7812 */ /* 0x000fe200078ef812 */
[----:B------:R-:W-:Y:S01]  /*1030*/  IMAD R0, R0, c[0x0][0x208], RZ ;  /* 0x0000820000007a24 */ /* 0x000fe200078e02ff */
[----:B------:R-:W-:Y:S01]  /*1040*/  SHF.R.U32.HI R207, RZ, 0x3, R207 ;  /* 0x00000003ffcf7819 */ /* 0x000fe200000116cf */
[----:B-1----:R-:W-:Y:S01]  /*1050*/  IMAD R9, R23, c[0x0][0x1e4], R2 ;  /* 0x0000790017097a24 */ /* 0x002fe200078e0202 */
[----:B------:R-:W-:Y:S01]  /*1060*/  LOP3.LUT R3, R3, 0xfffffff0, RZ, 0xc0, !PT ;  /* 0xfffffff003037812 */ /* 0x000fe200078ec0ff */
[----:B------:R-:W-:Y:S01]  /*1070*/  IMAD R7, R23, c[0x0][0x20c], R0 ;  /* 0x0000830017077a24 */ /* 0x000fe200078e0200 */
[----:B------:R-:W-:Y:S01]  /*1080*/  LOP3.LUT R207, R10, R207, RZ, 0x3c, !PT ;  /* 0x000000cf0acf7212 */ /* 0x000fe200078e3cff */
[----:B------:R-:W-:Y:S01]  /*1090*/  IMAD R0, R54, 0x20, R12 ;  /* 0x0000002036007824 */ /* 0x000fe200078e020c */
[----:B---3--:R-:W-:Y:S01]  /*10a0*/  SHF.R.S32.HI R10, RZ, 0x1f, R4 ;  /* 0x0000001fff0a7819 */ /* 0x008fe20000011404 */
[----:B------:R-:W-:Y:S01]  /*10b0*/  IMAD.IADD R16, R6, 0x1, -R3 ;  /* 0x0000000106107824 */ /* 0x000fe200078e0a03 */
[----:B------:R-:W-:Y:S01]  /*10c0*/  PLOP3.LUT P0, PT, PT, PT, UP2, 0x80, 0x0 ;  /* 0x000000000000781c */ /* 0x000fe20003f0f028 */
[----:B------:R-:W-:Y:S01]  /*10d0*/  IMAD.WIDE.U32 R26, R4, c[0x0][0x1b8], R26 ;  /* 0x00006e00041a7a25 */ /* 0x000fe200078e001a */
[----:B------:R-:W-:-:S02]  /*10e0*/  IADD3 R0, R0, UR7, RZ ;  /* 0x0000000700007c10 */ /* 0x000fc4000fffe0ff */
[----:B------:R-:W-:Y:S01]  /*10f0*/  ISETP.GE.AND P1, PT, R5, c[0x0][0x1d4], PT ;  /* 0x0000750005007a0c */ /* 0x000fe20003f26270 */
[----:B------:R-:W-:Y:S01]  /*1100*/  IMAD R5, R10, c[0x0][0x1b8], RZ ;  /* 0x00006e000a057a24 */ /* 0x000fe200078e02ff */
[----:B------:R-:W-:Y:S01]  /*1110*/  SHF.R.S32.HI R19, RZ, 0x1f, R18 ;  /* 0x0000001fff137819 */ /* 0x000fe20000011412 */
[----:B------:R-:W-:Y:S01]  /*1120*/  @P2 IMAD.HI.U32 R13, R0, c[0x0][0x2c8], RZ ;  /* 0x0000b200000d2a27 */ /* 0x000fe200078e00ff */
[----:B------:R-:W-:Y:S02]  /*1130*/  SHF.R.S32.HI R3, RZ, 0x1f, R208 ;  /* 0x0000001fff037819 */ /* 0x000fe400000114d0 */
[----:B------:R-:W-:Y:S01]  /*1140*/  SEL R11, R208, RZ, !P5 ;  /* 0x000000ffd00b7207 */ /* 0x000fe20006800000 */
[----:B------:R-:W-:Y:S01]  /*1150*/  IMAD R20, R4, c[0x0][0x1bc], R5 ;  /* 0x00006f0004147a24 */ /* 0x000fe200078e0205 */
[----:B------:R-:W-:Y:S01]  /*1160*/  SEL R2, R3, RZ, !P5 ;  /* 0x000000ff03027207 */ /* 0x000fe20006800000 */
[----:B------:R-:W-:Y:S01]  /*1170*/  IMAD.WIDE.U32 R24, R23, c[0x0][0x1e0], R18 ;  /* 0x0000780017187a25 */ /* 0x000fe200078e0012 */
[----:B------:R-:W-:-:S02]  /*1180*/  SHF.R.S32.HI R5, RZ, 0x1f, R16 ;  /* 0x0000001fff057819 */ /* 0x000fc40000011410 */
[----:B------:R-:W-:Y:S01]  /*1190*/  IADD3 R21, R27, R20, RZ ;  /* 0x000000141b157210 */ /* 0x000fe20007ffe0ff */
[----:B------:R-:W-:Y:S01]  /*11a0*/  IMAD.WIDE.U32 R22, R23, c[0x0][0x208], R18 ;  /* 0x0000820017167a25 */ /* 0x000fe200078e0012 */
[----:B------:R-:W-:-:S03]  /*11b0*/  LEA.HI R5, R5, R16, RZ, 0x3 ;  /* 0x0000001005057211 */ /* 0x000fc600078f18ff */
[----:B------:R-:W-:Y:S01]  /*11c0*/  IMAD.MOV.U32 R14, RZ, RZ, R0 ;  /* 0x000000ffff0e7224 */ /* 0x000fe200078e0000 */
[----:B------:R-:W-:Y:S01]  /*11d0*/  @P0 SHF.R.U32.HI R14, RZ, c[0x0][0x2cc], R13 ;  /* 0x0000b300ff0e0a19 */ /* 0x000fe2000001160d */
[----:B------:R-:W-:Y:S01]  /*11e0*/  IMAD R2, R2, c[0x0][0x1c0], RZ ;  /* 0x0000700002027a24 */ /* 0x000fe200078e02ff */
[----:B------:R-:W-:Y:S01]  /*11f0*/  LOP3.LUT R15, R5, 0xfffffff8, RZ, 0xc0, !PT ;  /* 0xfffffff8050f7812 */ /* 0x000fe200078ec0ff */
[----:B------:R-:W-:Y:S02]  /*1200*/  IMAD.MOV.U32 R20, RZ, RZ, R26 ;  /* 0x000000ffff147224 */ /* 0x000fe400078e001a */
[----:B------:R-:W-:Y:S01]  /*1210*/  IMAD.IADD R23, R23, 0x1, R7 ;  /* 0x0000000117177824 */ /* 0x000fe200078e0207 */
[----:B------:R-:W-:Y:S01]  /*1220*/  IADD3 R7, -R14, RZ, RZ ;  /* 0x000000ff0e077210 */ /* 0x000fe20007ffe1ff */
[----:B------:R-:W-:Y:S01]  /*1230*/  IMAD.IADD R25, R25, 0x1, R9 ;  /* 0x0000000119197824 */ /* 0x000fe200078e0209 */
[----:B------:R-:W-:Y:S01]  /*1240*/  SHF.R.S32.HI R9, RZ, 0x1f, R14 ;  /* 0x0000001fff097819 */ /* 0x000fe2000001140e */
[----:B------:R-:W-:-:S02]  /*1250*/  IMAD R2, R11, c[0x0][0x1c4], R2 ;  /* 0x000071000b027a24 */ /* 0x000fc400078e0202 */
[----:B------:R-:W-:-:S04]  /*1260*/  IMAD.WIDE.U32 R20, R11, c[0x0][0x1c0], R20 ;  /* 0x000070000b147a25 */ /* 0x000fc800078e0014 */
[----:B------:R-:W-:Y:S02]  /*1270*/  IMAD R7, R7, c[0x0][0x2c4], R0 ;  /* 0x0000b10007077a24 */ /* 0x000fe400078e0200 */
[----:B------:R-:W-:Y:S02]  /*1280*/  IMAD.IADD R21, R21, 0x1, R2 ;  /* 0x0000000115157824 */ /* 0x000fe400078e0202 */
[----:B------:R-:W-:Y:S01]  /*1290*/  IMAD R9, R9, c[0x0][0x1b0], RZ ;  /* 0x00006c0009097a24 */ /* 0x000fe200078e02ff */
[----:B------:R-:W-:Y:S01]  /*12a0*/  SHF.R.S32.HI R0, RZ, 0x1f, R7 ;  /* 0x0000001fff007819 */ /* 0x000fe20000011407 */
[----:B------:R-:W-:Y:S02]  /*12b0*/  IMAD.IADD R15, R16, 0x1, -R15 ;  /* 0x00000001100f7824 */ /* 0x000fe400078e0a0f */
[----:B------:R-:W-:Y:S02]  /*12c0*/  IMAD R11, R10, c[0x0][0x1e8], RZ ;  /* 0x00007a000a0b7a24 */ /* 0x000fe400078e02ff */
[C---:B------:R-:W-:Y:S01]  /*12d0*/  IMAD R9, R14.reuse, c[0x0][0x1b4], R9 ;  /* 0x00006d000e097a24 */ /* 0x040fe200078e0209 */
[C---:B------:R-:W-:Y:S01]  /*12e0*/  LOP3.LUT P6, RZ, R15.reuse, 0x4, RZ, 0xc0, !PT ;  /* 0x000000040fff7812 */ /* 0x040fe200078cc0ff */
[----:B------:R-:W-:Y:S01]  /*12f0*/  IMAD.WIDE.U32 R16, R14, c[0x0][0x1b0], R20 ;  /* 0x00006c000e107a25 */ /* 0x000fe200078e0014 */
[----:B------:R-:W-:-:S03]  /*1300*/  LOP3.LUT P0, RZ, R15, 0x2, RZ, 0xc0, !PT ;  /* 0x000000020fff7812 */ /* 0x000fc6000780c0ff */
[----:B------:R-:W-:Y:S01]  /*1310*/  IMAD R13, R10, c[0x0][0x210], RZ ;  /* 0x000084000a0d7a24 */ /* 0x000fe200078e02ff */
[----:B------:R-:W-:Y:S01]  /*1320*/  LEA.HI R10, R83, R6, RZ, 0x6 ;  /* 0x00000006530a7211 */ /* 0x000fe200078f30ff */
[C---:B------:R-:W-:Y:S02]  /*1330*/  IMAD R11, R4.reuse, c[0x0][0x1ec], R11 ;  /* 0x00007b00040b7a24 */ /* 0x040fe400078e020b */
[----:B------:R-:W-:Y:S01]  /*1340*/  IMAD.WIDE.U32 R212, R4, c[0x0][0x1e8], R24 ;  /* 0x00007a0004d47a25 */ /* 0x000fe200078e0018 */
[----:B------:R-:W-:-:S03]  /*1350*/  SHF.L.U32 R10, R10, 0x3, RZ ;  /* 0x000000030a0a7819 */ /* 0x000fc600000006ff */
[----:B------:R-:W-:Y:S01]  /*1360*/  IMAD.IADD R17, R17, 0x1, R9 ;  /* 0x0000000111117824 */ /* 0x000fe200078e0209 */
[----:B------:R-:W-:Y:S01]  /*1370*/  LOP3.LUT R207, R207, 0xfffffe00, R10, 0xf8, !PT ;  /* 0xfffffe00cfcf7812 */ /* 0x000fe200078ef80a */
[----:B------:R-:W-:Y:S02]  /*1380*/  IMAD R0, R0, c[0x0][0x1a8], RZ ;  /* 0x00006a0000007a24 */ /* 0x000fe400078e02ff */
[C---:B------:R-:W-:Y:S02]  /*1390*/  IMAD R13, R4.reuse, c[0x0][0x214], R13 ;  /* 0x00008500040d7a24 */ /* 0x040fe400078e020d */
[----:B------:R-:W-:-:S04]  /*13a0*/  IMAD.WIDE.U32 R20, R4, c[0x0][0x210], R22 ;  /* 0x0000840004147a25 */ /* 0x000fc800078e0016 */
[----:B------:R-:W-:Y:S01]  /*13b0*/  IMAD.IADD R213, R213, 0x1, R11 ;  /* 0x00000001d5d57824 */ /* 0x000fe200078e020b */
[----:B------:R-:W-:Y:S01]  /*13c0*/  IADD3 R11, R12, UR7, RZ ;  /* 0x000000070c0b7c10 */ /* 0x000fe2000fffe0ff */
[----:B------:R-:W-:Y:S01]  /*13d0*/  IMAD.SHL.U32 R4, R15, 0x40, RZ ;  /* 0x000000400f047824 */ /* 0x000fe200078e00ff */
[----:B------:R-:W-:Y:S01]  /*13e0*/  IADD3 R21, R21, R13, RZ ;  /* 0x0000000d15157210 */ /* 0x000fe20007ffe0ff */
[C---:B------:R-:W-:Y:S02]  /*13f0*/  IMAD R0, R7.reuse, c[0x0][0x1ac], R0 ;  /* 0x00006b0007007a24 */ /* 0x040fe400078e0200 */
[----:B------:R-:W-:Y:S01]  /*1400*/  IMAD.WIDE.U32 R16, R7, c[0x0][0x1a8], R16 ;  /* 0x00006a0007107a25 */ /* 0x000fe200078e0010 */
[----:B------:R-:W-:-:S03]  /*1410*/  LOP3.LUT R4, R4, 0x1c0, RZ, 0xc0, !PT ;  /* 0x000001c004047812 */ /* 0x000fc600078ec0ff */
[----:B------:R-:W-:Y:S01]  /*1420*/  IMAD.SHL.U32 R15, R205, 0x8, RZ ;  /* 0x00000008cd0f7824 */ /* 0x000fe200078e00ff */
[----:B------:R-:W-:Y:S01]  /*1430*/  LEA R14, P2, R16, c[0x0][0x160], 0x1 ;  /* 0x00005800100e7a11 */ /* 0x000fe200078408ff */
[----:B------:R-:W-:Y:S02]  /*1440*/  IMAD.IADD R0, R17, 0x1, R0 ;  /* 0x0000000111007824 */ /* 0x000fe400078e0200 */
[----:B------:R-:W-:Y:S01]  /*1450*/  IMAD.MOV.U32 R2, RZ, RZ, 0x10 ;  /* 0x00000010ff027424 */ /* 0x000fe200078e00ff */
[----:B------:R-:W-:Y:S01]  /*1460*/  LOP3.LUT R7, R4, 0x8, R15, 0xf8, !PT ;  /* 0x0000000804077812 */ /* 0x000fe200078ef80f */
[----:B------:R-:W-:Y:S01]  /*1470*/  IMAD.SHL.U32 R5, R5, 0x40, RZ ;  /* 0x0000004005057824 */ /* 0x000fe200078e00ff */
[----:B------:R-:W-:Y:S02]  /*1480*/  SHF.R.U32.HI R4, RZ, 0x3, R4 ;  /* 0x00000003ff047819 */ /* 0x000fe40000011604 */
[----:B------:R-:W-:Y:S02]  /*1490*/  LEA.HI.X R13, R16, c[0x0][0x164], R0, 0x1, P2 ;  /* 0x00005900100d7a11 */ /* 0x000fe400010f0c00 */
[----:B------:R-:W-:Y:S01]  /*14a0*/  LOP3.LUT R4, R7, R4, RZ, 0x3c, !PT ;  /* 0x0000000407047212 */ /* 0x000fe200078e3cff */
[----:B------:R1:W3:Y:S01]  /*14b0*/  SHFL.IDX PT, R16, R14, RZ, 0x181f ;  /* 0x00181fff0e107589 */ /* 0x0002e200000e0000 */
[----:B------:R-:W-:-:S02]  /*14c0*/  IADD3 R7, R18, 0x40, RZ ;  /* 0x0000004012077810 */ /* 0x000fc40007ffe0ff */
[----:B------:R-:W-:Y:S01]  /*14d0*/  SEL R2, R2, 0xfffffff0, !P0 ;  /* 0xfffffff002027807 */ /* 0x000fe20004000000 */
[----:B------:R1:W4:Y:S01]  /*14e0*/  SHFL.IDX PT, R17, R13, RZ, 0x181f ;  /* 0x00181fff0d117589 */ /* 0x00032200000e0000 */
[C---:B------:R-:W-:Y:S02]  /*14f0*/  ISETP.GE.AND P2, PT, R7.reuse, c[0x0][0x1d4], PT ;  /* 0x0000750007007a0c */ /* 0x040fe40003f46270 */
[----:B------:R-:W-:Y:S02]  /*1500*/  ISETP.GE.AND P0, PT, R7, c[0x0][0x198], PT ;  /* 0x0000660007007a0c */ /* 0x000fe40003f06270 */
[----:B------:R-:W-:Y:S02]  /*1510*/  LOP3.LUT R4, R4, 0xfffffe00, R5, 0xf8, !PT ;  /* 0xfffffe0004047812 */ /* 0x000fe400078ef805 */
[----:B--2---:R-:W-:Y:S01]  /*1520*/  @P3 SHF.R.S32.HI R9, RZ, 0x1f, R8 ;  /* 0x0000001fff093819 */ /* 0x004fe20000011408 */
[----:B------:R-:W-:Y:S02]  /*1530*/  @!P3 IMAD.MOV.U32 R8, RZ, RZ, R208 ;  /* 0x000000ffff08b224 */ /* 0x000fe400078e00d0 */
[----:B------:R-:W-:Y:S01]  /*1540*/  @!P3 IMAD.MOV.U32 R9, RZ, RZ, R3 ;  /* 0x000000ffff09b224 */ /* 0x000fe200078e0003 */
[----:B------:R-:W-:Y:S01]  /*1550*/  ISETP.GE.AND P3, PT, R18, c[0x0][0x1d4], PT ;  /* 0x0000750012007a0c */ /* 0x000fe20003f66270 */
[----:B------:R-:W-:Y:S01]  /*1560*/  IMAD.MOV.U32 R3, RZ, RZ, 0x20 ;  /* 0x00000020ff037424 */ /* 0x000fe200078e00ff */
[----:B------:R-:W-:Y:S01]  /*1570*/  SEL R210, R8, RZ, !P4 ;  /* 0x000000ff08d27207 */ /* 0x000fe20006000000 */
[----:B------:R-:W-:Y:S01]  /*1580*/  IMAD.SHL.U32 R8, R54, 0x8, RZ ;  /* 0x0000000836087824 */ /* 0x000fe200078e00ff */
[----:B------:R-:W-:-:S02]  /*1590*/  SEL R215, R9, RZ, !P4 ;  /* 0x000000ff09d77207 */ /* 0x000fc40006000000 */
[----:B------:R-:W-:Y:S01]  /*15a0*/  ISETP.GE.AND P4, PT, R11, UR4, PT ;  /* 0x000000040b007c0c */ /* 0x000fe2000bf86270 */
[----:B------:R-:W-:Y:S01]  /*15b0*/  IMAD.WIDE.U32 R212, R210, c[0x0][0x1f0], R212 ;  /* 0x00007c00d2d47a25 */ /* 0x000fe200078e00d4 */
[----:B------:R-:W-:Y:S02]  /*15c0*/  IADD3 R0, R8, 0x80, RZ ;  /* 0x0000008008007810 */ /* 0x000fe40007ffe0ff */
[----:B------:R-:W-:Y:S01]  /*15d0*/  SEL R3, R3, 0xffffffe0, !P6 ;  /* 0xffffffe003037807 */ /* 0x000fe20007000000 */
[C---:B------:R-:W-:Y:S01]  /*15e0*/  IMAD R219, R215.reuse, c[0x0][0x1f0], RZ ;  /* 0x00007c00d7db7a24 */ /* 0x040fe200078e02ff */
[----:B------:R-:W-:Y:S01]  /*15f0*/  ISETP.GE.AND P6, PT, R0, c[0x0][0x198], PT ;  /* 0x0000660000007a0c */ /* 0x000fe20003fc6270 */
[----:B------:R-:W-:Y:S01]  /*1600*/  IMAD R215, R215, c[0x0][0x218], RZ ;  /* 0x00008600d7d77a24 */ /* 0x000fe200078e02ff */
[----:B------:R-:W-:Y:S01]  /*1610*/  ISETP.GE.AND P5, PT, R8, c[0x0][0x198], PT ;  /* 0x0000660008007a0c */ /* 0x000fe20003fa6270 */
[C---:B------:R-:W-:Y:S01]  /*1620*/  IMAD R219, R210.reuse, c[0x0][0x1f4], R219 ;  /* 0x00007d00d2db7a24 */ /* 0x040fe200078e02db */
[----:B------:R-:W-:Y:S01]  /*1630*/  P2R R9, PR, RZ, 0x40 ;  /* 0x00000040ff097803 */ /* 0x000fe20000000000 */
[----:B------:R-:W-:-:S02]  /*1640*/  IMAD R215, R210, c[0x0][0x21c], R215 ;  /* 0x00008700d2d77a24 */ /* 0x000fc400078e02d7 */
[----:B------:R-:W-:-:S04]  /*1650*/  IMAD.WIDE.U32 R210, R210, c[0x0][0x218], R20 ;  /* 0x00008600d2d27a25 */ /* 0x000fc800078e0014 */
[----:B------:R-:W-:Y:S02]  /*1660*/  IMAD.IADD R219, R213, 0x1, R219 ;  /* 0x00000001d5db7824 */ /* 0x000fe400078e02db */
[----:B------:R-:W-:Y:S01]  /*1670*/  IMAD.IADD R215, R211, 0x1, R215 ;  /* 0x00000001d3d77824 */ /* 0x000fe200078e02d7 */
[----:B------:R-:W-:Y:S05]  /*1680*/  @P4 BRA `(.L_x_226) ;  /* 0x000000f000004947 */ /* 0x000fea0003800000 */
[----:B-1-34-:R-:W-:Y:S02]  /*1690*/  SHF.R.S32.HI R10, RZ, 0x1f, R7 ;  /* 0x0000001fff0a7819 */ /* 0x01afe40000011407 */
[----:B------:R-:W-:Y:S02]  /*16a0*/  SHF.R.S32.HI R5, RZ, 0x1f, R0 ;  /* 0x0000001fff057819 */ /* 0x000fe40000011400 */
[----:B------:R-:W-:Y:S01]  /*16b0*/  LEA.HI R9, R10, R7, RZ, 0x3 ;  /* 0x000000070a097211 */ /* 0x000fe200078f18ff */
[----:B------:R-:W-:Y:S01]  /*16c0*/  IMAD.SHL.U32 R10, R207, 0x2, RZ ;  /* 0x00000002cf0a7824 */ /* 0x000fe200078e00ff */
[----:B------:R-:W-:Y:S02]  /*16d0*/  LEA.HI R5, R5, R0, RZ, 0x3 ;  /* 0x0000000005057211 */ /* 0x000fe400078f18ff */
[----:B------:R-:W-:-:S02]  /*16e0*/  LEA R20, P4, R8, R16, 0x1 ;  /* 0x0000001008147211 */ /* 0x000fc400078808ff */
[----:B------:R-:W-:Y:S02]  /*16f0*/  LOP3.LUT R9, R9, 0xfffffff8, RZ, 0xc0, !PT ;  /* 0xfffffff809097812 */ /* 0x000fe400078ec0ff */
[----:B------:R-:W-:Y:S02]  /*1700*/  LOP3.LUT R5, R5, 0xfffffff8, RZ, 0xc0, !PT ;  /* 0xfffffff805057812 */ /* 0x000fe400078ec0ff */
[----:B------:R-:W-:Y:S01]  /*1710*/  LEA.HI.X R21, R8, R17, R19, 0x1, P4 ;  /* 0x0000001108157211 */ /* 0x000fe200020f0c13 */
[----:B------:R-:W-:-:S04]  /*1720*/  IMAD.WIDE R22, R9, 0x2, R16 ;  /* 0x0000000209167825 */ /* 0x000fc800078e0210 */
[----:B------:R-:W-:Y:S01]  /*1730*/  IMAD.WIDE R16, R5, 0x2, R16 ;  /* 0x0000000205107825 */ /* 0x000fe200078e0210 */
[----:B------:R-:W-:Y:S01]  /*1740*/  @!PT LDS RZ, [RZ] ;  /* 0x00000000fffff984 */ /* 0x000fe20000000800 */
[----:B------:R1:W-:Y:S04]  /*1750*/  LDGSTS.E.BYPASS.LTC128B.128 [R10+0xc100], [R20.64], !P5 ;  /* 0x0c100000140a7fae */ /* 0x0003e8000e901d52 */
[----:B------:R1:W-:Y:S04]  /*1760*/  LDGSTS.E.BYPASS.LTC128B.128 [R10+0x10100], [R22.64], !P0 ;  /* 0x10100000160a7fae */ /* 0x0003e8000c101d52 */
[----:B------:R1:W-:Y:S02]  /*1770*/  LDGSTS.E.BYPASS.LTC128B.128 [R10+0x14100], [R16.64], !P6 ;  /* 0x14100000100a7fae */ /* 0x0003e4000f101d52 */
.L_x_226:
[----:B-1-34-:R-:W-:Y:S05]  /*1780*/  BSYNC B0 ;  /* 0x0000000000007941 */ /* 0x01afea0003800000 */
.L_x_225:
[----:B------:R-:W-:Y:S01]  /*1790*/  IADD3 R5, R11, 0x20, RZ ;  /* 0x000000200b057810 */ /* 0x000fe20007ffe0ff */
[----:B------:R1:W2:Y:S01]  /*17a0*/  SHFL.IDX PT, R21, R13, 0x1, 0x181f ;  /* 0x00381f000d157f89 */ /* 0x0002a200000e0000 */
[----:B------:R-:W-:Y:S02]  /*17b0*/  BSSY B0, `(.L_x_227) ;  /* 0x0000014000007945 */ /* 0x000fe40003800000 */
[----:B------:R-:W-:Y:S01]  /*17c0*/  ISETP.GE.AND P4, PT, R5, UR4, PT ;  /* 0x0000000405007c0c */ /* 0x000fe2000bf86270 */
        /* <DEDUP_REMOVED lines=18> */
.L_x_228:
[----:B------:R-:W-:Y:S05]  /*18f0*/  BSYNC B0 ;  /* 0x0000000000007941 */ /* 0x000fea0003800000 */
.L_x_227:
[----:B------:R-:W-:Y:S01]  /*1900*/  IADD3 R5, R11, 0x40, RZ ;  /* 0x000000400b057810 */ /* 0x000fe20007ffe0ff */
[----:B--2---:R2:W4:Y:S01]  /*1910*/  SHFL.IDX PT, R21, R13, 0x2, 0x181f ;  /* 0x00581f000d157f89 */ /* 0x00452200000e0000 */
[----:B------:R-:W-:Y:S02]  /*1920*/  BSSY B0, `(.L_x_229) ;  /* 0x0000014000007945 */ /* 0x000fe40003800000 */
[----:B------:R-:W-:Y:S01]  /*1930*/  ISETP.GE.AND P4, PT, R5, UR4, PT ;  /* 0x0000000405007c0c */ /* 0x000fe2000bf86270 */
        /* <DEDUP_REMOVED lines=18> */
.L_x_230:
[----:B------:R-:W-:Y:S05]  /*1a60*/  BSYNC B0 ;  /* 0x0000000000007941 */ /* 0x000fea0003800000 */
.L_x_229:
[----:B---3--:R-:W3:Y:S01]  /*1a70*/  SHFL.IDX PT, R16, R14, 0x3, 0x181f ;  /* 0x00781f000e107f89 */ /* 0x008ee200000e0000 */
[----:B------:R-:W-:Y:S01]  /*1a80*/  IADD3 R11, R11, 0x60, RZ ;  /* 0x000000600b0b7810 */ /* 0x000fe20007ffe0ff */
[----:B------:R-:W-:Y:S01]  /*1a90*/  UIADD3 UR20, UR14, -0x1, URZ ;  /* 0xffffffff0e147890 */ /* 0x000fe2000fffe03f */
[----:B------:R-:W-:Y:S01]  /*1aa0*/  IMAD.SHL.U32 R207, R207, 0x2, RZ ;  /* 0x00000002cfcf7824 */ /* 0x000fe200078e00ff */
[----:B------:R-:W5:Y:S01]  /*1ab0*/  SHFL.IDX PT, R17, R13, 0x3, 0x181f ;  /* 0x00781f000d117f89 */ /* 0x000f6200000e0000 */
[----:B------:R-:W-:Y:S01]  /*1ac0*/  ISETP.GE.AND P6, PT, R11, UR4, PT ;  /* 0x000000040b007c0c */ /* 0x000fe2000bfc6270 */
[----:B------:R-:W-:Y:S01]  /*1ad0*/  USHF.L.U32 UR15, UR20, 0x6, URZ ;  /* 0x00000006140f7899 */ /* 0x000fe2000800063f */
[----:B------:R-:W-:Y:S01]  /*1ae0*/  IMAD.MOV.U32 R218, RZ, RZ, R212 ;  /* 0x000000ffffda7224 */ /* 0x000fe200078e00d4 */
[----:B------:R-:W-:Y:S01]  /*1af0*/  ULDC.64 UR4, c[0x0][0x1e0] ;  /* 0x0000780000047ab9 */ /* 0x000fe20000000a00 */
[CC--:B------:R-:W-:Y:S01]  /*1b00*/  LEA.HI R80, R83.reuse, R6.reuse, RZ, 0x5 ;  /* 0x0000000653507211 */ /* 0x0c0fe200078f28ff */
[----:B------:R-:W-:Y:S01]  /*1b10*/  UMOV UR10, 0x6 ;  /* 0x00000006000a7882 */ /* 0x000fe20000000000 */
[----:B------:R-:W-:Y:S01]  /*1b20*/  LEA.HI R83, R83, R6, RZ, 0x2 ;  /* 0x0000000653537211 */ /* 0x000fe200078f10ff */
[----:B------:R-:W-:Y:S01]  /*1b30*/  IMAD.U32 R5, RZ, RZ, UR15 ;  /* 0x0000000fff057e24 */ /* 0x000fe2000f8e00ff */
[----:B------:R-:W-:Y:S01]  /*1b40*/  USHF.L.U32 UR22, UR4, 0x6, URZ ;  /* 0x0000000604167899 */ /* 0x000fe2000800063f */
[----:B------:R-:W-:Y:S01]  /*1b50*/  SHF.R.S32.HI R81, RZ, 0x5, R80 ;  /* 0x00000005ff517819 */ /* 0x000fe20000011450 */
[----:B------:R-:W-:Y:S01]  /*1b60*/  USHF.L.U64.HI UR21, UR4, UR10, UR5 ;  /* 0x0000000a04157299 */ /* 0x000fe20008010205 */
[----:B------:R-:W-:Y:S01]  /*1b70*/  LOP3.LUT R83, R83, 0xfffffffc, RZ, 0xc0, !PT ;  /* 0xfffffffc53537812 */ /* 0x000fe200078ec0ff */
[----:B------:R-:W-:Y:S01]  /*1b80*/  USHF.R.S32.HI UR11, URZ, 0x1f, UR20 ;  /* 0x0000001f3f0b7899 */ /* 0x000fe20008011414 */
[----:B------:R-:W-:Y:S01]  /*1b90*/  @!P6 SHF.R.S32.HI R10, RZ, 0x1f, R7 ;  /* 0x0000001fff0ae819 */ /* 0x000fe20000011407 */
[----:B------:R-:W-:Y:S01]  /*1ba0*/  UIMAD UR12, UR21, UR20, URZ ;  /* 0x00000014150c72a4 */ /* 0x000fe2000f8e023f */
[----:B------:R-:W-:Y:S01]  /*1bb0*/  IMAD R206, R81, 0x400, R4 ;  /* 0x0000040051ce7824 */ /* 0x000fe200078e0204 */
[----:B------:R-:W-:Y:S01]  /*1bc0*/  USHF.L.U32 UR13, UR4, 0x5, URZ ;  /* 0x00000005040d7899 */ /* 0x000fe2000800063f */
[----:B------:R-:W-:Y:S01]  /*1bd0*/  @!P6 LEA.HI R9, R10, R7, RZ, 0x3 ;  /* 0x000000070a09e211 */ /* 0x000fe200078f18ff */
[----:B------:R-:W-:Y:S01]  /*1be0*/  IMAD.U32 R7, RZ, RZ, UR22 ;  /* 0x00000016ff077e24 */ /* 0x000fe2000f8e00ff */
[----:B---3--:R-:W-:Y:S01]  /*1bf0*/  @!P6 LEA R20, P4, R8, R16, 0x1 ;  /* 0x000000100814e211 */ /* 0x008fe200078808ff */
[----:B------:R-:W-:Y:S01]  /*1c00*/  UIMAD UR12, UR11, UR22, UR12 ;  /* 0x000000160b0c72a4 */ /* 0x000fe2000f8e020c */
[----:B------:R-:W-:Y:S01]  /*1c10*/  IADD3 R10, -R5, UR9, -R12 ;  /* 0x00000009050a7c10 */ /* 0x000fe2000fffe90c */
[----:B------:R-:W-:Y:S01]  /*1c20*/  IMAD.SHL.U32 R206, R206, 0x2, RZ ;  /* 0x00000002cece7824 */ /* 0x000fe200078e00ff */
[----:B----45:R-:W-:Y:S01]  /*1c30*/  @!P6 LEA.HI.X R21, R8, R17, R19, 0x1, P4 ;  /* 0x000000110815e211 */ /* 0x030fe200020f0c13 */
[----:B------:R-:W-:Y:S01]  /*1c40*/  IMAD.WIDE.U32 R18, R7, UR20, R218 ;  /* 0x0000001407127c25 */ /* 0x000fe2000f8e00da */
[----:B------:R-:W-:Y:S01]  /*1c50*/  @!P6 LOP3.LUT R9, R9, 0xfffffff8, RZ, 0xc0, !PT ;  /* 0xfffffff80909e812 */ /* 0x000fe200078ec0ff */
[----:B------:R-:W-:Y:S01]  /*1c60*/  UISETP.GT.AND UP0, UPT, UR20, UR8, UPT ;  /* 0x000000081400728c */ /* 0x000fe2000bf04270 */
[C---:B------:R-:W-:Y:S01]  /*1c70*/  ISETP.GE.AND P4, PT, R10.reuse, 0x21, PT ;  /* 0x000000210a00780c */ /* 0x040fe20003f86270 */
[----:B------:R-:W-:Y:S01]  /*1c80*/  @!PT LDS RZ, [RZ] ;  /* 0x00000000fffff984 */ /* 0x000fe20000000800 */
[----:B------:R3:W-:Y:S01]  /*1c90*/  @!P6 LDGSTS.E.BYPASS.LTC128B.128 [R207+0xf100], [R20.64], !P5 ;  /* 0x0f10000014cfefae */ /* 0x0007e2000e901d52 */
[----:B------:R-:W-:Y:S01]  /*1ca0*/  ISETP.GE.AND P5, PT, R10, 0x1, PT ;  /* 0x000000010a00780c */ /* 0x000fe20003fa6270 */
[----:B------:R-:W-:Y:S01]  /*1cb0*/  @!P6 IMAD.WIDE R22, R9, 0x2, R16 ;  /* 0x000000020916e825 */ /* 0x000fe200078e0210 */
[----:B------:R-:W-:Y:S01]  /*1cc0*/  IADD3 R9, R19, UR12, RZ ;  /* 0x0000000c13097c10 */ /* 0x000fe2000fffe0ff */
[----:B------:R-:W-:-:S02]  /*1cd0*/  UMOV UR12, 0x5 ;  /* 0x00000005000c7882 */ /* 0x000fc40000000000 */
[----:B------:R-:W-:Y:S01]  /*1ce0*/  USHF.L.U64.HI UR12, UR4, UR12, UR5 ;  /* 0x0000000c040c7299 */ /* 0x000fe20008010205 */
[----:B------:R3:W-:Y:S01]  /*1cf0*/  @!P6 LDGSTS.E.BYPASS.LTC128B.128 [R207+0x13100], [R22.64], !P0 ;  /* 0x1310000016cfefae */ /* 0x0007e2000c101d52 */
[--C-:B------:R-:W-:Y:S01]  /*1d00*/  IMAD R202, R2, 0x2, R206.reuse ;  /* 0x0000000202ca7824 */ /* 0x100fe200078e02ce */
[----:B------:R-:W-:Y:S01]  /*1d10*/  ULDC.64 UR4, c[0x0][0x208] ;  /* 0x0000820000047ab9 */ /* 0x000fe20000000a00 */
[C---:B------:R-:W-:Y:S01]  /*1d20*/  IMAD R201, R3.reuse, 0x2, R206 ;  /* 0x0000000203c97824 */ /* 0x040fe200078e02ce */
[----:B------:R-:W-:Y:S01]  /*1d30*/  UIMAD UR11, UR11, UR4, URZ ;  /* 0x000000040b0b72a4 */ /* 0x000fe2000f8e023f */
[----:B------:R-:W-:Y:S01]  /*1d40*/  IMAD R199, R3, 0x2, R202 ;  /* 0x0000000203c77824 */ /* 0x000fe200078e02ca */
[----:B------:R-:W-:Y:S01]  /*1d50*/  UIMAD.WIDE.U32 UR24, UR20, UR4, URZ ;  /* 0x00000004141872a5 */ /* 0x000fe2000f8e003f */
[C---:B-12---:R-:W-:Y:S01]  /*1d60*/  @P5 LEA R14, P0, R18.reuse, c[0x0][0x1c8], 0x1 ;  /* 0x00007200120e5a11 */ /* 0x046fe200078008ff */
[----:B------:R-:W-:Y:S02]  /*1d70*/  UIMAD UR11, UR20, UR5, UR11 ;  /* 0x00000005140b72a4 */ /* 0x000fe4000f8e020b */
[----:B------:R-:W-:Y:S01]  /*1d80*/  USHF.L.U64.HI UR10, UR4, UR10, UR5 ;  /* 0x0000000a040a7299 */ /* 0x000fe20008010205 */
[C---:B------:R-:W-:Y:S01]  /*1d90*/  @P5 LEA.HI.X R15, R18.reuse, c[0x0][0x1cc], R9, 0x1, P0 ;  /* 0x00007300120f5a11 */ /* 0x040fe200000f0c09 */
[----:B------:R-:W-:Y:S01]  /*1da0*/  UIADD3 UR11, UR25, UR11, URZ ;  /* 0x0000000b190b7290 */ /* 0x000fe2000fffe03f */
[----:B------:R-:W-:Y:S01]  /*1db0*/  @P4 IADD3 R10, P0, R18, UR13, RZ ;  /* 0x0000000d120a4c10 */ /* 0x000fe2000ff1e0ff */
[----:B------:R-:W-:-:S03]  /*1dc0*/  @UP0 UIADD3 UR5, UR14, -0x2, URZ ;  /* 0xfffffffe0e050890 */ /* 0x000fc6000fffe03f */
[----:B------:R-:W-:Y:S01]  /*1dd0*/  @P4 IADD3.X R9, R9, UR12, RZ, P0, !PT ;  /* 0x0000000c09094c10 */ /* 0x000fe200087fe4ff */
[----:B------:R-:W-:Y:S01]  /*1de0*/  IMAD.U32 R13, RZ, RZ, UR11 ;  /* 0x0000000bff0d7e24 */ /* 0x000fe2000f8e00ff */
[C---:B------:R-:W-:Y:S01]  /*1df0*/  @P4 LEA R18, P0, R10.reuse, c[0x0][0x1c8], 0x1 ;  /* 0x000072000a124a11 */ /* 0x040fe200078008ff */
[----:B------:R-:W-:Y:S02]  /*1e00*/  USHF.L.U32 UR11, UR4, 0x6, URZ ;  /* 0x00000006040b7899 */ /* 0x000fe4000800063f */
[----:B------:R-:W-:Y:S01]  /*1e10*/  @UP0 USHF.R.S32.HI UR4, URZ, 0x1f, UR5 ;  /* 0x0000001f3f040899 */ /* 0x000fe20008011405 */
[----:B------:R-:W-:Y:S02]  /*1e20*/  @P4 LEA.HI.X R19, R10, c[0x0][0x1cc], R9, 0x1, P0 ;  /* 0x000073000a134a11 */ /* 0x000fe400000f0c09 */
[----:B------:R-:W-:Y:S02]  /*1e30*/  @!P6 IADD3 R9, R8, 0x80, RZ ;  /* 0x000000800809e810 */ /* 0x000fe40007ffe0ff */
[----:B------:R-:W-:Y:S01]  /*1e40*/  ISETP.GE.AND P0, PT, R0, c[0x0][0x198], PT ;  /* 0x0000660000007a0c */ /* 0x000fe20003f06270 */
[----:B------:R-:W-:Y:S01]  /*1e50*/  IMAD.SHL.U32 R0, R54, 0x40, RZ ;  /* 0x0000004036007824 */ /* 0x000fe200078e00ff */
[----:B------:R-:W-:-:S04]  /*1e60*/  @!P6 SHF.R.S32.HI R8, RZ, 0x1f, R9 ;  /* 0x0000001fff08e819 */ /* 0x000fc80000011409 */
[----:B------:R-:W-:Y:S01]  /*1e70*/  @!P6 LEA.HI R9, R8, R9, RZ, 0x3 ;  /* 0x000000090809e211 */ /* 0x000fe200078f18ff */
[----:B------:R-:W-:-:S03]  /*1e80*/  IMAD.SHL.U32 R8, R12, 0x8, RZ ;  /* 0x000000080c087824 */ /* 0x000fc600078e00ff */
[----:B------:R-:W-:-:S05]  /*1e90*/  @!P6 LOP3.LUT R9, R9, 0xfffffff8, RZ, 0xc0, !PT ;  /* 0xfffffff80909e812 */ /* 0x000fca00078ec0ff */
[----:B------:R-:W-:Y:S01]  /*1ea0*/  @!P6 IMAD.WIDE R16, R9, 0x2, R16 ;  /* 0x000000020910e825 */ /* 0x000fe200078e0210 */
[----:B------:R-:W-:-:S04]  /*1eb0*/  LOP3.LUT R9, R0, 0x1c0, RZ, 0xc0, !PT ;  /* 0x000001c000097812 */ /* 0x000fc800078ec0ff */
[----:B------:R1:W-:Y:S01]  /*1ec0*/  @!P6 LDGSTS.E.BYPASS.LTC128B.128 [R207+0x17100], [R16.64], !P0 ;  /* 0x1710000010cfefae */ /* 0x0003e2000c101d52 */
[----:B------:R-:W-:Y:S02]  /*1ed0*/  LOP3.LUT R0, R9, 0x8, R8, 0xf8, !PT ;  /* 0x0000000809007812 */ /* 0x000fe400078ef808 */
[----:B------:R-:W-:Y:S01]  /*1ee0*/  SHF.R.U32.HI R9, RZ, 0x3, R9 ;  /* 0x00000003ff097819 */ /* 0x000fe20000011609 */
[----:B------:R-:W0:Y:S03]  /*1ef0*/  LDGDEPBAR ;  /* 0x00000000000079af */ /* 0x000e260000000000 */
[----:B------:R-:W-:Y:S01]  /*1f00*/  LOP3.LUT R0, R0, R9, RZ, 0x3c, !PT ;  /* 0x0000000900007212 */ /* 0x000fe200078e3cff */
[----:B------:R-:W-:Y:S04]  /*1f10*/  BAR.SYNC.DEFER_BLOCKING 0x0 ;  /* 0x0000000000007b1d */ /* 0x000fe80000010000 */
[----:B------:R-:W-:-:S04]  /*1f20*/  IMAD R205, R205, 0x200, R0 ;  /* 0x00000200cdcd7824 */ /* 0x000fc800078e0200 */
[----:B------:R-:W-:-:S05]  /*1f30*/  IMAD.SHL.U32 R205, R205, 0x2, RZ ;  /* 0x00000002cdcd7824 */ /* 0x000fca00078e00ff */
[----:B------:R-:W-:Y:S02]  /*1f40*/  IADD3 R204, R205, 0x6120, RZ ;  /* 0x00006120cdcc7810 */ /* 0x000fe40007ffe0ff */
[----:B-1----:R-:W-:Y:S02]  /*1f50*/  SEL R17, RZ, 0x2, P2 ;  /* 0x00000002ff117807 */ /* 0x002fe40001000000 */
[----:B------:R-:W-:Y:S01]  /*1f60*/  SEL R16, RZ, 0x4, P1 ;  /* 0x00000004ff107807 */ /* 0x000fe20000800000 */
        /* <DEDUP_REMOVED lines=8> */
[----:B------:R2:W-:Y:S01]  /*1ff0*/  @P4 LDGSTS.E.BYPASS.LTC128B.128 [R207+0xb100], [R18.64+0x100], !P1 ;  /* 0x0b10010012cf4fae */ /* 0x0005e2000c901d52 */
[----:B------:R-:W-:-:S03]  /*2000*/  LOP3.LUT P4, RZ, R54, 0x2, RZ, 0xc0, !PT ;  /* 0x0000000236ff7812 */ /* 0x000fc6000788c0ff */
[----:B------:R-:W0:Y:S01]  /*2010*/  LDGDEPBAR ;  /* 0x00000000000079af */ /* 0x000e220000000000 */
[----:B-1----:R-:W-:Y:S02]  /*2020*/  IMAD.U32 R14, RZ, RZ, UR24 ;  /* 0x00000018ff0e7e24 */ /* 0x002fe4000f8e00ff */
[----:B------:R-:W-:-:S03]  /*2030*/  IMAD.U32 R15, RZ, RZ, UR25 ;  /* 0x00000019ff0f7e24 */ /* 0x000fc6000f8e00ff */
[----:B------:R-:W-:-:S04]  /*2040*/  LEA R15, P0, R14, R210, 0x6 ;  /* 0x000000d20e0f7211 */ /* 0x000fc800078030ff */
[----:B------:R-:W-:Y:S02]  /*2050*/  LEA.HI.X R0, R14, R215, R13, 0x6, P0 ;  /* 0x000000d70e007211 */ /* 0x000fe400000f340d */
[----:B------:R-:W-:Y:S01]  /*2060*/  LEA R56, P0, R15, c[0x0][0x1f8], 0x1 ;  /* 0x00007e000f387a11 */ /* 0x000fe200078008ff */
[----:B------:R-:W-:-:S04]  /*2070*/  DEPBAR.LE SB0, 0x1 ;  /* 0x000080400000791a */ /* 0x000fc80000000000 */
[----:B------:R-:W-:-:S04]  /*2080*/  DEPBAR.LE SB0, 0x0 ;  /* 0x000080000000791a */ /* 0x000fc80000000000 */
[----:B------:R-:W-:Y:S01]  /*2090*/  BAR.SYNC.DEFER_BLOCKING 0x0 ;  /* 0x0000000000007b1d */ /* 0x000fe20000010000 */
[----:B------:R-:W-:Y:S02]  /*20a0*/  LEA.HI.X R57, R15, c[0x0][0x1fc], R0, 0x1, P0 ;  /* 0x00007f000f397a11 */ /* 0x000fe400000f0c00 */
[----:B------:R-:W-:Y:S02]  /*20b0*/  IADD3 R0, -R12, UR9, -R5 ;  /* 0x000000090c007c10 */ /* 0x000fe4000fffe905 */
[----:B------:R-:W-:Y:S02]  /*20c0*/  SEL R13, RZ, 0x1, P3 ;  /* 0x00000001ff0d7807 */ /* 0x000fe40001800000 */
[----:B------:R-:W-:Y:S02]  /*20d0*/  ISETP.LT.OR P6, PT, R0, 0x1, P3 ;  /* 0x000000010000780c */ /* 0x000fe40001fc1670 */
[----:B------:R-:W-:Y:S02]  /*20e0*/  IADD3 R14, R205, 0x6100, RZ ;  /* 0x00006100cd0e7810 */ /* 0x000fe40007ffe0ff */
[----:B------:R-:W-:-:S02]  /*20f0*/  IADD3 R13, R16, R17, R13 ;  /* 0x00000011100d7210 */ /* 0x000fc40007ffe00d */
[----:B------:R-:W-:Y:S02]  /*2100*/  @P4 IADD3 R204, R14, -0x20, RZ ;  /* 0xffffffe00ecc4810 */ /* 0x000fe40007ffe0ff */
[----:B------:R-:W-:Y:S02]  /*2110*/  IADD3 R52, P0, R56, UR11, RZ ;  /* 0x0000000b38347c10 */ /* 0x000fe4000ff1e0ff */
[C---:B------:R-:W-:Y:S02]  /*2120*/  LOP3.LUT P5, RZ, R13.reuse, 0x2, RZ, 0xc0, !PT ;  /* 0x000000020dff7812 */ /* 0x040fe400078ac0ff */
[----:B------:R-:W-:Y:S02]  /*2130*/  LOP3.LUT P4, RZ, R13, 0x4, RZ, 0xc0, !PT ;  /* 0x000000040dff7812 */ /* 0x000fe4000788c0ff */
[----:B------:R-:W-:Y:S02]  /*2140*/  IADD3.X R53, R57, UR10, RZ, P0, !PT ;  /* 0x0000000a39357c10 */ /* 0x000fe400087fe4ff */
[C---:B------:R-:W-:Y:S01]  /*2150*/  ISETP.LT.OR P0, PT, R0.reuse, 0x1, !P5 ;  /* 0x000000010000780c */ /* 0x040fe20006f01670 */
[----:B------:R-:W-:Y:S01]  /*2160*/  LDSM.16.M88.4 R8, [R206+0xc100] ;  /* 0x00c10000ce08783b */ /* 0x000fe20000000200 */
[----:B------:R-:W-:-:S02]  /*2170*/  ISETP.LT.OR P5, PT, R0, 0x21, !P5 ;  /* 0x000000210000780c */ /* 0x000fc40006fa1670 */
[C---:B------:R-:W-:Y:S01]  /*2180*/  IADD3 R195, R204.reuse, 0x800, RZ ;  /* 0x00000800ccc37810 */ /* 0x040fe20007ffe0ff */
[----:B------:R-:W1:Y:S01]  /*2190*/  LDSM.16.M88.4 R28, [R205+0x6100] ;  /* 0x00610000cd1c783b */ /* 0x000e620000000200 */
[C---:B------:R-:W-:Y:S02]  /*21a0*/  IADD3 R194, R204.reuse, 0x1000, RZ ;  /* 0x00001000ccc27810 */ /* 0x040fe40007ffe0ff */
[C---:B------:R-:W-:Y:S01]  /*21b0*/  IADD3 R193, R204.reuse, 0x1800, RZ ;  /* 0x00001800ccc17810 */ /* 0x040fe20007ffe0ff */
[----:B---3--:R-:W3:Y:S01]  /*21c0*/  LDSM.16.M88.4 R20, [R205+0x6900] ;  /* 0x00690000cd14783b */ /* 0x008ee20000000200 */
[C---:B------:R-:W-:Y:S02]  /*21d0*/  IADD3 R191, R204.reuse, 0x2000, RZ ;  /* 0x00002000ccbf7810 */ /* 0x040fe40007ffe0ff */
[C---:B------:R-:W-:Y:S01]  /*21e0*/  IADD3 R190, R204.reuse, 0x2800, RZ ;  /* 0x00002800ccbe7810 */ /* 0x040fe20007ffe0ff */
[----:B------:R-:W2:Y:S01]  /*21f0*/  LDSM.16.M88.4 R64, [R205+0x7100] ;  /* 0x00710000cd40783b */ /* 0x000ea20000000200 */
[----:B------:R-:W-:-:S02]  /*2200*/  IADD3 R189, R204, 0x3000, RZ ;  /* 0x00003000ccbd7810 */ /* 0x000fc40007ffe0ff */
[C---:B------:R-:W-:Y:S01]  /*2210*/  IADD3 R188, R204.reuse, 0x3800, RZ ;  /* 0x00003800ccbc7810 */ /* 0x040fe20007ffe0ff */
[----:B------:R-:W4:Y:S01]  /*2220*/  LDSM.16.M88.4 R40, [R205+0x7900] ;  /* 0x00790000cd28783b */ /* 0x000f220000000200 */
[C---:B------:R-:W-:Y:S02]  /*2230*/  IADD3 R187, R204.reuse, 0x4000, RZ ;  /* 0x00004000ccbb7810 */ /* 0x040fe40007ffe0ff */
[C---:B------:R-:W-:Y:S01]  /*2240*/  IADD3 R186, R204.reuse, 0x4800, RZ ;  /* 0x00004800ccba7810 */ /* 0x040fe20007ffe0ff */
[----:B------:R-:W-:Y:S01]  /*2250*/  LDSM.16.M88.4 R44, [R202+0xc100] ;  /* 0x00c10000ca2c783b */ /* 0x000fe20000000200 */
[C---:B------:R-:W-:Y:S02]  /*2260*/  IADD3 R185, R204.reuse, 0x5000, RZ ;  /* 0x00005000ccb97810 */ /* 0x040fe40007ffe0ff */
[----:B------:R-:W-:Y:S01]  /*2270*/  IADD3 R184, R204, 0x5800, RZ ;  /* 0x00005800ccb87810 */ /* 0x000fe20007ffe0ff */
[----:B------:R-:W5:Y:S04]  /*2280*/  LDSM.16.M88.4 R12, [R204] ;  /* 0x00000000cc0c783b */ /* 0x000f680000000200 */
[----:B------:R-:W2:Y:S04]  /*2290*/  LDSM.16.M88.4 R36, [R204+0x800] ;  /* 0x00080000cc24783b */ /* 0x000ea80000000200 */
[----:B------:R-:W4:Y:S04]  /*22a0*/  LDSM.16.M88.4 R76, [R204+0x1000] ;  /* 0x00100000cc4c783b */ /* 0x000f280000000200 */
[----:B------:R-:W4:Y:S04]  /*22b0*/  LDSM.16.M88.4 R48, [R204+0x1800] ;  /* 0x00180000cc30783b */ /* 0x000f280000000200 */
[----:B------:R-:W-:Y:S01]  /*22c0*/  @!PT LDS RZ, [RZ] ;  /* 0x00000000fffff984 */ /* 0x000fe20000000800 */
[----:B------:R-:W-:Y:S01]  /*22d0*/  @!PT LDS RZ, [RZ] ;  /* 0x00000000fffff984 */ /* 0x000fe20000000800 */
[----:B------:R-:W-:Y:S01]  /*22e0*/  @!PT LDS RZ, [RZ] ;  /* 0x00000000fffff984 */ /* 0x000fe20000000800 */
[----:B------:R2:W-:Y:S01]  /*22f0*/  LDGSTS.E.BYPASS.LTC128B.128 [R207+0x100], [R56.64], !P6 ;  /* 0x0010000038cf7fae */ /* 0x0005e2000f101d52 */
[----:B------:R-:W-:-:S02]  /*2300*/  ISETP.LT.OR P6, PT, R0, 0x1, !P4 ;  /* 0x000000010000780c */ /* 0x000fc400067c1670 */
[----:B------:R-:W-:Y:S01]  /*2310*/  ISETP.LT.OR P4, PT, R0, 0x21, !P4 ;  /* 0x000000210000780c */ /* 0x000fe20006781670 */
[----:B------:R4:W-:Y:S01]  /*2320*/  LDGSTS.E.BYPASS.LTC128B.128 [R207+0x2100], [R56.64+0x80], !P0 ;  /* 0x0210008038cf7fae */ /* 0x0009e2000c101d52 */
[----:B-1----:R-:W-:Y:S01]  /*2330*/  HMMA.16816.F32 R32, R8, R28, RZ ;  /* 0x0000001c0820723c */ /* 0x002fe200000018ff */
[----:B------:R-:W-:-:S07]  /*2340*/  LOP3.LUT P0, RZ, R54, 0x4, RZ, 0xc0, !PT ;  /* 0x0000000436ff7812 */ /* 0x000fce000780c0ff */
[----:B------:R-:W-:Y:S01]  /*2350*/  HMMA.16816.F32 R28, R8, R30, RZ ;  /* 0x0000001e081c723c */ /* 0x000fe200000018ff */
[----:B------:R4:W-:Y:S01]  /*2360*/  LDGSTS.E.BYPASS.LTC128B.128 [R207+0x4100], [R56.64+0x100], !P6 ;  /* 0x0410010038cf7fae */ /* 0x0009e2000f101d52 */
[----:B------:R-:W-:Y:S01]  /*2370*/  ISETP.LT.OR P6, PT, R0, 0x21, P3 ;  /* 0x000000210000780c */ /* 0x000fe20001fc1670 */
[----:B------:R-:W-:-:S05]  /*2380*/  IMAD.MOV.U32 R0, RZ, RZ, 0x40 ;  /* 0x00000040ff007424 */ /* 0x000fca00078e00ff */
[----:B------:R-:W-:Y:S01]  /*2390*/  SEL R0, R0, 0xffffffc0, !P0 ;  /* 0xffffffc000007807 */ /* 0x000fe20004000000 */
[C---:B---3--:R-:W-:Y:S04]  /*23a0*/  HMMA.16816.F32 R24, R8.reuse, R20, RZ ;  /* 0x000000140818723c */ /* 0x048fe800000018ff */
[----:B------:R-:W-:Y:S02]  /*23b0*/  IMAD.IADD R200, R205, 0x1, R0 ;  /* 0x00000001cdc87824 */ /* 0x000fe400078e0200 */
[----:B------:R1:W-:Y:S01]  /*23c0*/  LDGSTS.E.BYPASS.LTC128B.128 [R207+0x1100], [R52.64], !P6 ;  /* 0x0110000034cf7fae */ /* 0x0003e2000f101d52 */
[----:B------:R-:W-:Y:S01]  /*23d0*/  IMAD.IADD R192, R0, 0x1, R204 ;  /* 0x0000000100c07824 */ /* 0x000fe200078e02cc */
[----:B--2---:R-:W-:Y:S02]  /*23e0*/  HMMA.16816.F32 R16, R8, R64, RZ ;  /* 0x000000400810723c */ /* 0x004fe400000018ff */
[----:B------:R1:W-:Y:S01]  /*23f0*/  LDGSTS.E.BYPASS.LTC128B.128 [R207+0x3100], [R52.64+0x80], !P5 ;  /* 0x0310008034cf7fae */ /* 0x0003e2000e901d52 */
[----:B------:R-:W-:-:S03]  /*2400*/  PLOP3.LUT P5, PT, PT, PT, UP0, 0x80, 0x0 ;  /* 0x000000000000781c */ /* 0x000fc60003faf008 */
[----:B------:R1:W-:Y:S01]  /*2410*/  LDGSTS.E.BYPASS.LTC128B.128 [R207+0x5100], [R52.64+0x100], !P4 ;  /* 0x0510010034cf7fae */ /* 0x0003e2000e101d52 */
[----:B------:R-:W-:Y:S01]  /*2420*/  PLOP3.LUT P4, PT, PT, PT, UP2, 0x80, 0x0 ;  /* 0x000000000000781c */ /* 0x000fe20003f8f028 */
[C---:B------:R-:W-:Y:S02]  /*2430*/  HMMA.16816.F32 R20, R8.reuse, R22, RZ ;  /* 0x000000160814723c */ /* 0x040fe400000018ff */
[----:B------:R-:W-:Y:S04]  /*2440*/  LDSM.16.M88.4 R72, [R200+0x6900] ;  /* 0x00690000c848783b */ /* 0x000fe80000000200 */
[----:B----4-:R-:W-:Y:S02]  /*2450*/  LDSM.16.M88.4 R56, [R201+0xc100] ;  /* 0x00c10000c938783b */ /* 0x010fe40000000200 */
[C---:B------:R-:W-:Y:S02]  /*2460*/  HMMA.16816.F32 R64, R8.reuse, R66, RZ ;  /* 0x000000420840723c */ /* 0x040fe400000018ff */
[----:B------:R-:W-:Y:S04]  /*2470*/  LDSM.16.M88.4 R68, [R200+0x7900] ;  /* 0x00790000c844783b */ /* 0x000fe80000000200 */
[----:B------:R-:W0:Y:S02]  /*2480*/  LDGDEPBAR ;  /* 0x00000000000079af */ /* 0x000e240000000000 */
[C---:B------:R-:W-:Y:S08]  /*2490*/  HMMA.16816.F32 R60, R8.reuse, R40, RZ ;  /* 0x00000028083c723c */ /* 0x040ff000000018ff */
[----:B------:R-:W-:Y:S01]  /*24a0*/  HMMA.16816.F32 R8, R8, R42, RZ ;  /* 0x0000002a0808723c */ /* 0x000fe200000018ff */
[----:B------:R-:W2:Y:S04]  /*24b0*/  LDSM.16.M88.4 R40, [R200+0x6100] ;  /* 0x00610000c828783b */ /* 0x000ea80000000200 */
[----:B-1----:R-:W-:Y:S03]  /*24c0*/  LDSM.16.M88.4 R52, [R192] ;  /* 0x00000000c034783b */ /* 0x002fe60000000200 */
[C---:B-----5:R-:W-:Y:S08]  /*24d0*/  HMMA.16816.F32 R32, R44.reuse, R12, R32 ;  /* 0x0000000c2c20723c */ /* 0x060ff00000001820 */
[C---:B------:R-:W-:Y:S01]  /*24e0*/  HMMA.16816.F32 R28, R44.reuse, R14, R28 ;  /* 0x0000000e2c1c723c */ /* 0x040fe2000000181c */
[----:B------:R-:W1:Y:S07]  /*24f0*/  LDSM.16.M88.4 R12, [R200+0x7100] ;  /* 0x00710000c80c783b */ /* 0x000e6e0000000200 */
[C---:B------:R-:W-:Y:S08]  /*2500*/  HMMA.16816.F32 R24, R44.reuse, R36, R24 ;  /* 0x000000242c18723c */ /* 0x040ff00000001818 */
[C---:B------:R-:W-:Y:S01]  /*2510*/  HMMA.16816.F32 R20, R44.reuse, R38, R20 ;  /* 0x000000262c14723c */ /* 0x040fe20000001814 */
[----:B------:R-:W3:Y:S07]  /*2520*/  LDSM.16.M88.4 R36, [R199+0xc100] ;  /* 0x00c10000c724783b */ /* 0x000eee0000000200 */
[C---:B------:R-:W-:Y:S08]  /*2530*/  HMMA.16816.F32 R16, R44.reuse, R76, R16 ;  /* 0x0000004c2c10723c */ /* 0x040ff00000001810 */
[C---:B------:R-:W-:Y:S01]  /*2540*/  HMMA.16816.F32 R64, R44.reuse, R78, R64 ;  /* 0x0000004e2c40723c */ /* 0x040fe20000001840 */
[----:B------:R-:W-:Y:S07]  /*2550*/  LDSM.16.M88.4 R76, [R205+0x9100] ;  /* 0x00910000cd4c783b */ /* 0x000fee0000000200 */
[C---:B------:R-:W-:Y:S08]  /*2560*/  HMMA.16816.F32 R60, R44.reuse, R48, R60 ;  /* 0x000000302c3c723c */ /* 0x040ff0000000183c */
[----:B------:R-:W-:Y:S01]  /*2570*/  HMMA.16816.F32 R8, R44, R50, R8 ;  /* 0x000000322c08723c */ /* 0x000fe20000001808 */
[----:B------:R-:W4:Y:S04]  /*2580*/  LDSM.16.M88.4 R48, [R192+0x800] ;  /* 0x00080000c030783b */ /* 0x000f280000000200 */
[----:B------:R-:W5:Y:S03]  /*2590*/  LDSM.16.M88.4 R44, [R192+0x1000] ;  /* 0x00100000c02c783b */ /* 0x000f660000000200 */
[C---:B--2---:R-:W-:Y:S08]  /*25a0*/  HMMA.16816.F32 R32, R56.reuse, R40, R32 ;  /* 0x000000283820723c */ /* 0x044ff00000001820 */
[C---:B------:R-:W-:Y:S01]  /*25b0*/  HMMA.16816.F32 R28, R56.reuse, R42, R28 ;  /* 0x0000002a381c723c */ /* 0x040fe2000000181c */
[----:B------:R-:W2:Y:S07]  /*25c0*/  LDSM.16.M88.4 R40, [R192+0x1800] ;  /* 0x00180000c028783b */ /* 0x000eae0000000200 */
[C---:B------:R-:W-:Y:S08]  /*25d0*/  HMMA.16816.F32 R24, R56.reuse, R72, R24 ;  /* 0x000000483818723c */ /* 0x040ff00000001818 */
[C---:B------:R-:W-:Y:S01]  /*25e0*/  HMMA.16816.F32 R20, R56.reuse, R74, R20 ;  /* 0x0000004a3814723c */ /* 0x040fe20000001814 */
[----:B------:R-:W-:Y:S07]  /*25f0*/  LDSM.16.M88.4 R72, [R206+0x10100] ;  /* 0x01010000ce48783b */ /* 0x000fee0000000200 */
[C---:B-1----:R-:W-:Y:S08]  /*2600*/  HMMA.16816.F32 R16, R56.reuse, R12, R16 ;  /* 0x0000000c3810723c */ /* 0x042ff00000001810 */
[C---:B------:R-:W-:Y:S01]  /*2610*/  HMMA.16816.F32 R64, R56.reuse, R14, R64 ;  /* 0x0000000e3840723c */ /* 0x040fe20000001840 */
[----:B------:R-:W1:Y:S07]  /*2620*/  LDSM.16.M88.4 R12, [R205+0x8100] ;  /* 0x00810000cd0c783b */ /* 0x000e6e0000000200 */
[C---:B------:R-:W-:Y:S08]  /*2630*/  HMMA.16816.F32 R60, R56.reuse, R68, R60 ;  /* 0x00000044383c723c */ /* 0x040ff0000000183c */
[----:B------:R-:W-:Y:S01]  /*2640*/  HMMA.16816.F32 R56, R56, R70, R8 ;  /* 0x000000463838723c */ /* 0x000fe20000001808 */
[----:B------:R-:W1:Y:S04]  /*2650*/  LDSM.16.M88.4 R8, [R205+0x8900] ;  /* 0x00890000cd08783b */ /* 0x000e680000000200 */
[----:B------:R-:W1:Y:S03]  /*2660*/  LDSM.16.M88.4 R68, [R205+0x9900] ;  /* 0x00990000cd44783b */ /* 0x000e660000000200 */
[C---:B---3--:R-:W-:Y:S08]  /*2670*/  HMMA.16816.F32 R32, R36.reuse, R52, R32 ;  /* 0x000000342420723c */ /* 0x048ff00000001820 */
[C---:B------:R-:W-:Y:S01]  /*2680*/  HMMA.16816.F32 R28, R36.reuse, R54, R28 ;  /* 0x00000036241c723c */ /* 0x040fe2000000181c */
[----:B------:R-:W-:Y:S07]  /*2690*/  LDSM.16.M88.4 R52, [R202+0x10100] ;  /* 0x01010000ca34783b */ /* 0x000fee0000000200 */
[C---:B----4-:R-:W-:Y:S08]  /*26a0*/  HMMA.16816.F32 R24, R36.reuse, R48, R24 ;  /* 0x000000302418723c */ /* 0x050ff00000001818 */
[C---:B------:R-:W-:Y:S01]  /*26b0*/  HMMA.16816.F32 R20, R36.reuse, R50, R20 ;  /* 0x000000322414723c */ /* 0x040fe20000001814 */
[----:B------:R-:W3:Y:S07]  /*26c0*/  LDSM.16.M88.4 R48, [R204+0x2000] ;  /* 0x00200000cc30783b */ /* 0x000eee0000000200 */
[C---:B-----5:R-:W-:Y:S08]  /*26d0*/  HMMA.16816.F32 R16, R36.reuse, R44, R16 ;  /* 0x0000002c2410723c */ /* 0x060ff00000001810 */
[C---:B------:R-:W-:Y:S01]  /*26e0*/  HMMA.16816.F32 R64, R36.reuse, R46, R64 ;  /* 0x0000002e2440723c */ /* 0x040fe20000001840 */
[----:B------:R-:W4:Y:S07]  /*26f0*/  LDSM.16.M88.4 R44, [R204+0x2800] ;  /* 0x00280000cc2c783b */ /* 0x000f2e0000000200 */
[C---:B--2---:R-:W-:Y:S08]  /*2700*/  HMMA.16816.F32 R60, R36.reuse, R40, R60 ;  /* 0x00000028243c723c */ /* 0x044ff0000000183c */
[----:B------:R-:W-:Y:S01]  /*2710*/  HMMA.16816.F32 R56, R36, R42, R56 ;  /* 0x0000002a2438723c */ /* 0x000fe20000001838 */
[----:B------:R-:W2:Y:S04]  /*2720*/  LDSM.16.M88.4 R40, [R204+0x3000] ;  /* 0x00300000cc28783b */ /* 0x000ea80000000200 */
[----:B------:R-:W5:Y:S03]  /*2730*/  LDSM.16.M88.4 R36, [R204+0x3800] ;  /* 0x00380000cc24783b */ /* 0x000f660000000200 */
[C---:B-1----:R-:W-:Y:S08]  /*2740*/  HMMA.16816.F32 R32, R72.reuse, R12, R32 ;  /* 0x0000000c4820723c */ /* 0x042ff00000001820 */
[C---:B------:R-:W-:Y:S01]  /*2750*/  HMMA.16816.F32 R28, R72.reuse, R14, R28 ;  /* 0x0000000e481c723c */ /* 0x040fe2000000181c */
[----:B------:R-:W-:Y:S07]  /*2760*/  LDSM.16.M88.4 R12, [R201+0x10100] ;  /* 0x01010000c90c783b */ /* 0x000fee0000000200 */
[C---:B------:R-:W-:Y:S08]  /*2770*/  HMMA.16816.F32 R24, R72.reuse, R8, R24 ;  /* 0x000000084818723c */ /* 0x040ff00000001818 */
[C---:B------:R-:W-:Y:S01]  /*2780*/  HMMA.16816.F32 R20, R72.reuse, R10, R20 ;  /* 0x0000000a4814723c */ /* 0x040fe20000001814 */
[----:B------:R-:W1:Y:S07]  /*2790*/  LDSM.16.M88.4 R8, [R200+0x8100] ;  /* 0x00810000c808783b */ /* 0x000e6e0000000200 */
[C---:B------:R-:W-:Y:S08]  /*27a0*/  HMMA.16816.F32 R16, R72.reuse, R76, R16 ;  /* 0x0000004c4810723c */ /* 0x040ff00000001810 */
[C---:B------:R-:W-:Y:S08]  /*27b0*/  HMMA.16816.F32 R64, R72.reuse, R78, R64 ;  /* 0x0000004e4840723c */ /* 0x040ff00000001840 */
[C---:B------:R-:W-:Y:S08]  /*27c0*/  HMMA.16816.F32 R60, R72.reuse, R68, R60 ;  /* 0x00000044483c723c */ /* 0x040ff0000000183c */
[----:B------:R-:W-:Y:S01]  /*27d0*/  HMMA.16816.F32 R56, R72, R70, R56 ;  /* 0x000000464838723c */ /* 0x000fe20000001838 */
[----:B------:R-:W-:Y:S07]  /*27e0*/  LDSM.16.M88.4 R68, [R192+0x3000] ;  /* 0x00300000c044783b */ /* 0x000fee0000000200 */
        /* <DEDUP_REMOVED lines=9> */
[C---:B-----5:R-:W-:Y:S08]  /*2880*/  HMMA.16816.F32 R60, R52.reuse, R36, R60 ;  /* 0x00000024343c723c */ /* 0x060ff0000000183c */
[----:B------:R-:W-:Y:S01]  /*2890*/  HMMA.16816.F32 R56, R52, R38, R56 ;  /* 0x000000263438723c */ /* 0x000fe20000001838 */
[----:B------:R-:W-:Y:S04]  /*28a0*/  LDSM.16.M88.4 R52, [R199+0x10100] ;  /* 0x01010000c734783b */ /* 0x000fe80000000200 */
[----:B------:R-:W5:Y:S03]  /*28b0*/  LDSM.16.M88.4 R36, [R192+0x2000] ;  /* 0x00200000c024783b */ /* 0x000f660000000200 */
        /* <DEDUP_REMOVED lines=8> */
[----:B------:R-:W-:Y:S07]  /*2940*/  LDSM.16.M88.4 R44, [R205+0xa100] ;  /* 0x00a10000cd2c783b */ /* 0x000fee0000000200 */
[----:B--2---:R-:W-:Y:S01]  /*2950*/  HMMA.16816.F32 R72, R12, R40, R60 ;  /* 0x000000280c48723c */ /* 0x004fe2000000183c */
[----:B------:R-:W2:Y:S07]  /*2960*/  LDSM.16.M88.4 R60, [R206+0x14100] ;  /* 0x01410000ce3c783b */ /* 0x000eae0000000200 */
[C---:B-----5:R-:W-:Y:S08]  /*2970*/  HMMA.16816.F32 R32, R52.reuse, R36, R32 ;  /* 0x000000243420723c */ /* 0x060ff00000001820 */
[----:B------:R-:W-:Y:S01]  /*2980*/  HMMA.16816.F32 R28, R52, R38, R28 ;  /* 0x00000026341c723c */ /* 0x000fe2000000181c */
[----:B------:R-:W4:Y:S07]  /*2990*/  LDSM.16.M88.4 R36, [R205+0xb100] ;  /* 0x00b10000cd24783b */ /* 0x000f2e0000000200 */
[----:B------:R-:W-:Y:S01]  /*29a0*/  HMMA.16816.F32 R56, R12, R42, R56 ;  /* 0x0000002a0c38723c */ /* 0x000fe20000001838 */
[----:B------:R-:W5:Y:S04]  /*29b0*/  LDSM.16.M88.4 R12, [R205+0xa900] ;  /* 0x00a90000cd0c783b */ /* 0x000f680000000200 */
[----:B------:R-:W-:Y:S03]  /*29c0*/  LDSM.16.M88.4 R40, [R202+0x14100] ;  /* 0x01410000ca28783b */ /* 0x000fe60000000200 */
[C---:B------:R-:W-:Y:S08]  /*29d0*/  HMMA.16816.F32 R16, R52.reuse, R68, R16 ;  /* 0x000000443410723c */ /* 0x040ff00000001810 */
[C---:B------:R-:W-:Y:S01]  /*29e0*/  HMMA.16816.F32 R64, R52.reuse, R70, R64 ;  /* 0x000000463440723c */ /* 0x040fe20000001840 */
[----:B------:R-:W4:Y:S07]  /*29f0*/  LDSM.16.M88.4 R68, [R205+0xb900] ;  /* 0x00b90000cd44783b */ /* 0x000f2e0000000200 */
[C---:B-1----:R-:W-:Y:S08]  /*2a00*/  HMMA.16816.F32 R24, R52.reuse, R8, R24 ;  /* 0x000000083418723c */ /* 0x042ff00000001818 */
[C---:B------:R-:W-:Y:S01]  /*2a10*/  HMMA.16816.F32 R20, R52.reuse, R10, R20 ;  /* 0x0000000a3414723c */ /* 0x040fe20000001814 */
[----:B------:R-:W1:Y:S07]  /*2a20*/  LDSM.16.M88.4 R8, [R204+0x4000] ;  /* 0x00400000cc08783b */ /* 0x000e6e0000000200 */
[C---:B---3--:R-:W-:Y:S08]  /*2a30*/  HMMA.16816.F32 R72, R52.reuse, R48, R72 ;  /* 0x000000303448723c */ /* 0x048ff00000001848 */
[----:B------:R-:W-:Y:S01]  /*2a40*/  HMMA.16816.F32 R56, R52, R50, R56 ;  /* 0x000000323438723c */ /* 0x000fe20000001838 */
[----:B------:R-:W-:Y:S07]  /*2a50*/  LDSM.16.M88.4 R52, [R204+0x5000] ;  /* 0x00500000cc34783b */ /* 0x000fee0000000200 */
[C---:B--2---:R-:W-:Y:S08]  /*2a60*/  HMMA.16816.F32 R32, R60.reuse, R44, R32 ;  /* 0x0000002c3c20723c */ /* 0x044ff00000001820 */
[C---:B------:R-:W-:Y:S01]  /*2a70*/  HMMA.16816.F32 R28, R60.reuse, R46, R28 ;  /* 0x0000002e3c1c723c */ /* 0x040fe2000000181c */
[----:B------:R-:W2:Y:S07]  /*2a80*/  LDSM.16.M88.4 R44, [R204+0x4800] ;  /* 0x00480000cc2c783b */ /* 0x000eae0000000200 */
[C---:B----4-:R-:W-:Y:S01]  /*2a90*/  HMMA.16816.F32 R48, R60.reuse, R36, R16 ;  /* 0x000000243c30723c */ /* 0x050fe20000001810 */
[----:B------:R-:W-:Y:S07]  /*2aa0*/  LDSM.16.M88.4 R16, [R201+0x14100] ;  /* 0x01410000c910783b */ /* 0x000fee0000000200 */
[C---:B------:R-:W-:Y:S01]  /*2ab0*/  HMMA.16816.F32 R64, R60.reuse, R38, R64 ;  /* 0x000000263c40723c */ /* 0x040fe20000001840 */
[----:B------:R-:W3:Y:S07]  /*2ac0*/  LDSM.16.M88.4 R36, [R204+0x5800] ;  /* 0x00580000cc24783b */ /* 0x000eee0000000200 */
[C---:B-----5:R-:W-:Y:S08]  /*2ad0*/  HMMA.16816.F32 R24, R60.reuse, R12, R24 ;  /* 0x0000000c3c18723c */ /* 0x060ff00000001818 */
[C---:B------:R-:W-:Y:S01]  /*2ae0*/  HMMA.16816.F32 R20, R60.reuse, R14, R20 ;  /* 0x0000000e3c14723c */ /* 0x040fe20000001814 */
[----:B------:R-:W4:Y:S07]  /*2af0*/  LDSM.16.M88.4 R12, [R200+0xa100] ;  /* 0x00a10000c80c783b */ /* 0x000f2e0000000200 */
[C---:B------:R-:W-:Y:S08]  /*2b00*/  HMMA.16816.F32 R72, R60.reuse, R68, R72 ;  /* 0x000000443c48723c */ /* 0x040ff00000001848 */
[----:B------:R-:W-:Y:S01]  /*2b10*/  HMMA.16816.F32 R56, R60, R70, R56 ;  /* 0x000000463c38723c */ /* 0x000fe20000001838 */
[----:B------:R-:W5:Y:S07]  /*2b20*/  LDSM.16.M88.4 R68, [R200+0xa900] ;  /* 0x00a90000c844783b */ /* 0x000f6e0000000200 */
[C---:B-1----:R-:W-:Y:S08]  /*2b30*/  HMMA.16816.F32 R32, R40.reuse, R8, R32 ;  /* 0x000000082820723c */ /* 0x042ff00000001820 */
[C---:B------:R-:W-:Y:S01]  /*2b40*/  HMMA.16816.F32 R60, R40.reuse, R10, R28 ;  /* 0x0000000a283c723c */ /* 0x040fe2000000181c */
[----:B------:R-:W-:Y:S04]  /*2b50*/  LDSM.16.M88.4 R8, [R199+0x14100] ;  /* 0x01410000c708783b */ /* 0x000fe80000000200 */
[----:B------:R-:W1:Y:S03]  /*2b60*/  LDSM.16.M88.4 R28, [R192+0x4000] ;  /* 0x00400000c01c783b */ /* 0x000e660000000200 */
[C---:B--2---:R-:W-:Y:S08]  /*2b70*/  HMMA.16816.F32 R24, R40.reuse, R44, R24 ;  /* 0x0000002c2818723c */ /* 0x044ff00000001818 */
[C---:B------:R-:W-:Y:S01]  /*2b80*/  HMMA.16816.F32 R20, R40.reuse, R46, R20 ;  /* 0x0000002e2814723c */ /* 0x040fe20000001814 */
[----:B------:R-:W2:Y:S07]  /*2b90*/  LDSM.16.M88.4 R44, [R200+0xb100] ;  /* 0x00b10000c82c783b */ /* 0x000eae0000000200 */
[C---:B---3--:R-:W-:Y:S08]  /*2ba0*/  HMMA.16816.F32 R72, R40.reuse, R36, R72 ;  /* 0x000000242848723c */ /* 0x048ff00000001848 */
[----:B------:R-:W-:Y:S01]  /*2bb0*/  HMMA.16816.F32 R56, R40, R38, R56 ;  /* 0x000000262838723c */ /* 0x000fe20000001838 */
[----:B------:R-:W3:Y:S07]  /*2bc0*/  LDSM.16.M88.4 R36, [R192+0x4800] ;  /* 0x00480000c024783b */ /* 0x000eee0000000200 */
[----:B----4-:R-:W-:Y:S08]  /*2bd0*/  HMMA.16816.F32 R32, R16, R12, R32 ;  /* 0x0000000c1020723c */ /* 0x010ff00000001820 */
[----:B------:R-:W-:Y:S08]  /*2be0*/  HMMA.16816.F32 R48, R40, R52, R48 ;  /* 0x000000342830723c */ /* 0x000ff00000001830 */
[----:B-----5:R-:W-:Y:S08]  /*2bf0*/  HMMA.16816.F32 R24, R16, R68, R24 ;  /* 0x000000441018723c */ /* 0x020ff00000001818 */
[----:B------:R-:W-:Y:S01]  /*2c00*/  HMMA.16816.F32 R64, R40, R54, R64 ;  /* 0x000000362840723c */ /* 0x000fe20000001840 */
[----:B------:R-:W4:Y:S07]  /*2c10*/  LDSM.16.M88.4 R40, [R192+0x5000] ;  /* 0x00500000c028783b */ /* 0x000f2e0000000200 */
[C---:B------:R-:W-:Y:S01]  /*2c20*/  HMMA.16816.F32 R60, R16.reuse, R14, R60 ;  /* 0x0000000e103c723c */ /* 0x040fe2000000183c */
[----:B------:R-:W5:Y:S07]  /*2c30*/  LDSM.16.M88.4 R12, [R200+0xb900] ;  /* 0x00b90000c80c783b */ /* 0x000f6e0000000200 */
[----:B------:R-:W-:Y:S08]  /*2c40*/  HMMA.16816.F32 R20, R16, R70, R20 ;  /* 0x000000461014723c */ /* 0x000ff00000001814 */
[----:B-1----:R-:W-:Y:S08]  /*2c50*/  HMMA.16816.F32 R32, R8, R28, R32 ;  /* 0x0000001c0820723c */ /* 0x002ff00000001820 */
[----:B--2---:R-:W-:Y:S08]  /*2c60*/  HMMA.16816.F32 R48, R16, R44, R48 ;  /* 0x0000002c1030723c */ /* 0x004ff00000001830 */
[C---:B---3--:R-:W-:Y:S07]  /*2c70*/  HMMA.16816.F32 R24, R8.reuse, R36, R24 ;  /* 0x000000240818723c */ /* 0x048fee0000001818 */
[----:B------:R-:W-:Y:S01]  /*2c80*/  LOP3.LUT R37, R80, 0xffffffe0, RZ, 0xc0, !PT ;  /* 0xffffffe050257812 */ /* 0x000fe200078ec0ff */
[----:B------:R-:W-:Y:S01]  /*2c90*/  HMMA.16816.F32 R60, R8, R30, R60 ;  /* 0x0000001e083c723c */ /* 0x000fe2000000183c */
[----:B------:R-:W1:Y:S01]  /*2ca0*/  LDSM.16.M88.4 R28, [R192+0x5800] ;  /* 0x00580000c01c783b */ /* 0x000e620000000200 */
[----:B------:R-:W-:Y:S01]  /*2cb0*/  FMUL.FTZ R0, R32, c[0x0][0x320] ;  /* 0x0000c80020007a20 */ /* 0x000fe20000410000 */
[----:B------:R-:W-:-:S04]  /*2cc0*/  DEPBAR.LE SB0, 0x0 ;  /* 0x000080000000791a */ /* 0x000fc80000000000 */
[----:B------:R-:W-:Y:S01]  /*2cd0*/  FMUL.FTZ R32, R34, c[0x0][0x320] ;  /* 0x0000c80022207a20 */ /* 0x000fe20000410000 */
[----:B------:R-:W-:Y:S01]  /*2ce0*/  HMMA.16816.F32 R20, R8, R38, R20 ;  /* 0x000000260814723c */ /* 0x000fe20000001814 */
[----:B------:R-:W-:Y:S01]  /*2cf0*/  SHF.R.S32.HI R34, RZ, 0x1f, R81 ;  /* 0x0000001fff227819 */ /* 0x000fe20000011451 */
[----:B------:R-:W-:Y:S01]  /*2d00*/  IMAD.IADD R36, R6, 0x1, -R83 ;  /* 0x0000000106247824 */ /* 0x000fe200078e0a53 */
[----:B------:R-:W2:Y:S01]  /*2d10*/  MUFU.TANH R0, R0 ;  /* 0x0000000000007308 */ /* 0x000ea20000002400 */
[----:B------:R-:W-:-:S03]  /*2d20*/  FMUL.FTZ R33, R33, c[0x0][0x320] ;  /* 0x0000c80021217a20 */ /* 0x000fc60000410000 */
[----:B------:R-:W-:Y:S01]  /*2d30*/  @P5 IMAD.WIDE.U32 R38, R7, UR5, R218 ;  /* 0x0000000507265c25 */ /* 0x000fe2000f8e00da */
[----:B----4-:R-:W-:Y:S01]  /*2d40*/  HMMA.16816.F32 R48, R8, R40, R48 ;  /* 0x000000280830723c */ /* 0x010fe20000001830 */
[----:B------:R-:W-:Y:S01]  /*2d50*/  LEA.HI R209, R36, R36, RZ, 0x1 ;  /* 0x0000002424d17211 */ /* 0x000fe200078f08ff */
[----:B------:R-:W-:Y:S01]  /*2d60*/  @UP0 UIMAD UR5, UR21, UR5, URZ ;  /* 0x00000005150502a4 */ /* 0x000fe2000f8e023f */
[----:B------:R-:W-:Y:S01]  /*2d70*/  FMUL.FTZ R24, R24, c[0x0][0x320] ;  /* 0x0000c80018187a20 */ /* 0x000fe20000410000 */
[----:B------:R-:W3:Y:S01]  /*2d80*/  MUFU.TANH R33, R33 ;  /* 0x0000002100217308 */ /* 0x000ee20000002400 */
[----:B------:R-:W-:Y:S01]  /*2d90*/  LOP3.LUT R209, R209, 0x1ffffffe, RZ, 0xc0, !PT ;  /* 0x1ffffffed1d17812 */ /* 0x000fe200078ec0ff */
[----:B------:R-:W-:Y:S01]  /*2da0*/  @UP0 UIMAD UR4, UR4, UR22, UR5 ;  /* 0x00000016040402a4 */ /* 0x000fe2000f8e0205 */
[----:B------:R-:W-:Y:S01]  /*2db0*/  LEA.HI R40, R34, R81, RZ, 0x3 ;  /* 0x0000005122287211 */ /* 0x000fe200078f18ff */
[----:B------:R-:W-:Y:S01]  /*2dc0*/  IMAD.IADD R34, R6, 0x1, -R37 ;  /* 0x0000000106227824 */ /* 0x000fe200078e0a25 */
[C---:B------:R-:W-:Y:S01]  /*2dd0*/  HMMA.16816.F32 R64, R16.reuse, R46, R64 ;  /* 0x0000002e1040723c */ /* 0x040fe20000001840 */
[----:B------:R-:W-:Y:S01]  /*2de0*/  FMUL.FTZ R37, R25, c[0x0][0x320] ;  /* 0x0000c80019257a20 */ /* 0x000fe20000410000 */
[----:B------:R-:W-:Y:S01]  /*2df0*/  LOP3.LUT R40, R40, 0xffffff8, RZ, 0xc0, !PT ;  /* 0x0ffffff828287812 */ /* 0x000fe200078ec0ff */
[----:B------:R-:W-:Y:S01]  /*2e00*/  IMAD.IADD R209, R36, 0x1, -R209 ;  /* 0x0000000124d17824 */ /* 0x000fe200078e0ad1 */
[----:B------:R-:W-:Y:S01]  /*2e10*/  SHF.R.S32.HI R25, RZ, 0x1f, R34 ;  /* 0x0000001fff197819 */ /* 0x000fe20000011422 */
[----:B------:R4:W1:Y:S02]  /*2e20*/  MUFU.TANH R7, R37 ;  /* 0x0000002500077308 */ /* 0x0008640000002400 */
[----:B------:R-:W-:Y:S01]  /*2e30*/  FMUL.FTZ R6, R20, c[0x0][0x320] ;  /* 0x0000c80014067a20 */ /* 0x000fe20000410000 */
[----:B-----5:R-:W-:Y:S01]  /*2e40*/  HMMA.16816.F32 R72, R16, R12, R72 ;  /* 0x0000000c1048723c */ /* 0x020fe20000001848 */
[----:B------:R-:W-:Y:S01]  /*2e50*/  LEA.HI R25, R25, R34, RZ, 0x2 ;  /* 0x0000002219197211 */ /* 0x000fe200078f10ff */
[----:B------:R-:W-:Y:S01]  /*2e60*/  IMAD.IADD R81, R81, 0x1, -R40 ;  /* 0x0000000151517824 */ /* 0x000fe200078e0a28 */
[----:B------:R-:W-:-:S02]  /*2e70*/  @P5 LEA R20, P0, R38, c[0x0][0x1c8], 0x1 ;  /* 0x0000720026145a11 */ /* 0x000fc400078008ff */
[C---:B------:R-:W-:Y:S01]  /*2e80*/  LEA.HI.SX32 R36, R25.reuse, UR7, 0x1e ;  /* 0x0000000719247c11 */ /* 0x040fe2000f8ff2ff */
[----:B------:R-:W1:Y:S01]  /*2e90*/  MUFU.TANH R32, R32 ;  /* 0x0000002000207308 */ /* 0x000e620000002400 */
[----:B------:R-:W-:Y:S01]  /*2ea0*/  LOP3.LUT R25, R25, 0x7ffffffc, RZ, 0xc0, !PT ;  /* 0x7ffffffc19197812 */ /* 0x000fe200078ec0ff */
[----:B------:R-:W-:Y:S01]  /*2eb0*/  HMMA.16816.F32 R56, R16, R14, R56 ;  /* 0x0000000e1038723c */ /* 0x000fe20000001838 */
[----:B------:R-:W-:Y:S02]  /*2ec0*/  FMUL.FTZ R12, R60, c[0x0][0x320] ;  /* 0x0000c8003c0c7a20 */ /* 0x000fe40000410000 */
[----:B------:R-:W-:Y:S02]  /*2ed0*/  IMAD R36, R81, 0x10, R36 ;  /* 0x0000001051247824 */ /* 0x000fe400078e0224 */
[----:B----4-:R-:W-:Y:S01]  /*2ee0*/  FMUL.FTZ R37, R21, c[0x0][0x320] ;  /* 0x0000c80015257a20 */ /* 0x010fe20000410000 */
[----:B------:R-:W-:Y:S01]  /*2ef0*/  @P5 IADD3 R21, R39, UR4, RZ ;  /* 0x0000000427155c10 */ /* 0x000fe2000fffe0ff */
[----:B------:R-:W-:Y:S01]  /*2f00*/  IMAD R209, R209, 0x8, R36 ;  /* 0x00000008d1d17824 */ /* 0x000fe200078e0224 */
[C---:B------:R-:W-:Y:S01]  /*2f10*/  HMMA.16816.F32 R64, R8.reuse, R42, R64 ;  /* 0x0000002a0840723c */ /* 0x040fe20000001840 */
[----:B------:R-:W-:Y:S01]  /*2f20*/  IMAD.U32 R15, RZ, RZ, UR13 ;  /* 0x0000000dff0f7e24 */ /* 0x000fe2000f8e00ff */
[----:B------:R-:W-:Y:S01]  /*2f30*/  @P5 LEA.HI.X R21, R38, c[0x0][0x1cc], R21, 0x1, P0 ;  /* 0x0000730026155a11 */ /* 0x000fe200000f0c15 */
[----:B------:R-:W-:Y:S01]  /*2f40*/  @P4 IMAD.HI.U32 R19, R209, c[0x0][0x2c8], RZ ;  /* 0x0000b200d1134a27 */ /* 0x000fe200078e00ff */
[----:B------:R-:W-:Y:S01]  /*2f50*/  PLOP3.LUT P0, PT, PT, PT, UP2, 0x80, 0x0 ;  /* 0x000000000000781c */ /* 0x000fe20003f0f028 */
[----:B------:R-:W-:Y:S01]  /*2f60*/  BAR.SYNC.DEFER_BLOCKING 0x0 ;  /* 0x0000000000007b1d */ /* 0x000fe20000010000 */
[----:B------:R-:W-:Y:S01]  /*2f70*/  @P5 LEA R16, P6, R15, R20, 0x1 ;  /* 0x000000140f105211 */ /* 0x000fe200078c08ff */
[----:B------:R-:W-:Y:S01]  /*2f80*/  IMAD.MOV.U32 R15, RZ, RZ, R209 ;  /* 0x000000ffff0f7224 */ /* 0x000fe200078e00d1 */
[C---:B-1----:R-:W-:Y:S01]  /*2f90*/  HMMA.16816.F32 R72, R8.reuse, R28, R72 ;  /* 0x0000001c0848723c */ /* 0x042fe20000001848 */
[----:B------:R-:W-:Y:S01]  /*2fa0*/  UIADD3 UR4, UR9, 0x1, -UR15 ;  /* 0x0000000109047890 */ /* 0x000fe2000fffe80f */
[----:B------:R-:W-:Y:S01]  /*2fb0*/  IMAD.IADD R216, R34, 0x1, -R25 ;  /* 0x0000000122d87824 */ /* 0x000fe200078e0a19 */
[----:B------:R-:W1:Y:S01]  /*2fc0*/  MUFU.TANH R12, R12 ;  /* 0x0000000c000c7308 */ /* 0x000e620000002400 */
[----:B------:R-:W-:Y:S01]  /*2fd0*/  FMUL.FTZ R13, R61, c[0x0][0x320] ;  /* 0x0000c8003d0d7a20 */ /* 0x000fe20000410000 */
[----:B------:R-:W-:Y:S01]  /*2fe0*/  ULDC UR15, c[0x0][0x324] ;  /* 0x0000c900000f7ab9 */ /* 0x000fe20000000800 */
[----:B------:R-:W-:Y:S01]  /*2ff0*/  IMAD.SHL.U32 R216, R216, 0x2, RZ ;  /* 0x00000002d8d87824 */ /* 0x000fe200078e00ff */
[----:B------:R-:W-:Y:S01]  /*3000*/  ULOP3.LUT UR15, URZ, UR15, URZ, 0x33, !UPT ;  /* 0x0000000f3f0f7292 */ /* 0x000fe2000f8e333f */
[----:B------:R-:W-:Y:S01]  /*3010*/  HMMA.16816.F32 R56, R8, R30, R56 ;  /* 0x0000001e0838723c */ /* 0x000fe20000001838 */
[----:B------:R-:W-:Y:S01]  /*3020*/  @P0 SHF.R.U32.HI R15, RZ, c[0x0][0x2cc], R19 ;  /* 0x0000b300ff0f0a19 */ /* 0x000fe20000011613 */
[----:B------:R-:W-:Y:S01]  /*3030*/  IMAD.U32 R19, RZ, RZ, UR4 ;  /* 0x00000004ff137e24 */ /* 0x000fe2000f8e00ff */
[----:B------:R-:W-:Y:S01]  /*3040*/  PLOP3.LUT P0, PT, PT, PT, UP1, 0x40, 0x0 ;  /* 0x000000000000781c */ /* 0x000fe20003f0e818 */
[----:B------:R-:W-:Y:S01]  /*3050*/  IMAD.U32 R17, RZ, RZ, UR13 ;  /* 0x0000000dff117e24 */ /* 0x000fe2000f8e00ff */
[----:B------:R-:W4:Y:S01]  /*3060*/  MUFU.TANH R13, R13 ;  /* 0x0000000d000d7308 */ /* 0x000f220000002400 */
[----:B------:R-:W5:Y:S01]  /*3070*/  SHFL.IDX PT, R8, R15, RZ, 0x1c1f ;  /* 0x001c1fff0f087589 */ /* 0x000f6200000e0000 */
[----:B------:R-:W-:Y:S01]  /*3080*/  IMAD.U32 R18, RZ, RZ, UR12 ;  /* 0x0000000cff127e24 */ /* 0x000fe2000f8e00ff */
[----:B------:R-:W-:Y:S01]  /*3090*/  IADD3 R19, R19, -UR16, -R216 ;  /* 0x8000001013137c10 */ /* 0x000fe2000fffe8d8 */
[----:B------:R-:W-:-:S02]  /*30a0*/  FMUL.FTZ R48, R48, c[0x0][0x320] ;  /* 0x0000c80030307a20 */ /* 0x000fc40000410000 */
[----:B------:R-:W-:Y:S01]  /*30b0*/  FMUL.FTZ R64, R64, c[0x0][0x320] ;  /* 0x0000c80040407a20 */ /* 0x000fe20000410000 */
[----:B------:R-:W-:Y:S01]  /*30c0*/  @P5 LEA.HI.X R17, R17, R21, R18, 0x1, P6 ;  /* 0x0000001511115211 */ /* 0x000fe200030f0c12 */
[----:B------:R-:W-:Y:S01]  /*30d0*/  FMUL.FTZ R65, R65, c[0x0][0x320] ;  /* 0x0000c80041417a20 */ /* 0x000fe20000410000 */
[----:B------:R-:W-:Y:S01]  /*30e0*/  @!PT LDS RZ, [RZ] ;  /* 0x00000000fffff984 */ /* 0x000fe20000000800 */
[----:B------:R-:W-:Y:S01]  /*30f0*/  @!PT LDS RZ, [RZ] ;  /* 0x00000000fffff984 */ /* 0x000fe20000000800 */
[----:B------:R1:W-:Y:S01]  /*3100*/  @P5 LDGSTS.E.BYPASS.LTC128B.128 [R207+0x6100], [R20.64], !P3 ;  /* 0x0610000014cf5fae */ /* 0x0003e2000d901d52 */
[----:B------:R-:W-:Y:S01]  /*3110*/  FMUL.FTZ R49, R49, c[0x0][0x320] ;  /* 0x0000c80031317a20 */ /* 0x000fe20000410000 */
[----:B------:R-:W1:Y:S01]  /*3120*/  MUFU.TANH R24, R24 ;  /* 0x0000001800187308 */ /* 0x000e620000002400 */
[----:B------:R-:W-:Y:S01]  /*3130*/  FMUL.FTZ R72, R72, c[0x0][0x320] ;  /* 0x0000c80048487a20 */ /* 0x000fe20000410000 */
[----:B------:R1:W-:Y:S01]  /*3140*/  @P5 LDGSTS.E.BYPASS.LTC128B.128 [R207+0x8100], [R20.64+0x80], !P2 ;  /* 0x0810008014cf5fae */ /* 0x0003e2000d101d52 */
[----:B------:R-:W-:-:S03]  /*3150*/  FMUL.FTZ R73, R73, c[0x0][0x320] ;  /* 0x0000c80049497a20 */ /* 0x000fc60000410000 */
[----:B------:R1:W-:Y:S02]  /*3160*/  @P5 LDGSTS.E.BYPASS.LTC128B.128 [R207+0xa100], [R20.64+0x100], !P1 ;  /* 0x0a10010014cf5fae */ /* 0x0003e4000c901d52 */
[----:B------:R-:W-:Y:S01]  /*3170*/  FMUL.FTZ R56, R56, c[0x0][0x320] ;  /* 0x0000c80038387a20 */ /* 0x000fe20000410000 */
[----:B------:R-:W1:Y:S01]  /*3180*/  MUFU.TANH R6, R6 ;  /* 0x0000000600067308 */ /* 0x000e620000002400 */
[----:B------:R-:W-:Y:S01]  /*3190*/  FMUL.FTZ R57, R57, c[0x0][0x320] ;  /* 0x0000c80039397a20 */ /* 0x000fe20000410000 */
[----:B------:R2:W-:Y:S04]  /*31a0*/  @P5 LDGSTS.E.BYPASS.LTC128B.128 [R207+0x7100], [R16.64], !P3 ;  /* 0x0710000010cf5fae */ /* 0x0005e8000d901d52 */
[----:B------:R2:W-:Y:S02]  /*31b0*/  @P5 LDGSTS.E.BYPASS.LTC128B.128 [R207+0x9100], [R16.64+0x80], !P2 ;  /* 0x0910008010cf5fae */ /* 0x0005e4000d101d52 */
[----:B------:R1:W1:Y:S02]  /*31c0*/  MUFU.TANH R14, R37 ;  /* 0x00000025000e7308 */ /* 0x0002640000002400 */
[----:B------:R2:W-:Y:S04]  /*31d0*/  @P5 LDGSTS.E.BYPASS.LTC128B.128 [R207+0xb100], [R16.64+0x100], !P1 ;  /* 0x0b10010010cf5fae */ /* 0x0005e8000c901d52 */
[----:B------:R-:W0:Y:S02]  /*31e0*/  LDGDEPBAR ;  /* 0x00000000000079af */ /* 0x000e240000000000 */
[----:B------:R2:W2:Y:S08]  /*31f0*/  MUFU.TANH R155, R48 ;  /* 0x00000030009b7308 */ /* 0x0004b00000002400 */
[----:B------:R3:W3:Y:S01]  /*3200*/  MUFU.TANH R161, R64 ;  /* 0x0000004000a17308 */ /* 0x0006e20000002400 */
[----:B-1----:R-:W-:-:S02]  /*3210*/  IADD3 R20, R19, c[0x0][0x328], RZ ;  /* 0x0000ca0013147a10 */ /* 0x002fc40007ffe0ff */
[----:B------:R-:W-:-:S03]  /*3220*/  IADD3 R19, R19, UR15, RZ ;  /* 0x0000000f13137c10 */ /* 0x000fc6000fffe0ff */
[--C-:B-----5:R-:W-:Y:S02]  /*3230*/  IMAD.IADD R25, R20, 0x1, R8.reuse ;  /* 0x0000000114197824 */ /* 0x120fe400078e0208 */
[----:B------:R1:W1:Y:S01]  /*3240*/  MUFU.TANH R157, R65 ;  /* 0x00000041009d7308 */ /* 0x0002620000002400 */
[----:B------:R-:W-:Y:S01]  /*3250*/  IMAD.IADD R21, R19, 0x1, R8 ;  /* 0x0000000113157824 */ /* 0x000fe200078e0208 */
[----:B--2---:R-:W-:-:S06]  /*3260*/  IADD3 R16, -R216, UR9, -R5 ;  /* 0x00000009d8107c10 */ /* 0x004fcc000fffe905 */
[----:B------:R2:W1:Y:S01]  /*3270*/  MUFU.TANH R163, R49 ;  /* 0x0000003100a37308 */ /* 0x0004620000002400 */
[----:B------:R-:W-:-:S07]  /*3280*/  IMNMX R25, R25, R16, PT ;  /* 0x0000001019197217 */ /* 0x000fce0003800200 */
[----:B------:R2:W1:Y:S08]  /*3290*/  MUFU.TANH R167, R72 ;  /* 0x0000004800a77308 */ /* 0x0004700000002400 */
[----:B------:R2:W1:Y:S08]  /*32a0*/  MUFU.TANH R165, R73 ;  /* 0x0000004900a57308 */ /* 0x0004700000002400 */
[----:B------:R2:W1:Y:S08]  /*32b0*/  MUFU.TANH R143, R56 ;  /* 0x00000038008f7308 */ /* 0x0004700000002400 */
[----:B------:R2:W1:Y:S01]  /*32c0*/  MUFU.TANH R141, R57 ;  /* 0x00000039008d7308 */ /* 0x0004620000002400 */
[----:B------:R-:W-:Y:S05]  /*32d0*/  @P0 BRA `(.L_x_231) ;  /* 0x0000016000000947 */ /* 0x000fea0003800000 */
[----:B---34-:R-:W-:Y:S01]  /*32e0*/  IMAD.U32 R9, RZ, RZ, UR16 ;  /* 0x00000010ff097e24 */ /* 0x018fe2000f8e00ff */
[----:B------:R-:W-:Y:S04]  /*32f0*/  BSSY B0, `(.L_x_232) ;  /* 0x000000f000007945 */ /* 0x000fe80003800000 */
[----:B------:R-:W-:-:S04]  /*3300*/  IADD3 R10, -R9, UR9, R8 ;  /* 0x00000009090a7c10 */ /* 0x000fc8000fffe108 */
[----:B------:R-:W-:-:S13]  /*3310*/  ISETP.GT.AND P0, PT, R10, -0x1, PT ;  /* 0xffffffff0a00780c */ /* 0x000fda0003f04270 */
[----:B------:R-:W-:Y:S05]  /*3320*/  @P0 BRA `(.L_x_233) ;  /* 0x0000007000000947 */ /* 0x000fea0003800000 */
[----:B------:R-:W-:Y:S01]  /*3330*/  IMAD.MOV.U32 R8, RZ, RZ, c[0x0][0x32c] ;  /* 0x0000cb00ff087624 */ /* 0x000fe200078e00ff */
[----:B------:R-:W-:-:S04]  /*3340*/  LOP3.LUT R10, RZ, R10, RZ, 0x33, !PT ;  /* 0x0000000aff0a7212 */ /* 0x000fc800078e33ff */
[----:B------:R-:W-:-:S13]  /*3350*/  ISETP.NE.AND P0, PT, R8, 0x1, PT ;  /* 0x000000010800780c */ /* 0x000fda0003f05270 */
[----:B------:R-:W-:-:S05]  /*3360*/  @P0 IMAD.HI.U32 R8, R10, c[0x0][0x330], RZ ;  /* 0x0000cc000a080a27 */ /* 0x000fca00078e00ff */
[----:B------:R-:W-:-:S04]  /*3370*/  @P0 SHF.R.U32.HI R10, RZ, c[0x0][0x334], R8 ;  /* 0x0000cd00ff0a0a19 */ /* 0x000fc80000011608 */
[----:B------:R-:W-:Y:S01]  /*3380*/  LOP3.LUT R10, RZ, R10, RZ, 0x33, !PT ;  /* 0x0000000aff0a7212 */ /* 0x000fe200078e33ff */
[----:B------:R-:W-:Y:S05]  /*3390*/  BRA `(.L_x_234) ;  /* 0x0000004000007947 */ /* 0x000fea0003800000 */
.L_x_233:
[----:B------:R-:W-:-:S04]  /*33a0*/  MOV R8, c[0x0][0x32c] ;  /* 0x0000cb0000087a02 */ /* 0x000fc80000000f00 */
[----:B------:R-:W-:-:S13]  /*33b0*/  ISETP.NE.AND P0, PT, R8, 0x1, PT ;  /* 0x000000010800780c */ /* 0x000fda0003f05270 */
[----:B------:R-:W-:-:S05]  /*33c0*/  @P0 IMAD.HI.U32 R8, R10, c[0x0][0x330], RZ ;  /* 0x0000cc000a080a27 */ /* 0x000fca00078e00ff */
[----:B------:R-:W-:Y:S02]  /*33d0*/  @P0 SHF.R.U32.HI R10, RZ, c[0x0][0x334], R8 ;  /* 0x0000cd00ff0a0a19 */ /* 0x000fe40000011608 */
.L_x_234:
[----:B------:R-:W-:Y:S05]  /*33e0*/  BSYNC B0 ;  /* 0x0000000000007941 */ /* 0x000fea0003800000 */
.L_x_232:
[----:B------:R-:W-:-:S04]  /*33f0*/  IMAD R9, R10, c[0x0][0x32c], -R5 ;  /* 0x0000cb000a097a24 */ /* 0x000fc800078e0a05 */
[----:B------:R-:W-:-:S05]  /*3400*/  IMAD.IADD R10, R9, 0x1, -R216 ;  /* 0x00000001090a7824 */ /* 0x000fca00078e0ad8 */
[----:B------:R-:W-:Y:S02]  /*3410*/  IADD3 R8, R10, c[0x0][0x32c], RZ ;  /* 0x0000cb000a087a10 */ /* 0x000fe40007ffe0ff */
[----:B------:R-:W-:Y:S02]  /*3420*/  IMNMX R21, R21, R10, !PT ;  /* 0x0000000a15157217 */ /* 0x000fe40007800200 */
[----:B------:R-:W-:Y:S02]  /*3430*/  IMNMX R25, R25, R8, PT ;  /* 0x0000000819197217 */ /* 0x000fe40003800200 */
.L_x_231:
[----:B---34-:R-:W-:Y:S01]  /*3440*/  ISETP.LT.AND P0, PT, RZ, UR14, PT ;  /* 0x0000000eff007c0c */ /* 0x018fe2000bf01270 */
[----:B------:R-:W-:Y:S02]  /*3450*/  FMUL.FTZ R9, R22, c[0x0][0x320] ;  /* 0x0000c80016097a20 */ /* 0x000fe40000410000 */
[----:B------:R-:W-:Y:S01]  /*3460*/  FMUL.FTZ R22, R23, c[0x0][0x320] ;  /* 0x0000c80017167a20 */ /* 0x000fe20000410000 */
[C---:B------:R-:W-:Y:S01]  /*3470*/  ISETP.GT.AND P5, PT, R21.reuse, RZ, P0 ;  /* 0x000000ff1500720c */ /* 0x040fe200007a4270 */
[----:B------:R3:W4:Y:S01]  /*3480*/  SHFL.IDX PT, R23, R15, 0x1, 0x1c1f ;  /* 0x003c1f000f177f89 */ /* 0x00072200000e0000 */
[----:B------:R-:W-:Y:S01]  /*3490*/  ISETP.GT.AND P4, PT, R21, 0x1, P0 ;  /* 0x000000011500780c */ /* 0x000fe20000784270 */
[----:B------:R-:W-:Y:S01]  /*34a0*/  FMUL.FTZ R10, R26, c[0x0][0x320] ;  /* 0x0000c8001a0a7a20 */ /* 0x000fe20000410000 */
[----:B------:R-:W-:Y:S01]  /*34b0*/  ISETP.LT.OR P5, PT, R25, 0x1, P5 ;  /* 0x000000011900780c */ /* 0x000fe20002fa1670 */
[----:B------:R-:W-:Y:S01]  /*34c0*/  FMUL.FTZ R8, R27, c[0x0][0x320] ;  /* 0x0000c8001b087a20 */ /* 0x000fe20000410000 */
[----:B------:R-:W-:Y:S01]  /*34d0*/  ISETP.LT.OR P4, PT, R25, 0x2, P4 ;  /* 0x000000021900780c */ /* 0x000fe20002781670 */
[----:B------:R-:W-:Y:S01]  /*34e0*/  FMUL.FTZ R26, R63, c[0x0][0x320] ;  /* 0x0000c8003f1a7a20 */ /* 0x000fe20000410000 */
[----:B------:R-:W-:Y:S01]  /*34f0*/  FSEL R18, R0, -INF , !P5 ;  /* 0xff80000000127808 */ /* 0x000fe20006800000 */
[----:B------:R-:W-:Y:S01]  /*3500*/  FMUL.FTZ R27, R35, c[0x0][0x320] ;  /* 0x0000c800231b7a20 */ /* 0x000fe20000410000 */
[C---:B------:R-:W-:Y:S01]  /*3510*/  ISETP.GT.AND P6, PT, R21.reuse, 0x8, P0 ;  /* 0x000000081500780c */ /* 0x040fe200007c4270 */
[----:B------:R5:W2:Y:S01]  /*3520*/  MUFU.TANH R0, R9 ;  /* 0x0000000900007308 */ /* 0x000aa20000002400 */
        /* <DEDUP_REMOVED lines=9> */
[----:B------:R-:W-:Y:S01]  /*35c0*/  FMUL.FTZ R74, R74, c[0x0][0x320] ;  /* 0x0000c8004a4a7a20 */ /* 0x000fe20000410000 */
[----:B------:R-:W-:Y:S01]  /*35d0*/  ISETP.LT.OR P4, PT, R25, 0x11, P4 ;  /* 0x000000111900780c */ /* 0x000fe20002781670 */
[----:B------:R-:W-:Y:S01]  /*35e0*/  FMUL.FTZ R75, R75, c[0x0][0x320] ;  /* 0x0000c8004b4b7a20 */ /* 0x000fe20000410000 */
[----:B------:R-:W-:Y:S01]  /*35f0*/  FSEL R17, R12, -INF , !P6 ;  /* 0xff8000000c117808 */ /* 0x000fe20007000000 */
[----:B------:R-:W-:Y:S01]  /*3600*/  FMUL.FTZ R58, R58, c[0x0][0x320] ;  /* 0x0000c8003a3a7a20 */ /* 0x000fe20000410000 */
[----:B---3--:R-:W-:Y:S01]  /*3610*/  FSEL R15, R13, -INF , !P5 ;  /* 0xff8000000d0f7808 */ /* 0x008fe20006800000 */
[----:B------:R-:W-:Y:S01]  /*3620*/  FMUL.FTZ R59, R59, c[0x0][0x320] ;  /* 0x0000c8003b3b7a20 */ /* 0x000fe20000410000 */
[----:B------:R-:W-:Y:S01]  /*3630*/  ISETP.GT.AND P6, PT, R21, 0x11, P0 ;  /* 0x000000111500780c */ /* 0x000fe200007c4270 */
[----:B------:R3:W1:Y:S01]  /*3640*/  MUFU.TANH R162, R51 ;  /* 0x0000003300a27308 */ /* 0x0006620000002400 */
[----:B------:R-:W-:Y:S01]  /*3650*/  FSEL R13, R24, -INF , !P4 ;  /* 0xff800000180d7808 */ /* 0x000fe20006000000 */
[----:B----4-:R-:W-:Y:S01]  /*3660*/  IMAD.IADD R19, R19, 0x1, R23 ;  /* 0x0000000113137824 */ /* 0x010fe200078e0217 */
[----:B------:R-:W-:-:S02]  /*3670*/  ISETP.GT.AND P4, PT, R21, 0x19, P0 ;  /* 0x000000191500780c */ /* 0x000fc40000784270 */
[C---:B------:R-:W-:Y:S02]  /*3680*/  ISETP.LT.OR P6, PT, R25.reuse, 0x12, P6 ;  /* 0x000000121900780c */ /* 0x040fe400037c1670 */
[----:B------:R-:W-:Y:S01]  /*3690*/  ISETP.LT.OR P4, PT, R25, 0x1a, P4 ;  /* 0x0000001a1900780c */ /* 0x000fe20002781670 */
[----:B------:R3:W4:Y:S01]  /*36a0*/  MUFU.TANH R172, R50 ;  /* 0x0000003200ac7308 */ /* 0x0007220000002400 */
[----:B------:R-:W-:Y:S02]  /*36b0*/  ISETP.GT.AND P5, PT, R21, 0x18, P0 ;  /* 0x000000181500780c */ /* 0x000fe400007a4270 */
[----:B------:R-:W-:Y:S02]  /*36c0*/  FSEL R11, R7, -INF , !P6 ;  /* 0xff800000070b7808 */ /* 0x000fe40007000000 */
[----:B------:R-:W-:Y:S02]  /*36d0*/  FSEL R7, R14, -INF , !P4 ;  /* 0xff8000000e077808 */ /* 0x000fe40006000000 */
[----:B------:R-:W-:Y:S01]  /*36e0*/  ISETP.GT.AND P4, PT, R21, 0x28, P0 ;  /* 0x000000281500780c */ /* 0x000fe20000784270 */
[----:B------:R-:W1:Y:S01]  /*36f0*/  MUFU.TANH R10, R10 ;  /* 0x0000000a000a7308 */ /* 0x000e620000002400 */
[----:B------:R-:W-:-:S02]  /*3700*/  ISETP.LT.OR P5, PT, R25, 0x19, P5 ;  /* 0x000000191900780c */ /* 0x000fc40002fa1670 */
[----:B------:R-:W-:Y:S02]  /*3710*/  ISETP.LT.OR P4, PT, R25, 0x29, P4 ;  /* 0x000000291900780c */ /* 0x000fe40002781670 */
[----:B-----5:R-:W-:Y:S01]  /*3720*/  FSEL R9, R6, -INF , !P5 ;  /* 0xff80000006097808 */ /* 0x020fe20006800000 */
[----:B------:R-:W-:Y:S01]  /*3730*/  FMUL.FTZ R6, R62, c[0x0][0x320] ;  /* 0x0000c8003e067a20 */ /* 0x000fe20000410000 */
[C---:B------:R-:W-:Y:S01]  /*3740*/  ISETP.GT.AND P6, PT, R21.reuse, 0x20, P0 ;  /* 0x000000201500780c */ /* 0x040fe200007c4270 */
[----:B------:R-:W1:Y:S01]  /*3750*/  MUFU.TANH R8, R8 ;  /* 0x0000000800087308 */ /* 0x000e620000002400 */
[----:B------:R-:W-:Y:S02]  /*3760*/  ISETP.GT.AND P5, PT, R21, 0x21, P0 ;  /* 0x000000211500780c */ /* 0x000fe400007a4270 */
[----:B------:R-:W-:Y:S02]  /*3770*/  FSEL R161, R161, -INF , !P4 ;  /* 0xff800000a1a17808 */ /* 0x000fe40006000000 */
[----:B------:R-:W-:-:S02]  /*3780*/  ISETP.GT.AND P4, PT, R21, 0x31, P0 ;  /* 0x000000311500780c */ /* 0x000fc40000784270 */
[C---:B------:R-:W-:Y:S01]  /*3790*/  ISETP.LT.OR P6, PT, R25.reuse, 0x21, P6 ;  /* 0x000000211900780c */ /* 0x040fe200037c1670 */
[----:B------:R3:W1:Y:S01]  /*37a0*/  MUFU.TANH R170, R66 ;  /* 0x0000004200aa7308 */ /* 0x0006620000002400 */
[C---:B------:R-:W-:Y:S02]  /*37b0*/  ISETP.LT.OR P5, PT, R25.reuse, 0x22, P5 ;  /* 0x000000221900780c */ /* 0x040fe40002fa1670 */
[----:B------:R-:W-:Y:S02]  /*37c0*/  ISETP.LT.OR P4, PT, R25, 0x32, P4 ;  /* 0x000000321900780c */ /* 0x000fe40002781670 */
[----:B------:R-:W-:Y:S02]  /*37d0*/  FSEL R155, R155, -INF , !P6 ;  /* 0xff8000009b9b7808 */ /* 0x000fe40007000000 */
[----:B-1----:R-:W-:Y:S01]  /*37e0*/  FSEL R163, R163, -INF , !P5 ;  /* 0xff800000a3a37808 */ /* 0x002fe20006800000 */
[----:B------:R3:W1:Y:S01]  /*37f0*/  MUFU.TANH R164, R67 ;  /* 0x0000004300a47308 */ /* 0x0006620000002400 */
[----:B------:R-:W-:-:S02]  /*3800*/  ISETP.GT.AND P6, PT, R21, 0x29, P0 ;  /* 0x000000291500780c */ /* 0x000fc400007c4270 */
[----:B------:R-:W-:Y:S02]  /*3810*/  ISETP.GT.AND P5, PT, R21, 0x30, P0 ;  /* 0x000000301500780c */ /* 0x000fe400007a4270 */
[----:B------:R-:W-:Y:S02]  /*3820*/  FSEL R165, R165, -INF , !P4 ;  /* 0xff800000a5a57808 */ /* 0x000fe40006000000 */
[----:B------:R-:W-:Y:S01]  /*3830*/  PLOP3.LUT P4, PT, PT, PT, UP1, 0x40, 0x0 ;  /* 0x000000000000781c */ /* 0x000fe20003f8e818 */
[----:B------:R-:W1:Y:S01]  /*3840*/  MUFU.TANH R26, R26 ;  /* 0x0000001a001a7308 */ /* 0x000e620000002400 */
[C---:B------:R-:W-:Y:S02]  /*3850*/  ISETP.LT.OR P6, PT, R25.reuse, 0x2a, P6 ;  /* 0x0000002a1900780c */ /* 0x040fe400037c1670 */
[----:B------:R-:W-:Y:S02]  /*3860*/  ISETP.LT.OR P5, PT, R25, 0x31, P5 ;  /* 0x000000311900780c */ /* 0x000fe40002fa1670 */
[----:B------:R-:W-:-:S02]  /*3870*/  FSEL R157, R157, -INF , !P6 ;  /* 0xff8000009d9d7808 */ /* 0x000fc40007000000 */
[----:B------:R-:W-:Y:S01]  /*3880*/  FSEL R167, R167, -INF , !P5 ;  /* 0xff800000a7a77808 */ /* 0x000fe20006800000 */
[----:B------:R-:W1:Y:S01]  /*3890*/  MUFU.TANH R27, R27 ;  /* 0x0000001b001b7308 */ /* 0x000e620000002400 */
[C---:B------:R-:W-:Y:S02]  /*38a0*/  ISETP.GT.AND P6, PT, R21.reuse, 0x38, P0 ;  /* 0x000000381500780c */ /* 0x040fe400007c4270 */
[----:B------:R-:W-:Y:S01]  /*38b0*/  ISETP.GT.AND P5, PT, R21, 0x39, P0 ;  /* 0x000000391500780c */ /* 0x000fe200007a4270 */
[----:B------:R-:W-:Y:S01]  /*38c0*/  IMAD.IADD R21, R20, 0x1, R23 ;  /* 0x0000000114157824 */ /* 0x000fe200078e0217 */
[C---:B------:R-:W-:Y:S02]  /*38d0*/  ISETP.LT.OR P6, PT, R25.reuse, 0x39, P6 ;  /* 0x000000391900780c */ /* 0x040fe400037c1670 */
[----:B------:R-:W-:Y:S01]  /*38e0*/  ISETP.LT.OR P5, PT, R25, 0x3a, P5 ;  /* 0x0000003a1900780c */ /* 0x000fe20002fa1670 */
[----:B------:R3:W1:Y:S01]  /*38f0*/  MUFU.TANH R166, R74 ;  /* 0x0000004a00a67308 */ /* 0x0006620000002400 */
[----:B------:R-:W-:-:S02]  /*3900*/  IMNMX R21, R21, R16, PT ;  /* 0x0000001015157217 */ /* 0x000fc40003800200 */
[----:B------:R-:W-:Y:S02]  /*3910*/  FSEL R143, R143, -INF , !P6 ;  /* 0xff8000008f8f7808 */ /* 0x000fe40007000000 */
[----:B------:R-:W-:-:S03]  /*3920*/  FSEL R141, R141, -INF , !P5 ;  /* 0xff8000008d8d7808 */ /* 0x000fc60006800000 */
[----:B------:R3:W1:Y:S08]  /*3930*/  MUFU.TANH R142, R75 ;  /* 0x0000004b008e7308 */ /* 0x0006700000002400 */
[----:B------:R-:W1:Y:S08]  /*3940*/  MUFU.TANH R22, R22 ;  /* 0x0000001600167308 */ /* 0x000e700000002400 */
[----:B------:R3:W1:Y:S08]  /*3950*/  MUFU.TANH R140, R58 ;  /* 0x0000003a008c7308 */ /* 0x0006700000002400 */
[----:B------:R3:W1:Y:S08]  /*3960*/  MUFU.TANH R160, R59 ;  /* 0x0000003b00a07308 */ /* 0x0006700000002400 */
[----:B------:R-:W1:Y:S01]  /*3970*/  MUFU.TANH R6, R6 ;  /* 0x0000000600067308 */ /* 0x000e620000002400 */
[----:B------:R-:W-:Y:S05]  /*3980*/  @P4 BRA `(.L_x_235) ;  /* 0x0000016000004947 */ /* 0x000fea0003800000 */
[----:B--2-4-:R-:W-:Y:S01]  /*3990*/  IMAD.U32 R12, RZ, RZ, UR16 ;  /* 0x00000010ff0c7e24 */ /* 0x014fe2000f8e00ff */
        /* <DEDUP_REMOVED lines=11> */
.L_x_237:
[----:B------:R-:W-:-:S04]  /*3a50*/  MOV R12, c[0x0][0x32c] ;  /* 0x0000cb00000c7a02 */ /* 0x000fc80000000f00 */
[----:B------:R-:W-:-:S13]  /*3a60*/  ISETP.NE.AND P4, PT, R12, 0x1, PT ;  /* 0x000000010c00780c */ /* 0x000fda0003f85270 */
[----:B------:R-:W-:-:S05]  /*3a70*/  @P4 IMAD.HI.U32 R12, R14, c[0x0][0x330], RZ ;  /* 0x0000cc000e0c4a27 */ /* 0x000fca00078e00ff */
[----:B------:R-:W-:Y:S02]  /*3a80*/  @P4 SHF.R.U32.HI R14, RZ, c[0x0][0x334], R12 ;  /* 0x0000cd00ff0e4a19 */ /* 0x000fe4000001160c */
.L_x_238:
[----:B------:R-:W-:Y:S05]  /*3a90*/  BSYNC B0 ;  /* 0x0000000000007941 */ /* 0x000fea0003800000 */
.L_x_236:
[----:B------:R-:W-:-:S04]  /*3aa0*/  IMAD R5, R14, c[0x0][0x32c], -R5 ;  /* 0x0000cb000e057a24 */ /* 0x000fc800078e0a05 */
[----:B------:R-:W-:-:S05]  /*3ab0*/  IMAD.IADD R14, R5, 0x1, -R216 ;  /* 0x00000001050e7824 */ /* 0x000fca00078e0ad8 */
[----:B------:R-:W-:Y:S02]  /*3ac0*/  IADD3 R12, R14, c[0x0][0x32c], RZ ;  /* 0x0000cb000e0c7a10 */ /* 0x000fe40007ffe0ff */
[----:B------:R-:W-:Y:S02]  /*3ad0*/  IMNMX R19, R19, R14, !PT ;  /* 0x0000000e13137217 */ /* 0x000fe40007800200 */
[----:B------:R-:W-:Y:S02]  /*3ae0*/  IMNMX R21, R21, R12, PT ;  /* 0x0000000c15157217 */ /* 0x000fe40003800200 */
.L_x_235:
[C---:B--2-4-:R-:W-:Y:S01]  /*3af0*/  ISETP.GT.AND P4, PT, R19.reuse, 0x8, P0 ;  /* 0x000000081300780c */ /* 0x054fe20000784270 */
[----:B------:R-:W-:Y:S01]  /*3b00*/  IMAD.SHL.U32 R203, R4, 0x2, RZ ;  /* 0x0000000204cb7824 */ /* 0x000fe200078e00ff */
[----:B------:R-:W-:Y:S01]  /*3b10*/  ISETP.GT.AND P5, PT, R19, 0x9, P0 ;  /* 0x000000091300780c */ /* 0x000fe200007a4270 */
[----:B------:R-:W-:Y:S01]  /*3b20*/  @UP2 USHF.L.U32 UR17, UR17, 0x7, URZ ;  /* 0x0000000711112899 */ /* 0x000fe2000800063f */
[----:B------:R-:W-:Y:S01]  /*3b30*/  ISETP.LT.OR P4, PT, R21, 0x9, P4 ;  /* 0x000000091500780c */ /* 0x000fe20002781670 */
[--C-:B------:R-:W-:Y:S01]  /*3b40*/  IMAD R197, R3, 0x2, R203.reuse ;  /* 0x0000000203c57824 */ /* 0x100fe200078e02cb */
[----:B------:R-:W-:Y:S01]  /*3b50*/  ISETP.LT.OR P5, PT, R21, 0xa, P5 ;  /* 0x0000000a1500780c */ /* 0x000fe20002fa1670 */
[----:B------:R-:W-:Y:S01]  /*3b60*/  LDSM.16.MT88.4 R40, [R203+0x2100] ;  /* 0x00210000cb28783b */ /* 0x000fe20000004200 */
[----:B-1----:R-:W-:Y:S01]  /*3b70*/  FSEL R16, R6, -INF , !P4 ;  /* 0xff80000006107808 */ /* 0x002fe20006000000 */
[----:B------:R-:W-:Y:S01]  /*3b80*/  IMAD R198, R2, 0x2, R203 ;  /* 0x0000000202c67824 */ /* 0x000fe200078e02cb */
[----:B------:R-:W-:Y:S01]  /*3b90*/  FMNMX.FTZ R12, R18, R33, !PT ;  /* 0x00000021120c7209 */ /* 0x000fe20007810000 */
[----:B---3--:R-:W-:Y:S01]  /*3ba0*/  LDSM.16.MT88.4 R56, [R197+0x2100] ;  /* 0x00210000c538783b */ /* 0x008fe20000004200 */
[----:B------:R-:W-:Y:S01]  /*3bb0*/  FSEL R6, R26, -INF , !P5 ;  /* 0xff8000001a067808 */ /* 0x000fe20006800000 */
[----:B------:R-:W-:Y:S01]  /*3bc0*/  IMAD R196, R3, 0x2, R198 ;  /* 0x0000000203c47824 */ /* 0x000fe200078e02c6 */
[C---:B------:R-:W-:Y:S01]  /*3bd0*/  ISETP.GT.AND P6, PT, R19.reuse, 0x1, P0 ;  /* 0x000000011300780c */ /* 0x040fe200007c4270 */
[----:B------:R-:W-:Y:S01]  /*3be0*/  LDSM.16.MT88.4 R124, [R203+0x100] ;  /* 0x00010000cb7c783b */ /* 0x000fe20000004200 */
[----:B------:R-:W-:Y:S01]  /*3bf0*/  ISETP.GT.AND P5, PT, R19, RZ, P0 ;  /* 0x000000ff1300720c */ /* 0x000fe200007a4270 */
[----:B------:R-:W-:Y:S01]  /*3c00*/  ULDC.64 UR4, c[0x0][0x2c8] ;  /* 0x0000b20000047ab9 */ /* 0x000fe20000000a00 */
[----:B------:R-:W-:Y:S01]  /*3c10*/  FMNMX.FTZ R12, R17, R12, !PT ;  /* 0x0000000c110c7209 */ /* 0x000fe20007810000 */
[----:B------:R-:W-:Y:S01]  /*3c20*/  LDSM.16.MT88.4 R116, [R198+0x100] ;  /* 0x00010000c674783b */ /* 0x000fe20000004200 */
[C---:B------:R-:W-:Y:S01]  /*3c30*/  ISETP.LT.OR P6, PT, R21.reuse, 0x2, P6 ;  /* 0x000000021500780c */ /* 0x040fe200037c1670 */
[----:B------:R-:W-:Y:S01]  /*3c40*/  UIMAD.WIDE.U32 UR20, UR17, UR4, URZ ;  /* 0x00000004111472a5 */ /* 0x000fe2000f8e003f */
[----:B------:R-:W-:Y:S01]  /*3c50*/  ISETP.LT.OR P5, PT, R21, 0x1, P5 ;  /* 0x000000011500780c */ /* 0x000fe20002fa1670 */
[----:B------:R-:W-:Y:S01]  /*3c60*/  LDSM.16.MT88.4 R108, [R197+0x100] ;  /* 0x00010000c56c783b */ /* 0x000fe20000004200 */
[----:B------:R-:W-:Y:S01]  /*3c70*/  FMNMX.FTZ R12, R15, R12, !PT ;  /* 0x0000000c0f0c7209 */ /* 0x000fe20007810000 */
[----:B------:R-:W-:Y:S01]  /*3c80*/  UIADD3 UR14, UR14, -0x2, URZ ;  /* 0xfffffffe0e0e7890 */ /* 0x000fe2000fffe03f */
[----:B------:R-:W-:Y:S01]  /*3c90*/  FSEL R20, R27, -INF , !P6 ;  /* 0xff8000001b147808 */ /* 0x000fe20007000000 */
[----:B------:R-:W-:Y:S01]  /*3ca0*/  LDSM.16.MT88.4 R100, [R196+0x100] ;  /* 0x00010000c464783b */ /* 0x000fe20000004200 */
[----:B------:R-:W-:Y:S01]  /*3cb0*/  FSEL R32, R32, -INF , !P5 ;  /* 0xff80000020207808 */ /* 0x000fe20006800000 */
[----:B------:R-:W-:Y:S01]  /*3cc0*/  @UP2 UMOV UR17, UR21 ;  /* 0x0000001500112c82 */ /* 0x000fe20008000000 */
[----:B------:R-:W-:Y:S01]  /*3cd0*/  ISETP.GT.AND P6, PT, R19, 0x10, P0 ;  /* 0x000000101300780c */ /* 0x000fe200007c4270 */
[----:B------:R-:W-:Y:S01]  /*3ce0*/  LDSM.16.MT88.4 R48, [R198+0x2100] ;  /* 0x00210000c630783b */ /* 0x000fe20000004200 */
[----:B------:R-:W-:Y:S01]  /*3cf0*/  FMNMX.FTZ R12, R13, R12, !PT ;  /* 0x0000000c0d0c7209 */ /* 0x000fe20007810000 */
[----:B------:R-:W-:Y:S01]  /*3d00*/  @UP2 USHF.R.U32.HI UR7, URZ, UR5, UR17 ;  /* 0x000000053f072299 */ /* 0x000fe20008011611 */
[----:B------:R-:W-:Y:S01]  /*3d10*/  FMNMX.FTZ R5, R32, R20, !PT ;  /* 0x0000001420057209 */ /* 0x000fe20007810000 */
[----:B------:R-:W-:Y:S01]  /*3d20*/  LDSM.16.MT88.4 R64, [R196+0x2100] ;  /* 0x00210000c440783b */ /* 0x000fe20000004200 */
[----:B------:R-:W-:Y:S01]  /*3d30*/  ISETP.GT.AND P4, PT, R19, 0x11, P0 ;  /* 0x000000111300780c */ /* 0x000fe20000784270 */
[----:B------:R-:W-:Y:S01]  /*3d40*/  UIADD3 UR4, UR6, UR7, URZ ;  /* 0x0000000706047290 */ /* 0x000fe2000fffe03f */
[----:B------:R-:W-:Y:S01]  /*3d50*/  ISETP.LT.OR P6, PT, R21, 0x11, P6 ;  /* 0x000000111500780c */ /* 0x000fe200037c1670 */
[----:B------:R-:W-:Y:S01]  /*3d60*/  LDSM.16.MT88.4 R72, [R203+0x4100] ;  /* 0x00410000cb48783b */ /* 0x000fe20000004200 */
[----:B------:R-:W-:Y:S01]  /*3d70*/  FMNMX.FTZ R12, R11, R12, !PT ;  /* 0x0000000c0b0c7209 */ /* 0x000fe20007810000 */
[----:B------:R-:W-:Y:S01]  /*3d80*/  ULDC UR7, c[0x0][0x328] ;  /* 0x0000ca0000077ab9 */ /* 0x000fe20000000800 */
[----:B------:R-:W-:Y:S01]  /*3d90*/  FMNMX.FTZ R5, R16, R5, !PT ;  /* 0x0000000510057209 */ /* 0x000fe20007810000 */
[----:B------:R-:W-:Y:S01]  /*3da0*/  LDSM.16.MT88.4 R80, [R198+0x4100] ;  /* 0x00410000c650783b */ /* 0x000fe20000004200 */
[----:B------:R-:W-:Y:S01]  /*3db0*/  ISETP.LT.OR P4, PT, R21, 0x12, P4 ;  /* 0x000000121500780c */ /* 0x000fe20002781670 */
[----:B------:R-:W-:Y:S01]  /*3dc0*/  UIADD3 UR7, UR4, UR7, URZ ;  /* 0x0000000704077290 */ /* 0x000fe2000fffe03f */
[----:B------:R-:W-:Y:S01]  /*3dd0*/  FSEL R14, R10, -INF , !P6 ;  /* 0xff8000000a0e7808 */ /* 0x000fe20007000000 */
[----:B------:R-:W-:Y:S01]  /*3de0*/  LDSM.16.MT88.4 R88, [R197+0x4100] ;  /* 0x00410000c558783b */ /* 0x000fe20000004200 */
[----:B------:R-:W-:-:S02]  /*3df0*/  FMNMX.FTZ R10, R9, R12, !PT ;  /* 0x0000000c090a7209 */ /* 0x000fc40007810000 */
[----:B------:R-:W-:Y:S01]  /*3e00*/  ISETP.GT.AND P6, PT, R19, 0x18, P0 ;  /* 0x000000181300780c */ /* 0x000fe200007c4270 */
[----:B------:R-:W-:Y:S01]  /*3e10*/  LDSM.16.MT88.4 R136, [R198+0x900] ;  /* 0x00090000c688783b */ /* 0x000fe20000004200 */
[----:B------:R-:W-:Y:S02]  /*3e20*/  FMNMX.FTZ R5, R6, R5, !PT ;  /* 0x0000000506057209 */ /* 0x000fe40007810000 */
[----:B------:R-:W-:Y:S01]  /*3e30*/  FSEL R12, R8, -INF , !P4 ;  /* 0xff800000080c7808 */ /* 0x000fe20006000000 */
[----:B------:R-:W-:Y:S01]  /*3e40*/  LDSM.16.MT88.4 R28, [R196+0x900] ;  /* 0x00090000c41c783b */ /* 0x000fe20000004200 */
[----:B------:R-:W-:Y:S02]  /*3e50*/  FMNMX.FTZ R8, R7, R10, !PT ;  /* 0x0000000a07087209 */ /* 0x000fe40007810000 */
[----:B------:R-:W-:Y:S01]  /*3e60*/  ISETP.GT.AND P5, PT, R19, 0x19, P0 ;  /* 0x000000191300780c */ /* 0x000fe200007a4270 */
[----:B------:R-:W-:Y:S01]  /*3e70*/  LDSM.16.MT88.4 R24, [R198+0x2900] ;  /* 0x00290000c618783b */ /* 0x000fe20000004200 */
        /* <DEDUP_REMOVED lines=27> */
[----:B------:R-:W-:Y:S02]  /*4030*/  ISETP.LT.OR P6, PT, R21, 0x31, P6 ;  /* 0x000000311500780c */ /* 0x000fe400037c1670 */
[----:B------:R-:W-:Y:S02]  /*4040*/  FSEL R164, R164, -INF , !P4 ;  /* 0xff800000a4a47808 */ /* 0x000fe40006000000 */
        /* <DEDUP_REMOVED lines=12> */
[----:B------:R-:W-:Y:S02]  /*4110*/  ISETP.LT.OR P0, PT, R21, 0x3a, P0 ;  /* 0x0000003a1500780c */ /* 0x000fe40000701670 */
[----:B------:R-:W-:-:S02]  /*4120*/  FSEL R140, R140, -INF , !P4 ;  /* 0xff8000008c8c7808 */ /* 0x000fc40006000000 */
[----:B------:R-:W-:Y:S02]  /*4130*/  FMNMX.FTZ R23, R142, R23, !PT ;  /* 0x000000178e177209 */ /* 0x000fe40007810000 */
[----:B------:R-:W-:Y:S02]  /*4140*/  FMNMX.FTZ R0, R141, R0, !PT ;  /* 0x000000008d007209 */ /* 0x000fe40007810000 */
        /* <DEDUP_REMOVED lines=9> */
[----:B-1----:R-:W-:-:S04]  /*41e0*/  FMNMX.FTZ R0, R21, R0, !PT ;  /* 0x0000000015007209 */ /* 0x002fc80007810000 */
        /* <DEDUP_REMOVED lines=24> */
[--C-:B------:R-:W-:Y:S01]  /*4370*/  FFMA.FTZ R3, R10, c[0x0][0x2d0], -R159.reuse ;  /* 0x0000b4000a037a23 */ /* 0x100fe2000001089f */
[----:B------:R-:W-:Y:S01]  /*4380*/  MUFU.EX2 R152, R152 ;  /* 0x0000009800987308 */ /* 0x000fe20000000800 */
[----:B------:R-:W-:Y:S01]  /*4390*/  FFMA.FTZ R2, R8, c[0x0][0x2d0], -R159 ;  /* 0x0000b40008027a23 */ /* 0x000fe2000001089f */
[----:B------:R-:W-:Y:S01]  /*43a0*/  LDSM.16.MT88.4 R20, [R203+0x900] ;  /* 0x00090000cb14783b */ /* 0x000fe20000004200 */
[----:B------:R-:W-:-:S02]  /*43b0*/  FFMA.FTZ R151, R13, c[0x0][0x2d0], -R168 ;  /* 0x0000b4000d977a23 */ /* 0x000fc400000108a8 */
[--C-:B------:R-:W-:Y:S01]  /*43c0*/  FFMA.FTZ R144, R14, c[0x0][0x2d0], -R159.reuse ;  /* 0x0000b4000e907a23 */ /* 0x100fe2000001089f */
[----:B------:R-:W3:Y:S01]  /*43d0*/  LDSM.16.MT88.4 R8, [R203+0x2900] ;  /* 0x00290000cb08783b */ /* 0x000ee20000004200 */
[----:B------:R-:W-:Y:S01]  /*43e0*/  FFMA.FTZ R133, R12, c[0x0][0x2d0], -R159 ;  /* 0x0000b4000c857a23 */ /* 0x000fe2000001089f */
[----:B------:R-:W4:Y:S01]  /*43f0*/  MUFU.EX2 R147, R147 ;  /* 0x0000009300937308 */ /* 0x000f220000000800 */
[----:B-1----:R-:W-:Y:S01]  /*4400*/  F2FP.PACK_AB R96, R153, R154 ;  /* 0x0000009a9960723e */ /* 0x002fe200000000ff */
[----:B------:R-:W1:Y:S01]  /*4410*/  LDSM.16.MT88.4 R12, [R196+0x2900] ;  /* 0x00290000c40c783b */ /* 0x000e620000004200 */
[--C-:B------:R-:W-:Y:S02]  /*4420*/  FFMA.FTZ R158, R163, c[0x0][0x2d0], -R168.reuse ;  /* 0x0000b400a39e7a23 */ /* 0x100fe400000108a8 */
[--C-:B------:R-:W-:Y:S02]  /*4430*/  FFMA.FTZ R156, R161, c[0x0][0x2d0], -R168.reuse ;  /* 0x0000b400a19c7a23 */ /* 0x100fe400000108a8 */
[--C-:B------:R-:W-:Y:S01]  /*4440*/  FFMA.FTZ R155, R155, c[0x0][0x2d0], -R168.reuse ;  /* 0x0000b4009b9b7a23 */ /* 0x100fe200000108a8 */
[----:B------:R-:W-:Y:S01]  /*4450*/  MUFU.EX2 R148, R148 ;  /* 0x0000009400947308 */ /* 0x000fe20000000800 */
[----:B------:R-:W-:-:S02]  /*4460*/  FFMA.FTZ R157, R157, c[0x0][0x2d0], -R168 ;  /* 0x0000b4009d9d7a23 */ /* 0x000fc400000108a8 */
[--C-:B------:R-:W-:Y:S02]  /*4470*/  FFMA.FTZ R161, R172, c[0x0][0x2d0], -R159.reuse ;  /* 0x0000b400aca17a23 */ /* 0x100fe4000001089f */
[--C-:B------:R-:W-:Y:S02]  /*4480*/  FFMA.FTZ R162, R162, c[0x0][0x2d0], -R159.reuse ;  /* 0x0000b400a2a27a23 */ /* 0x100fe4000001089f */
[--C-:B------:R-:W-:Y:S01]  /*4490*/  FFMA.FTZ R163, R170, c[0x0][0x2d0], -R159.reuse ;  /* 0x0000b400aaa37a23 */ /* 0x100fe2000001089f */
[----:B------:R-:W5:Y:S01]  /*44a0*/  MUFU.EX2 R149, R149 ;  /* 0x0000009500957308 */ /* 0x000f620000000800 */
[----:B----4-:R-:W-:Y:S01]  /*44b0*/  F2FP.PACK_AB R98, R147, R152 ;  /* 0x000000989362723e */ /* 0x010fe200000000ff */
[----:B------:R-:W-:Y:S02]  /*44c0*/  FFMA.FTZ R164, R164, c[0x0][0x2d0], -R159 ;  /* 0x0000b400a4a47a23 */ /* 0x000fe4000001089f */
[--C-:B------:R-:W-:Y:S02]  /*44d0*/  FFMA.FTZ R170, R165, c[0x0][0x2d0], -R168.reuse ;  /* 0x0000b400a5aa7a23 */ /* 0x100fe400000108a8 */
[----:B------:R-:W-:-:S02]  /*44e0*/  FFMA.FTZ R167, R167, c[0x0][0x2d0], -R168 ;  /* 0x0000b400a7a77a23 */ /* 0x000fc400000108a8 */
[----:B------:R-:W-:Y:S01]  /*44f0*/  MUFU.EX2 R150, R150 ;  /* 0x0000009600967308 */ /* 0x000fe20000000800 */
[--C-:B------:R-:W-:Y:S02]  /*4500*/  FFMA.FTZ R165, R143, c[0x0][0x2d0], -R168.reuse ;  /* 0x0000b4008fa57a23 */ /* 0x100fe400000108a8 */
[----:B------:R-:W-:Y:S02]  /*4510*/  FFMA.FTZ R220, R141, c[0x0][0x2d0], -R168 ;  /* 0x0000b4008ddc7a23 */ /* 0x000fe400000108a8 */
[--C-:B------:R-:W-:Y:S02]  /*4520*/  FFMA.FTZ R166, R166, c[0x0][0x2d0], -R159.reuse ;  /* 0x0000b400a6a67a23 */ /* 0x100fe4000001089f */
[--C-:B------:R-:W-:Y:S01]  /*4530*/  FFMA.FTZ R169, R142, c[0x0][0x2d0], -R159.reuse ;  /* 0x0000b4008ea97a23 */ /* 0x100fe2000001089f */
[----:B------:R-:W4:Y:S01]  /*4540*/  MUFU.EX2 R135, R135 ;  /* 0x0000008700877308 */ /* 0x000f220000000800 */
[----:B-----5:R-:W-:Y:S01]  /*4550*/  F2FP.PACK_AB R97, R149, R148 ;  /* 0x000000949561723e */ /* 0x020fe200000000ff */
[----:B------:R-:W-:-:S02]  /*4560*/  FFMA.FTZ R168, R140, c[0x0][0x2d0], -R159 ;  /* 0x0000b4008ca87a23 */ /* 0x000fc4000001089f */
[----:B------:R-:W-:Y:S01]  /*4570*/  FFMA.FTZ R217, R160, c[0x0][0x2d0], -R159 ;  /* 0x0000b400a0d97a23 */ /* 0x000fe2000001089f */
[----:B------:R-:W-:Y:S01]  /*4580*/  LDSM.16.MT88.4 R140, [R198+0x1900] ;  /* 0x00190000c68c783b */ /* 0x000fe20000004200 */
[----:B------:R-:W-:Y:S02]  /*4590*/  FADD.FTZ R153, R154, R153 ;  /* 0x000000999a997221 */ /* 0x000fe40000010000 */
[----:B------:R-:W-:Y:S01]  /*45a0*/  MUFU.EX2 R151, R151 ;  /* 0x0000009700977308 */ /* 0x000fe20000000800 */
[----:B------:R-:W-:Y:S02]  /*45b0*/  FADD.FTZ R149, R148, R149 ;  /* 0x0000009594957221 */ /* 0x000fe40000010000 */
[----:B------:R-:W-:-:S04]  /*45c0*/  FADD.FTZ R152, R152, R153 ;  /* 0x0000009998987221 */ /* 0x000fc80000010000 */
[----:B------:R-:W-:Y:S01]  /*45d0*/  FADD.FTZ R152, R147, R152 ;  /* 0x0000009893987221 */ /* 0x000fe20000010000 */
[----:B----4-:R-:W-:Y:S01]  /*45e0*/  F2FP.PACK_AB R99, R135, R150 ;  /* 0x000000968763723e */ /* 0x010fe200000000ff */
[----:B------:R-:W4:Y:S01]  /*45f0*/  MUFU.EX2 R146, R146 ;  /* 0x0000009200927308 */ /* 0x000f220000000800 */
[----:B------:R-:W-:-:S04]  /*4600*/  FADD.FTZ R150, R150, R149 ;  /* 0x0000009596967221 */ /* 0x000fc80000010000 */
        /* <DEDUP_REMOVED lines=184> */
[----:B------:R-:W-:-:S02]  /*5190*/  UIADD3 UR17, UR4, -0x1, URZ ;  /* 0xffffffff04117890 */ /* 0x000fc4000fffe03f */
[----:B------:R-:W-:-:S10]  /*51a0*/  ULDC UR6, c[0x0][0x32c] ;  /* 0x0000cb0000067ab9 */ /* 0x000fd40000000800 */
[----:B------:R-:W-:Y:S05]  /*51b0*/  @P0 BRA `(.L_x_240) ;  /* 0x0000007000000947 */ /* 0x000fea0003800000 */
[----:B------:R-:W-:Y:S02]  /*51c0*/  UISETP.NE.AND UP0, UPT, UR6, 0x1, UPT ;  /* 0x000000010600788c */ /* 0x000fe4000bf05270 */
[----:B------:R-:W-:-:S03]  /*51d0*/  UIADD3 UR17, -UR4, URZ, URZ ;  /* 0x0000003f04117290 */ /* 0x000fc6000fffe13f */
[----:B------:R-:W-:Y:S02]  /*51e0*/  ULDC.64 UR4, c[0x0][0x330] ;  /* 0x0000cc0000047ab9 */ /* 0x000fe40000000a00 */
[----:B------:R-:W-:-:S04]  /*51f0*/  UIMAD.WIDE.U32 UR20, UR17, UR4, URZ ;  /* 0x00000004111472a5 */ /* 0x000fc8000f8e003f */
[----:B------:R-:W-:-:S04]  /*5200*/  @UP0 USHF.R.U32.HI UR17, URZ, UR5, UR21 ;  /* 0x000000053f110299 */ /* 0x000fc80008011615 */
[----:B------:R-:W-:Y:S01]  /*5210*/  ULOP3.LUT UR17, URZ, UR17, URZ, 0x33, !UPT ;  /* 0x000000113f117292 */ /* 0x000fe2000f8e333f */
[----:B------:R-:W-:Y:S05]  /*5220*/  BRA `(.L_x_241) ;  /* 0x0000004000007947 */ /* 0x000fea0003800000 */
.L_x_240:
[----:B------:R-:W-:Y:S02]  /*5230*/  UISETP.NE.AND UP0, UPT, UR6, 0x1, UPT ;  /* 0x000000010600788c */ /* 0x000fe4000bf05270 */
[----:B------:R-:W-:Y:S02]  /*5240*/  ULDC.64 UR4, c[0x0][0x330] ;  /* 0x0000cc0000047ab9 */ /* 0x000fe40000000a00 */
[----:B------:R-:W-:-:S07]  /*5250*/  UIMAD.WIDE.U32 UR20, UR17, UR4, URZ ;  /* 0x00000004111472a5 */ /* 0x000fce000f8e003f */
[----:B------:R-:W-:Y:S02]  /*5260*/  @UP0 USHF.R.U32.HI UR17, URZ, UR5, UR21 ;  /* 0x000000053f110299 */ /* 0x000fe40008011615 */
.L_x_241:
[----:B------:R-:W-:Y:S02]  /*5270*/  ULDC UR4, c[0x0][0x32c] ;  /* 0x0000cb0000047ab9 */ /* 0x000fe40000000800 */
[----:B------:R-:W-:-:S04]  /*5280*/  UIMAD UR4, UR17, UR6, UR4 ;  /* 0x00000006110472a4 */ /* 0x000fc8000f8e0204 */
[----:B------:R-:W-:-:S04]  /*5290*/  UISETP.LT.AND UP0, UPT, UR7, UR4, UPT ;  /* 0x000000040700728c */ /* 0x000fc8000bf01270 */
[----:B------:R-:W-:-:S04]  /*52a0*/  USEL UR7, UR7, UR4, UP0 ;  /* 0x0000000407077287 */ /* 0x000fc80008000000 */
.L_x_239:
        /* <DEDUP_REMOVED lines=24> */
.L_x_251:
        /* <DEDUP_REMOVED lines=18> */
[C---:B------:R-:W-:Y:S01]  /*5550*/  @!P0 LEA R236, P6, R227.reuse, c[0x0][0x1f8], 0x1 ;  /* 0x00007e00e3ec8a11 */ /* 0x040fe200078c08ff */
[----:B------:R-:W2:Y:S01]  /*5560*/  LDSM.16.M88.4 R140, [R205+0x6900] ;  /* 0x00690000cd8c783b */ /* 0x000ea20000000200 */
[----:B------:R-:W-:Y:S02]  /*5570*/  @!P0 IADD3.X R226, R224, UR20, RZ, P5, !PT ;  /* 0x00000014e0e28c10 */ /* 0x000fe4000affe4ff */
[----:B------:R-:W-:Y:S02]  /*5580*/  @!P0 LEA.HI.X R237, R227, c[0x0][0x1fc], R0, 0x1, P6 ;  /* 0x00007f00e3ed8a11 */ /* 0x000fe400030f0c00 */
[C---:B------:R-:W-:Y:S02]  /*5590*/  @!P0 LEA R234, P5, R229.reuse, c[0x0][0x1f8], 0x1 ;  /* 0x00007e00e5ea8a11 */ /* 0x040fe400078a08ff */
        /* <DEDUP_REMOVED lines=11> */
[----:B------:R-:W-:Y:S02]  /*5650*/  @!P0 LEA R230, P6, R227, c[0x0][0x1f8], 0x1 ;  /* 0x00007e00e3e68a11 */ /* 0x000fe400078c08ff */
        /* <DEDUP_REMOVED lines=30> */
[----:B------:R-:W-:Y:S02]  /*5840*/  @UP3 USHF.L.U64.HI UR20, UR22, 0x6, UR20 ;  /* 0x0000000616143899 */ /* 0x000fe40008010214 */
[----:B------:R-:W-:Y:S04]  /*5850*/  @UP3 UIADD3 UR22, UP0, UR13, UR21, URZ ;  /* 0x000000150d163290 */ /* 0x000fe8000ff1e03f */
        /* <DEDUP_REMOVED lines=14> */
[----:B------:R-:W-:Y:S02]  /*5940*/  @P0 LEA R250, P4, R249, c[0x0][0x1c8], 0x1 ;  /* 0x00007200f9fa0a11 */ /* 0x000fe400078808ff */
[----:B------:R-:W-:Y:S02]  /*5950*/  @P0 IADD3.X R248, R219, UR20, RZ, P5, !PT ;  /* 0x00000014dbf80c10 */ /* 0x000fe4000affe4ff */
[C---:B------:R-:W-:Y:S01]  /*5960*/  HMMA.16816.F32 R16, R152.reuse, R162, R16 ;  /* 0x000000a29810723c */ /* 0x040fe20000001810 */
[----:B------:R-:W1:Y:S03]  /*5970*/  LDSM.16.M88.4 R176, [R200+0x6100] ;  /* 0x00610000c8b0783b */ /* 0x000e660000000200 */
[----:B------:R-:W-:Y:S02]  /*5980*/  @P0 LEA.HI.X R251, R249, c[0x0][0x1cc], R248, 0x1, P4 ;  /* 0x00007300f9fb0a11 */ /* 0x000fe400020f0cf8 */
[----:B------:R-:W-:Y:S02]  /*5990*/  @P0 IADD3 R248, P4, R221, UR21, RZ ;  /* 0x00000015ddf80c10 */ /* 0x000fe4000ff9e0ff */
        /* <DEDUP_REMOVED lines=112> */
[----:B------:R-:W-:Y:S07]  /*60a0*/  HMMA.16816.F32 R32, R156, R154, R32 ;  /* 0x0000009a9c20723c */ /* 0x000fee0000001820 */
[----:B------:R-:W-:Y:S01]  /*60b0*/  @P0 LEA R158, P6, R248, c[0x0][0x1c8], 0x1 ;  /* 0x00007200f89e0a11 */ /* 0x000fe200078c08ff */
        /* <DEDUP_REMOVED lines=16> */
[----:B------:R-:W-:Y:S02]  /*61c0*/  FMUL.FTZ R228, R4, c[0x0][0x320] ;  /* 0x0000c80004e47a20 */ /* 0x000fe40000410000 */
[C---:B--2---:R-:W-:Y:S04]  /*61d0*/  HMMA.16816.F32 R20, R172.reuse, R136, R20 ;  /* 0x00000088ac14723c */ /* 0x044fe80000001814 */
[----:B------:R-:W2:Y:S01]  /*61e0*/  MUFU.TANH R228, R228 ;  /* 0x000000e400e47308 */ /* 0x000ea20000002400 */
[----:B------:R-:W-:Y:S01]  /*61f0*/  BAR.SYNC.DEFER_BLOCKING 0x0 ;  /* 0x0000000000007b1d */ /* 0x000fe20000010000 */
[----:B------:R-:W-:Y:S01]  /*6200*/  FMUL.FTZ R229, R11, c[0x0][0x320] ;  /* 0x0000c8000be57a20 */ /* 0x000fe20000410000 */
[----:B------:R-:W-:Y:S01]  /*6210*/  @P0 IADD3 R11, P5, R182, UR21, RZ ;  /* 0x00000015b60b0c10 */ /* 0x000fe2000ffbe0ff */
[C---:B------:R-:W-:Y:S04]  /*6220*/  HMMA.16816.F32 R24, R172.reuse, R138, R24 ;  /* 0x0000008aac18723c */ /* 0x040fe80000001818 */
[----:B------:R-:W-:Y:S01]  /*6230*/  FMUL.FTZ R237, R13, c[0x0][0x320] ;  /* 0x0000c8000ded7a20 */ /* 0x000fe20000410000 */
[----:B------:R-:W-:Y:S01]  /*6240*/  @P0 IADD3.X R13, R183, UR20, RZ, P4, !PT ;  /* 0x00000014b70d0c10 */ /* 0x000fe2000a7fe4ff */
[----:B------:R-:W3:Y:S01]  /*6250*/  MUFU.TANH R229, R229 ;  /* 0x000000e500e57308 */ /* 0x000ee20000002400 */
[----:B------:R-:W-:Y:S01]  /*6260*/  FMUL.FTZ R233, R14, c[0x0][0x320] ;  /* 0x0000c8000ee97a20 */ /* 0x000fe20000410000 */
[----:B------:R-:W-:Y:S01]  /*6270*/  @P0 IADD3.X R14, R181, UR20, RZ, P5, !PT ;  /* 0x00000014b50e0c10 */ /* 0x000fe2000affe4ff */
[----:B------:R-:W-:Y:S03]  /*6280*/  @UP3 UIADD3.X UR20, UR12, UR20, URZ, UP0, !UPT ;  /* 0x000000140c143290 */ /* 0x000fe600087fe43f */
[----:B------:R-:W-:Y:S01]  /*6290*/  @P0 LEA.HI.X R159, R248, c[0x0][0x1cc], R13, 0x1, P6 ;  /* 0x00007300f89f0a11 */ /* 0x000fe200030f0c0d */
[----:B------:R-:W-:Y:S01]  /*62a0*/  FMUL.FTZ R236, R18, c[0x0][0x320] ;  /* 0x0000c80012ec7a20 */ /* 0x000fe20000410000 */
[----:B------:R-:W-:Y:S01]  /*62b0*/  @P0 IADD3 R18, P5, R221, UR22, RZ ;  /* 0x00000016dd120c10 */ /* 0x000fe2000ffbe0ff */
[----:B------:R-:W-:Y:S01]  /*62c0*/  FMUL.FTZ R232, R15, c[0x0][0x320] ;  /* 0x0000c8000fe87a20 */ /* 0x000fe20000410000 */
[----:B------:R-:W2:Y:S01]  /*62d0*/  MUFU.TANH R237, R237 ;  /* 0x000000ed00ed7308 */ /* 0x000ea20000002400 */
[----:B------:R-:W-:Y:S01]  /*62e0*/  FMUL.FTZ R241, R22, c[0x0][0x320] ;  /* 0x0000c80016f17a20 */ /* 0x000fe20000410000 */
[----:B------:R-:W-:Y:S01]  /*62f0*/  @P0 IADD3.X R13, R183, UR20, RZ, P5, !PT ;  /* 0x00000014b70d0c10 */ /* 0x000fe2000affe4ff */
[----:B------:R-:W-:Y:S01]  /*6300*/  FMUL.FTZ R235, R19, c[0x0][0x320] ;  /* 0x0000c80013eb7a20 */ /* 0x000fe20000410000 */
[C---:B------:R-:W-:Y:S01]  /*6310*/  @P0 LEA R162, P5, R18.reuse, c[0x0][0x1c8], 0x1 ;  /* 0x0000720012a20a11 */ /* 0x040fe200078a08ff */
[----:B------:R-:W-:Y:S01]  /*6320*/  @!PT LDS RZ, [RZ] ;  /* 0x00000000fffff984 */ /* 0x000fe20000000800 */
[----:B------:R-:W-:Y:S01]  /*6330*/  @!PT LDS RZ, [RZ] ;  /* 0x00000000fffff984 */ /* 0x000fe20000000800 */
[----:B------:R-:W-:Y:S01]  /*6340*/  @!PT LDS RZ, [RZ] ;  /* 0x00000000fffff984 */ /* 0x000fe20000000800 */
[----:B------:R2:W-:Y:S01]  /*6350*/  @P0 LDGSTS.E.BYPASS.LTC128B.128 [R207+0x6100], [R250.64], !P3 ;  /* 0x06100000facf0fae */ /* 0x0005e2000d901d52 */
[----:B------:R-:W-:Y:S02]  /*6360*/  IMAD.MOV.U32 R19, RZ, RZ, R209 ;  /* 0x000000ffff137224 */ /* 0x000fe400078e00d1 */
[----:B------:R-:W-:Y:S01]  /*6370*/  @P0 LEA.HI.X R163, R18, c[0x0][0x1cc], R13, 0x1, P5 ;  /* 0x0000730012a30a11 */ /* 0x000fe200028f0c0d */
[C---:B-1----:R-:W-:Y:S01]  /*6380*/  HMMA.16816.F32 R28, R172.reuse, R132, R28 ;  /* 0x00000084ac1c723c */ /* 0x042fe2000000181c */
[----:B------:R-:W1:Y:S02]  /*6390*/  MUFU.TANH R233, R233 ;  /* 0x000000e900e97308 */ /* 0x000e640000002400 */
[----:B------:R1:W-:Y:S01]  /*63a0*/  @P0 LDGSTS.E.BYPASS.LTC128B.128 [R207+0x8100], [R158.64], !P2 ;  /* 0x081000009ecf0fae */ /* 0x0003e2000d101d52 */
[----:B------:R-:W-:Y:S01]  /*63b0*/  FMUL.FTZ R244, R26, c[0x0][0x320] ;  /* 0x0000c8001af47a20 */ /* 0x000fe20000410000 */
[----:B------:R-:W-:Y:S01]  /*63c0*/  @P0 LEA R26, P4, R11, c[0x0][0x1c8], 0x1 ;  /* 0x000072000b1a0a11 */ /* 0x000fe200078808ff */
[----:B------:R-:W-:Y:S02]  /*63d0*/  FMUL.FTZ R243, R27, c[0x0][0x320] ;  /* 0x0000c8001bf37a20 */ /* 0x000fe40000410000 */
[----:B------:R-:W-:Y:S03]  /*63e0*/  HMMA.16816.F32 R32, R172, R134, R32 ;  /* 0x00000086ac20723c */ /* 0x000fe60000001820 */
[----:B------:R-:W1:Y:S01]  /*63f0*/  MUFU.TANH R232, R232 ;  /* 0x000000e800e87308 */ /* 0x000e620000002400 */
[----:B------:R-:W-:Y:S01]  /*6400*/  @P0 LEA.HI.X R27, R11, c[0x0][0x1cc], R14, 0x1, P4 ;  /* 0x000073000b1b0a11 */ /* 0x000fe200020f0c0e */
[----:B------:R-:W-:Y:S01]  /*6410*/  FMUL.FTZ R242, R17, c[0x0][0x320] ;  /* 0x0000c80011f27a20 */ /* 0x000fe20000410000 */
[----:B------:R-:W-:Y:S01]  /*6420*/  @P0 IADD3 R11, P6, R212, UR22, RZ ;  /* 0x00000016d40b0c10 */ /* 0x000fe2000ffde0ff */
[----:B----4-:R-:W-:Y:S01]  /*6430*/  FMUL.FTZ R230, R5, c[0x0][0x320] ;  /* 0x0000c80005e67a20 */ /* 0x010fe20000410000 */
        /* <DEDUP_REMOVED lines=8> */
[C---:B------:R-:W-:Y:S01]  /*64c0*/  @P0 LEA R30, P4, R22.reuse, c[0x0][0x1c8], 0x1 ;  /* 0x00007200161e0a11 */ /* 0x040fe200078808ff */
[----:B------:R-:W-:Y:S01]  /*64d0*/  FMUL.FTZ R248, R31, c[0x0][0x320] ;  /* 0x0000c8001ff87a20 */ /* 0x000fe20000410000 */
[----:B------:R-:W-:Y:S01]  /*64e0*/  @P0 LEA.HI.X R167, R11, c[0x0][0x1cc], R14, 0x1, P6 ;  /* 0x000073000ba70a11 */ /* 0x000fe200030f0c0e */
[----:B-----5:R-:W-:Y:S01]  /*64f0*/  FMUL.FTZ R226, R7, c[0x0][0x320] ;  /* 0x0000c80007e27a20 */ /* 0x020fe20000410000 */
[----:B------:R-:W-:Y:S01]  /*6500*/  @P0 LEA.HI.X R31, R22, c[0x0][0x1cc], R15, 0x1, P4 ;  /* 0x00007300161f0a11 */ /* 0x000fe200020f0c0f */
[----:B------:R-:W1:Y:S01]  /*6510*/  MUFU.TANH R0, R0 ;  /* 0x0000000000007308 */ /* 0x000e620000002400 */
[----:B------:R-:W-:Y:S01]  /*6520*/  PLOP3.LUT P4, PT, PT, PT, UP2, 0x80, 0x0 ;  /* 0x000000000000781c */ /* 0x000fe20003f8f028 */
[----:B------:R4:W-:Y:S01]  /*6530*/  @P0 LDGSTS.E.BYPASS.LTC128B.128 [R207+0x7100], [R166.64], !P3 ;  /* 0x07100000a6cf0fae */ /* 0x0009e2000d901d52 */
[----:B------:R-:W-:Y:S01]  /*6540*/  FMUL.FTZ R17, R32, c[0x0][0x320] ;  /* 0x0000c80020117a20 */ /* 0x000fe20000410000 */
[----:B------:R-:W-:Y:S01]  /*6550*/  USHF.L.U32 UR20, UR14, 0x6, URZ ;  /* 0x000000060e147899 */ /* 0x000fe2000800063f */
[----:B------:R-:W-:Y:S02]  /*6560*/  FMUL.FTZ R231, R8, c[0x0][0x320] ;  /* 0x0000c80008e77a20 */ /* 0x000fe40000410000 */
[----:B------:R-:W-:Y:S02]  /*6570*/  FMUL.FTZ R234, R9, c[0x0][0x320] ;  /* 0x0000c80009ea7a20 */ /* 0x000fe40000410000 */
[----:B------:R4:W-:Y:S01]  /*6580*/  @P0 LDGSTS.E.BYPASS.LTC128B.128 [R207+0x9100], [R162.64], !P2 ;  /* 0x09100000a2cf0fae */ /* 0x0009e2000d101d52 */
[----:B------:R5:W1:Y:S01]  /*6590*/  MUFU.TANH R13, R17 ;  /* 0x00000011000d7308 */ /* 0x000a620000002400 */
[----:B------:R-:W-:Y:S02]  /*65a0*/  FMUL.FTZ R227, R10, c[0x0][0x320] ;  /* 0x0000c8000ae37a20 */ /* 0x000fe40000410000 */
[----:B------:R-:W-:Y:S02]  /*65b0*/  FMUL.FTZ R238, R12, c[0x0][0x320] ;  /* 0x0000c8000cee7a20 */ /* 0x000fe40000410000 */
[----:B------:R-:W-:Y:S01]  /*65c0*/  @P4 IMAD.MOV.U32 R19, RZ, RZ, R180 ;  /* 0x000000ffff134224 */ /* 0x000fe200078e00b4 */
[----:B------:R4:W-:Y:S01]  /*65d0*/  @P0 LDGSTS.E.BYPASS.LTC128B.128 [R207+0xb100], [R30.64], !P1 ;  /* 0x0b1000001ecf0fae */ /* 0x0009e2000c901d52 */
[----:B------:R-:W-:Y:S01]  /*65e0*/  FMUL.FTZ R239, R16, c[0x0][0x320] ;  /* 0x0000c80010ef7a20 */ /* 0x000fe20000410000 */
[----:B------:R-:W-:Y:S01]  /*65f0*/  PLOP3.LUT P0, PT, PT, PT, UP1, 0x40, 0x0 ;  /* 0x000000000000781c */ /* 0x000fe20003f0e818 */
[----:B------:R-:W-:Y:S01]  /*6600*/  FMUL.FTZ R246, R20, c[0x0][0x320] ;  /* 0x0000c80014f67a20 */ /* 0x000fe20000410000 */
[----:B------:R-:W1:Y:S01]  /*6610*/  MUFU.TANH R226, R226 ;  /* 0x000000e200e27308 */ /* 0x000e620000002400 */
[----:B------:R-:W-:Y:S02]  /*6620*/  FMUL.FTZ R245, R21, c[0x0][0x320] ;  /* 0x0000c80015f57a20 */ /* 0x000fe40000410000 */
[----:B------:R-:W0:Y:S01]  /*6630*/  LDGDEPBAR ;  /* 0x00000000000079af */ /* 0x000e220000000000 */
[----:B------:R-:W-:Y:S02]  /*6640*/  FMUL.FTZ R240, R23, c[0x0][0x320] ;  /* 0x0000c80017f07a20 */ /* 0x000fe40000410000 */
[----:B------:R-:W-:Y:S02]  /*6650*/  FMUL.FTZ R247, R24, c[0x0][0x320] ;  /* 0x0000c80018f77a20 */ /* 0x000fe40000410000 */
[----:B------:R-:W-:Y:S02]  /*6660*/  FMUL.FTZ R252, R25, c[0x0][0x320] ;  /* 0x0000c80019fc7a20 */ /* 0x000fe40000410000 */
[----:B------:R-:W1:Y:S01]  /*6670*/  MUFU.TANH R231, R231 ;  /* 0x000000e700e77308 */ /* 0x000e620000002400 */
[----:B------:R-:W-:Y:S01]  /*6680*/  FMUL.FTZ R10, R28, c[0x0][0x320] ;  /* 0x0000c8001c0a7a20 */ /* 0x000fe20000410000 */
[----:B------:R-:W1:Y:S01]  /*6690*/  SHFL.IDX PT, R21, R19, RZ, 0x1c1f ;  /* 0x001c1fff13157589 */ /* 0x000e6200000e0000 */
[----:B------:R-:W-:Y:S02]  /*66a0*/  FMUL.FTZ R9, R29, c[0x0][0x320] ;  /* 0x0000c8001d097a20 */ /* 0x000fe40000410000 */
[----:B------:R-:W-:Y:S02]  /*66b0*/  FMUL.FTZ R11, R33, c[0x0][0x320] ;  /* 0x0000c800210b7a20 */ /* 0x000fe40000410000 */
[----:B--2---:R-:W-:Y:S02]  /*66c0*/  FMUL.FTZ R250, R35, c[0x0][0x320] ;  /* 0x0000c80023fa7a20 */ /* 0x004fe40000410000 */
[----:B------:R-:W-:Y:S01]  /*66d0*/  FMUL.FTZ R34, R34, c[0x0][0x320] ;  /* 0x0000c80022227a20 */ /* 0x000fe20000410000 */
[----:B------:R-:W2:Y:S01]  /*66e0*/  MUFU.TANH R234, R234 ;  /* 0x000000ea00ea7308 */ /* 0x000ea20000002400 */
[----:B------:R-:W-:Y:S02]  /*66f0*/  IMAD.U32 R15, RZ, RZ, UR20 ;  /* 0x00000014ff0f7e24 */ /* 0x000fe4000f8e00ff */
[----:B------:R-:W-:Y:S03]  /*6700*/  IMAD.U32 R14, RZ, RZ, UR16 ;  /* 0x00000010ff0e7e24 */ /* 0x000fe6000f8e00ff */
[----:B------:R-:W-:Y:S04]  /*6710*/  IADD3 R15, -R216, 0x1, -R15 ;  /* 0x00000001d80f7810 */ /* 0x000fe80007ffe90f */
[----:B------:R-:W2:Y:S01]  /*6720*/  MUFU.TANH R227, R227 ;  /* 0x000000e300e37308 */ /* 0x000ea20000002400 */
[----:B------:R-:W-:Y:S04]  /*6730*/  IADD3 R14, -R14, UR9, R15 ;  /* 0x000000090e0e7c10 */ /* 0x000fe8000fffe10f */
[C---:B------:R-:W-:Y:S02]  /*6740*/  IADD3 R15, R14.reuse, c[0x0][0x328], RZ ;  /* 0x0000ca000e0f7a10 */ /* 0x040fe40007ffe0ff */
[----:B------:R-:W-:Y:S03]  /*6750*/  IADD3 R14, R14, UR15, RZ ;  /* 0x0000000f0e0e7c10 */ /* 0x000fe6000fffe0ff */
[----:B------:R-:W2:Y:S01]  /*6760*/  MUFU.TANH R238, R238 ;  /* 0x000000ee00ee7308 */ /* 0x000ea20000002400 */
[--C-:B-1----:R-:W-:Y:S02]  /*6770*/  IMAD.IADD R18, R15, 0x1, R21.reuse ;  /* 0x000000010f127824 */ /* 0x102fe400078e0215 */
[----:B-----5:R-:W-:Y:S07]  /*6780*/  IMAD.IADD R17, R14, 0x1, R21 ;  /* 0x000000010e117824 */ /* 0x020fee00078e0215 */
        /* <DEDUP_REMOVED lines=17> */
[----:B------:R4:W1:Y:S10]  /*68a0*/  MUFU.TANH R251, R34 ;  /* 0x0000002200fb7308 */ /* 0x0008740000002400 */
[----:B------:R-:W1:Y:S01]  /*68b0*/  MUFU.TANH R250, R250 ;  /* 0x000000fa00fa7308 */ /* 0x000e620000002400 */
[----:B------:R-:W-:-:S05]  /*68c0*/  @P0 BRA `(.L_x_243) ;  /* 0x000001a000000947 */ /* 0x000fca0003800000 */
[----:B--23--:R-:W-:Y:S01]  /*68d0*/  IMAD.U32 R4, RZ, RZ, UR16 ;  /* 0x00000010ff047e24 */ /* 0x00cfe2000f8e00ff */
[----:B------:R-:W-:Y:S04]  /*68e0*/  BSSY B0, `(.L_x_244) ;  /* 0x0000012000007945 */ /* 0x000fe80003800000 */
[----:B------:R-:W-:Y:S04]  /*68f0*/  IADD3 R21, -R4, UR9, R21 ;  /* 0x0000000904157c10 */ /* 0x000fe8000fffe115 */
        /* <DEDUP_REMOVED lines=11> */
.L_x_245:
[----:B------:R-:W-:Y:S04]  /*69b0*/  MOV R4, c[0x0][0x32c] ;  /* 0x0000cb0000047a02 */ /* 0x000fe80000000f00 */
[----:B------:R-:W-:Y:S11]  /*69c0*/  ISETP.NE.AND P0, PT, R4, 0x1, PT ;  /* 0x000000010400780c */ /* 0x000ff60003f05270 */
[----:B------:R-:W-:Y:S02]  /*69d0*/  @!UPT UIADD3 URZ, URZ, URZ, URZ ;  /* 0x0000003f3f3ff290 */ /* 0x000fe4000fffe03f */
[----:B------:R-:W-:Y:S05]  /*69e0*/  @P0 IMAD.HI.U32 R4, R21, c[0x0][0x330], RZ ;  /* 0x0000cc0015040a27 */ /* 0x000fea00078e00ff */
[----:B------:R-:W-:Y:S02]  /*69f0*/  @P0 SHF.R.U32.HI R21, RZ, c[0x0][0x334], R4 ;  /* 0x0000cd00ff150a19 */ /* 0x000fe40000011604 */
.L_x_246:
[----:B------:R-:W-:Y:S05]  /*6a00*/  BSYNC B0 ;  /* 0x0000000000007941 */ /* 0x000fea0003800000 */
.L_x_244:
[----:B------:R-:W-:Y:S04]  /*6a10*/  IMAD.MOV.U32 R4, RZ, RZ, c[0x0][0x32c] ;  /* 0x0000cb00ff047624 */ /* 0x000fe800078e00ff */
[----:B------:R-:W-:Y:S04]  /*6a20*/  IMAD R21, R21, R4, -UR20 ;  /* 0x8000001415157e24 */ /* 0x000fe8000f8e0204 */
[----:B------:R-:W-:Y:S05]  /*6a30*/  IMAD.IADD R4, R21, 0x1, -R216 ;  /* 0x0000000115047824 */ /* 0x000fea00078e0ad8 */
[----:B------:R-:W-:Y:S02]  /*6a40*/  IADD3 R5, R4, c[0x0][0x32c], RZ ;  /* 0x0000cb0004057a10 */ /* 0x000fe40007ffe0ff */
[----:B------:R-:W-:Y:S02]  /*6a50*/  IMNMX R17, R17, R4, !PT ;  /* 0x0000000411117217 */ /* 0x000fe40007800200 */
[----:B------:R-:W-:Y:S02]  /*6a60*/  IMNMX R18, R18, R5, PT ;  /* 0x0000000512127217 */ /* 0x000fe40003800200 */
.L_x_243:
[----:B--23--:R-:W-:Y:S01]  /*6a70*/  UISETP.GT.AND UP0, UPT, UR14, -0x1, UPT ;  /* 0xffffffff0e00788c */ /* 0x00cfe2000bf04270 */
[----:B------:R-:W2:Y:S05]  /*6a80*/  SHFL.IDX PT, R7, R19, 0x1, 0x1c1f ;  /* 0x003c1f0013077f89 */ /* 0x000eaa00000e0000 */
        /* <DEDUP_REMOVED lines=8> */
[----:B------:R-:W-:Y:S01]  /*6b10*/  ISETP.LT.OR P4, PT, R18, 0x11, P4 ;  /* 0x000000111200780c */ /* 0x000fe20002781670 */
[--C-:B--2---:R-:W-:Y:S01]  /*6b20*/  IMAD.IADD R4, R15, 0x1, R7.reuse ;  /* 0x000000010f047824 */ /* 0x104fe200078e0207 */
[----:B------:R-:W-:Y:S01]  /*6b30*/  FSEL R228, R228, -INF , !P5 ;  /* 0xff800000e4e47808 */ /* 0x000fe20006800000 */
[----:B------:R-:W-:Y:S01]  /*6b40*/  IMAD.IADD R5, R14, 0x1, R7 ;  /* 0x000000010e057824 */ /* 0x000fe200078e0207 */
[C---:B------:R-:W-:Y:S02]  /*6b50*/  ISETP.GT.AND P5, PT, R17.reuse, 0x9, P0 ;  /* 0x000000091100780c */ /* 0x040fe400007a4270 */
        /* <DEDUP_REMOVED lines=10> */
[----:B------:R-:W-:Y:S02]  /*6c00*/  ISETP.GT.AND P4, PT, R17, 0x28, P0 ;  /* 0x000000281100780c */ /* 0x000fe40000784270 */
[C---:B------:R-:W-:Y:S02]  /*6c10*/  ISETP.LT.OR P6, PT, R18.reuse, 0x12, P6 ;  /* 0x000000121200780c */ /* 0x040fe400037c1670 */
[C---:B------:R-:W-:Y:S02]  /*6c20*/  ISETP.LT.OR P5, PT, R18.reuse, 0x19, P5 ;  /* 0x000000191200780c */ /* 0x040fe40002fa1670 */
[C---:B------:R-:W-:Y:S02]  /*6c30*/  ISETP.LT.OR P4, PT, R18.reuse, 0x29, P4 ;  /* 0x000000291200780c */ /* 0x040fe40002781670 */
[----:B----4-:R-:W-:Y:S02]  /*6c40*/  FSEL R162, R237, -INF , !P6 ;  /* 0xff800000eda27808 */ /* 0x010fe40007000000 */
[----:B------:R-:W-:Y:S02]  /*6c50*/  ISETP.GT.AND P6, PT, R17, 0x20, P0 ;  /* 0x000000201100780c */ /* 0x000fe400007c4270 */
[----:B------:R-:W-:Y:S02]  /*6c60*/  FSEL R142, R239, -INF , !P5 ;  /* 0xff800000ef8e7808 */ /* 0x000fe40006800000 */
        /* <DEDUP_REMOVED lines=10> */
[----:B------:R-:W-:Y:S02]  /*6d10*/  FSEL R150, R9, -INF , !P4 ;  /* 0xff80000009967808 */ /* 0x000fe40006000000 */
        /* <DEDUP_REMOVED lines=12> */
[----:B------:R-:W-:Y:S01]  /*6de0*/  IMAD.U32 R8, RZ, RZ, UR16 ;  /* 0x00000010ff087e24 */ /* 0x000fe2000f8e00ff */
        /* <DEDUP_REMOVED lines=13> */
.L_x_249:
[----:B------:R-:W-:Y:S04]  /*6ec0*/  MOV R7, c[0x0][0x32c] ;  /* 0x0000cb0000077a02 */ /* 0x000fe80000000f00 */
[----:B------:R-:W-:Y:S11]  /*6ed0*/  ISETP.NE.AND P4, PT, R7, 0x1, PT ;  /* 0x000000010700780c */ /* 0x000ff60003f85270 */
[----:B------:R-:W-:Y:S02]  /*6ee0*/  @!UPT UIADD3 URZ, URZ, URZ, URZ ;  /* 0x0000003f3f3ff290 */ /* 0x000fe4000fffe03f */
[----:B------:R-:W-:Y:S05]  /*6ef0*/  @P4 IMAD.HI.U32 R7, R8, c[0x0][0x330], RZ ;  /* 0x0000cc0008074a27 */ /* 0x000fea00078e00ff */
[----:B------:R-:W-:Y:S02]  /*6f00*/  @P4 SHF.R.U32.HI R8, RZ, c[0x0][0x334], R7 ;  /* 0x0000cd00ff084a19 */ /* 0x000fe40000011607 */
.L_x_250:
[----:B------:R-:W-:Y:S05]  /*6f10*/  BSYNC B0 ;  /* 0x0000000000007941 */ /* 0x000fea0003800000 */
.L_x_248:
[----:B------:R-:W-:Y:S04]  /*6f20*/  IMAD.MOV.U32 R7, RZ, RZ, c[0x0][0x32c] ;  /* 0x0000cb00ff077624 */ /* 0x000fe800078e00ff */
[----:B------:R-:W-:Y:S04]  /*6f30*/  IMAD R7, R8, R7, -UR20 ;  /* 0x8000001408077e24 */ /* 0x000fe8000f8e0207 */
[----:B------:R-:W-:Y:S05]  /*6f40*/  IMAD.IADD R8, R7, 0x1, -R216 ;  /* 0x0000000107087824 */ /* 0x000fea00078e0ad8 */
[----:B------:R-:W-:Y:S02]  /*6f50*/  IADD3 R7, R8, c[0x0][0x32c], RZ ;  /* 0x0000cb0008077a10 */ /* 0x000fe40007ffe0ff */
[----:B------:R-:W-:Y:S02]  /*6f60*/  IMNMX R5, R5, R8, !PT ;  /* 0x0000000805057217 */ /* 0x000fe40007800200 */
[----:B------:R-:W-:Y:S02]  /*6f70*/  IMNMX R4, R4, R7, PT ;  /* 0x0000000704047217 */ /* 0x000fe40003800200 */
.L_x_247:
[----:B------:R-:W-:Y:S01]  /*6f80*/  FMNMX.FTZ R7, R228, R3, !PT ;  /* 0x00000003e4077209 */ /* 0x000fe20007810000 */
[----:B------:R-:W-:Y:S01]  /*6f90*/  LDSM.16.MT88.4 R20, [R198+0x100] ;  /* 0x00010000c614783b */ /* 0x000fe20000004200 */
[C---:B------:R-:W-:Y:S01]  /*6fa0*/  ISETP.GT.AND P6, PT, R5.reuse, RZ, P0 ;  /* 0x000000ff0500720c */ /* 0x040fe200007c4270 */
[----:B------:R-:W-:Y:S01]  /*6fb0*/  UISETP.GT.AND UP0, UPT, UR14, UR17, UPT ;  /* 0x000000110e00728c */ /* 0x000fe2000bf04270 */
[----:B------:R-:W-:Y:S01]  /*6fc0*/  FMNMX.FTZ R7, R230, R7, !PT ;  /* 0x00000007e6077209 */ /* 0x000fe20007810000 */
[----:B------:R-:W-:Y:S01]  /*6fd0*/  UIADD3 UR14, UR14, -0x1, URZ ;  /* 0xffffffff0e0e7890 */ /* 0x000fe2000fffe03f */
[C---:B------:R-:W-:Y:S02]  /*6fe0*/  ISETP.GT.AND P5, PT, R5.reuse, 0x1, P0 ;  /* 0x000000010500780c */ /* 0x040fe400007a4270 */
[----:B------:R-:W-:Y:S01]  /*6ff0*/  FMNMX.FTZ R7, R6, R7, !PT ;  /* 0x0000000706077209 */ /* 0x000fe20007810000 */
[----:B------:R-:W-:Y:S01]  /*7000*/  LDSM.16.MT88.4 R28, [R197+0x100] ;  /* 0x00010000c51c783b */ /* 0x000fe20000004200 */
[----:B------:R-:W-:Y:S02]  /*7010*/  ISETP.LT.OR P6, PT, R4, 0x1, P6 ;  /* 0x000000010400780c */ /* 0x000fe400037c1670 */
        /* <DEDUP_REMOVED lines=42> */
[C---:B------:R-:W-:Y:S01]  /*72c0*/  ISETP.LT.OR P4, PT, R4.reuse, 0x21, P4 ;  /* 0x000000210400780c */ /* 0x040fe20002781670 */
        /* <DEDUP_REMOVED lines=35> */
[----:B-1----:R-:W-:Y:S07]  /*7500*/  FMNMX.FTZ R0, R8, R13, !PT ;  /* 0x0000000d08007209 */ /* 0x002fee0007810000 */
[----:B------:R-:W-:Y:S01]  /*7510*/  LDSM.16.MT88.4 R12, [R203+0x100] ;  /* 0x00010000cb0c783b */ /* 0x000fe20000004200 */
        /* <DEDUP_REMOVED lines=37> */
[--C-:B------:R-:W-:Y:S01]  /*7770*/  FFMA.FTZ R171, R227, c[0x0][0x2d0], -R144.reuse ;  /* 0x0000b400e3ab7a23 */ /* 0x100fe20000010890 */
[----:B------:R-:W2:Y:S01]  /*7780*/  MUFU.EX2 R3, R6 ;  /* 0x0000000600037308 */ /* 0x000ea20000000800 */
[--C-:B------:R-:W-:Y:S02]  /*7790*/  FFMA.FTZ R170, R229, c[0x0][0x2d0], -R144.reuse ;  /* 0x0000b400e5aa7a23 */ /* 0x100fe40000010890 */
[----:B------:R-:W-:Y:S02]  /*77a0*/  FMUL.FTZ R2, R5, c[0x0][0x2d0] ;  /* 0x0000b40005027a20 */ /* 0x000fe40000410000 */
[--C-:B------:R-:W-:Y:S02]  /*77b0*/  FFMA.FTZ R178, R163, c[0x0][0x2d0], -R144.reuse ;  /* 0x0000b400a3b27a23 */ /* 0x100fe40000010890 */
[--C-:B------:R-:W-:Y:S02]  /*77c0*/  FFMA.FTZ R179, R161, c[0x0][0x2d0], -R144.reuse ;  /* 0x0000b400a1b37a23 */ /* 0x100fe40000010890 */
[----:B------:R-:W-:Y:S01]  /*77d0*/  LDSM.16.MT88.4 R160, [R196+0x3900] ;  /* 0x00390000c4a0783b */ /* 0x000fe20000004200 */
[----:B------:R-:W-:Y:S01]  /*77e0*/  MUFU.EX2 R173, R173 ;  /* 0x000000ad00ad7308 */ /* 0x000fe20000000800 */
[--C-:B------:R-:W-:Y:S02]  /*77f0*/  FFMA.FTZ R226, R143, c[0x0][0x2d0], -R144.reuse ;  /* 0x0000b4008fe27a23 */ /* 0x100fe40000010890 */
[--C-:B------:R-:W-:Y:S01]  /*7800*/  FFMA.FTZ R227, R141, c[0x0][0x2d0], -R144.reuse ;  /* 0x0000b4008de37a23 */ /* 0x100fe20000010890 */
[----:B-1----:R-:W-:Y:S01]  /*7810*/  F2FP.PACK_AB R138, R169, R134 ;  /* 0x00000086a98a723e */ /* 0x002fe200000000ff */
[--C-:B------:R-:W-:Y:S02]  /*7820*/  FFMA.FTZ R229, R158, c[0x0][0x2d0], -R151.reuse ;  /* 0x0000b4009ee57a23 */ /* 0x100fe40000010897 */
[----:B------:R-:W-:Y:S01]  /*7830*/  LDSM.16.MT88.4 R140, [R197+0x2900] ;  /* 0x00290000c58c783b */ /* 0x000fe20000004200 */
[--C-:B------:R-:W-:Y:S02]  /*7840*/  FFMA.FTZ R232, R159, c[0x0][0x2d0], -R144.reuse ;  /* 0x0000b4009fe87a23 */ /* 0x100fe40000010890 */
[----:B------:R-:W1:Y:S01]  /*7850*/  MUFU.EX2 R172, R172 ;  /* 0x000000ac00ac7308 */ /* 0x000e620000000800 */
[--C-:B------:R-:W-:Y:S02]  /*7860*/  FFMA.FTZ R233, R157, c[0x0][0x2d0], -R144.reuse ;  /* 0x0000b4009de97a23 */ /* 0x100fe40000010890 */
[--C-:B------:R-:W-:Y:S02]  /*7870*/  FFMA.FTZ R234, R155, c[0x0][0x2d0], -R144.reuse ;  /* 0x0000b4009bea7a23 */ /* 0x100fe40000010890 */
[C---:B--2---:R-:W-:Y:S01]  /*7880*/  FMUL.FTZ R4, R3.reuse, R128 ;  /* 0x0000008003047220 */ /* 0x044fe20000410000 */
[----:B------:R-:W-:Y:S01]  /*7890*/  LDSM.16.MT88.4 R156, [R197+0x3900] ;  /* 0x00390000c59c783b */ /* 0x000fe20000004200 */
[C---:B------:R-:W-:Y:S02]  /*78a0*/  FMUL.FTZ R5, R3.reuse, R129 ;  /* 0x0000008103057220 */ /* 0x040fe40000410000 */
[C---:B------:R-:W-:Y:S01]  /*78b0*/  FMUL.FTZ R8, R3.reuse, R124 ;  /* 0x0000007c03087220 */ /* 0x040fe20000410000 */
[----:B------:R-:W-:Y:S01]  /*78c0*/  MUFU.EX2 R171, R171 ;  /* 0x000000ab00ab7308 */ /* 0x000fe20000000800 */
[C---:B------:R-:W-:Y:S02]  /*78d0*/  FMUL.FTZ R9, R3.reuse, R125 ;  /* 0x0000007d03097220 */ /* 0x040fe40000410000 */
[C---:B------:R-:W-:Y:S02]  /*78e0*/  FMUL.FTZ R16, R3.reuse, R116 ;  /* 0x0000007403107220 */ /* 0x040fe40000410000 */
[C---:B------:R-:W-:Y:S02]  /*78f0*/  FMUL.FTZ R17, R3.reuse, R117 ;  /* 0x0000007503117220 */ /* 0x040fe40000410000 */
[C---:B------:R-:W-:Y:S02]  /*7900*/  FMUL.FTZ R24, R3.reuse, R108 ;  /* 0x0000006c03187220 */ /* 0x040fe40000410000 */
[C---:B------:R-:W-:Y:S01]  /*7910*/  FMUL.FTZ R25, R3.reuse, R109 ;  /* 0x0000006d03197220 */ /* 0x040fe20000410000 */
[----:B------:R-:W2:Y:S01]  /*7920*/  MUFU.EX2 R170, R170 ;  /* 0x000000aa00aa7308 */ /* 0x000ea20000000800 */
        /* <DEDUP_REMOVED lines=15> */
[----:B--2---:R-:W-:Y:S01]  /*7a20*/  F2FP.PACK_AB R139, R170, R171 ;  /* 0x000000abaa8b723e */ /* 0x004fe200000000ff */
        /* <DEDUP_REMOVED lines=12> */
[C---:B------:R-:W-:Y:S03]  /*7af0*/  HMMA.16816.F32 R4, R136.reuse, R12, R4 ;  /* 0x0000000c8804723c */ /* 0x040fe60000001804 */
[----:B------:R-:W-:Y:S02]  /*7b00*/  LDSM.16.MT88.4 R124, [R203+0x2900] ;  /* 0x00290000cb7c783b */ /* 0x000fe40000004200 */
[C---:B------:R-:W-:Y:S02]  /*7b10*/  FMUL.FTZ R18, R2.reuse, R118 ;  /* 0x0000007602127220 */ /* 0x040fe40000410000 */
[C---:B------:R-:W-:Y:S01]  /*7b20*/  FMUL.FTZ R12, R3.reuse, R120 ;  /* 0x00000078030c7220 */ /* 0x040fe20000410000 */
[C---:B------:R-:W-:Y:S01]  /*7b30*/  HMMA.16816.F32 R8, R136.reuse, R14, R8 ;  /* 0x0000000e8808723c */ /* 0x040fe20000001808 */
[----:B------:R-:W1:Y:S02]  /*7b40*/  MUFU.EX2 R175, R175 ;  /* 0x000000af00af7308 */ /* 0x000e640000000800 */
[----:B--2---:R-:W-:Y:S01]  /*7b50*/  LDSM.16.MT88.4 R144, [R196+0x1900] ;  /* 0x00190000c490783b */ /* 0x004fe20000004200 */
        /* <DEDUP_REMOVED lines=112> */
[----:B------:R-:W-:Y:S01]  /*8260*/  FMUL.FTZ R89, R3, R89 ;  /* 0x0000005903597220 */ /* 0x000fe20000410000 */
[----:B------:R-:W-:Y:S02]  /*8270*/  MUFU.EX2 R240, R240 ;  /* 0x000000f000f07308 */ /* 0x000fe40000000800 */
[C---:B--2---:R-:W-:Y:S03]  /*8280*/  HMMA.16816.F32 R84, R136.reuse, R108, R84 ;  /* 0x0000006c8854723c */ /* 0x044fe60000001854 */
[C---:B------:R-:W-:Y:S01]  /*8290*/  FMUL.FTZ R90, R2.reuse, R90 ;  /* 0x0000005a025a7220 */ /* 0x040fe20000410000 */
        /* <DEDUP_REMOVED lines=154> */
.L_x_242:
[----:B------:R-:W1:Y:S01]  /*8c40*/  S2UR UR6, SR_CTAID.X ;  /* 0x00000000000679c3 */ /* 0x000e620000002500 */
[----:B------:R-:W-:Y:S01]  /*8c50*/  ULDC.64 UR4, c[0x0][0x2c8] ;  /* 0x0000b20000047ab9 */ /* 0x000fe20000000a00 */
[----:B------:R-:W-:Y:S01]  /*8c60*/  PLOP3.LUT P0, PT, PT, PT, UP1, 0x40, 0x0 ;  /* 0x000000000000781c */ /* 0x000fe20003f0e818 */
[----:B-1----:R-:W-:-:S04]  /*8c70*/  ULEA UR6, UR6, 0x7f, 0x7 ;  /* 0x0000007f06067891 */ /* 0x002fc8000f8e383f */
[----:B------:R-:W-:Y:S02]  /*8c80*/  UIMAD.WIDE.U32 UR20, UR6, UR4, URZ ;  /* 0x00000004061472a5 */ /* 0x000fe4000f8e003f */
[----:B------:R-:W-:Y:S02]  /*8c90*/  UIADD3 UR4, UR9, 0x1, -UR16 ;  /* 0x0000000109047890 */ /* 0x000fe4000fffe810 */
[----:B------:R-:W-:-:S04]  /*8ca0*/  @UP2 USHF.R.U32.HI UR6, URZ, UR5, UR21 ;  /* 0x000000053f062299 */ /* 0x000fc80008011615 */
[----:B------:R-:W-:-:S03]  /*8cb0*/  UIADD3 UR7, UR4, UR6, URZ ;  /* 0x0000000604077290 */ /* 0x000fc6000fffe03f */
[----:B------:R-:W-:Y:S02]  /*8cc0*/  ULDC UR6, c[0x0][0x324] ;  /* 0x0000c90000067ab9 */ /* 0x000fe40000000800 */
        /* <DEDUP_REMOVED lines=14> */
.L_x_253:
[----:B------:R-:W-:Y:S02]  /*8db0*/  ULDC UR4, c[0x0][0x32c] ;  /* 0x0000cb0000047ab9 */ /* 0x000fe40000000800 */
[----:B------:R-:W-:-:S03]  /*8dc0*/  UISETP.NE.AND UP0, UPT, UR4, 0x1, UPT ;  /* 0x000000010400788c */ /* 0x000fc6000bf05270 */
[----:B------:R-:W-:Y:S02]  /*8dd0*/  ULDC.64 UR4, c[0x0][0x330] ;  /* 0x0000cc0000047ab9 */ /* 0x000fe40000000a00 */
[----:B------:R-:W-:-:S07]  /*8de0*/  UIMAD.WIDE.U32 UR20, UR7, UR4, URZ ;  /* 0x00000004071472a5 */ /* 0x000fce000f8e003f */
[----:B------:R-:W-:Y:S02]  /*8df0*/  @UP0 UMOV UR17, UR21 ;  /* 0x0000001500110c82 */ /* 0x000fe40008000000 */
[----:B------:R-:W-:Y:S02]  /*8e00*/  @UP0 USHF.R.U32.HI UR7, URZ, UR5, UR17 ;  /* 0x000000053f070299 */ /* 0x000fe40008011611 */
.L_x_254:
[----:B------:R-:W-:Y:S02]  /*8e10*/  ULDC UR4, c[0x0][0x32c] ;  /* 0x0000cb0000047ab9 */ /* 0x000fe40000000800 */
[----:B------:R-:W-:-:S04]  /*8e20*/  UIMAD UR4, UR7, UR4, URZ ;  /* 0x00000004070472a4 */ /* 0x000fc8000f8e023f */
[----:B------:R-:W-:-:S04]  /*8e30*/  UISETP.LT.AND UP0, UPT, UR6, UR4, UPT ;  /* 0x000000040600728c */ /* 0x000fc8000bf01270 */
[----:B------:R-:W-:-:S04]  /*8e40*/  USEL UR6, UR6, UR4, !UP0 ;  /* 0x0000000406067287 */ /* 0x000fc8000c000000 */
.L_x_252:
        /* <DEDUP_REMOVED lines=22> */
.L_x_256:
        /* <DEDUP_REMOVED lines=327> */
[C---:B------:R-:W-:Y:S01]  /*a420*/  FADD.FTZ R4, -R132.reuse, R135 ;  /* 0x0000008784047221 */ /* 0x040fe20000010100 */
        /* <DEDUP_REMOVED lines=20> */
[C---:B------:R-:W-:Y:S01]  /*a570*/  @P0 LEA R16, P4, R4.reuse, c[0x0][0x1c8], 0x1 ;  /* 0x0000720004100a11 */ /* 0x040fe200078808ff */
[----:B-1----:R-:W-:Y:S01]  /*a580*/  FMUL.FTZ R32, R3, R100 ;  /* 0x0000006403207220 */ /* 0x002fe20000410000 */
        /* <DEDUP_REMOVED lines=18> */
[C---:B------:R-:W-:Y:S01]  /*a6b0*/  @P0 LEA R26, P5, R5.reuse, c[0x0][0x1c8], 0x1 ;  /* 0x00007200051a0a11 */ /* 0x040fe200078a08ff */
        /* <DEDUP_REMOVED lines=349> */
.L_x_255:
        /* <DEDUP_REMOVED lines=18> */
.L_x_266:
        /* <DEDUP_REMOVED lines=210> */
[----:B------:R-:W-:Y:S04]  /*cad0*/  FMUL.FTZ R9, R9, c[0x0][0x320] ;  /* 0x0000c80009097a20 */ /* 0x000fe80000410000 */
[----:B------:R-:W-:Y:S02]  /*cae0*/  FMUL.FTZ R10, R10, c[0x0][0x320] ;  /* 0x0000c8000a0a7a20 */ /* 0x000fe40000410000 */
[----:B------:R-:W-:Y:S01]  /*caf0*/  FMUL.FTZ R11, R11, c[0x0][0x320] ;  /* 0x0000c8000b0b7a20 */ /* 0x000fe20000410000 */
[----:B------:R-:W2:Y:S01]  /*cb00*/  MUFU.TANH R140, R9 ;  /* 0x00000009008c7308 */ /* 0x000ea20000002400 */
[----:B------:R-:W-:Y:S02]  /*cb10*/  FMUL.FTZ R136, R7, c[0x0][0x320] ;  /* 0x0000c80007887a20 */ /* 0x000fe40000410000 */
[----:B------:R-:W3:Y:S01]  /*cb20*/  LDSM.16.M88.4 R4, [R192+0x5000] ;  /* 0x00500000c004783b */ /* 0x000ee20000000200 */
[----:B------:R-:W-:Y:S02]  /*cb30*/  FMUL.FTZ R139, R8, c[0x0][0x320] ;  /* 0x0000c800088b7a20 */ /* 0x000fe40000410000 */
[----:B------:R-:W-:Y:S02]  /*cb40*/  FMUL.FTZ R8, R12, c[0x0][0x320] ;  /* 0x0000c8000c087a20 */ /* 0x000fe40000410000 */
[----:B------:R-:W-:Y:S02]  /*cb50*/  FMUL.FTZ R14, R14, c[0x0][0x320] ;  /* 0x0000c8000e0e7a20 */ /* 0x000fe40000410000 */
[----:B------:R-:W4:Y:S01]  /*cb60*/  MUFU.TANH R132, R10 ;  /* 0x0000000a00847308 */ /* 0x000f220000002400 */
[----:B------:R-:W-:Y:S02]  /*cb70*/  FMUL.FTZ R15, R15, c[0x0][0x320] ;  /* 0x0000c8000f0f7a20 */ /* 0x000fe40000410000 */
[----:B------:R-:W-:Y:S02]  /*cb80*/  FMUL.FTZ R142, R16, c[0x0][0x320] ;  /* 0x0000c800108e7a20 */ /* 0x000fe40000410000 */
[----:B------:R-:W-:Y:S02]  /*cb90*/  FMUL.FTZ R18, R18, c[0x0][0x320] ;  /* 0x0000c80012127a20 */ /* 0x000fe40000410000 */
[----:B------:R-:W-:Y:S02]  /*cba0*/  FMUL.FTZ R19, R19, c[0x0][0x320] ;  /* 0x0000c80013137a20 */ /* 0x000fe40000410000 */
[----:B------:R-:W-:Y:S01]  /*cbb0*/  FMUL.FTZ R162, R13, c[0x0][0x320] ;  /* 0x0000c8000da27a20 */ /* 0x000fe20000410000 */
[----:B------:R-:W1:Y:S01]  /*cbc0*/  MUFU.TANH R133, R11 ;  /* 0x0000000b00857308 */ /* 0x000e620000002400 */
[----:B------:R-:W-:Y:S09]  /*cbd0*/  FMUL.FTZ R13, R17, c[0x0][0x320] ;  /* 0x0000c800110d7a20 */ /* 0x000ff20000410000 */
[----:B------:R5:W1:Y:S10]  /*cbe0*/  MUFU.TANH R12, R8 ;  /* 0x00000008000c7308 */ /* 0x000a740000002400 */
[----:B------:R1:W1:Y:S01]  /*cbf0*/  MUFU.TANH R163, R14 ;  /* 0x0000000e00a37308 */ /* 0x0002620000002400 */
[C---:B---3--:R-:W-:Y:S09]  /*cc00*/  HMMA.16816.F32 R20, R164.reuse, R4, R20 ;  /* 0x00000004a414723c */ /* 0x048ff20000001814 */
[----:B------:R3:W1:Y:S01]  /*cc10*/  MUFU.TANH R161, R15 ;  /* 0x0000000f00a17308 */ /* 0x0006620000002400 */
[C---:B------:R-:W-:Y:S01]  /*cc20*/  HMMA.16816.F32 R24, R164.reuse, R6, R24 ;  /* 0x00000006a418723c */ /* 0x040fe20000001818 */
[----:B-----5:R-:W5:Y:S01]  /*cc30*/  LDSM.16.M88.4 R8, [R192+0x5800] ;  /* 0x00580000c008783b */ /* 0x020f620000000200 */
[----:B------:R-:W-:Y:S04]  /*cc40*/  DEPBAR.LE SB0, 0x0 ;  /* 0x000080000000791a */ /* 0x000fe80000000000 */
[----:B------:R-:W-:Y:S03]  /*cc50*/  @P5 IMAD.HI.U32 R4, R209, c[0x0][0x2c8], RZ ;  /* 0x0000b200d1045a27 */ /* 0x000fe600078e00ff */
[----:B------:R1:W1:Y:S01]  /*cc60*/  MUFU.TANH R143, R18 ;  /* 0x00000012008f7308 */ /* 0x0002620000002400 */
[----:B------:R-:W-:Y:S02]  /*cc70*/  BAR.SYNC.DEFER_BLOCKING 0x0 ;  /* 0x0000000000007b1d */ /* 0x000fe40000010000 */
[----:B------:R-:W-:Y:S01]  /*cc80*/  IMAD.MOV.U32 R5, RZ, RZ, R209 ;  /* 0x000000ffff057224 */ /* 0x000fe200078e00d1 */
[----:B------:R-:W-:Y:S02]  /*cc90*/  @P4 SHF.R.U32.HI R5, RZ, c[0x0][0x2cc], R4 ;  /* 0x0000b300ff054a19 */ /* 0x000fe40000011604 */
[----:B------:R-:W-:Y:S01]  /*cca0*/  @P0 IADD3 R6, P4, R212, UR7, RZ ;  /* 0x00000007d4060c10 */ /* 0x000fe2000ff9e0ff */
[----:B------:R-:W-:Y:S01]  /*ccb0*/  FMUL.FTZ R22, R22, c[0x0][0x320] ;  /* 0x0000c80016167a20 */ /* 0x000fe20000410000 */
[----:B------:R-:W-:Y:S01]  /*ccc0*/  @P0 IADD3 R4, P5, R183, UR7, RZ ;  /* 0x00000007b7040c10 */ /* 0x000fe2000ffbe0ff */
[----:B------:R-:W-:Y:S01]  /*ccd0*/  FMUL.FTZ R23, R23, c[0x0][0x320] ;  /* 0x0000c80017177a20 */ /* 0x000fe20000410000 */
[----:B------:R-:W1:Y:S01]  /*cce0*/  MUFU.TANH R141, R19 ;  /* 0x00000013008d7308 */ /* 0x000e620000002400 */
[----:B------:R-:W-:Y:S01]  /*ccf0*/  @P0 LEA R16, P6, R6, c[0x0][0x1c8], 0x1 ;  /* 0x0000720006100a11 */ /* 0x000fe200078c08ff */
[----:B------:R-:W-:Y:S01]  /*cd00*/  FMUL.FTZ R160, R20, c[0x0][0x320] ;  /* 0x0000c80014a07a20 */ /* 0x000fe20000410000 */
[----:B------:R-:W-:Y:S01]  /*cd10*/  @P0 IADD3.X R7, R182, UR6, RZ, P5, !PT ;  /* 0x00000006b6070c10 */ /* 0x000fe2000affe4ff */
[----:B------:R-:W-:Y:S02]  /*cd20*/  FMUL.FTZ R158, R21, c[0x0][0x320] ;  /* 0x0000c800159e7a20 */ /* 0x000fe40000410000 */
[----:B------:R-:W-:Y:S02]  /*cd30*/  FMUL.FTZ R156, R24, c[0x0][0x320] ;  /* 0x0000c800189c7a20 */ /* 0x000fe40000410000 */
[----:B------:R-:W-:Y:S02]  /*cd40*/  FMUL.FTZ R25, R25, c[0x0][0x320] ;  /* 0x0000c80019197a20 */ /* 0x000fe40000410000 */
[----:B------:R1:W1:Y:S01]  /*cd50*/  MUFU.TANH R159, R22 ;  /* 0x00000016009f7308 */ /* 0x0002620000002400 */
[----:B------:R-:W-:Y:S02]  /*cd60*/  FMUL.FTZ R26, R26, c[0x0][0x320] ;  /* 0x0000c8001a1a7a20 */ /* 0x000fe40000410000 */
[----:B------:R-:W-:Y:S07]  /*cd70*/  FMUL.FTZ R27, R27, c[0x0][0x320] ;  /* 0x0000c8001b1b7a20 */ /* 0x000fee0000410000 */
[----:B------:R2:W2:Y:S01]  /*cd80*/  MUFU.TANH R157, R23 ;  /* 0x00000017009d7308 */ /* 0x0004a20000002400 */
[C---:B-----5:R-:W-:Y:S09]  /*cd90*/  HMMA.16816.F32 R28, R164.reuse, R8, R28 ;  /* 0x00000008a41c723c */ /* 0x060ff2000000181c */
[----:B------:R-:W2:Y:S03]  /*cda0*/  MUFU.TANH R138, R138 ;  /* 0x0000008a008a7308 */ /* 0x000ea60000002400 */
[----:B------:R-:W-:Y:S01]  /*cdb0*/  @P0 IADD3.X R9, R219, UR6, RZ, P4, !PT ;  /* 0x00000006db090c10 */ /* 0x000fe2000a7fe4ff */
[----:B------:R-:W-:Y:S03]  /*cdc0*/  HMMA.16816.F32 R32, R164, R10, R32 ;  /* 0x0000000aa420723c */ /* 0x000fe60000001820 */
[----:B------:R-:W-:Y:S02]  /*cdd0*/  @P0 LEA.HI.X R17, R6, c[0x0][0x1cc], R9, 0x1, P6 ;  /* 0x0000730006110a11 */ /* 0x000fe400030f0c09 */
[C---:B-1----:R-:W-:Y:S01]  /*cde0*/  @P0 LEA R14, P4, R4.reuse, c[0x0][0x1c8], 0x1 ;  /* 0x00007200040e0a11 */ /* 0x042fe200078808ff */
[----:B------:R-:W1:Y:S02]  /*cdf0*/  MUFU.TANH R0, R0 ;  /* 0x0000000000007308 */ /* 0x000e640000002400 */
[----:B------:R-:W-:Y:S01]  /*ce00*/  @!PT LDS RZ, [RZ] ;  /* 0x00000000fffff984 */ /* 0x000fe20000000800 */
[----:B------:R-:W-:Y:S01]  /*ce10*/  @!PT LDS RZ, [RZ] ;  /* 0x00000000fffff984 */ /* 0x000fe20000000800 */
[----:B------:R-:W-:Y:S01]  /*ce20*/  @!PT LDS RZ, [RZ] ;  /* 0x00000000fffff984 */ /* 0x000fe20000000800 */
[----:B------:R1:W-:Y:S01]  /*ce30*/  @P0 LDGSTS.E.BYPASS.LTC128B.128 [R207+0x6100], [R16.64], !P3 ;  /* 0x0610000010cf0fae */ /* 0x0003e2000d901d52 */
[----:B---3--:R-:W-:Y:S03]  /*ce40*/  @P0 LEA.HI.X R15, R4, c[0x0][0x1cc], R7, 0x1, P4 ;  /* 0x00007300040f0a11 */ /* 0x008fe600020f0c07 */
        /* <DEDUP_REMOVED lines=21> */
[----:B------:R-:W-:Y:S01]  /*cfa0*/  @P0 LEA R22, P6, R7, c[0x0][0x1c8], 0x1 ;  /* 0x0000720007160a11 */ /* 0x000fe200078c08ff */
[----:B------:R-:W-:Y:S01]  /*cfb0*/  FMUL.FTZ R34, R34, c[0x0][0x320] ;  /* 0x0000c80022227a20 */ /* 0x000fe20000410000 */
[----:B------:R-:W-:Y:S01]  /*cfc0*/  @P0 LEA.HI.X R19, R9, c[0x0][0x1cc], R6, 0x1, P5 ;  /* 0x0000730009130a11 */ /* 0x000fe200028f0c06 */
[----:B------:R-:W1:Y:S01]  /*cfd0*/  MUFU.TANH R162, R162 ;  /* 0x000000a200a27308 */ /* 0x000e620000002400 */
[----:B--2---:R-:W-:Y:S01]  /*cfe0*/  @P0 LEA.HI.X R23, R7, c[0x0][0x1cc], R4, 0x1, P6 ;  /* 0x0000730007170a11 */ /* 0x004fe200030f0c04 */
[----:B------:R-:W-:Y:S01]  /*cff0*/  FMUL.FTZ R4, R35, c[0x0][0x320] ;  /* 0x0000c80023047a20 */ /* 0x000fe20000410000 */
[----:B------:R-:W-:Y:S01]  /*d000*/  @P0 IADD3 R8, P4, R181, UR7, RZ ;  /* 0x00000007b5080c10 */ /* 0x000fe2000ff9e0ff */
[----:B------:R-:W3:Y:S03]  /*d010*/  SHFL.IDX PT, R6, R5, RZ, 0x1c1f ;  /* 0x001c1fff05067589 */ /* 0x000ee600000e0000 */
[----:B------:R-:W-:Y:S01]  /*d020*/  @P0 IADD3.X R11, R180, UR6, RZ, P4, !PT ;  /* 0x00000006b40b0c10 */ /* 0x000fe2000a7fe4ff */
[----:B------:R-:W-:Y:S01]  /*d030*/  USHF.L.U32 UR6, UR14, 0x6, URZ ;  /* 0x000000060e067899 */ /* 0x000fe2000800063f */
[C---:B------:R-:W-:Y:S01]  /*d040*/  @P0 LEA R10, P4, R8.reuse, c[0x0][0x1c8], 0x1 ;  /* 0x00007200080a0a11 */ /* 0x040fe200078808ff */
[----:B------:R-:W2:Y:S01]  /*d050*/  MUFU.TANH R142, R142 ;  /* 0x0000008e008e7308 */ /* 0x000ea20000002400 */
[----:B------:R1:W-:Y:S02]  /*d060*/  @P0 LDGSTS.E.BYPASS.LTC128B.128 [R207+0x7100], [R22.64], !P3 ;  /* 0x0710000016cf0fae */ /* 0x0003e4000d901d52 */
[----:B------:R-:W-:Y:S01]  /*d070*/  @P0 LEA.HI.X R11, R8, c[0x0][0x1cc], R11, 0x1, P4 ;  /* 0x00007300080b0a11 */ /* 0x000fe200020f0c0b */
[----:B------:R-:W-:Y:S02]  /*d080*/  IMAD.U32 R7, RZ, RZ, UR6 ;  /* 0x00000006ff077e24 */ /* 0x000fe4000f8e00ff */
[----:B------:R-:W-:Y:S02]  /*d090*/  IMAD.U32 R8, RZ, RZ, UR16 ;  /* 0x00000010ff087e24 */ /* 0x000fe4000f8e00ff */
[----:B------:R1:W-:Y:S01]  /*d0a0*/  @P0 LDGSTS.E.BYPASS.LTC128B.128 [R207+0x9100], [R18.64], !P2 ;  /* 0x0910000012cf0fae */ /* 0x0003e2000d101d52 */
[----:B------:R-:W-:Y:S01]  /*d0b0*/  IADD3 R7, -R216, 0x1, -R7 ;  /* 0x00000001d8077810 */ /* 0x000fe20007ffe907 */
[----:B------:R-:W1:Y:S03]  /*d0c0*/  MUFU.TANH R13, R13 ;  /* 0x0000000d000d7308 */ /* 0x000e660000002400 */
[----:B------:R-:W-:Y:S02]  /*d0d0*/  IADD3 R8, -R8, UR9, R7 ;  /* 0x0000000908087c10 */ /* 0x000fe4000fffe107 */
[----:B------:R5:W-:Y:S01]  /*d0e0*/  @P0 LDGSTS.E.BYPASS.LTC128B.128 [R207+0xb100], [R10.64], !P1 ;  /* 0x0b1000000acf0fae */ /* 0x000be2000c901d52 */
[----:B------:R-:W-:Y:S02]  /*d0f0*/  PLOP3.LUT P0, PT, PT, PT, UP1, 0x40, 0x0 ;  /* 0x000000000000781c */ /* 0x000fe40003f0e818 */
[C---:B------:R-:W-:Y:S02]  /*d100*/  IADD3 R9, R8.reuse, c[0x0][0x328], RZ ;  /* 0x0000ca0008097a10 */ /* 0x040fe40007ffe0ff */
[----:B------:R-:W1:Y:S01]  /*d110*/  MUFU.TANH R160, R160 ;  /* 0x000000a000a07308 */ /* 0x000e620000002400 */
[----:B------:R-:W-:Y:S01]  /*d120*/  IADD3 R7, R8, UR15, RZ ;  /* 0x0000000f08077c10 */ /* 0x000fe2000fffe0ff */
[----:B------:R-:W0:Y:S01]  /*d130*/  LDGDEPBAR ;  /* 0x00000000000079af */ /* 0x000e220000000000 */
[--C-:B---3--:R-:W-:Y:S07]  /*d140*/  IMAD.IADD R14, R9, 0x1, R6.reuse ;  /* 0x00000001090e7824 */ /* 0x108fee00078e0206 */
[----:B------:R-:W3:Y:S10]  /*d150*/  MUFU.TANH R158, R158 ;  /* 0x0000009e009e7308 */ /* 0x000ef40000002400 */
[----:B------:R-:W1:Y:S01]  /*d160*/  MUFU.TANH R156, R156 ;  /* 0x0000009c009c7308 */ /* 0x000e620000002400 */
[----:B-----5:R-:W-:Y:S09]  /*d170*/  IMAD.IADD R11, R7, 0x1, R6 ;  /* 0x00000001070b7824 */ /* 0x020ff200078e0206 */
        /* <DEDUP_REMOVED lines=10> */
[----:B------:R-:W1:Y:S01]  /*d220*/  MUFU.TANH R4, R4 ;  /* 0x0000000400047308 */ /* 0x000e620000002400 */
[----:B------:R-:W-:-:S05]  /*d230*/  @P0 BRA `(.L_x_258) ;  /* 0x000001a000000947 */ /* 0x000fca0003800000 */
[----:B--234-:R-:W-:Y:S01]  /*d240*/  IMAD.U32 R15, RZ, RZ, UR16 ;  /* 0x00000010ff0f7e24 */ /* 0x01cfe2000f8e00ff */
        /* <DEDUP_REMOVED lines=13> */
.L_x_260:
[----:B------:R-:W-:Y:S04]  /*d320*/  MOV R6, c[0x0][0x32c] ;  /* 0x0000cb0000067a02 */ /* 0x000fe80000000f00 */
[----:B------:R-:W-:Y:S11]  /*d330*/  ISETP.NE.AND P0, PT, R6, 0x1, PT ;  /* 0x000000010600780c */ /* 0x000ff60003f05270 */
[----:B------:R-:W-:Y:S02]  /*d340*/  @!UPT UIADD3 URZ, URZ, URZ, URZ ;  /* 0x0000003f3f3ff290 */ /* 0x000fe4000fffe03f */
[----:B------:R-:W-:Y:S05]  /*d350*/  @P0 IMAD.HI.U32 R6, R15, c[0x0][0x330], RZ ;  /* 0x0000cc000f060a27 */ /* 0x000fea00078e00ff */
[----:B------:R-:W-:Y:S02]  /*d360*/  @P0 SHF.R.U32.HI R15, RZ, c[0x0][0x334], R6 ;  /* 0x0000cd00ff0f0a19 */ /* 0x000fe40000011606 */
.L_x_261:
[----:B------:R-:W-:Y:S05]  /*d370*/  BSYNC B0 ;  /* 0x0000000000007941 */ /* 0x000fea0003800000 */
.L_x_259:
[----:B------:R-:W-:Y:S04]  /*d380*/  IMAD.MOV.U32 R6, RZ, RZ, c[0x0][0x32c] ;  /* 0x0000cb00ff067624 */ /* 0x000fe800078e00ff */
[----:B------:R-:W-:Y:S04]  /*d390*/  IMAD R15, R15, R6, -UR6 ;  /* 0x800000060f0f7e24 */ /* 0x000fe8000f8e0206 */
[----:B------:R-:W-:Y:S05]  /*d3a0*/  IMAD.IADD R6, R15, 0x1, -R216 ;  /* 0x000000010f067824 */ /* 0x000fea00078e0ad8 */
[----:B------:R-:W-:Y:S02]  /*d3b0*/  IADD3 R15, R6, c[0x0][0x32c], RZ ;  /* 0x0000cb00060f7a10 */ /* 0x000fe40007ffe0ff */
[----:B------:R-:W-:Y:S02]  /*d3c0*/  IMNMX R11, R11, R6, !PT ;  /* 0x000000060b0b7217 */ /* 0x000fe40007800200 */
[----:B------:R-:W-:Y:S02]  /*d3d0*/  IMNMX R14, R14, R15, PT ;  /* 0x0000000f0e0e7217 */ /* 0x000fe40003800200 */
.L_x_258:
        /* <DEDUP_REMOVED lines=18> */
[----:B-1----:R-:W-:Y:S02]  /*d500*/  FSEL R8, R139, -INF , !P6 ;  /* 0xff8000008b087808 */ /* 0x002fe40007000000 */
        /* <DEDUP_REMOVED lines=50> */
.L_x_264:
[----:B------:R-:W-:Y:S04]  /*d830*/  MOV R9, c[0x0][0x32c] ;  /* 0x0000cb0000097a02 */ /* 0x000fe80000000f00 */
[----:B------:R-:W-:Y:S11]  /*d840*/  ISETP.NE.AND P4, PT, R9, 0x1, PT ;  /* 0x000000010900780c */ /* 0x000ff60003f85270 */
[----:B------:R-:W-:Y:S02]  /*d850*/  @!UPT UIADD3 URZ, URZ, URZ, URZ ;  /* 0x0000003f3f3ff290 */ /* 0x000fe4000fffe03f */
[----:B------:R-:W-:Y:S05]  /*d860*/  @P4 IMAD.HI.U32 R9, R12, c[0x0][0x330], RZ ;  /* 0x0000cc000c094a27 */ /* 0x000fea00078e00ff */
[----:B------:R-:W-:Y:S02]  /*d870*/  @P4 SHF.R.U32.HI R12, RZ, c[0x0][0x334], R9 ;  /* 0x0000cd00ff0c4a19 */ /* 0x000fe40000011609 */
.L_x_265:
[----:B------:R-:W-:Y:S05]  /*d880*/  BSYNC B0 ;  /* 0x0000000000007941 */ /* 0x000fea0003800000 */
.L_x_263:
[----:B------:R-:W-:Y:S04]  /*d890*/  IMAD.MOV.U32 R9, RZ, RZ, c[0x0][0x32c] ;  /* 0x0000cb00ff097624 */ /* 0x000fe800078e00ff */
[----:B------:R-:W-:Y:S04]  /*d8a0*/  IMAD R9, R12, R9, -UR6 ;  /* 0x800000060c097e24 */ /* 0x000fe8000f8e0209 */
[----:B------:R-:W-:Y:S05]  /*d8b0*/  IMAD.IADD R14, R9, 0x1, -R216 ;  /* 0x00000001090e7824 */ /* 0x000fea00078e0ad8 */
[----:B------:R-:W-:Y:S02]  /*d8c0*/  IADD3 R12, R14, c[0x0][0x32c], RZ ;  /* 0x0000cb000e0c7a10 */ /* 0x000fe40007ffe0ff */
[----:B------:R-:W-:Y:S02]  /*d8d0*/  IMNMX R7, R7, R14, !PT ;  /* 0x0000000e07077217 */ /* 0x000fe40007800200 */
[----:B------:R-:W-:Y:S02]  /*d8e0*/  IMNMX R5, R5, R12, PT ;  /* 0x0000000c05057217 */ /* 0x000fe40003800200 */
.L_x_262:
        /* <DEDUP_REMOVED lines=299> */
[----:B------:R-:W-:Y:S01]  /*eba0*/  FMUL.FTZ R87, R2, R87 ;  /* 0x0000005702577220 */ /* 0x000fe20000410000 */
[----:B------:R-:W-:Y:S01]  /*ebb0*/  F2FP.PACK_AB R102, R177, R176 ;  /* 0x000000b0b166723e */ /* 0x000fe200000000ff */
[C---:B------:R-:W-:Y:S01]  /*ebc0*/  FMUL.FTZ R88, R3.reuse, R88 ;  /* 0x0000005803587220 */ /* 0x040fe20000410000 */
        /* <DEDUP_REMOVED lines=158> */
.L_x_257:
[----:B------:R-:W1:Y:S01]  /*f5b0*/  SHFL.BFLY PT, R3, R220, 0x2, 0x1f ;  /* 0x0c401f00dc037f89 */ /* 0x000e6200000e0000 */
[----:B------:R-:W-:-:S02]  /*f5c0*/  MOV R4, RZ ;  /* 0x000000ff00047202 */ /* 0x000fc40000000f00 */
[----:B------:R-:W-:Y:S01]  /*f5d0*/  PLOP3.LUT P1, PT, PT, PT, PT, 0x8, 0x0 ;  /* 0x000000000000781c */ /* 0x000fe20003f2e170 */
[----:B------:R-:W2:Y:S01]  /*f5e0*/  SHFL.BFLY PT, R2, R217, 0x2, 0x1f ;  /* 0x0c401f00d9027f89 */ /* 0x000ea200000e0000 */
[----:B-1----:R-:W-:Y:S01]  /*f5f0*/  FADD.FTZ R6, R3, R220 ;  /* 0x000000dc03067221 */ /* 0x002fe20000010000 */
[----:B------:R-:W-:Y:S01]  /*f600*/  MOV R3, RZ ;  /* 0x000000ff00037202 */ /* 0x000fe20000000f00 */
        /* <DEDUP_REMOVED lines=23> */
[C---:B------:R-:W-:Y:S02]  /*f780*/  FMUL.FTZ R117, R4.reuse, R117 ;  /* 0x0000007504757220 */ /* 0x040fe40000410000 */
        /* <DEDUP_REMOVED lines=41> */
[----:B------:R-:W-:Y:S01]  /*fa20*/  FMUL.FTZ R97, R4, R97 ;  /* 0x0000006104617220 */ /* 0x000fe20000410000 */
[----:B------:R-:W-:Y:S01]  /*fa30*/  MOV R4, 0xff800000 ;  /* 0xff80000000047802 */ /* 0x000fe20000000f00 */
        /* <DEDUP_REMOVED lines=50> */
.L_x_224:
[----:B------:R-:W-:Y:S05]  /*fd60*/  @P1 BRA `(.L_x_267) ;  /* 0x000016a000001947 */ /* 0x000fea0003800000 */
[----:B------:R-:W1:Y:S01]  /*fd70*/  S2R R0, SR_TID.X ;  /* 0x0000000000007919 */ /* 0x000e620000002100 */
[----:B------:R-:W-:Y:S02]  /*fd80*/  F2FP.PACK_AB R128, R129, R128 ;  /* 0x000000808180723e */ /* 0x000fe400000000ff */
[----:B------:R-:W-:Y:S01]  /*fd90*/  F2FP.PACK_AB R130, R131, R130 ;  /* 0x000000828382723e */ /* 0x000fe200000000ff */
[----:B------:R-:W-:Y:S01]  /*fda0*/  BAR.SYNC.DEFER_BLOCKING 0x1, 0x100 ;  /* 0x0044000000007b1d */ /* 0x000fe20000010000 */
        /* <DEDUP_REMOVED lines=10> */
[----:B-1----:R-:W-:Y:S02]  /*fe50*/  SHF.R.S32.HI R5, RZ, 0x1f, R0 ;  /* 0x0000001fff057819 */ /* 0x002fe40000011400 */
[----:B------:R-:W-:Y:S02]  /*fe60*/  F2FP.PACK_AB R104, R105, R104 ;  /* 0x000000686968723e */ /* 0x000fe400000000ff */
[----:B------:R-:W-:-:S02]  /*fe70*/  LEA.HI R2, R5, R0, RZ, 0x2 ;  /* 0x0000000005027211 */ /* 0x000fc400078f10ff */
[----:B------:R-:W-:Y:S02]  /*fe80*/  F2FP.PACK_AB R106, R107, R106 ;  /* 0x0000006a6b6a723e */ /* 0x000fe400000000ff */
[--C-:B------:R-:W-:Y:S02]  /*fe90*/  SHF.R.S32.HI R9, RZ, 0x2, R2.reuse ;  /* 0x00000002ff097819 */ /* 0x100fe40000011402 */
[----:B------:R-:W-:Y:S02]  /*fea0*/  SHF.R.S32.HI R6, RZ, 0x1f, R2 ;  /* 0x0000001fff067819 */ /* 0x000fe40000011402 */
[----:B------:R-:W-:Y:S02]  /*feb0*/  LOP3.LUT R11, R2, 0xfffffffc, RZ, 0xc0, !PT ;  /* 0xfffffffc020b7812 */ /* 0x000fe400078ec0ff */
[----:B------:R-:W-:Y:S02]  /*fec0*/  LEA.HI R6, R6, R9, RZ, 0x3 ;  /* 0x0000000906067211 */ /* 0x000fe400078f18ff */
[----:B------:R-:W-:Y:S01]  /*fed0*/  F2FP.PACK_AB R100, R101, R100 ;  /* 0x000000646564723e */ /* 0x000fe200000000ff */
[----:B------:R-:W-:Y:S01]  /*fee0*/  IMAD.IADD R11, R0, 0x1, -R11 ;  /* 0x00000001000b7824 */ /* 0x000fe200078e0a0b */
[----:B------:R-:W-:-:S02]  /*fef0*/  LOP3.LUT R6, R6, 0xfffffff8, RZ, 0xc0, !PT ;  /* 0xfffffff806067812 */ /* 0x000fc400078ec0ff */
[----:B------:R-:W-:Y:S02]  /*ff00*/  F2FP.PACK_AB R102, R103, R102 ;  /* 0x000000666766723e */ /* 0x000fe400000000ff */
[----:B------:R-:W-:Y:S01]  /*ff10*/  F2FP.PACK_AB R36, R37, R36 ;  /* 0x000000242524723e */ /* 0x000fe200000000ff */
[----:B------:R-:W-:Y:S01]  /*ff20*/  IMAD.IADD R9, R9, 0x1, -R6 ;  /* 0x0000000109097824 */ /* 0x000fe200078e0a06 */
[----:B------:R-:W-:Y:S02]  /*ff30*/  LEA.HI R6, R5, R0, RZ, 0x5 ;  /* 0x0000000005067211 */ /* 0x000fe400078f28ff */
[----:B------:R-:W-:Y:S01]  /*ff40*/  F2FP.PACK_AB R38, R39, R38 ;  /* 0x000000262726723e */ /* 0x000fe200000000ff */
[C---:B------:R-:W-:Y:S01]  /*ff50*/  IMAD.SHL.U32 R8, R9.reuse, 0x40, RZ ;  /* 0x0000004009087824 */ /* 0x040fe200078e00ff */
[----:B------:R-:W-:Y:S02]  /*ff60*/  SHF.R.S32.HI R2, RZ, 0x5, R6 ;  /* 0x00000005ff027819 */ /* 0x000fe40000011406 */
[----:B------:R-:W-:-:S02]  /*ff70*/  LOP3.LUT R12, R9, 0x1, RZ, 0xc0, !PT ;  /* 0x00000001090c7812 */ /* 0x000fc400078ec0ff */
[----:B------:R-:W-:Y:S01]  /*ff80*/  LOP3.LUT R8, R8, 0x1c0, RZ, 0xc0, !PT ;  /* 0x000001c008087812 */ /* 0x000fe200078ec0ff */
[----:B------:R-:W-:Y:S01]  /*ff90*/  IMAD R10, R2, 0x200, R11 ;  /* 0x00000200020a7824 */ /* 0x000fe200078e020b */
[----:B------:R-:W-:Y:S02]  /*ffa0*/  ISETP.NE.U32.AND P0, PT, R12, 0x1, PT ;  /* 0x000000010c00780c */ /* 0x000fe40003f05070 */
[----:B------:R-:W-:Y:S02]  /*ffb0*/  LEA.HI R13, R8, R8, RZ, 0x1d ;  /* 0x00000008080d7211 */ /* 0x000fe400078fe8ff */
[----:B------:R-:W-:Y:S01]  /*ffc0*/  R2P PR, R9, 0x6 ;  /* 0x0000000609007804 */ /* 0x000fe20000000000 */
[----:B------:R-:W-:Y:S01]  /*ffd0*/  IMAD.MOV.U32 R9, RZ, RZ, 0x20 ;  /* 0x00000020ff097424 */ /* 0x000fe200078e00ff */
        /* <DEDUP_REMOVED lines=61> */
[----:B------:R-:W-:Y:S02]  /*103b0*/  ISETP.NE.U32.AND P1, PT, RZ, c[0x0][0x508], PT ;  /* 0x00014200ff007a0c */ /* 0x000fe40003f25070 */
[----:B------:R-:W-:Y:S01]  /*103c0*/  ISETP.NE.U32.AND P0, PT, RZ, c[0x0][0x500], PT ;  /* 0x00014000ff007a0c */ /* 0x000fe20003f05070 */
[----:B------:R-:W-:Y:S01]  /*103d0*/  STS [R13+0x4480], R38 ;  /* 0x004480260d007388 */ /* 0x000fe20000000800 */
[----:B------:R-:W-:Y:S02]  /*103e0*/  ISETP.NE.AND.EX P1, PT, RZ, c[0x0][0x50c], PT, P1 ;  /* 0x00014300ff007a0c */ /* 0x000fe40003f25310 */
[----:B------:R-:W-:Y:S01]  /*103f0*/  ISETP.NE.AND.EX P0, PT, RZ, c[0x0][0x504], PT, P0 ;  /* 0x00014100ff007a0c */ /* 0x000fe20003f05300 */
        /* <DEDUP_REMOVED lines=17> */
[----:B------:R2:W-:Y:S04]  /*10510*/  STS [R15+0x8400], R74 ;  /* 0x0084004a0f007388 */ /* 0x0005e80000000800 */
[----:B------:R-:W-:Y:S04]  /*10520*/  STS [R17+0x8080], R76 ;  /* 0x0080804c11007388 */ /* 0x000fe80000000800 */
[----:B------:R-:W-:Y:S04]  /*10530*/  STS [R17+0x8480], R78 ;  /* 0x0084804e11007388 */ /* 0x000fe80000000800 */
[----:B------:R-:W-:Y:S04]  /*10540*/  STS [R9+0x8000], R80 ;  /* 0x0080005009007388 */ /* 0x000fe80000000800 */
[----:B------:R3:W-:Y:S01]  /*10550*/  STS [R9+0x8400], R82 ;  /* 0x0084005209007388 */ /* 0x0007e20000000800 */
[----:B-1----:R-:W-:-:S03]  /*10560*/  IMAD.MOV.U32 R13, RZ, RZ, 0x4 ;  /* 0x00000004ff0d7424 */ /* 0x002fc600078e00ff */
[----:B------:R-:W-:Y:S04]  /*10570*/  STS [R19+0x8080], R84 ;  /* 0x0080805413007388 */ /* 0x000fe80000000800 */
[----:B------:R1:W-:Y:S01]  /*10580*/  STS [R19+0x8480], R86 ;  /* 0x0084805613007388 */ /* 0x0003e20000000800 */
[----:B--2---:R-:W-:-:S03]  /*10590*/  IMAD.WIDE R14, R208, R13, c[0x0][0x500] ;  /* 0x00014000d00e7625 */ /* 0x004fc600078e020d */
[----:B------:R2:W-:Y:S04]  /*105a0*/  STS [R21+0x8000], R88 ;  /* 0x0080005815007388 */ /* 0x0005e80000000800 */
[----:B------:R2:W-:Y:S04]  /*105b0*/  STS [R21+0x8400], R90 ;  /* 0x0084005a15007388 */ /* 0x0005e80000000800 */
[----:B------:R2:W-:Y:S04]  /*105c0*/  STS [R23+0x8080], R92 ;  /* 0x0080805c17007388 */ /* 0x0005e80000000800 */
[----:B------:R2:W-:Y:S04]  /*105d0*/  STS [R23+0x8480], R94 ;  /* 0x0084805e17007388 */ /* 0x0005e80000000800 */
[----:B------:R2:W-:Y:S04]  /*105e0*/  STS [R25+0x8000], R96 ;  /* 0x0080006019007388 */ /* 0x0005e80000000800 */
[----:B------:R2:W-:Y:S04]  /*105f0*/  STS [R25+0x8400], R3 ;  /* 0x0084000319007388 */ /* 0x0005e80000000800 */
[----:B------:R-:W-:Y:S01]  /*10600*/  BAR.SYNC.DEFER_BLOCKING 0x1, 0x100 ;  /* 0x0044000000007b1d */ /* 0x000fe20000010000 */
[----:B------:R-:W-:-:S02]  /*10610*/  IMAD.MOV.U32 R8, RZ, RZ, c[0x0][0x388] ;  /* 0x0000e200ff087624 */ /* 0x000fc400078e00ff */
[----:B------:R-:W-:-:S03]  /*10620*/  @P1 IMAD.WIDE R12, R208, R13, c[0x0][0x508] ;  /* 0x00014200d00c1625 */ /* 0x000fc600078e020d */
[----:B---3--:R-:W3:Y:S04]  /*10630*/  @P0 LDG.E R9, [R14.64] ;  /* 0x000000120e090981 */ /* 0x008ee8000c1e1900 */
[----:B------:R2:W5:Y:S01]  /*10640*/  @P1 LDG.E R8, [R12.64] ;  /* 0x000000120c081981 */ /* 0x000562000c1e1900 */
[----:B-1----:R-:W-:Y:S02]  /*10650*/  CS2R R18, SRZ ;  /* 0x0000000000127805 */ /* 0x002fe4000001ff00 */
[--C-:B---3--:R-:W-:Y:S01]  /*10660*/  @P0 SHF.R.S32.HI R19, RZ, 0x1f, R9.reuse ;  /* 0x0000001fff130819 */ /* 0x108fe20000011409 */
[----:B------:R-:W-:Y:S01]  /*10670*/  @P0 IMAD.MOV.U32 R18, RZ, RZ, R9 ;  /* 0x000000ffff120224 */ /* 0x000fe200078e0009 */
[----:B------:R-:W-:Y:S05]  /*10680*/  @P1 BRA `(.L_x_268) ;  /* 0x0000004000001947 */ /* 0x000fea0003800000 */
[----:B--2---:R-:W-:Y:S05]  /*10690*/  @!P0 BRA `(.L_x_268) ;  /* 0x0000003000008947 */ /* 0x004fea0003800000 */
[----:B-----5:R-:W2:Y:S04]  /*106a0*/  LDG.E R8, [R14.64] ;  /* 0x000000120e087981 */ /* 0x020ea8000c1e1900 */
[----:B------:R-:W2:Y:S02]  /*106b0*/  LDG.E R3, [R14.64+0x4] ;  /* 0x000004120e037981 */ /* 0x000ea4000c1e1900 */
[----:B--2---:R-:W-:-:S02]  /*106c0*/  IADD3 R8, -R8, R3, RZ ;  /* 0x0000000308087210 */ /* 0x004fc40007ffe1ff */
.L_x_268:
[----:B--2---:R-:W-:Y:S01]  /*106d0*/  LOP3.LUT R9, R6, 0xffffffe0, RZ, 0xc0, !PT ;  /* 0xffffffe006097812 */ /* 0x004fe200078ec0ff */
[----:B------:R-:W1:Y:S01]  /*106e0*/  S2R R57, SR_CTAID.X ;  /* 0x0000000000397919 */ /* 0x000e620000002500 */
[----:B------:R-:W-:Y:S01]  /*106f0*/  SHF.R.S32.HI R13, RZ, 0x1f, R2 ;  /* 0x0000001fff0d7819 */ /* 0x000fe20000011402 */
[----:B------:R-:W-:Y:S01]  /*10700*/  IMAD.MOV.U32 R3, RZ, RZ, c[0x0][0x4e8] ;  /* 0x00013a00ff037624 */ /* 0x000fe200078e00ff */
[----:B------:R-:W-:Y:S01]  /*10710*/  LEA.HI R10, R11, R11, RZ, 0x1 ;  /* 0x0000000b0b0a7211 */ /* 0x000fe200078f08ff */
[----:B------:R-:W-:Y:S01]  /*10720*/  IMAD.IADD R9, R0, 0x1, -R9 ;  /* 0x0000000100097824 */ /* 0x000fe200078e0a09 */
[----:B------:R-:W2:Y:S01]  /*10730*/  S2R R14, SR_CTAID.Y ;  /* 0x00000000000e7919 */ /* 0x000ea20000002600 */
[----:B------:R-:W-:Y:S01]  /*10740*/  LEA.HI R13, R13, R2, RZ, 0x3 ;  /* 0x000000020d0d7211 */ /* 0x000fe200078f18ff */
[----:B------:R-:W-:Y:S01]  /*10750*/  IMAD.WIDE.U32 R16, R18, c[0x0][0x3a0], RZ ;  /* 0x0000e80012107a25 */ /* 0x000fe200078e00ff */
[----:B------:R-:W-:Y:S01]  /*10760*/  ISETP.NE.AND P1, PT, R3, 0x1, PT ;  /* 0x000000010300780c */ /* 0x000fe20003f25270 */
[----:B------:R-:W-:Y:S01]  /*10770*/  BSSY B0, `(.L_x_269) ;  /* 0x0000081000007945 */ /* 0x000fe20003800000 */
[----:B------:R-:W-:Y:S01]  /*10780*/  SHF.R.S32.HI R6, RZ, 0x1f, R9 ;  /* 0x0000001fff067819 */ /* 0x000fe20000011409 */
[----:B------:R-:W-:Y:S01]  /*10790*/  IMAD.MOV.U32 R23, RZ, RZ, R19 ;  /* 0x000000ffff177224 */ /* 0x000fe200078e0013 */
[----:B------:R-:W-:-:S02]  /*107a0*/  LOP3.LUT R13, R13, 0xffffff8, RZ, 0xc0, !PT ;  /* 0x0ffffff80d0d7812 */ /* 0x000fc400078ec0ff */
[----:B------:R-:W-:Y:S02]  /*107b0*/  LEA.HI R3, R6, R9, RZ, 0x2 ;  /* 0x0000000906037211 */ /* 0x000fe400078f10ff */
[----:B------:R-:W-:Y:S02]  /*107c0*/  LOP3.LUT R10, R10, 0x1ffffffe, RZ, 0xc0, !PT ;  /* 0x1ffffffe0a0a7812 */ /* 0x000fe400078ec0ff */
[----:B------:R-:W-:Y:S02]  /*107d0*/  IADD3 R2, -R13, R2, RZ ;  /* 0x000000020d027210 */ /* 0x000fe40007ffe1ff */
[-C--:B------:R-:W-:Y:S02]  /*107e0*/  LEA.HI R6, R5, R0.reuse, RZ, 0x3 ;  /* 0x0000000005067211 */ /* 0x080fe400078f18ff */
[----:B------:R-:W-:Y:S02]  /*107f0*/  SHF.R.S32.HI R3, RZ, 0x2, R3 ;  /* 0x00000002ff037819 */ /* 0x000fe40000011403 */
[----:B------:R-:W-:Y:S01]  /*10800*/  LOP3.LUT P2, RZ, R9, 0x3, RZ, 0xc0, !PT ;  /* 0x0000000309ff7812 */ /* 0x000fe2000784c0ff */
[----:B------:R-:W-:Y:S01]  /*10810*/  IMAD.IADD R9, R11, 0x1, -R10 ;  /* 0x000000010b097824 */ /* 0x000fe200078e0a0a */
[----:B------:R-:W-:Y:S01]  /*10820*/  LOP3.LUT R11, R6, 0xfffffff8, RZ, 0xc0, !PT ;  /* 0xfffffff8060b7812 */ /* 0x000fe200078ec0ff */
[----:B------:R-:W-:Y:S01]  /*10830*/  IMAD R2, R2, 0x10, R3 ;  /* 0x0000001002027824 */ /* 0x000fe200078e0203 */
[-C--:B------:R-:W-:Y:S01]  /*10840*/  LEA.HI R5, R5, R0.reuse, RZ, 0x6 ;  /* 0x0000000005057211 */ /* 0x080fe200078f30ff */
[----:B------:R-:W-:Y:S01]  /*10850*/  IMAD R3, R19, c[0x0][0x3a0], RZ ;  /* 0x0000e80013037a24 */ /* 0x000fe200078e02ff */
[----:B------:R-:W-:Y:S01]  /*10860*/  IADD3 R11, -R11, R0, RZ ;  /* 0x000000000b0b7210 */ /* 0x000fe20007ffe1ff */
[----:B------:R-:W-:Y:S01]  /*10870*/  IMAD R0, R9, 0x8, R2 ;  /* 0x0000000809007824 */ /* 0x000fe200078e0202 */
[----:B--2---:R-:W-:Y:S01]  /*10880*/  SHF.R.S32.HI R9, RZ, 0x1f, R14 ;  /* 0x0000001fff097819 */ /* 0x004fe2000001140e */
[----:B------:R-:W-:Y:S01]  /*10890*/  IMAD R3, R18, c[0x0][0x3a4], R3 ;  /* 0x0000e90012037a24 */ /* 0x000fe200078e0203 */
[----:B------:R-:W-:Y:S01]  /*108a0*/  MOV R22, R18 ;  /* 0x0000001200167202 */ /* 0x000fe20000000f00 */
[----:B-1----:R-:W-:Y:S01]  /*108b0*/  IMAD R13, R57, 0x80, R0 ;  /* 0x00000080390d7824 */ /* 0x002fe200078e0200 */
[----:B------:R-:W-:Y:S01]  /*108c0*/  SHF.R.S32.HI R6, RZ, 0x3, R6 ;  /* 0x00000003ff067819 */ /* 0x000fe20000011406 */
[----:B------:R-:W-:-:S02]  /*108d0*/  IMAD R15, R9, c[0x0][0x490], RZ ;  /* 0x00012400090f7a24 */ /* 0x000fc400078e02ff */
[----:B------:R-:W-:Y:S01]  /*108e0*/  @P1 IMAD.HI.U32 R0, R13, c[0x0][0x4ec], RZ ;  /* 0x00013b000d001a27 */ /* 0x000fe200078e00ff */
[----:B------:R-:W-:Y:S02]  /*108f0*/  MOV R20, R13 ;  /* 0x0000000d00147202 */ /* 0x000fe40000000f00 */
[----:B------:R-:W-:Y:S01]  /*10900*/  LEA R10, R11, R6, 0x5 ;  /* 0x000000060b0a7211 */ /* 0x000fe200078e28ff */
[----:B------:R-:W-:Y:S01]  /*10910*/  IMAD.IADD R17, R17, 0x1, R3 ;  /* 0x0000000111117824 */ /* 0x000fe200078e0203 */
[----:B------:R-:W-:Y:S01]  /*10920*/  @P1 SHF.R.U32.HI R20, RZ, c[0x0][0x4f0], R0 ;  /* 0x00013c00ff141a19 */ /* 0x000fe20000011600 */
[----:B------:R-:W-:Y:S01]  /*10930*/  IMAD.WIDE.U32 R22, R14, c[0x0][0x490], R22 ;  /* 0x000124000e167a25 */ /* 0x000fe200078e0016 */
[----:B------:R-:W-:Y:S02]  /*10940*/  SHF.R.S32.HI R3, RZ, 0x1f, R208 ;  /* 0x0000001fff037819 */ /* 0x000fe400000114d0 */
[----:B------:R-:W-:Y:S01]  /*10950*/  SEL R208, R208, RZ, !P0 ;  /* 0x000000ffd0d07207 */ /* 0x000fe20004000000 */
[----:B------:R-:W-:Y:S01]  /*10960*/  IMAD R15, R14, c[0x0][0x494], R15 ;  /* 0x000125000e0f7a24 */ /* 0x000fe200078e020f */
[----:B------:R-:W-:Y:S01]  /*10970*/  SEL R3, R3, RZ, !P0 ;  /* 0x000000ff03037207 */ /* 0x000fe20004000000 */
[----:B------:R-:W-:-:S02]  /*10980*/  IMAD.MOV R12, RZ, RZ, -R20 ;  /* 0x000000ffff0c7224 */ /* 0x000fc400078e0a14 */
[----:B------:R-:W-:Y:S02]  /*10990*/  IMAD.IADD R23, R23, 0x1, R15 ;  /* 0x0000000117177824 */ /* 0x000fe400078e020f */
[----:B------:R-:W-:Y:S02]  /*109a0*/  IMAD R9, R9, c[0x0][0x3e8], RZ ;  /* 0x0000fa0009097a24 */ /* 0x000fe400078e02ff */
[----:B------:R-:W-:Y:S02]  /*109b0*/  IMAD R12, R12, c[0x0][0x4e8], R13 ;  /* 0x00013a000c0c7a24 */ /* 0x000fe400078e020d */
[----:B------:R-:W-:Y:S02]  /*109c0*/  IMAD R13, R3, c[0x0][0x498], RZ ;  /* 0x00012600030d7a24 */ /* 0x000fe400078e02ff */
[----:B------:R-:W-:-:S04]  /*109d0*/  IMAD.WIDE.U32 R22, R208, c[0x0][0x498], R22 ;  /* 0x00012600d0167a25 */ /* 0x000fc800078e0016 */
[C---:B------:R-:W-:Y:S02]  /*109e0*/  IMAD R9, R14.reuse, c[0x0][0x3ec], R9 ;  /* 0x0000fb000e097a24 */ /* 0x040fe400078e0209 */
[----:B------:R-:W-:Y:S01]  /*109f0*/  IMAD.WIDE.U32 R14, R14, c[0x0][0x3e8], R16 ;  /* 0x0000fa000e0e7a25 */ /* 0x000fe200078e0010 */
[----:B------:R-:W-:Y:S02]  /*10a00*/  SHF.R.S32.HI R16, RZ, 0x1f, R20 ;  /* 0x0000001fff107819 */ /* 0x000fe40000011414 */
[----:B------:R-:W-:Y:S01]  /*10a10*/  IADD3 R20, P0, R20, R22, RZ ;  /* 0x0000001614147210 */ /* 0x000fe20007f1e0ff */
[----:B------:R-:W-:Y:S01]  /*10a20*/  IMAD R13, R208, c[0x0][0x49c], R13 ;  /* 0x00012700d00d7a24 */ /* 0x000fe200078e020d */
[----:B------:R-:W-:Y:S01]  /*10a30*/  SHF.R.S32.HI R17, RZ, 0x1f, R12 ;  /* 0x0000001fff117819 */ /* 0x000fe2000001140c */
[----:B------:R-:W-:Y:S01]  /*10a40*/  IMAD.SHL.U32 R0, R6, 0x40, RZ ;  /* 0x0000004006007824 */ /* 0x000fe200078e00ff */
[----:B------:R-:W-:Y:S01]  /*10a50*/  IADD3 R15, R15, R9, RZ ;  /* 0x000000090f0f7210 */ /* 0x000fe20007ffe0ff */
[----:B------:R-:W-:Y:S01]  /*10a60*/  IMAD R10, R57, 0x80, R10 ;  /* 0x00000080390a7824 */ /* 0x000fe200078e020a */
[----:B------:R-:W-:Y:S01]  /*10a70*/  IADD3.X R21, R16, R23, R13, P0, !PT ;  /* 0x0000001710157210 */ /* 0x000fe200007fe40d */
[----:B------:R-:W-:Y:S01]  /*10a80*/  IMAD R17, R17, c[0x0][0x488], RZ ;  /* 0x0001220011117a24 */ /* 0x000fe200078e02ff */
[----:B------:R-:W-:Y:S01]  /*10a90*/  LOP3.LUT R13, R0, 0x1c0, RZ, 0xc0, !PT ;  /* 0x000001c0000d7812 */ /* 0x000fe200078ec0ff */
[----:B------:R-:W-:-:S02]  /*10aa0*/  IMAD.SHL.U32 R0, R11, 0x8, RZ ;  /* 0x000000080b007824 */ /* 0x000fc400078e00ff */
[----:B------:R-:W-:-:S04]  /*10ab0*/  IMAD.WIDE.U32 R20, R12, c[0x0][0x488], R20 ;  /* 0x000122000c147a25 */ /* 0x000fc800078e0014 */
[----:B------:R-:W-:Y:S01]  /*10ac0*/  IMAD R17, R12, c[0x0][0x48c], R17 ;  /* 0x000123000c117a24 */ /* 0x000fe200078e0211 */
[----:B------:R-:W-:Y:S01]  /*10ad0*/  LOP3.LUT R12, R13, 0x38, R0, 0xf8, !PT ;  /* 0x000000380d0c7812 */ /* 0x000fe200078ef800 */
[----:B------:R-:W-:Y:S01]  /*10ae0*/  IMAD R11, R3, c[0x0][0x3f0], RZ ;  /* 0x0000fc00030b7a24 */ /* 0x000fe200078e02ff */
[----:B------:R-:W-:Y:S01]  /*10af0*/  SHF.R.U32.HI R3, RZ, 0x3, R13 ;  /* 0x00000003ff037819 */ /* 0x000fe2000001160d */
[----:B------:R-:W-:Y:S01]  /*10b00*/  @P1 IMAD.HI.U32 R18, R10, c[0x0][0x4ec], RZ ;  /* 0x00013b000a121a27 */ /* 0x000fe200078e00ff */
[----:B------:R-:W-:Y:S02]  /*10b10*/  LEA R13, P0, R20, c[0x0][0x450], 0x2 ;  /* 0x00011400140d7a11 */ /* 0x000fe400078010ff */
[----:B------:R-:W-:Y:S01]  /*10b20*/  IADD3 R17, R21, R17, RZ ;  /* 0x0000001115117210 */ /* 0x000fe20007ffe0ff */
[----:B------:R-:W-:Y:S01]  /*10b30*/  IMAD R11, R208, c[0x0][0x3f4], R11 ;  /* 0x0000fd00d00b7a24 */ /* 0x000fe200078e020b */
[----:B------:R-:W-:Y:S01]  /*10b40*/  LOP3.LUT R3, R12, R3, RZ, 0x3c, !PT ;  /* 0x000000030c037212 */ /* 0x000fe200078e3cff */
[----:B------:R-:W-:Y:S01]  /*10b50*/  IMAD.WIDE.U32 R14, R208, c[0x0][0x3f0], R14 ;  /* 0x0000fc00d00e7a25 */ /* 0x000fe200078e000e */
[----:B------:R-:W-:Y:S01]  /*10b60*/  LEA.HI.X R17, R20, c[0x0][0x454], R17, 0x2, P0 ;  /* 0x0001150014117a11 */ /* 0x000fe200000f1411 */
[----:B------:R-:W-:Y:S02]  /*10b70*/  SHFL.IDX PT, R34, R13, RZ, 0x1c1f ;  /* 0x001c1fff0d227589 */ /* 0x000fe400000e0000 */
[----:B------:R-:W-:Y:S01]  /*10b80*/  IMAD.MOV.U32 R9, RZ, RZ, R10 ;  /* 0x000000ffff097224 */ /* 0x000fe200078e000a */
[----:B------:R-:W-:Y:S01]  /*10b90*/  @P1 SHF.R.U32.HI R9, RZ, c[0x0][0x4f0], R18 ;  /* 0x00013c00ff091a19 */ /* 0x000fe20000011612 */
[----:B------:R-:W1:Y:S01]  /*10ba0*/  SHFL.IDX PT, R35, R17, RZ, 0x1c1f ;  /* 0x001c1fff11237589 */ /* 0x000e6200000e0000 */
[----:B------:R-:W-:Y:S01]  /*10bb0*/  IMAD.IADD R15, R15, 0x1, R11 ;  /* 0x000000010f0f7824 */ /* 0x000fe200078e020b */
[----:B------:R-:W-:Y:S01]  /*10bc0*/  LEA R11, R57, R2, 0x7 ;  /* 0x00000002390b7211 */ /* 0x000fe200078e38ff */
[----:B-----5:R-:W-:Y:S01]  /*10bd0*/  IMAD R2, R8, c[0x0][0x4e8], RZ ;  /* 0x00013a0008027a24 */ /* 0x020fe200078e02ff */
[----:B------:R-:W-:Y:S01]  /*10be0*/  SHFL.IDX PT, R48, R13, 0x1, 0x1c1f ;  /* 0x003c1f000d307f89 */ /* 0x000fe200000e0000 */
[--C-:B------:R-:W-:Y:S01]  /*10bf0*/  IMAD.MOV R19, RZ, RZ, -R9.reuse ;  /* 0x000000ffff137224 */ /* 0x100fe200078e0a09 */
[----:B------:R-:W-:Y:S01]  /*10c00*/  SHF.R.S32.HI R12, RZ, 0x1f, R9 ;  /* 0x0000001fff0c7819 */ /* 0x000fe20000011409 */
[----:B------:R-:W-:Y:S01]  /*10c10*/  IMAD.WIDE.U32 R14, R9, c[0x0][0x3e0], R14 ;  /* 0x0000f800090e7a25 */ /* 0x000fe200078e000e */
[----:B------:R-:W2:Y:S01]  /*10c20*/  SHFL.IDX PT, R49, R17, 0x1, 0x1c1f ;  /* 0x003c1f0011317f89 */ /* 0x000ea200000e0000 */
[----:B------:R-:W-:-:S02]  /*10c30*/  IADD3 R21, R11, 0x8, RZ ;  /* 0x000000080b157810 */ /* 0x000fc40007ffe0ff */
[----:B------:R-:W-:Y:S01]  /*10c40*/  IMAD R19, R19, c[0x0][0x4e8], R10 ;  /* 0x00013a0013137a24 */ /* 0x000fe200078e020a */
[-C--:B------:R-:W-:Y:S01]  /*10c50*/  ISETP.GE.OR P0, PT, R11, R2.reuse, P2 ;  /* 0x000000020b00720c */ /* 0x080fe20001706670 */
[----:B------:R-:W-:Y:S01]  /*10c60*/  IMAD R12, R12, c[0x0][0x3e0], RZ ;  /* 0x0000f8000c0c7a24 */ /* 0x000fe200078e02ff */
[----:B------:R-:W-:Y:S01]  /*10c70*/  ISETP.GE.OR P2, PT, R21, R2, P2 ;  /* 0x000000021500720c */ /* 0x000fe20001746670 */
[----:B------:R-:W-:Y:S01]  /*10c80*/  IMAD.SHL.U32 R10, R5, 0x8, RZ ;  /* 0x00000008050a7824 */ /* 0x000fe200078e00ff */
[----:B------:R-:W-:Y:S01]  /*10c90*/  SHF.R.S32.HI R8, RZ, 0x1f, R19 ;  /* 0x0000001fff087819 */ /* 0x000fe20000011413 */
[----:B------:R-:W-:Y:S01]  /*10ca0*/  IMAD R12, R9, c[0x0][0x3e4], R12 ;  /* 0x0000f900090c7a24 */ /* 0x000fe200078e020c */
[----:B------:R-:W-:Y:S02]  /*10cb0*/  LEA R57, R57, R6, 0x7 ;  /* 0x0000000639397211 */ /* 0x000fe400078e38ff */
[----:B------:R-:W-:Y:S01]  /*10cc0*/  LOP3.LUT R10, R3, 0x7ffffe00, R10, 0xf8, !PT ;  /* 0x7ffffe00030a7812 */ /* 0x000fe200078ef80a */
[----:B------:R-:W-:-:S02]  /*10cd0*/  IMAD.IADD R15, R15, 0x1, R12 ;  /* 0x000000010f0f7824 */ /* 0x000fc400078e020c */
[----:B------:R-:W-:Y:S01]  /*10ce0*/  IMAD R8, R8, c[0x0][0x3d8], RZ ;  /* 0x0000f60008087a24 */ /* 0x000fe200078e02ff */
[----:B------:R-:W-:Y:S01]  /*10cf0*/  SHF.L.U32 R58, R10, 0x1, RZ ;  /* 0x000000010a3a7819 */ /* 0x000fe200000006ff */
[----:B-1----:R1:W-:Y:S01]  /*10d00*/  @!P0 ST.E [R34.64], R4 ;  /* 0x0000000422008985 */ /* 0x0023e2000c101912 */
[----:B------:R-:W-:-:S04]  /*10d10*/  IMAD.WIDE.U32 R32, R19, c[0x0][0x3d8], R14 ;  /* 0x0000f60013207a25 */ /* 0x000fc800078e000e */
[----:B------:R-:W-:Y:S01]  /*10d20*/  IMAD R3, R19, c[0x0][0x3dc], R8 ;  /* 0x0000f70013037a24 */ /* 0x000fe200078e0208 */
[C---:B------:R-:W-:Y:S01]  /*10d30*/  LEA R56, P0, R32.reuse, c[0x0][0x380], 0x1 ;  /* 0x0000e00020387a11 */ /* 0x040fe200078008ff */
[----:B--2---:R1:W-:Y:S02]  /*10d40*/  @!P2 ST.E [R48.64], R7 ;  /* 0x000000073000a985 */ /* 0x0043e4000c101912 */
[----:B------:R-:W-:Y:S02]  /*10d50*/  IMAD.IADD R3, R33, 0x1, R3 ;  /* 0x0000000121037824 */ /* 0x000fe400078e0203 */
        /* <DEDUP_REMOVED lines=34> */
.L_x_270:
[----:B--2---:R-:W-:Y:S05]  /*10f80*/  BSYNC B0 ;  /* 0x0000000000007941 */ /* 0x004fea0003800000 */
.L_x_269:
        /* <DEDUP_REMOVED lines=23> */
.L_x_272:
[----:B------:R-:W-:Y:S05]  /*11100*/  BSYNC B0 ;  /* 0x0000000000007941 */ /* 0x000fea0003800000 */
.L_x_271:
[----:B------:R-:W-:Y:S01]  /*11110*/  IADD3 R3, R57, 0x40, RZ ;  /* 0x0000004039037810 */ /* 0x000fe20007ffe0ff */
[----:B--2---:R2:W1:Y:S01]  /*11120*/  SHFL.IDX PT, R17, R55, 0x2, 0x181f ;  /* 0x00581f0037117f89 */ /* 0x00446200000e0000 */
        /* <DEDUP_REMOVED lines=21> */
.L_x_274:
[----:B------:R-:W-:Y:S05]  /*11280*/  BSYNC B0 ;  /* 0x0000000000007941 */ /* 0x000fea0003800000 */
.L_x_273:
        /* <DEDUP_REMOVED lines=24> */
.L_x_267:
        /* <DEDUP_REMOVED lines=18> */
.L_x_275:
[----:B-1----:R-:W1:Y:S01]  /*11530*/  S2R R0, SR_TID.X ;  /* 0x0000000000007919 */ /* 0x002e620000002100 */
[----:B------:R-:W-:Y:S01]  /*11540*/  SHF.R.S32.HI R9, RZ, 0x1f, R208 ;  /* 0x0000001fff097819 */ /* 0x000fe200000114d0 */
[----:B------:R-:W-:Y:S01]  /*11550*/  BSSY B0, `(.L_x_276) ;  /* 0x0000028000007945 */ /* 0x000fe20003800000 */
[----:B------:R-:W-:-:S02]  /*11560*/  SEL R208, R208, RZ, !P1 ;  /* 0x000000ffd0d07207 */ /* 0x000fc40004800000 */
[----:B------:R-:W-:Y:S02]  /*11570*/  SEL R9, R9, RZ, !P1 ;  /* 0x000000ff09097207 */ /* 0x000fe40004800000 */
[----:B-1----:R-:W-:-:S13]  /*11580*/  ISETP.GT.AND P0, PT, R0, 0x7f, PT ;  /* 0x0000007f0000780c */ /* 0x002fda0003f04270 */
        /* <DEDUP_REMOVED lines=9> */
[----:B------:R-:W-:Y:S01]  /*11620*/  MOV R10, R12 ;  /* 0x0000000c000a7202 */ /* 0x000fe20000000f00 */
[----:B------:R-:W-:Y:S01]  /*11630*/  IMAD.MOV.U32 R6, RZ, RZ, R7 ;  /* 0x000000ffff067224 */ /* 0x000fe200078e0007 */
[----:B------:R-:W-:-:S13]  /*11640*/  ISETP.NE.AND P0, PT, R3, 0x1, PT ;  /* 0x000000010300780c */ /* 0x000fda0003f05270 */
[----:B------:R-:W-:-:S05]  /*11650*/  @P0 IMAD.HI.U32 R5, R7, c[0x0][0x4ec], RZ ;  /* 0x00013b0007050a27 */ /* 0x000fca00078e00ff */
[----:B------:R-:W-:Y:S01]  /*11660*/  @P0 SHF.R.U32.HI R6, RZ, c[0x0][0x4f0], R5 ;  /* 0x00013c00ff060a19 */ /* 0x000fe20000011605 */
[----:B-1----:R-:W-:Y:S01]  /*11670*/  IMAD.WIDE.U32 R10, R4, c[0x0][0x490], R10 ;  /* 0x00012400040a7a25 */ /* 0x002fe200078e000a */
[----:B------:R-:W-:Y:S02]  /*11680*/  SHF.R.S32.HI R3, RZ, 0x1f, R4 ;  /* 0x0000001fff037819 */ /* 0x000fe40000011404 */
[----:B------:R-:W-:-:S03]  /*11690*/  SHF.R.S32.HI R8, RZ, 0x1f, R6 ;  /* 0x0000001fff087819 */ /* 0x000fc60000011406 */
[----:B------:R-:W-:-:S04]  /*116a0*/  IMAD R3, R3, c[0x0][0x490], RZ ;  /* 0x0001240003037a24 */ /* 0x000fc800078e02ff */
[----:B------:R-:W-:Y:S01]  /*116b0*/  IMAD R3, R4, c[0x0][0x494], R3 ;  /* 0x0001250004037a24 */ /* 0x000fe200078e0203 */
[----:B------:R-:W-:-:S03]  /*116c0*/  IADD3 R4, -R6, RZ, RZ ;  /* 0x000000ff06047210 */ /* 0x000fc60007ffe1ff */
[----:B------:R-:W-:Y:S02]  /*116d0*/  IMAD.IADD R11, R3, 0x1, R11 ;  /* 0x00000001030b7824 */ /* 0x000fe400078e020b */
[----:B------:R-:W-:Y:S02]  /*116e0*/  IMAD R3, R9, c[0x0][0x498], RZ ;  /* 0x0001260009037a24 */ /* 0x000fe400078e02ff */
[----:B------:R-:W-:Y:S02]  /*116f0*/  IMAD R4, R4, c[0x0][0x4e8], R7 ;  /* 0x00013a0004047a24 */ /* 0x000fe400078e0207 */
[----:B------:R-:W-:-:S03]  /*11700*/  IMAD.WIDE.U32 R10, R208, c[0x0][0x498], R10 ;  /* 0x00012600d00a7a25 */ /* 0x000fc600078e000a */
[----:B------:R-:W-:Y:S01]  /*11710*/  SHF.R.S32.HI R5, RZ, 0x1f, R4 ;  /* 0x0000001fff057819 */ /* 0x000fe20000011404 */
[----:B------:R-:W-:Y:S01]  /*11720*/  IMAD R3, R208, c[0x0][0x49c], R3 ;  /* 0x00012700d0037a24 */ /* 0x000fe200078e0203 */
[----:B------:R-:W-:-:S03]  /*11730*/  IADD3 R6, P0, R6, R10, RZ ;  /* 0x0000000a06067210 */ /* 0x000fc60007f1e0ff */
[----:B------:R-:W-:Y:S01]  /*11740*/  IMAD R5, R5, c[0x0][0x488], RZ ;  /* 0x0001220005057a24 */ /* 0x000fe200078e02ff */
[----:B------:R-:W-:Y:S02]  /*11750*/  IADD3.X R7, R8, R11, R3, P0, !PT ;  /* 0x0000000b08077210 */ /* 0x000fe400007fe403 */
[----:B------:R-:W-:Y:S01]  /*11760*/  MOV R3, 0xff800000 ;  /* 0xff80000000037802 */ /* 0x000fe20000000f00 */
[C---:B------:R-:W-:Y:S02]  /*11770*/  IMAD R5, R4.reuse, c[0x0][0x48c], R5 ;  /* 0x0001230004057a24 */ /* 0x040fe400078e0205 */
[----:B------:R-:W-:-:S05]  /*11780*/  IMAD.WIDE.U32 R6, R4, c[0x0][0x488], R6 ;  /* 0x0001220004067a25 */ /* 0x000fca00078e0006 */
[----:B------:R-:W-:Y:S02]  /*11790*/  IADD3 R5, R7, R5, RZ ;  /* 0x0000000507057210 */ /* 0x000fe40007ffe0ff */
[----:B------:R-:W-:-:S04]  /*117a0*/  LEA R4, P0, R6, c[0x0][0x450], 0x2 ;  /* 0x0001140006047a11 */ /* 0x000fc800078010ff */
[----:B------:R-:W-:-:S05]  /*117b0*/  LEA.HI.X R5, R6, c[0x0][0x454], R5, 0x2, P0 ;  /* 0x0001150006057a11 */ /* 0x000fca00000f1405 */
[----:B------:R1:W-:Y:S04]  /*117c0*/  STG.E [R4.64], R3 ;  /* 0x0000000304007986 */ /* 0x0003e8000c101912 */
.L_x_277:
[----:B------:R-:W-:Y:S05]  /*117d0*/  BSYNC B0 ;  /* 0x0000000000007941 */ /* 0x000fea0003800000 */
.L_x_276:
[----:B------:R-:W2:Y:S01]  /*117e0*/  S2R R7, SR_CTAID.Y ;  /* 0x0000000000077919 */ /* 0x000ea20000002600 */
[----:B-1----:R-:W-:Y:S01]  /*117f0*/  SHF.R.S32.HI R3, RZ, 0x1f, R0 ;  /* 0x0000001fff037819 */ /* 0x002fe20000011400 */
[----:B------:R-:W-:Y:S01]  /*11800*/  IMAD R5, R13, c[0x0][0x3a0], RZ ;  /* 0x0000e8000d057a24 */ /* 0x000fe200078e02ff */
[----:B------:R-:W-:Y:S01]  /*11810*/  BSSY B0, `(.L_x_278) ;  /* 0x000003f000007945 */ /* 0x000fe20003800000 */
[----:B------:R-:W1:Y:S01]  /*11820*/  S2R R8, SR_CTAID.X ;  /* 0x0000000000087919 */ /* 0x000e620000002500 */
[----:B------:R-:W-:Y:S01]  /*11830*/  LEA.HI R4, R3, R0, RZ, 0x3 ;  /* 0x0000000003047211 */ /* 0x000fe200078f18ff */
[C---:B------:R-:W-:Y:S01]  /*11840*/  IMAD R10, R12.reuse, c[0x0][0x3a4], R5 ;  /* 0x0000e9000c0a7a24 */ /* 0x040fe200078e0205 */
[----:B------:R-:W-:Y:S01]  /*11850*/  MOV R3, c[0x0][0x4e8] ;  /* 0x00013a0000037a02 */ /* 0x000fe20000000f00 */
[----:B------:R-:W-:Y:S01]  /*11860*/  IMAD.WIDE.U32 R12, R12, c[0x0][0x3a0], RZ ;  /* 0x0000e8000c0c7a25 */ /* 0x000fe200078e00ff */
[----:B------:R-:W-:Y:S02]  /*11870*/  LOP3.LUT R5, R4, 0xfffffff8, RZ, 0xc0, !PT ;  /* 0xfffffff804057812 */ /* 0x000fe400078ec0ff */
[----:B------:R-:W-:Y:S01]  /*11880*/  ISETP.NE.AND P0, PT, R3, 0x1, PT ;  /* 0x000000010300780c */ /* 0x000fe20003f05270 */
[----:B------:R-:W-:Y:S01]  /*11890*/  IMAD R9, R9, c[0x0][0x3f0], RZ ;  /* 0x0000fc0009097a24 */ /* 0x000fe200078e02ff */
[----:B------:R-:W-:Y:S01]  /*118a0*/  SHF.R.S32.HI R4, RZ, 0x3, R4 ;  /* 0x00000003ff047819 */ /* 0x000fe20000011404 */
[----:B------:R-:W-:Y:S01]  /*118b0*/  IMAD.IADD R5, R0, 0x1, -R5 ;  /* 0x0000000100057824 */ /* 0x000fe200078e0a05 */
[----:B------:R-:W-:Y:S01]  /*118c0*/  IADD3 R13, R13, R10, RZ ;  /* 0x0000000a0d0d7210 */ /* 0x000fe20007ffe0ff */
[----:B------:R-:W-:-:S02]  /*118d0*/  IMAD R9, R208, c[0x0][0x3f4], R9 ;  /* 0x0000fd00d0097a24 */ /* 0x000fc400078e0209 */
[----:B-----5:R-:W-:Y:S01]  /*118e0*/  IMAD R2, R2, c[0x0][0x4e8], RZ ;  /* 0x00013a0002027a24 */ /* 0x020fe200078e02ff */
[C---:B------:R-:W-:Y:S02]  /*118f0*/  LEA R3, R5.reuse, R4, 0x5 ;  /* 0x0000000405037211 */ /* 0x040fe400078e28ff */
[----:B------:R-:W-:Y:S02]  /*11900*/  SHF.L.U32 R11, R5, 0x3, RZ ;  /* 0x00000003050b7819 */ /* 0x000fe400000006ff */
[----:B--2---:R-:W-:Y:S01]  /*11910*/  SHF.R.S32.HI R6, RZ, 0x1f, R7 ;  /* 0x0000001fff067819 */ /* 0x004fe20000011407 */
[----:B------:R-:W-:Y:S01]  /*11920*/  IMAD.WIDE.U32 R12, R7, c[0x0][0x3e8], R12 ;  /* 0x0000fa00070c7a25 */ /* 0x000fe200078e000c */
[----:B------:R-:W-:-:S03]  /*11930*/  IADD3 R5, R11, 0x40, RZ ;  /* 0x000000400b057810 */ /* 0x000fc60007ffe0ff */
[----:B------:R-:W-:Y:S02]  /*11940*/  IMAD R6, R6, c[0x0][0x3e8], RZ ;  /* 0x0000fa0006067a24 */ /* 0x000fe400078e02ff */
[----:B-1----:R-:W-:Y:S02]  /*11950*/  IMAD R3, R8, 0x80, R3 ;  /* 0x0000008008037824 */ /* 0x002fe400078e0203 */
[----:B------:R-:W-:Y:S02]  /*11960*/  IMAD R6, R7, c[0x0][0x3ec], R6 ;  /* 0x0000fb0007067a24 */ /* 0x000fe400078e0206 */
[----:B------:R-:W-:-:S03]  /*11970*/  @P0 IMAD.HI.U32 R0, R3, c[0x0][0x4ec], RZ ;  /* 0x00013b0003000a27 */ /* 0x000fc600078e00ff */
[----:B------:R-:W-:Y:S02]  /*11980*/  IADD3 R13, R6, R13, RZ ;  /* 0x0000000d060d7210 */ /* 0x000fe40007ffe0ff */
[----:B------:R-:W-:Y:S02]  /*11990*/  MOV R6, R3 ;  /* 0x0000000300067202 */ /* 0x000fe40000000f00 */
[----:B------:R-:W-:Y:S01]  /*119a0*/  @P0 SHF.R.U32.HI R6, RZ, c[0x0][0x4f0], R0 ;  /* 0x00013c00ff060a19 */ /* 0x000fe20000011600 */
[----:B------:R-:W-:-:S03]  /*119b0*/  IMAD.WIDE.U32 R12, R208, c[0x0][0x3f0], R12 ;  /* 0x0000fc00d00c7a25 */ /* 0x000fc600078e000c */
[--C-:B------:R-:W-:Y:S01]  /*119c0*/  SHF.R.S32.HI R7, RZ, 0x1f, R6.reuse ;  /* 0x0000001fff077819 */ /* 0x100fe20000011406 */
[----:B------:R-:W-:Y:S01]  /*119d0*/  IMAD.MOV R0, RZ, RZ, -R6 ;  /* 0x000000ffff007224 */ /* 0x000fe200078e0a06 */
[----:B------:R-:W-:Y:S02]  /*119e0*/  IADD3 R13, R13, R9, RZ ;  /* 0x000000090d0d7210 */ /* 0x000fe40007ffe0ff */
[----:B------:R-:W-:Y:S01]  /*119f0*/  LEA R9, R8, R4, 0x7 ;  /* 0x0000000408097211 */ /* 0x000fe200078e38ff */
[----:B------:R-:W-:Y:S01]  /*11a00*/  IMAD R7, R7, c[0x0][0x3e0], RZ ;  /* 0x0000f80007077a24 */ /* 0x000fe200078e02ff */
[----:B------:R-:W-:Y:S01]  /*11a10*/  IADD3 R4, R11, 0x80, RZ ;  /* 0x000000800b047810 */ /* 0x000fe20007ffe0ff */
[----:B------:R-:W-:Y:S02]  /*11a20*/  IMAD R0, R0, c[0x0][0x4e8], R3 ;  /* 0x00013a0000007a24 */ /* 0x000fe400078e0203 */
        /* <DEDUP_REMOVED lines=29> */
.L_x_279:
[----:B------:R-:W-:Y:S05]  /*11c00*/  BSYNC B0 ;  /* 0x0000000000007941 */ /* 0x000fea0003800000 */
.L_x_278:
[----:B--23--:R-:W-:Y:S01]  /*11c10*/  IADD3 R7, R9, 0x20, RZ ;  /* 0x0000002009077810 */ /* 0x00cfe20007ffe0ff */
[----:B------:R2:W3:Y:S01]  /*11c20*/  SHFL.IDX PT, R13, R0, 0x1, 0x181f ;  /* 0x00381f00000d7f89 */ /* 0x0004e200000e0000 */
        /* <DEDUP_REMOVED lines=19> */
.L_x_281:
[----:B------:R-:W-:Y:S05]  /*11d60*/  BSYNC B0 ;  /* 0x0000000000007941 */ /* 0x000fea0003800000 */
.L_x_280:
        /* <DEDUP_REMOVED lines=21> */
.L_x_283:
[----:B------:R-:W-:Y:S05]  /*11ec0*/  BSYNC B0 ;  /* 0x0000000000007941 */ /* 0x000fea0003800000 */
.L_x_282:
[----:B------:R-:W-:Y:S01]  /*11ed0*/  IADD3 R9, R9, 0x60, RZ ;  /* 0x0000006009097810 */ /* 0x000fe20007ffe0ff */
[----:B-1----:R1:W2:Y:S03]  /*11ee0*/  SHFL.IDX PT, R7, R0, 0x3, 0x181f ;  /* 0x00781f0000077f89 */ /* 0x0022a600000e0000 */
[----:B------:R-:W-:Y:S01]  /*11ef0*/  ISETP.GE.AND P0, PT, R9, R2, PT ;  /* 0x000000020900720c */ /* 0x000fe20003f06270 */
[----:B------:R1:W3:-:S12]  /*11f00*/  SHFL.IDX PT, R6, R3, 0x3, 0x181f ;  /* 0x00781f0003067f89 */ /* 0x0002d800000e0000 */
[----:B------:R-:W-:Y:S05]  /*11f10*/  @P0 EXIT ;  /* 0x000000000000094d */ /* 0x000fea0003800000 */
[----:B------:R-:W-:Y:S02]  /*11f20*/  ISETP.GE.AND P0, PT, R5, c[0x0][0x3c8], PT ;  /* 0x0000f20005007a0c */ /* 0x000fe40003f06270 */
[----:B------:R-:W-:-:S11]  /*11f30*/  ISETP.GE.AND P1, PT, R11, c[0x0][0x3c8], PT ;  /* 0x0000f2000b007a0c */ /* 0x000fd60003f26270 */
[----:B-123--:R-:W-:Y:S02]  /*11f40*/  @!P0 SHF.R.S32.HI R0, RZ, 0x1f, R5 ;  /* 0x0000001fff008819 */ /* 0x00efe40000011405 */
[----:B------:R-:W-:Y:S02]  /*11f50*/  @!P1 IMAD.WIDE R8, R11, 0x2, R6 ;  /* 0x000000020b089825 */ /* 0x000fe400078e0206 */
[----:B------:R-:W-:-:S03]  /*11f60*/  @!P0 LEA.HI R0, R0, R5, RZ, 0x3 ;  /* 0x0000000500008211 */ /* 0x000fc600078f18ff */
[----:B------:R1:W-:Y:S01]  /*11f70*/  @!P1 ST.E.128 [R8.64], RZ ;  /* 0x000000ff08009985 */ /* 0x0003e2000c101d12 */
[----:B------:R-:W-:-:S05]  /*11f80*/  @!P0 LOP3.LUT R3, R0, 0xfffffff8, RZ, 0xc0, !PT ;  /* 0xfffffff800038812 */ /* 0x000fca00078ec0ff */
[----:B------:R-:W-:-:S05]  /*11f90*/  @!P0 IMAD.WIDE R2, R3, 0x2, R6 ;  /* 0x0000000203028825 */ /* 0x000fca00078e0206 */
[----:B------:R1:W-:Y:S01]  /*11fa0*/  @!P0 ST.E.128 [R2.64], RZ ;  /* 0x000000ff02008985 */ /* 0x0003e2000c101d12 */
[----:B------:R-:W-:-:S13]  /*11fb0*/  ISETP.GE.AND P0, PT, R4, c[0x0][0x3c8], PT ;  /* 0x0000f20004007a0c */ /* 0x000fda0003f06270 */
[----:B------:R-:W-:Y:S05]  /*11fc0*/  @P0 EXIT ;  /* 0x000000000000094d */ /* 0x000fea0003800000 */
[----:B-1----:R-:W-:-:S04]  /*11fd0*/  SHF.R.S32.HI R3, RZ, 0x1f, R4 ;  /* 0x0000001fff037819 */ /* 0x002fc80000011404 */
[----:B------:R-:W-:-:S04]  /*11fe0*/  LEA.HI R3, R3, R4, RZ, 0x3 ;  /* 0x0000000403037211 */ /* 0x000fc800078f18ff */
[----:B------:R-:W-:-:S05]  /*11ff0*/  LOP3.LUT R3, R3, 0xfffffff8, RZ, 0xc0, !PT ;  /* 0xfffffff803037812 */ /* 0x000fca00078ec0ff */
[----:B------:R-:W-:-:S05]  /*12000*/  IMAD.WIDE R6, R3, 0x2, R6 ;  /* 0x0000000203067825 */ /* 0x000fca00078e0206 */
[----:B------:R-:W-:Y:S01]  /*12010*/  ST.E.128 [R6.64], RZ ;  /* 0x000000ff06007985 */ /* 0x000fe2000c101d12 */
[----:B------:R-:W-:Y:S05]  /*12020*/  EXIT ;  /* 0x000000000000794d */ /* 0x000fea0003800000 */
.L_x_284:
        /* <DEDUP_REMOVED lines=13> */
.L_x_1287:


//--------------------- .text._ZN7cutlass13device_kernelIN5flash19enable_sm80_to_sm89INS1_16FlashAttnFwdSm80INS1_25CollectiveMainloopFwdSm80ILi8ELi1ELb0EN4cute5tupleIJNS5_1CILi128EEENS7_ILi64EEENS7_ILi192EEEEEELi192ENS_6half_tEfNS_4arch4Sm80ELb0ELb1ELb1ELb1ELb0ELb1ELb1ELb0EEENS1_21CollectiveEpilogueFwdINS6_IJS8_SA_S9_EEENS6_IJNS7_ILi1EEESI_SI_EEESC_SE_Li256ELb1ELb1ELb0ELb0EEENS1_19SingleTileSchedulerILb1ELb0ELb1ELi128EEEEEEEEEvNT_6ParamsE --------------------------
	.section	.text._ZN7cutlass13device_kernelIN5flash19enable_sm80_to_sm89INS1_16FlashAttnFwdSm80INS1_25CollectiveMainloopFwdSm80ILi8ELi1ELb0EN4cute5tupleIJNS5_1CILi128EEENS7_ILi64EEENS7_ILi192EEEEEELi192ENS_6half_tEfNS_4arch4Sm80ELb0ELb1ELb1ELb1ELb0ELb1ELb1ELb0EEENS1_21CollectiveEpilogueFwdINS6_IJS8_SA_S9_EEENS6_IJNS7_ILi1EEESI_SI_EEESC_SE_Li256ELb1ELb1ELb0ELb0EEENS1_19SingleTileSchedulerILb1ELb0ELb1ELi128EEEEEEEEEvNT_6ParamsE,"ax",@progbits
	.sectioninfo	@"SHI_REGISTERS=250"
	.align	128
.text._ZN7cutlass13device_kernelIN5flash19enable_sm80_to_sm89INS1_16FlashAttnFwdSm80INS1_25CollectiveMainloopFwdSm80ILi8ELi1ELb0EN4cute5tupleIJNS5_1CILi128EEENS7_ILi64EEENS7_ILi192EEEEEELi192ENS_6half_tEfNS_4arch4Sm80ELb0ELb1ELb1ELb1ELb0ELb1ELb1ELb0EEENS1_21CollectiveEpilogueFwdINS6_IJS8_SA_S9_EEENS6_IJNS7_ILi1EEESI_SI_EEESC_SE_Li256ELb1ELb1ELb0ELb0EEENS1_19SingleTileSchedulerILb1ELb0ELb1ELi128EEEEEEEEEvNT_6ParamsE:
        .type           _ZN7cutlass13device_kernelIN5flash19enable_sm80_to_sm89INS1_16FlashAttnFwdSm80INS1_25CollectiveMainloopFwdSm80ILi8ELi1ELb0EN4cute5tupleIJNS5_1CILi128EEENS7_ILi64EEENS7_ILi192EEEEEELi192ENS_6half_tEfNS_4arch4Sm80ELb0ELb1ELb1ELb1ELb0ELb1ELb1ELb0EEENS1_21CollectiveEpilogueFwdINS6_IJS8_SA_S9_EEENS6_IJNS7_ILi1EEESI_SI_EEESC_SE_Li256ELb1ELb1ELb0ELb0EEENS1_19SingleTileSchedulerILb1ELb0ELb1ELi128EEEEEEEEEvNT_6ParamsE,@function
        .size           _ZN7cutlass13device_kernelIN5flash19enable_sm80_to_sm89INS1_16FlashAttnFwdSm80INS1_25CollectiveMainloopFwdSm80ILi8ELi1ELb0EN4cute5tupleIJNS5_1CILi128EEENS7_ILi64EEENS7_ILi192EEEEEELi192ENS_6half_tEfNS_4arch4Sm80ELb0ELb1ELb1ELb1ELb0ELb1ELb1ELb0EEENS1_21CollectiveEpilogueFwdINS6_IJS8_SA_S9_EEENS6_IJNS7_ILi1EEESI_SI_EEESC_SE_Li256ELb1ELb1ELb0ELb0EEENS1_19SingleTileSchedulerILb1ELb0ELb1ELi128EEEEEEEEEvNT_6ParamsE,(.L_x_1288 - _ZN7cutlass13device_kernelIN5flash19enable_sm80_to_sm89INS1_16FlashAttnFwdSm80INS1_25CollectiveMainloopFwdSm80ILi8ELi1ELb0EN4cute5tupleIJNS5_1CILi128EEENS7_ILi64EEENS7_ILi192EEEEEELi192ENS_6half_tEfNS_4arch4Sm80ELb0ELb1ELb1ELb1ELb0ELb1ELb1ELb0EEENS1_21CollectiveEpilogueFwdINS6_IJS8_SA_S9_EEENS6_IJNS7_ILi1EEESI_SI_EEESC_SE_Li256ELb1ELb1ELb0ELb0EEENS1_19SingleTileSchedulerILb1ELb0ELb1ELi128EEEEEEEEEvNT_6ParamsE)
        .other          _ZN7cutlass13device_kernelIN5flash19enable_sm80_to_sm89INS1_16FlashAttnFwdSm80INS1_25CollectiveMainloopFwdSm80ILi8ELi1ELb0EN4cute5tupleIJNS5_1CILi128EEENS7_ILi64EEENS7_ILi192EEEEEELi192ENS_6half_tEfNS_4arch4Sm80ELb0ELb1ELb1ELb1ELb0ELb1ELb1ELb0EEENS1_21CollectiveEpilogueFwdINS6_IJS8_SA_S9_EEENS6_IJNS7_ILi1EEESI_SI_EEESC_SE_Li256ELb1ELb1ELb0ELb0EEENS1_19SingleTileSchedulerILb1ELb0ELb1ELi128EEEEEEEEEvNT_6ParamsE,@"STO_CUDA_ENTRY STV_DEFAULT"
_ZN7cutlass13device_kernelIN5flash19enable_sm80_to_sm89INS1_16FlashAttnFwdSm80INS1_25CollectiveMainloopFwdSm80ILi8ELi1ELb0EN4cute5tupleIJNS5_1CILi128EEENS7_ILi64EEENS7_ILi192EEEEEELi192ENS_6half_tEfNS_4arch4Sm80ELb0ELb1ELb1ELb1ELb0ELb1ELb1ELb0EEENS1_21CollectiveEpilogueFwdINS6_IJS8_SA_S9_EEENS6_IJNS7_ILi1EEESI_SI_EEESC_SE_Li256ELb1ELb1ELb0ELb0EEENS1_19SingleTileSchedulerILb1ELb0ELb1ELi128EEEEEEEEEvNT_6ParamsE:
[----:B------:R-:W-:Y:S02]  /*0000*/  MOV R1, c[0x0][0x28] ;  /* 0x00000a0000017a02 */ /* 0x000fe40000000f00 */
[----:B------:R-:W1:Y:S01]  /*0010*/  S2R R78, SR_TID.X ;  /* 0x00000000004e7919 */ /* 0x000e620000002100 */
[----:B------:R-:W2:Y:S01]  /*0020*/  S2UR UR24, SR_CTAID.Z ;  /* 0x00000000001879c3 */ /* 0x000ea20000002700 */
[----:B------:R-:W-:Y:S02]  /*0030*/  UMOV UR13, 0x4 ;  /* 0x00000004000d7882 */ /* 0x000fe40000000000 */
[----:B------:R-:W-:Y:S02]  /*0040*/  ULDC.64 UR4, c[0x0][0x568] ;  /* 0x00015a0000047ab9 */ /* 0x000fe40000000a00 */
[----:B------:R-:W-:-:S03]  /*0050*/  ULDC.64 UR28, c[0x0][0x118] ;  /* 0x00004600001c7ab9 */ /* 0x000fc60000000a00 */
[----:B------:R-:W3:Y:S01]  /*0060*/  S2UR UR16, SR_CTAID.X ;  /* 0x00000000001079c3 */ /* 0x000ee20000002500 */
[----:B-1----:R-:W-:Y:S01]  /*0070*/  SHF.R.U32.HI R0, RZ, 0x5, R78 ;  /* 0x00000005ff007819 */ /* 0x002fe2000001164e */
[----:B--2---:R-:W-:-:S05]  /*0080*/  UIMAD.WIDE UR4, UR24, UR13, UR4 ;  /* 0x0000000d180472a5 */ /* 0x004fca000f8e0204 */
[----:B------:R-:W1:Y:S02]  /*0090*/  SHFL.IDX PT, R0, R0, RZ, 0x1f ;  /* 0x00001fff00007589 */ /* 0x000e6400000e0000 */
[----:B-1----:R-:W-:-:S13]  /*00a0*/  ISETP.NE.AND P0, PT, R0, RZ, PT ;  /* 0x000000ff0000720c */ /* 0x002fda0003f05270 */
[----:B------:R-:W-:Y:S05]  /*00b0*/  @!P0 BRA `(.L_x_285) ;  /* 0x000001c000008947 */ /* 0x000fea0003800000 */
[----:B---3--:R-:W-:-:S04]  /*00c0*/  ISETP.NE.U32.AND P0, PT, RZ, c[0x0][0x568], PT ;  /* 0x00015a00ff007a0c */ /* 0x008fc80003f05070 */
[----:B------:R-:W-:-:S13]  /*00d0*/  ISETP.NE.AND.EX P0, PT, RZ, c[0x0][0x56c], PT, P0 ;  /* 0x00015b00ff007a0c */ /* 0x000fda0003f05300 */
[----:B------:R-:W-:Y:S05]  /*00e0*/  @!P0 BRA `(.L_x_286) ;  /* 0x0000005000008947 */ /* 0x000fea0003800000 */
[----:B------:R-:W-:Y:S02]  /*00f0*/  MOV R2, UR4 ;  /* 0x0000000400027c02 */ /* 0x000fe40008000f00 */
[----:B------:R-:W-:-:S05]  /*0100*/  MOV R3, UR5 ;  /* 0x0000000500037c02 */ /* 0x000fca0008000f00 */
[----:B------:R-:W2:Y:S02]  /*0110*/  LDG.E R2, [R2.64] ;  /* 0x0000001c02027981 */ /* 0x000ea4000c1e1900 */
[----:B--2---:R1:W2:Y:S02]  /*0120*/  R2UR UR5, R2 ;  /* 0x00000000020573c2 */ /* 0x0042a400000e0000 */
[----:B-12---:R-:W-:Y:S05]  /*0130*/  BRA `(.L_x_287) ;  /* 0x000000e000007947 */ /* 0x006fea0003800000 */
.L_x_286:
[----:B------:R-:W-:-:S04]  /*0140*/  ISETP.NE.U32.AND P0, PT, RZ, c[0x0][0x560], PT ;  /* 0x00015800ff007a0c */ /* 0x000fc80003f05070 */
[----:B------:R-:W-:-:S13]  /*0150*/  ISETP.NE.AND.EX P0, PT, RZ, c[0x0][0x564], PT, P0 ;  /* 0x00015900ff007a0c */ /* 0x000fda0003f05300 */
[----:B------:R-:W-:Y:S05]  /*0160*/  @!P0 BRA `(.L_x_288) ;  /* 0x000000a000008947 */ /* 0x000fea0003800000 */
[----:B------:R-:W-:Y:S02]  /*0170*/  ULDC.64 UR4, c[0x0][0x560] ;  /* 0x0001580000047ab9 */ /* 0x000fe40000000a00 */
[----:B------:R-:W-:-:S06]  /*0180*/  UIMAD.WIDE UR4, UR24, UR13, UR4 ;  /* 0x0000000d180472a5 */ /* 0x000fcc000f8e0204 */
[----:B------:R-:W-:Y:S02]  /*0190*/  MOV R4, UR4 ;  /* 0x0000000400047c02 */ /* 0x000fe40008000f00 */
[----:B------:R-:W-:-:S05]  /*01a0*/  MOV R5, UR5 ;  /* 0x0000000500057c02 */ /* 0x000fca0008000f00 */
[----:B------:R-:W2:Y:S04]  /*01b0*/  LDG.E R2, [R4.64] ;  /* 0x0000001c04027981 */ /* 0x000ea8000c1e1900 */
[----:B------:R-:W3:Y:S01]  /*01c0*/  LDG.E R0, [R4.64+0x4] ;  /* 0x0000041c04007981 */ /* 0x000ee2000c1e1900 */
[----:B--2---:R-:W1:Y:S08]  /*01d0*/  R2UR UR4, R2 ;  /* 0x00000000020473c2 */ /* 0x004e7000000e0000 */
[----:B---3--:R-:W1:Y:S02]  /*01e0*/  R2UR UR5, R0 ;  /* 0x00000000000573c2 */ /* 0x008e6400000e0000 */
[----:B-1----:R-:W-:Y:S01]  /*01f0*/  UIADD3 UR5, -UR4, UR5, URZ ;  /* 0x0000000504057290 */ /* 0x002fe2000fffe13f */
[----:B------:R-:W-:Y:S05]  /*0200*/  BRA `(.L_x_287) ;  /* 0x0000001000007947 */ /* 0x000fea0003800000 */
.L_x_288:
[----:B------:R-:W-:Y:S02]  /*0210*/  ULDC UR5, c[0x0][0x54c] ;  /* 0x0001530000057ab9 */ /* 0x000fe40000000800 */
.L_x_287:
[----:B------:R-:W-:Y:S02]  /*0220*/  ULDC UR4, c[0x0][0x548] ;  /* 0x0001520000047ab9 */ /* 0x000fe40000000800 */
[----:B------:R-:W-:-:S02]  /*0230*/  USHF.L.U32 UR18, UR16, 0x7, URZ ;  /* 0x0000000710127899 */ /* 0x000fc4000800063f */
[----:B------:R-:W-:-:S04]  /*0240*/  UIMAD UR4, UR5, UR4, URZ ;  /* 0x00000004050472a4 */ /* 0x000fc8000f8e023f */
[----:B------:R-:W-:-:S04]  /*0250*/  UISETP.GE.AND UP0, UPT, UR18, UR4, UPT ;  /* 0x000000041200728c */ /* 0x000fc8000bf06270 */
[----:B------:R-:W-:Y:S01]  /*0260*/  USEL UR24, UR24, 0xffffffff, !UP0 ;  /* 0xffffffff18187887 */ /* 0x000fe2000c000000 */
[----:B------:R-:W-:Y:S05]  /*0270*/  BRA `(.L_x_289) ;  /* 0x000001b000007947 */ /* 0x000fea0003800000 */
.L_x_285:
        /* <DEDUP_REMOVED lines=8> */
.L_x_290:
        /* <DEDUP_REMOVED lines=13> */
.L_x_292:
[----:B------:R-:W-:Y:S02]  /*03d0*/  ULDC UR5, c[0x0][0x54c] ;  /* 0x0001530000057ab9 */ /* 0x000fe40000000800 */
.L_x_291:
[----:B------:R-:W-:Y:S02]  /*03e0*/  ULDC UR4, c[0x0][0x548] ;  /* 0x0001520000047ab9 */ /* 0x000fe40000000800 */
[----:B------:R-:W-:-:S02]  /*03f0*/  USHF.L.U32 UR18, UR16, 0x7, URZ ;  /* 0x0000000710127899 */ /* 0x000fc4000800063f */
[----:B------:R-:W-:-:S04]  /*0400*/  UIMAD UR4, UR5, UR4, URZ ;  /* 0x00000004050472a4 */ /* 0x000fc8000f8e023f */
[----:B------:R-:W-:-:S04]  /*0410*/  UISETP.GE.AND UP0, UPT, UR18, UR4, UPT ;  /* 0x000000041200728c */ /* 0x000fc8000bf06270 */
[----:B------:R-:W-:-:S06]  /*0420*/  USEL UR24, UR24, 0xffffffff, !UP0 ;  /* 0xffffffff18187887 */ /* 0x000fcc000c000000 */
.L_x_289:
[----:B------:R-:W-:-:S13]  /*0430*/  ISETP.LE.AND P0, PT, RZ, UR24, PT ;  /* 0x00000018ff007c0c */ /* 0x000fda000bf03270 */
[----:B------:R-:W-:Y:S05]  /*0440*/  @!P0 EXIT ;  /* 0x000000000000894d */ /* 0x000fea0003800000 */
[----:B------:R-:W-:Y:S01]  /*0450*/  ULDC.64 UR4, c[0x0][0x360] ;  /* 0x0000d80000047ab9 */ /* 0x000fe20000000a00 */
[----:B------:R-:W-:Y:S01]  /*0460*/  ISETP.NE.U32.AND P4, PT, RZ, c[0x0][0x348], PT ;  /* 0x0000d200ff007a0c */ /* 0x000fe20003f85070 */
[----:B------:R-:W-:Y:S02]  /*0470*/  UISETP.NE.U32.AND UP0, UPT, URZ, UR4, UPT ;  /* 0x000000043f00728c */ /* 0x000fe4000bf05070 */
[----:B------:R-:W-:Y:S01]  /*0480*/  ULDC.64 UR8, c[0x0][0x370] ;  /* 0x0000dc0000087ab9 */ /* 0x000fe20000000a00 */
[----:B------:R-:W-:Y:S01]  /*0490*/  ISETP.NE.AND.EX P4, PT, RZ, c[0x0][0x34c], PT, P4 ;  /* 0x0000d300ff007a0c */ /* 0x000fe20003f85340 */
[----:B------:R-:W-:Y:S02]  /*04a0*/  UISETP.NE.AND.EX UP0, UPT, URZ, UR5, UPT, UP0 ;  /* 0x000000053f00728c */ /* 0x000fe4000bf05300 */
[----:B------:R-:W-:Y:S02]  /*04b0*/  UISETP.NE.U32.AND UP1, UPT, URZ, UR8, UPT ;  /* 0x000000083f00728c */ /* 0x000fe4000bf25070 */
[----:B------:R-:W-:-:S02]  /*04c0*/  ULDC.64 UR4, c[0x0][0x360] ;  /* 0x0000d80000047ab9 */ /* 0x000fc40000000a00 */
[----:B------:R-:W-:Y:S01]  /*04d0*/  ULDC.64 UR6, c[0x0][0x350] ;  /* 0x0000d40000067ab9 */ /* 0x000fe20000000a00 */
[----:B------:R-:W-:Y:S01]  /*04e0*/  PLOP3.LUT P0, PT, PT, PT, UP0, 0x80, 0x0 ;  /* 0x000000000000781c */ /* 0x000fe20003f0f008 */
[----:B------:R-:W-:Y:S02]  /*04f0*/  UISETP.NE.U32.AND UP5, UPT, URZ, UR6, UPT ;  /* 0x000000063f00728c */ /* 0x000fe4000bfa5070 */
[----:B------:R-:W-:Y:S02]  /*0500*/  UISETP.NE.AND.EX UP1, UPT, URZ, UR9, UPT, UP1 ;  /* 0x000000093f00728c */ /* 0x000fe4000bf25310 */
[----:B------:R-:W-:Y:S02]  /*0510*/  @UP0 UIMAD.WIDE UR4, UR24, UR13, UR4 ;  /* 0x0000000d180402a5 */ /* 0x000fe4000f8e0204 */
[----:B------:R-:W-:Y:S02]  /*0520*/  UISETP.NE.AND.EX UP5, UPT, URZ, UR7, UPT, UP5 ;  /* 0x000000073f00728c */ /* 0x000fe4000bfa5350 */
[----:B------:R-:W-:Y:S01]  /*0530*/  ULDC.64 UR10, c[0x0][0x370] ;  /* 0x0000dc00000a7ab9 */ /* 0x000fe20000000a00 */
[----:B------:R-:W-:Y:S01]  /*0540*/  PLOP3.LUT P3, PT, PT, PT, UP1, 0x80, 0x0 ;  /* 0x000000000000781c */ /* 0x000fe20003f6f018 */
[----:B------:R-:W-:Y:S01]  /*0550*/  IMAD.U32 R13, RZ, RZ, UR5 ;  /* 0x00000005ff0d7e24 */ /* 0x000fe2000f8e00ff */
[----:B------:R-:W-:Y:S01]  /*0560*/  MOV R12, UR4 ;  /* 0x00000004000c7c02 */ /* 0x000fe20008000f00 */
[----:B------:R-:W-:Y:S01]  /*0570*/  ULDC.64 UR4, c[0x0][0x358] ;  /* 0x0000d60000047ab9 */ /* 0x000fe20000000a00 */
[----:B------:R-:W-:Y:S01]  /*0580*/  PLOP3.LUT P2, PT, PT, PT, UP5, 0x80, 0x0 ;  /* 0x000000000000781c */ /* 0x000fe20003f4f058 */
[----:B------:R-:W-:-:S02]  /*0590*/  UISETP.NE.U32.AND UP4, UPT, URZ, UR4, UPT ;  /* 0x000000043f00728c */ /* 0x000fc4000bf85070 */
[----:B------:R-:W-:Y:S01]  /*05a0*/  ULDC.64 UR8, c[0x0][0x348] ;  /* 0x0000d20000087ab9 */ /* 0x000fe20000000a00 */
[----:B------:R-:W2:Y:S01]  /*05b0*/  @P0 LDG.E R0, [R12.64] ;  /* 0x0000001c0c000981 */ /* 0x000ea2000c1e1900 */
[----:B------:R-:W-:Y:S02]  /*05c0*/  ULDC.64 UR6, c[0x0][0x350] ;  /* 0x0000d40000067ab9 */ /* 0x000fe40000000a00 */
[----:B------:R-:W-:Y:S02]  /*05d0*/  @UP1 UIMAD.WIDE UR10, UR24, UR13, UR10 ;  /* 0x0000000d180a12a5 */ /* 0x000fe4000f8e020a */
[----:B------:R-:W-:Y:S02]  /*05e0*/  UISETP.NE.AND.EX UP4, UPT, URZ, UR5, UPT, UP4 ;  /* 0x000000053f00728c */ /* 0x000fe4000bf85340 */
[----:B------:R-:W-:Y:S02]  /*05f0*/  UIMAD.WIDE UR8, UR24, UR13, UR8 ;  /* 0x0000000d180872a5 */ /* 0x000fe4000f8e0208 */
[----:B------:R-:W-:Y:S01]  /*0600*/  UIMAD.WIDE UR6, UR24, UR13, UR6 ;  /* 0x0000000d180672a5 */ /* 0x000fe2000f8e0206 */
[----:B------:R-:W-:Y:S01]  /*0610*/  IMAD.U32 R4, RZ, RZ, UR10 ;  /* 0x0000000aff047e24 */ /* 0x000fe2000f8e00ff */
[----:B------:R-:W-:Y:S01]  /*0620*/  ULDC.64 UR4, c[0x0][0x358] ;  /* 0x0000d60000047ab9 */ /* 0x000fe20000000a00 */
[----:B------:R-:W-:Y:S01]  /*0630*/  PLOP3.LUT P1, PT, PT, PT, UP4, 0x80, 0x0 ;  /* 0x000000000000781c */ /* 0x000fe20003f2f048 */
[----:B------:R-:W-:Y:S01]  /*0640*/  IMAD.U32 R5, RZ, RZ, UR11 ;  /* 0x0000000bff057e24 */ /* 0x000fe2000f8e00ff */
[----:B------:R-:W-:Y:S01]  /*0650*/  MOV R11, UR9 ;  /* 0x00000009000b7c02 */ /* 0x000fe20008000f00 */
[----:B------:R-:W-:Y:S01]  /*0660*/  IMAD.U32 R10, RZ, RZ, UR8 ;  /* 0x00000008ff0a7e24 */ /* 0x000fe2000f8e00ff */
[----:B------:R-:W-:Y:S01]  /*0670*/  UIMAD.WIDE UR4, UR24, UR13, UR4 ;  /* 0x0000000d180472a5 */ /* 0x000fe2000f8e0204 */
[----:B------:R-:W-:Y:S01]  /*0680*/  IMAD.U32 R8, RZ, RZ, UR6 ;  /* 0x00000006ff087e24 */ /* 0x000fe2000f8e00ff */
[----:B------:R-:W3:Y:S01]  /*0690*/  @P3 LDG.E R4, [R4.64] ;  /* 0x0000001c04043981 */ /* 0x000ee2000c1e1900 */
[----:B------:R-:W-:Y:S01]  /*06a0*/  IMAD.U32 R9, RZ, RZ, UR7 ;  /* 0x00000007ff097e24 */ /* 0x000fe2000f8e00ff */
[----:B------:R-:W-:-:S02]  /*06b0*/  MOV R94, RZ ;  /* 0x000000ff005e7202 */ /* 0x000fc40000000f00 */
[----:B------:R-:W4:Y:S01]  /*06c0*/  @P4 LDG.E R3, [R10.64] ;  /* 0x0000001c0a034981 */ /* 0x000f22000c1e1900 */
[----:B------:R-:W-:Y:S01]  /*06d0*/  IMAD.U32 R6, RZ, RZ, UR4 ;  /* 0x00000004ff067e24 */ /* 0x000fe2000f8e00ff */
[----:B------:R-:W-:Y:S02]  /*06e0*/  MOV R7, UR5 ;  /* 0x0000000500077c02 */ /* 0x000fe40008000f00 */
[----:B------:R-:W4:Y:S04]  /*06f0*/  @P2 LDG.E R2, [R8.64] ;  /* 0x0000001c08022981 */ /* 0x000f28000c1e1900 */
[----:B------:R1:W5:Y:S01]  /*0700*/  @P1 LDG.E R94, [R6.64] ;  /* 0x0000001c065e1981 */ /* 0x000362000c1e1900 */
[----:B------:R-:W1:Y:S01]  /*0710*/  S2UR UR15, SR_CTAID.Y ;  /* 0x00000000000f79c3 */ /* 0x000e620000002600 */
[----:B------:R-:W-:-:S02]  /*0720*/  UMOV UR20, URZ ;  /* 0x0000003f00147c82 */ /* 0x000fc40008000000 */
[----:B------:R-:W-:Y:S02]  /*0730*/  ULDC UR23, c[0x0][0x168] ;  /* 0x00005a0000177ab9 */ /* 0x000fe40000000800 */
[----:B------:R-:W-:Y:S02]  /*0740*/  UMOV UR21, URZ ;  /* 0x0000003f00157c82 */ /* 0x000fe40008000000 */
[----:B------:R-:W-:Y:S02]  /*0750*/  UMOV UR19, URZ ;  /* 0x0000003f00137c82 */ /* 0x000fe40008000000 */
[----:B------:R-:W-:Y:S02]  /*0760*/  ULDC UR37, c[0x0][0x1d0] ;  /* 0x0000740000257ab9 */ /* 0x000fe40000000800 */
[----:B------:R-:W-:Y:S02]  /*0770*/  ULDC UR22, c[0x0][0x228] ;  /* 0x00008a0000167ab9 */ /* 0x000fe40000000800 */
[----:B-1----:R-:W-:Y:S01]  /*0780*/  USHF.R.S32.HI UR14, URZ, 0x1f, UR15 ;  /* 0x0000001f3f0e7899 */ /* 0x002fe2000801140f */
[----:B--2---:R1:W2:Y:S08]  /*0790*/  @P0 R2UR UR23, R0 ;  /* 0x00000000001703c2 */ /* 0x0042b000000e0000 */
[----:B---3--:R1:W3:Y:S08]  /*07a0*/  @P3 R2UR UR20, R4 ;  /* 0x00000000041433c2 */ /* 0x0082f000000e0000 */
[----:B----4-:R1:W4:Y:S08]  /*07b0*/  @P4 R2UR UR21, R3 ;  /* 0x00000000031543c2 */ /* 0x01033000000e0000 */
[----:B------:R1:W1:Y:S01]  /*07c0*/  @P2 R2UR UR19, R2 ;  /* 0x00000000021323c2 */ /* 0x00026200000e0000 */
[----:B------:R-:W-:Y:S05]  /*07d0*/  @P0 BRA `(.L_x_293) ;  /* 0x0000006000000947 */ /* 0x000fea0003800000 */
[----:B--2---:R-:W-:Y:S05]  /*07e0*/  @!P4 BRA `(.L_x_293) ;  /* 0x000000500000c947 */ /* 0x004fea0003800000 */
[----:B-1----:R-:W2:Y:S04]  /*07f0*/  LDG.E R0, [R10.64] ;  /* 0x0000001c0a007981 */ /* 0x002ea8000c1e1900 */
[----:B----4-:R-:W4:Y:S01]  /*0800*/  LDG.E R2, [R10.64+0x4] ;  /* 0x0000041c0a027981 */ /* 0x010f22000c1e1900 */
[----:B--2---:R-:W1:Y:S08]  /*0810*/  R2UR UR23, R0 ;  /* 0x00000000001773c2 */ /* 0x004e7000000e0000 */
[----:B----4-:R-:W1:Y:S02]  /*0820*/  R2UR UR4, R2 ;  /* 0x00000000020473c2 */ /* 0x010e6400000e0000 */
[----:B-1----:R-:W-:-:S06]  /*0830*/  UIADD3 UR23, -UR23, UR4, URZ ;  /* 0x0000000417177290 */ /* 0x002fcc000fffe13f */
.L_x_293:
[----:B--2---:R-:W-:-:S04]  /*0840*/  ISETP.NE.U32.AND P0, PT, RZ, c[0x0][0x368], PT ;  /* 0x0000da00ff007a0c */ /* 0x004fc80003f05070 */
[----:B------:R-:W-:-:S13]  /*0850*/  ISETP.NE.AND.EX P0, PT, RZ, c[0x0][0x36c], PT, P0 ;  /* 0x0000db00ff007a0c */ /* 0x000fda0003f05300 */
[----:B------:R-:W-:Y:S05]  /*0860*/  @!P0 BRA `(.L_x_294) ;  /* 0x0000007000008947 */ /* 0x000fea0003800000 */
[----:B------:R-:W-:Y:S02]  /*0870*/  ULDC.64 UR4, c[0x0][0x368] ;  /* 0x0000da0000047ab9 */ /* 0x000fe40000000a00 */
[----:B------:R-:W-:-:S06]  /*0880*/  UIMAD.WIDE UR4, UR24, UR13, UR4 ;  /* 0x0000000d180472a5 */ /* 0x000fcc000f8e0204 */
[----:B-1----:R-:W-:Y:S02]  /*0890*/  MOV R2, UR4 ;  /* 0x0000000400027c02 */ /* 0x002fe40008000f00 */
[----:B------:R-:W-:-:S05]  /*08a0*/  MOV R3, UR5 ;  /* 0x0000000500037c02 */ /* 0x000fca0008000f00 */
[----:B------:R-:W2:Y:S02]  /*08b0*/  LDG.E R0, [R2.64] ;  /* 0x0000001c02007981 */ /* 0x000ea4000c1e1900 */
[----:B--2---:R1:W2:Y:S02]  /*08c0*/  R2UR UR37, R0 ;  /* 0x00000000002573c2 */ /* 0x0042a400000e0000 */
[----:B-12---:R-:W-:Y:S05]  /*08d0*/  BRA `(.L_x_295) ;  /* 0x0000006000007947 */ /* 0x006fea0003800000 */
.L_x_294:
[----:B------:R-:W-:Y:S05]  /*08e0*/  @!P2 BRA `(.L_x_295) ;  /* 0x000000500000a947 */ /* 0x000fea0003800000 */
[----:B-1----:R-:W2:Y:S04]  /*08f0*/  LDG.E R0, [R8.64] ;  /* 0x0000001c08007981 */ /* 0x002ea8000c1e1900 */
[----:B----4-:R-:W4:Y:S01]  /*0900*/  LDG.E R2, [R8.64+0x4] ;  /* 0x0000041c08027981 */ /* 0x010f22000c1e1900 */
[----:B--2---:R-:W1:Y:S08]  /*0910*/  R2UR UR37, R0 ;  /* 0x00000000002573c2 */ /* 0x004e7000000e0000 */
[----:B----4-:R-:W1:Y:S02]  /*0920*/  R2UR UR4, R2 ;  /* 0x00000000020473c2 */ /* 0x010e6400000e0000 */
[----:B-1----:R-:W-:-:S06]  /*0930*/  UIADD3 UR37, -UR37, UR4, URZ ;  /* 0x0000000425257290 */ /* 0x002fcc000fffe13f */
.L_x_295:
[----:B-1----:R-:W2:Y:S01]  /*0940*/  @P1 LDG.E R0, [R6.64] ;  /* 0x0000001c06001981 */ /* 0x002ea2000c1e1900 */
[----:B------:R-:W-:-:S03]  /*0950*/  ULDC.64 UR4, c[0x0][0x378] ;  /* 0x0000de0000047ab9 */ /* 0x000fc60000000a00 */
[----:B----4-:R-:W4:Y:S01]  /*0960*/  @P1 LDG.E R2, [R6.64+0x4] ;  /* 0x0000041c06021981 */ /* 0x010f22000c1e1900 */
[----:B------:R-:W-:Y:S01]  /*0970*/  UISETP.NE.U32.AND UP0, UPT, URZ, UR4, UPT ;  /* 0x000000043f00728c */ /* 0x000fe2000bf05070 */
[----:B------:R-:W-:-:S03]  /*0980*/  IMAD.U32 R79, RZ, RZ, UR37 ;  /* 0x00000025ff4f7e24 */ /* 0x000fc6000f8e00ff */
[----:B------:R-:W-:-:S03]  /*0990*/  UISETP.NE.AND.EX UP0, UPT, URZ, UR5, UPT, UP0 ;  /* 0x000000053f00728c */ /* 0x000fc6000bf05300 */
[----:B------:R-:W-:-:S03]  /*09a0*/  ULDC.64 UR4, c[0x0][0x378] ;  /* 0x0000de0000047ab9 */ /* 0x000fc60000000a00 */
[----:B------:R-:W-:-:S05]  /*09b0*/  PLOP3.LUT P0, PT, PT, PT, UP0, 0x80, 0x0 ;  /* 0x000000000000781c */ /* 0x000fca0003f0f008 */
[----:B------:R-:W-:-:S06]  /*09c0*/  @UP0 UIMAD.WIDE UR4, UR24, UR13, UR4 ;  /* 0x0000000d180402a5 */ /* 0x000fcc000f8e0204 */
[----:B------:R-:W-:Y:S01]  /*09d0*/  MOV R4, UR4 ;  /* 0x0000000400047c02 */ /* 0x000fe20008000f00 */
[----:B------:R-:W-:Y:S01]  /*09e0*/  ULDC UR4, c[0x0][0x2c4] ;  /* 0x0000b10000047ab9 */ /* 0x000fe20000000800 */
[----:B------:R-:W-:Y:S01]  /*09f0*/  IMAD.U32 R5, RZ, RZ, UR5 ;  /* 0x00000005ff057e24 */ /* 0x000fe2000f8e00ff */
[----:B------:R-:W-:-:S03]  /*0a00*/  UISETP.NE.AND UP3, UPT, UR4, 0x1, UPT ;  /* 0x000000010400788c */ /* 0x000fc6000bf65270 */
[----:B------:R-:W-:Y:S01]  /*0a10*/  ULDC.64 UR4, c[0x0][0x2c8] ;  /* 0x0000b20000047ab9 */ /* 0x000fe20000000a00 */
[----:B------:R1:W5:Y:S01]  /*0a20*/  @P0 LDG.E R79, [R4.64] ;  /* 0x0000001c044f0981 */ /* 0x000362000c1e1900 */
[----:B---3--:R-:W-:-:S06]  /*0a30*/  UIADD3 UR8, -UR20, UR37, URZ ;  /* 0x0000002514087290 */ /* 0x008fcc000fffe13f */
[----:B------:R-:W-:-:S04]  /*0a40*/  @UP3 UIADD3 UR10, UR18, 0x7f, URZ ;  /* 0x0000007f120a3890 */ /* 0x000fc8000fffe03f */
[----:B------:R-:W-:Y:S01]  /*0a50*/  UIMAD.WIDE.U32 UR10, UR10, UR4, URZ ;  /* 0x000000040a0a72a5 */ /* 0x000fe2000f8e003f */
[----:B--2---:R-:W2:Y:S08]  /*0a60*/  @P1 R2UR UR6, R0 ;  /* 0x00000000000613c2 */ /* 0x004eb000000e0000 */
[----:B----4-:R-:W2:Y:S02]  /*0a70*/  @P1 R2UR UR7, R2 ;  /* 0x00000000020713c2 */ /* 0x010ea400000e0000 */
[----:B--2---:R-:W-:-:S02]  /*0a80*/  @UP4 UIADD3 UR22, -UR6, UR7, URZ ;  /* 0x0000000706164290 */ /* 0x004fc4000fffe13f */
[----:B------:R-:W-:Y:S02]  /*0a90*/  UIADD3 UR6, UR18, 0x7f, URZ ;  /* 0x0000007f12067890 */ /* 0x000fe4000fffe03f */
[----:B------:R-:W-:Y:S02]  /*0aa0*/  @UP3 USHF.R.U32.HI UR6, URZ, UR5, UR11 ;  /* 0x000000053f063299 */ /* 0x000fe4000801160b */
[----:B------:R-:W-:Y:S02]  /*0ab0*/  UIADD3 UR12, UR8, UR22, URZ ;  /* 0x00000016080c7290 */ /* 0x000fe4000fffe03f */
[----:B------:R-:W-:Y:S02]  /*0ac0*/  ULDC.64 UR4, c[0x0][0x328] ;  /* 0x0000ca0000047ab9 */ /* 0x000fe40000000a00 */
[----:B------:R-:W-:Y:S02]  /*0ad0*/  UISETP.GE.AND UP2, UPT, UR5, 0x1, UPT ;  /* 0x000000010500788c */ /* 0x000fe4000bf46270 */
[----:B------:R-:W-:-:S04]  /*0ae0*/  UIADD3 UR11, UR12, 0x1, -UR23 ;  /* 0x000000010c0b7890 */ /* 0x000fc8000fffe817 */
[----:B------:R-:W-:Y:S01]  /*0af0*/  PLOP3.LUT P0, PT, PT, PT, UP2, 0x40, 0x0 ;  /* 0x000000000000781c */ /* 0x000fe20003f0e828 */
[----:B------:R-:W-:-:S04]  /*0b00*/  UIADD3 UR6, UR11, UR6, URZ ;  /* 0x000000060b067290 */ /* 0x000fc8000fffe03f */
[----:B------:R-:W-:-:S08]  /*0b10*/  UIADD3 UR17, UR6, UR4, URZ ;  /* 0x0000000406117290 */ /* 0x000fd0000fffe03f */
[----:B------:R-:W-:Y:S05]  /*0b20*/  @P0 BRA `(.L_x_296) ;  /* 0x0000014000000947 */ /* 0x000fea0003800000 */
[----:B-1----:R-:W-:Y:S01]  /*0b30*/  ISETP.LT.AND P0, PT, RZ, UR6, PT ;  /* 0x00000006ff007c0c */ /* 0x002fe2000bf01270 */
[----:B------:R-:W-:-:S12]  /*0b40*/  UIADD3 UR4, UR6, -0x1, URZ ;  /* 0xffffffff06047890 */ /* 0x000fd8000fffe03f */
[----:B------:R-:W-:Y:S05]  /*0b50*/  @P0 BRA `(.L_x_297) ;  /* 0x0000008000000947 */ /* 0x000fea0003800000 */
[----:B------:R-:W-:Y:S02]  /*0b60*/  UISETP.NE.AND UP0, UPT, UR5, 0x1, UPT ;  /* 0x000000010500788c */ /* 0x000fe4000bf05270 */
[----:B------:R-:W-:-:S03]  /*0b70*/  UIADD3 UR4, -UR6, URZ, URZ ;  /* 0x0000003f06047290 */ /* 0x000fc6000fffe13f */
[----:B------:R-:W-:Y:S02]  /*0b80*/  ULDC.64 UR6, c[0x0][0x330] ;  /* 0x0000cc0000067ab9 */ /* 0x000fe40000000a00 */
[----:B------:R-:W-:-:S07]  /*0b90*/  UIMAD.WIDE.U32 UR26, UR4, UR6, URZ ;  /* 0x00000006041a72a5 */ /* 0x000fce000f8e003f */
[----:B------:R-:W-:Y:S02]  /*0ba0*/  @UP0 UMOV UR9, UR27 ;  /* 0x0000001b00090c82 */ /* 0x000fe40008000000 */
[----:B------:R-:W-:-:S04]  /*0bb0*/  @UP0 USHF.R.U32.HI UR4, URZ, UR7, UR9 ;  /* 0x000000073f040299 */ /* 0x000fc80008011609 */
[----:B------:R-:W-:Y:S01]  /*0bc0*/  ULOP3.LUT UR4, URZ, UR4, URZ, 0x33, !UPT ;  /* 0x000000043f047292 */ /* 0x000fe2000f8e333f */
[----:B------:R-:W-:Y:S05]  /*0bd0*/  BRA `(.L_x_298) ;  /* 0x0000005000007947 */ /* 0x000fea0003800000 */
.L_x_297:
[----:B------:R-:W-:Y:S02]  /*0be0*/  UISETP.NE.AND UP0, UPT, UR5, 0x1, UPT ;  /* 0x000000010500788c */ /* 0x000fe4000bf05270 */
[----:B------:R-:W-:Y:S02]  /*0bf0*/  ULDC.64 UR6, c[0x0][0x330] ;  /* 0x0000cc0000067ab9 */ /* 0x000fe40000000a00 */
[----:B------:R-:W-:-:S07]  /*0c00*/  UIMAD.WIDE.U32 UR26, UR4, UR6, URZ ;  /* 0x00000006041a72a5 */ /* 0x000fce000f8e003f */
[----:B------:R-:W-:Y:S02]  /*0c10*/  @UP0 UMOV UR9, UR27 ;  /* 0x0000001b00090c82 */ /* 0x000fe40008000000 */
[----:B------:R-:W-:Y:S02]  /*0c20*/  @UP0 USHF.R.U32.HI UR4, URZ, UR7, UR9 ;  /* 0x000000073f040299 */ /* 0x000fe40008011609 */
.L_x_298:
[----:B------:R-:W-:Y:S02]  /*0c30*/  ULDC UR6, c[0x0][0x32c] ;  /* 0x0000cb0000067ab9 */ /* 0x000fe40000000800 */
[----:B------:R-:W-:-:S04]  /*0c40*/  UIMAD UR6, UR4, UR5, UR6 ;  /* 0x00000005040672a4 */ /* 0x000fc8000f8e0206 */
[----:B------:R-:W-:-:S04]  /*0c50*/  UISETP.LT.AND UP0, UPT, UR17, UR6, UPT ;  /* 0x000000061100728c */ /* 0x000fc8000bf01270 */
[----:B------:R-:W-:-:S03]  /*0c60*/  USEL UR17, UR17, UR6, UP0 ;  /* 0x0000000611117287 */ /* 0x000fc60008000000 */
.L_x_296:
[----:B-1----:R-:W-:Y:S01]  /*0c70*/  ULDC.64 UR6, c[0x0][0x2c8] ;  /* 0x0000b20000067ab9 */ /* 0x002fe20000000a00 */
[----:B------:R-:W-:Y:S01]  /*0c80*/  PLOP3.LUT P0, PT, PT, PT, UP2, 0x40, 0x0 ;  /* 0x000000000000781c */ /* 0x000fe20003f0e828 */
[----:B------:R-:W-:Y:S02]  /*0c90*/  UIMAD.WIDE.U32 UR26, UR18, UR6, URZ ;  /* 0x00000006121a72a5 */ /* 0x000fe4000f8e003f */
[----:B------:R-:W-:Y:S02]  /*0ca0*/  UIADD3 UR9, UR12, 0x3f, URZ ;  /* 0x0000003f0c097890 */ /* 0x000fe4000fffe03f */
[----:B------:R-:W-:Y:S02]  /*0cb0*/  UMOV UR25, UR18 ;  /* 0x0000001200197c82 */ /* 0x000fe40008000000 */
[----:B------:R-:W-:Y:S02]  /*0cc0*/  UIADD3 UR10, UR12, -UR23, URZ ;  /* 0x800000170c0a7290 */ /* 0x000fe4000fffe03f */
[----:B------:R-:W-:-:S02]  /*0cd0*/  USHF.R.S32.HI UR4, URZ, 0x1f, UR9 ;  /* 0x0000001f3f047899 */ /* 0x000fc40008011409 */
[----:B------:R-:W-:Y:S02]  /*0ce0*/  @UP3 USHF.R.U32.HI UR25, URZ, UR7, UR27 ;  /* 0x000000073f193299 */ /* 0x000fe4000801161b */
[----:B------:R-:W-:Y:S02]  /*0cf0*/  ULEA.HI UR9, UR4, UR9, URZ, 0x6 ;  /* 0x0000000904097291 */ /* 0x000fe4000f8f303f */
[----:B------:R-:W-:Y:S02]  /*0d00*/  UIADD3 UR7, UR10, UR25, URZ ;  /* 0x000000190a077290 */ /* 0x000fe4000fffe03f */
[----:B------:R-:W-:Y:S02]  /*0d10*/  ULDC UR6, c[0x0][0x324] ;  /* 0x0000c90000067ab9 */ /* 0x000fe40000000800 */
[----:B------:R-:W-:Y:S02]  /*0d20*/  USHF.R.S32.HI UR9, URZ, 0x6, UR9 ;  /* 0x000000063f097899 */ /* 0x000fe40008011409 */
        /* <DEDUP_REMOVED lines=13> */
.L_x_300:
[----:B------:R-:W-:-:S03]  /*0e00*/  UISETP.NE.AND UP0, UPT, UR5, 0x1, UPT ;  /* 0x000000010500788c */ /* 0x000fc6000bf05270 */
[----:B------:R-:W-:Y:S02]  /*0e10*/  ULDC.64 UR4, c[0x0][0x330] ;  /* 0x0000cc0000047ab9 */ /* 0x000fe40000000a00 */
[----:B------:R-:W-:-:S07]  /*0e20*/  UIMAD.WIDE.U32 UR26, UR7, UR4, URZ ;  /* 0x00000004071a72a5 */ /* 0x000fce000f8e003f */
[----:B------:R-:W-:Y:S02]  /*0e30*/  @UP0 UMOV UR25, UR27 ;  /* 0x0000001b00190c82 */ /* 0x000fe40008000000 */
[----:B------:R-:W-:Y:S02]  /*0e40*/  @UP0 USHF.R.U32.HI UR7, URZ, UR5, UR25 ;  /* 0x000000053f070299 */ /* 0x000fe40008011619 */
.L_x_301:
[----:B------:R-:W-:Y:S02]  /*0e50*/  ULDC UR4, c[0x0][0x32c] ;  /* 0x0000cb0000047ab9 */ /* 0x000fe40000000800 */
[----:B------:R-:W-:-:S04]  /*0e60*/  UIMAD UR4, UR7, UR4, URZ ;  /* 0x00000004070472a4 */ /* 0x000fc8000f8e023f */
[----:B------:R-:W-:-:S04]  /*0e70*/  UISETP.LT.AND UP0, UPT, UR6, UR4, UPT ;  /* 0x000000040600728c */ /* 0x000fc8000bf01270 */
[----:B------:R-:W-:Y:S02]  /*0e80*/  USEL UR6, UR6, UR4, !UP0 ;  /* 0x0000000406067287 */ /* 0x000fe4000c000000 */
.L_x_299:
[----:B------:R-:W-:Y:S02]  /*0e90*/  UIADD3 UR17, UR17, 0x3f, URZ ;  /* 0x0000003f11117890 */ /* 0x000fe4000fffe03f */
[----:B------:R-:W-:Y:S02]  /*0ea0*/  USHF.R.S32.HI UR4, URZ, 0x1f, UR6 ;  /* 0x0000001f3f047899 */ /* 0x000fe40008011406 */
[----:B------:R-:W-:Y:S02]  /*0eb0*/  USHF.R.S32.HI UR5, URZ, 0x1f, UR17 ;  /* 0x0000001f3f057899 */ /* 0x000fe40008011411 */
[----:B------:R-:W-:Y:S02]  /*0ec0*/  ULEA.HI UR4, UR4, UR6, URZ, 0x6 ;  /* 0x0000000604047291 */ /* 0x000fe4000f8f303f */
[----:B------:R-:W-:Y:S02]  /*0ed0*/  ULEA.HI UR5, UR5, UR17, URZ, 0x6 ;  /* 0x0000001105057291 */ /* 0x000fe4000f8f303f */
[----:B------:R-:W-:-:S02]  /*0ee0*/  USHF.R.S32.HI UR4, URZ, 0x6, UR4 ;  /* 0x000000063f047899 */ /* 0x000fc40008011404 */
[----:B------:R-:W-:Y:S02]  /*0ef0*/  USHF.R.S32.HI UR5, URZ, 0x6, UR5 ;  /* 0x000000063f057899 */ /* 0x000fe40008011405 */
[----:B------:R-:W-:Y:S02]  /*0f00*/  UISETP.LT.AND UP1, UPT, URZ, UR4, UPT ;  /* 0x000000043f00728c */ /* 0x000fe4000bf21270 */
[----:B------:R-:W-:Y:S02]  /*0f10*/  UISETP.LT.AND UP0, UPT, UR5, UR9, UPT ;  /* 0x000000090500728c */ /* 0x000fe4000bf01270 */
[----:B------:R-:W-:Y:S02]  /*0f20*/  USEL UR4, URZ, UR4, !UP1 ;  /* 0x000000043f047287 */ /* 0x000fe4000c800000 */
[----:B------:R-:W-:Y:S02]  /*0f30*/  USEL UR5, UR5, UR9, UP0 ;  /* 0x0000000905057287 */ /* 0x000fe40008000000 */
[----:B------:R-:W-:-:S02]  /*0f40*/  ULEA UR4, UR4, -UR8, 0x6 ;  /* 0x8000000804047291 */ /* 0x000fc4000f8e303f */
[----:B------:R-:W-:Y:S02]  /*0f50*/  ULEA UR5, UR5, -UR8, 0x6 ;  /* 0x8000000805057291 */ /* 0x000fe4000f8e303f */
[----:B------:R-:W-:Y:S02]  /*0f60*/  UISETP.LT.AND UP1, UPT, URZ, UR4, UPT ;  /* 0x000000043f00728c */ /* 0x000fe4000bf21270 */
[----:B------:R-:W-:Y:S02]  /*0f70*/  UISETP.LT.AND UP0, UPT, UR5, UR22, UPT ;  /* 0x000000160500728c */ /* 0x000fe4000bf01270 */
[----:B------:R-:W-:Y:S02]  /*0f80*/  USEL UR4, URZ, UR4, !UP1 ;  /* 0x000000043f047287 */ /* 0x000fe4000c800000 */
[----:B------:R-:W-:Y:S02]  /*0f90*/  USEL UR5, UR5, UR22, UP0 ;  /* 0x0000001605057287 */ /* 0x000fe40008000000 */
[----:B------:R-:W-:-:S02]  /*0fa0*/  USHF.R.U32.HI UR8, URZ, 0x6, UR4 ;  /* 0x000000063f087899 */ /* 0x000fc40008011604 */
[----:B------:R-:W-:-:S05]  /*0fb0*/  UISETP.GT.AND UP0, UPT, UR5, UR4, UPT ;  /* 0x000000040500728c */ /* 0x000fca000bf04270 */
[----:B------:R-:W-:-:S06]  /*0fc0*/  UMOV UR6, UR8 ;  /* 0x0000000800067c82 */ /* 0x000fcc0008000000 */
[----:B------:R-:W-:-:S04]  /*0fd0*/  @UP0 UIADD3 UR5, UR5, 0x3f, URZ ;  /* 0x0000003f05050890 */ /* 0x000fc8000fffe03f */
[----:B------:R-:W-:-:S04]  /*0fe0*/  @UP0 USHF.R.S32.HI UR4, URZ, 0x1f, UR5 ;  /* 0x0000001f3f040899 */ /* 0x000fc80008011405 */
[----:B------:R-:W-:-:S04]  /*0ff0*/  @UP0 ULEA.HI UR4, UR4, UR5, URZ, 0x6 ;  /* 0x0000000504040291 */ /* 0x000fc8000f8f303f */
[----:B------:R-:W-:-:S04]  /*1000*/  @UP0 USHF.R.S32.HI UR6, URZ, 0x6, UR4 ;  /* 0x000000063f060899 */ /* 0x000fc80008011404 */
[----:B------:R-:W-:-:S06]  /*1010*/  UISETP.GT.AND UP0, UPT, UR6, UR8, UPT ;  /* 0x000000080600728c */ /* 0x000fcc000bf04270 */
[----:B------:R-:W-:-:S13]  /*1020*/  PLOP3.LUT P0, PT, PT, PT, UP0, 0x80, 0x0 ;  /* 0x000000000000781c */ /* 0x000fda0003f0f008 */
[----:B------:R-:W-:Y:S05]  /*1030*/  @!P0 BRA `(.L_x_302) ;  /* 0x0000545000008947 */ /* 0x000fea0003800000 */
[----:B------:R-:W-:Y:S02]  /*1040*/  ULDC.64 UR4, c[0x0][0x340] ;  /* 0x0000d00000047ab9 */ /* 0x000fe40000000a00 */
[----:B------:R-:W-:-:S04]  /*1050*/  UISETP.NE.U32.AND UP0, UPT, URZ, UR4, UPT ;  /* 0x000000043f00728c */ /* 0x000fc8000bf05070 */
[----:B------:R-:W-:-:S03]  /*1060*/  UISETP.NE.AND.EX UP0, UPT, URZ, UR5, UPT, UP0 ;  /* 0x000000053f00728c */ /* 0x000fc6000bf05300 */
[----:B------:R-:W-:-:S03]  /*1070*/  ULDC.64 UR4, c[0x0][0x340] ;  /* 0x0000d00000047ab9 */ /* 0x000fc60000000a00 */
[----:B------:R-:W-:-:S05]  /*1080*/  PLOP3.LUT P2, PT, PT, PT, UP0, 0x80, 0x0 ;  /* 0x000000000000781c */ /* 0x000fca0003f4f008 */
[----:B------:R-:W-:-:S06]  /*1090*/  @UP0 UIMAD.WIDE UR4, UR24, UR13, UR4 ;  /* 0x0000000d180402a5 */ /* 0x000fcc000f8e0204 */
[----:B------:R-:W-:Y:S02]  /*10a0*/  IMAD.U32 R8, RZ, RZ, UR4 ;  /* 0x00000004ff087e24 */ /* 0x000fe4000f8e00ff */
[----:B------:R-:W-:Y:S01]  /*10b0*/  IMAD.U32 R9, RZ, RZ, UR5 ;  /* 0x00000005ff097e24 */ /* 0x000fe2000f8e00ff */
[----:B------:R-:W-:Y:S01]  /*10c0*/  SHF.R.S32.HI R3, RZ, 0x1f, R78 ;  /* 0x0000001fff037819 */ /* 0x000fe2000001144e */
[----:B------:R-:W-:Y:S01]  /*10d0*/  UIADD3 UR17, UR6, -0x1, URZ ;  /* 0xffffffff06117890 */ /* 0x000fe2000fffe03f */
[----:B-----5:R-:W-:Y:S01]  /*10e0*/  SHF.R.S32.HI R2, RZ, 0x1f, R94 ;  /* 0x0000001fff027819 */ /* 0x020fe2000001145e */
[----:B------:R-:W-:Y:S01]  /*10f0*/  ULDC.64 UR4, c[0x0][0x240] ;  /* 0x0000900000047ab9 */ /* 0x000fe20000000a00 */
[----:B------:R-:W-:Y:S01]  /*1100*/  LEA.HI R5, R3, R78, RZ, 0x3 ;  /* 0x0000004e03057211 */ /* 0x000fe200078f18ff */
[----:B------:R1:W2:Y:S01]  /*1110*/  @P2 LDG.E R0, [R8.64] ;  /* 0x0000001c08002981 */ /* 0x0002a2000c1e1900 */
[----:B------:R-:W-:Y:S01]  /*1120*/  UIMAD UR4, UR14, UR4, URZ ;  /* 0x000000040e0472a4 */ /* 0x000fe2000f8e023f */
[----:B------:R-:W-:Y:S01]  /*1130*/  IMAD.U32 R7, RZ, RZ, UR17 ;  /* 0x00000011ff077e24 */ /* 0x000fe2000f8e00ff */
[----:B------:R-:W-:Y:S01]  /*1140*/  SHF.R.S32.HI R19, RZ, 0x3, R5 ;  /* 0x00000003ff137819 */ /* 0x000fe20000011405 */
[----:B------:R-:W-:Y:S01]  /*1150*/  USHF.R.S32.HI UR13, URZ, 0x1f, UR24 ;  /* 0x0000001f3f0d7899 */ /* 0x000fe20008011418 */
[----:B------:R-:W-:Y:S01]  /*1160*/  LOP3.LUT R5, R5, 0x1ffffff8, RZ, 0xc0, !PT ;  /* 0x1ffffff805057812 */ /* 0x000fe200078ec0ff */
[----:B------:R-:W-:Y:S01]  /*1170*/  UIMAD UR6, UR15, UR5, UR4 ;  /* 0x000000050f0672a4 */ /* 0x000fe2000f8e0204 */
[C---:B------:R-:W-:Y:S01]  /*1180*/  IADD3 R94, P3, R19.reuse, R94, RZ ;  /* 0x0000005e135e7210 */ /* 0x040fe20007f7e0ff */
[----:B------:R-:W-:Y:S01]  /*1190*/  USEL UR31, UR24, URZ, !UP4 ;  /* 0x0000003f181f7287 */ /* 0x000fe2000e000000 */
[C---:B------:R-:W-:Y:S01]  /*11a0*/  IADD3 R92, -R19.reuse, UR22, RZ ;  /* 0x00000016135c7c10 */ /* 0x040fe2000fffe1ff */
[----:B------:R-:W-:Y:S01]  /*11b0*/  IMAD.IADD R24, R78, 0x1, -R5 ;  /* 0x000000014e187824 */ /* 0x000fe200078e0a05 */
[C---:B------:R-:W-:Y:S01]  /*11c0*/  LEA.HI.X.SX32 R93, R19.reuse, R2, 0x1, P3 ;  /* 0x00000002135d7211 */ /* 0x040fe200018f0eff */
[----:B------:R-:W-:Y:S01]  /*11d0*/  IMAD.SHL.U32 R19, R19, 0x40, RZ ;  /* 0x0000004013137824 */ /* 0x000fe200078e00ff */
[----:B------:R-:W-:Y:S01]  /*11e0*/  USEL UR27, UR13, URZ, !UP4 ;  /* 0x0000003f0d1b7287 */ /* 0x000fe2000e000000 */
[----:B------:R-:W-:Y:S01]  /*11f0*/  IMAD.SHL.U32 R24, R24, 0x8, RZ ;  /* 0x0000000818187824 */ /* 0x000fe200078e00ff */
[----:B------:R-:W-:Y:S01]  /*1200*/  ULDC.64 UR4, c[0x0][0x248] ;  /* 0x0000920000047ab9 */ /* 0x000fe20000000a00 */
[----:B------:R-:W-:Y:S01]  /*1210*/  IMAD R5, R93, c[0x0][0x238], RZ ;  /* 0x00008e005d057a24 */ /* 0x000fe200078e02ff */
[----:B------:R-:W-:Y:S01]  /*1220*/  LOP3.LUT R19, R19, 0x1c0, RZ, 0xc0, !PT ;  /* 0x000001c013137812 */ /* 0x000fe200078ec0ff */
[----:B------:R-:W-:Y:S01]  /*1230*/  IMAD R4, R7, -0x40, R92 ;  /* 0xffffffc007047824 */ /* 0x000fe200078e025c */
[--C-:B------:R-:W-:Y:S01]  /*1240*/  SHF.R.S32.HI R25, RZ, 0x1f, R24.reuse ;  /* 0x0000001fff197819 */ /* 0x100fe20000011418 */
[----:B------:R-:W-:Y:S01]  /*1250*/  IMAD R2, R94, c[0x0][0x23c], R5 ;  /* 0x00008f005e027a24 */ /* 0x000fe200078e0205 */
[----:B------:R-:W-:Y:S01]  /*1260*/  UIMAD UR4, UR27, UR4, URZ ;  /* 0x000000041b0472a4 */ /* 0x000fe2000f8e023f */
[----:B------:R-:W-:Y:S01]  /*1270*/  IMAD.U32 R5, RZ, RZ, UR15 ;  /* 0x0000000fff057e24 */ /* 0x000fe2000f8e00ff */
[C---:B------:R-:W-:Y:S01]  /*1280*/  ISETP.GE.AND P0, PT, R4.reuse, 0x1, PT ;  /* 0x000000010400780c */ /* 0x040fe20003f06270 */
[----:B------:R-:W-:Y:S01]  /*1290*/  IMAD.U32 R132, RZ, RZ, UR31 ;  /* 0x0000001fff847e24 */ /* 0x000fe2000f8e00ff */
[----:B------:R-:W-:Y:S01]  /*12a0*/  ISETP.GT.AND P1, PT, R4, 0x20, PT ;  /* 0x000000200400780c */ /* 0x000fe20003f24270 */
[----:B-1----:R-:W-:Y:S01]  /*12b0*/  IMAD.WIDE.U32 R8, R94, c[0x0][0x238], R24 ;  /* 0x00008e005e087a25 */ /* 0x002fe200078e0018 */
[----:B------:R-:W-:Y:S01]  /*12c0*/  IADD3 R4, R24, 0x40, RZ ;  /* 0x0000004018047810 */ /* 0x000fe20007ffe0ff */
[----:B------:R-:W-:Y:S01]  /*12d0*/  UIMAD UR5, UR31, UR5, UR4 ;  /* 0x000000051f0572a4 */ /* 0x000fe2000f8e0204 */
[-C--:B------:R-:W-:Y:S01]  /*12e0*/  LEA.HI R22, R3, R78.reuse, RZ, 0x2 ;  /* 0x0000004e03167211 */ /* 0x080fe200078f10ff */
[----:B------:R-:W-:Y:S01]  /*12f0*/  IMAD.IADD R9, R9, 0x1, R2 ;  /* 0x0000000109097824 */ /* 0x000fe200078e0202 */
[----:B------:R-:W-:Y:S01]  /*1300*/  ISETP.GE.AND P4, PT, R4, c[0x0][0x1d4], PT ;  /* 0x0000750004007a0c */ /* 0x000fe20003f86270 */
[----:B------:R-:W-:Y:S01]  /*1310*/  IMAD.U32 R2, RZ, RZ, UR15 ;  /* 0x0000000fff027e24 */ /* 0x000fe2000f8e00ff */
[----:B------:R-:W-:Y:S01]  /*1320*/  LOP3.LUT R6, R19, 0x38, R24, 0xf8, !PT ;  /* 0x0000003813067812 */ /* 0x000fe200078ef818 */
[----:B------:R-:W-:Y:S01]  /*1330*/  UMOV UR38, 0x6 ;  /* 0x0000000600267882 */ /* 0x000fe20000000000 */
[----:B------:R-:W-:Y:S01]  /*1340*/  ISETP.GE.AND P5, PT, R24, c[0x0][0x1d4], PT ;  /* 0x0000750018007a0c */ /* 0x000fe20003fa6270 */
[----:B------:R-:W-:Y:S01]  /*1350*/  IMAD.WIDE.U32 R134, R2, c[0x0][0x240], R8 ;  /* 0x0000900002867a25 */ /* 0x000fe200078e0008 */
[----:B------:R-:W-:Y:S01]  /*1360*/  IADD3 R4, R24, 0x80, RZ ;  /* 0x0000008018047810 */ /* 0x000fe20007ffe0ff */
[----:B------:R-:W-:Y:S01]  /*1370*/  USHF.R.S32.HI UR4, URZ, 0x1f, UR17 ;  /* 0x0000001f3f047899 */ /* 0x000fe20008011411 */
[----:B------:R-:W-:Y:S01]  /*1380*/  SHF.R.S32.HI R121, RZ, 0x2, R22 ;  /* 0x00000002ff797819 */ /* 0x000fe20000011416 */
[----:B------:R-:W-:Y:S01]  /*1390*/  IMAD.WIDE.U32 R24, R5, c[0x0][0x260], R24 ;  /* 0x0000980005187a25 */ /* 0x000fe200078e0018 */
[----:B------:R-:W-:Y:S01]  /*13a0*/  IADD3 R135, R135, UR6, RZ ;  /* 0x0000000687877c10 */ /* 0x000fe2000fffe0ff */
[----:B------:R-:W-:Y:S01]  /*13b0*/  ULDC.64 UR6, c[0x0][0x238] ;  /* 0x00008e0000067ab9 */ /* 0x000fe20000000a00 */
[----:B------:R-:W-:Y:S01]  /*13c0*/  LOP3.LUT R5, R22, 0xfffffffc, RZ, 0xc0, !PT ;  /* 0xfffffffc16057812 */ /* 0x000fe200078ec0ff */
[----:B------:R-:W-:Y:S01]  /*13d0*/  USHF.L.U32 UR26, UR6, 0x6, URZ ;  /* 0x00000006061a7899 */ /* 0x000fe2000800063f */
[----:B------:R-:W-:Y:S01]  /*13e0*/  IMAD.MOV.U32 R2, RZ, RZ, c[0x0][0x27c] ;  /* 0x00009f00ff027624 */ /* 0x000fe200078e00ff */
[----:B------:R-:W-:Y:S01]  /*13f0*/  USHF.L.U64.HI UR25, UR6, UR38, UR7 ;  /* 0x0000002606197299 */ /* 0x000fe20008010207 */
[----:B------:R-:W-:Y:S01]  /*1400*/  IMAD.WIDE.U32 R134, R132, c[0x0][0x248], R134 ;  /* 0x0000920084867a25 */ /* 0x000fe200078e0086 */
[-C--:B------:R-:W-:Y:S01]  /*1410*/  LEA.HI R116, R3, R78.reuse, RZ, 0x6 ;  /* 0x0000004e03747211 */ /* 0x080fe200078f30ff */
[----:B------:R-:W-:Y:S01]  /*1420*/  ULDC UR32, c[0x0][0x23c] ;  /* 0x00008f0000207ab9 */ /* 0x000fe20000000800 */
[----:B------:R-:W-:Y:S01]  /*1430*/  SHF.R.S32.HI R22, RZ, 0x1f, R22 ;  /* 0x0000001fff167819 */ /* 0x000fe20000011416 */
[----:B------:R-:W-:Y:S01]  /*1440*/  UIMAD UR7, UR25, UR17, URZ ;  /* 0x00000011190772a4 */ /* 0x000fe2000f8e023f */
[----:B------:R-:W-:Y:S01]  /*1450*/  IADD3 R139, R135, UR5, RZ ;  /* 0x00000005878b7c10 */ /* 0x000fe2000fffe0ff */
[----:B------:R-:W-:Y:S01]  /*1460*/  IMAD.U32 R80, RZ, RZ, UR26 ;  /* 0x0000001aff507e24 */ /* 0x000fe2000f8e00ff */
[----:B------:R-:W-:Y:S01]  /*1470*/  SHF.R.U32.HI R19, RZ, 0x3, R19 ;  /* 0x00000003ff137819 */ /* 0x000fe20000011613 */
[----:B------:R-:W-:Y:S01]  /*1480*/  IMAD.IADD R18, R78, 0x1, -R5 ;  /* 0x000000014e127824 */ /* 0x000fe200078e0a05 */
[----:B------:R-:W-:Y:S01]  /*1490*/  UIMAD UR7, UR4, UR26, UR7 ;  /* 0x0000001a040772a4 */ /* 0x000fe2000f8e0207 */
[----:B------:R-:W-:Y:S01]  /*14a0*/  IMAD.MOV.U32 R138, RZ, RZ, R134 ;  /* 0x000000ffff8a7224 */ /* 0x000fe200078e0086 */
[----:B------:R-:W-:Y:S01]  /*14b0*/  LEA.HI R22, R22, R121, RZ, 0x3 ;  /* 0x0000007916167211 */ /* 0x000fe200078f18ff */
[----:B------:R-:W-:Y:S01]  /*14c0*/  IMAD.SHL.U32 R16, R18, 0x4, RZ ;  /* 0x0000000412107824 */ /* 0x000fe200078e00ff */
[----:B------:R-:W-:Y:S01]  /*14d0*/  LOP3.LUT R19, R6, R19, RZ, 0x3c, !PT ;  /* 0x0000001306137212 */ /* 0x000fe200078e3cff */
[----:B------:R-:W-:Y:S01]  /*14e0*/  IMAD.WIDE.U32 R8, R80, UR17, R138 ;  /* 0x0000001150087c25 */ /* 0x000fe2000f8e008a */
[----:B------:R-:W-:Y:S01]  /*14f0*/  ISETP.GE.AND P3, PT, R4, c[0x0][0x1d4], PT ;  /* 0x0000750004007a0c */ /* 0x000fe20003f66270 */
[----:B------:R-:W-:Y:S01]  /*1500*/  ULDC.64 UR4, c[0x0][0x260] ;  /* 0x0000980000047ab9 */ /* 0x000fe20000000a00 */
[----:B------:R-:W-:Y:S01]  /*1510*/  IADD3 R15, R16, 0x20, RZ ;  /* 0x00000020100f7810 */ /* 0x000fe20007ffe0ff */
[----:B------:R-:W-:Y:S01]  /*1520*/  IMAD.SHL.U32 R18, R18, 0x8, RZ ;  /* 0x0000000812127824 */ /* 0x000fe200078e00ff */
[----:B------:R-:W-:Y:S01]  /*1530*/  @P0 LEA R10, P6, R8, c[0x0][0x220], 0x1 ;  /* 0x00008800080a0a11 */ /* 0x000fe200078c08ff */
[----:B------:R-:W-:Y:S01]  /*1540*/  IMAD.SHL.U32 R116, R116, 0x8, RZ ;  /* 0x0000000874747824 */ /* 0x000fe200078e00ff */
[C---:B------:R-:W-:Y:S01]  /*1550*/  IADD3 R14, R16.reuse, 0x40, RZ ;  /* 0x00000040100e7810 */ /* 0x040fe20007ffe0ff */
[----:B------:R-:W-:Y:S01]  /*1560*/  IMAD.IADD R13, R16, 0x1, R15 ;  /* 0x00000001100d7824 */ /* 0x000fe200078e020f */
[----:B------:R-:W-:Y:S01]  /*1570*/  LOP3.LUT R22, R22, 0xfffffff8, RZ, 0xc0, !PT ;  /* 0xfffffff816167812 */ /* 0x000fe200078ec0ff */
[----:B------:R-:W-:Y:S01]  /*1580*/  UIMAD UR4, UR14, UR4, URZ ;  /* 0x000000040e0472a4 */ /* 0x000fe2000f8e023f */
[----:B------:R-:W-:Y:S01]  /*1590*/  LOP3.LUT R116, R19, 0xfffffe00, R116, 0xf8, !PT ;  /* 0xfffffe0013747812 */ /* 0x000fe200078ef874 */
[----:B------:R-:W-:Y:S01]  /*15a0*/  IMAD.IADD R12, R16, 0x1, R14 ;  /* 0x00000001100c7824 */ /* 0x000fe200078e020e */
[--C-:B------:R-:W-:Y:S01]  /*15b0*/  SHF.R.S32.HI R19, RZ, 0x1f, R18.reuse ;  /* 0x0000001fff137819 */ /* 0x100fe20000011412 */
[----:B------:R-:W-:Y:S01]  /*15c0*/  UIMAD UR4, UR15, UR5, UR4 ;  /* 0x000000050f0472a4 */ /* 0x000fe2000f8e0204 */
[----:B------:R-:W-:Y:S01]  /*15d0*/  LEA.HI R3, R3, R78, RZ, 0x5 ;  /* 0x0000004e03037211 */ /* 0x000fe200078f28ff */
[----:B------:R-:W-:Y:S01]  /*15e0*/  UIADD3 UR37, UR19, UR37, URZ ;  /* 0x0000002513257290 */ /* 0x000fe2000fffe03f */
[----:B------:R-:W-:Y:S01]  /*15f0*/  IMAD.SHL.U32 R116, R116, 0x2, RZ ;  /* 0x0000000274747824 */ /* 0x000fe200078e00ff */
[----:B------:R-:W-:Y:S01]  /*1600*/  USHF.L.U32 UR33, UR6, 0x5, URZ ;  /* 0x0000000506217899 */ /* 0x000fe2000800063f */
[----:B------:R-:W-:Y:S01]  /*1610*/  SHF.R.S32.HI R88, RZ, 0x1f, R121 ;  /* 0x0000001fff587819 */ /* 0x000fe20000011479 */
[----:B------:R-:W-:Y:S01]  /*1620*/  IMAD.SHL.U32 R3, R3, 0x10, RZ ;  /* 0x0000001003037824 */ /* 0x000fe200078e00ff */
[----:B------:R-:W-:Y:S01]  /*1630*/  IADD3 R25, R25, UR4, RZ ;  /* 0x0000000419197c10 */ /* 0x000fe2000fffe0ff */
[----:B------:R-:W-:Y:S01]  /*1640*/  ULDC.64 UR4, c[0x0][0x210] ;  /* 0x0000840000047ab9 */ /* 0x000fe20000000a00 */
[----:B------:R-:W-:Y:S01]  /*1650*/  IMAD.WIDE.U32 R28, R121, c[0x0][0x280], R18 ;  /* 0x0000a000791c7a25 */ /* 0x000fe200078e0012 */
[----:B------:R-:W-:Y:S01]  /*1660*/  UIMAD UR4, UR14, UR4, URZ ;  /* 0x000000040e0472a4 */ /* 0x000fe2000f8e023f */
[----:B------:R-:W-:Y:S01]  /*1670*/  LOP3.LUT R3, R3, 0xfffffe00, RZ, 0xc0, !PT ;  /* 0xfffffe0003037812 */ /* 0x000fe200078ec0ff */
[----:B------:R-:W-:Y:S01]  /*1680*/  USHF.R.S32.HI UR40, URZ, 0x1f, UR37 ;  /* 0x0000001f3f287899 */ /* 0x000fe20008011425 */
[C---:B------:R-:W-:Y:S01]  /*1690*/  IMAD R124, R88.reuse, c[0x0][0x280], RZ ;  /* 0x0000a000587c7a24 */ /* 0x040fe200078e02ff */
[----:B------:R-:W-:Y:S01]  /*16a0*/  UIMAD UR4, UR15, UR5, UR4 ;  /* 0x000000050f0472a4 */ /* 0x000fe2000f8e0204 */
[----:B------:R-:W-:Y:S01]  /*16b0*/  IMAD R122, R88, c[0x0][0x290], RZ ;  /* 0x0000a400587a7a24 */ /* 0x000fe200078e02ff */
[C---:B------:R-:W-:Y:S01]  /*16c0*/  IADD3 R119, R18.reuse, 0x60, RZ ;  /* 0x0000006012777810 */ /* 0x040fe20007ffe0ff */
[C---:B------:R-:W-:Y:S01]  /*16d0*/  IMAD R124, R121.reuse, c[0x0][0x284], R124 ;  /* 0x0000a100797c7a24 */ /* 0x040fe200078e027c */
[C---:B------:R-:W-:Y:S01]  /*16e0*/  IADD3 R118, R18.reuse, 0x80, RZ ;  /* 0x0000008012767810 */ /* 0x040fe20007ffe0ff */
[C---:B------:R-:W-:Y:S01]  /*16f0*/  IMAD R122, R121.reuse, c[0x0][0x294], R122 ;  /* 0x0000a500797a7a24 */ /* 0x040fe200078e027a */
[----:B------:R-:W-:Y:S01]  /*1700*/  IADD3 R117, R18, 0xa0, RZ ;  /* 0x000000a012757810 */ /* 0x000fe20007ffe0ff */
[----:B------:R-:W-:-:S04]  /*1710*/  IMAD.WIDE.U32 R26, R121, c[0x0][0x290], R18 ;  /* 0x0000a400791a7a25 */ /* 0x000fc800078e0012 */
[----:B------:R-:W-:-:S04]  /*1720*/  IMAD.WIDE.U32 R132, R132, c[0x0][0x268], R24 ;  /* 0x00009a0084847a25 */ /* 0x000fc800078e0018 */
[----:B------:R-:W-:Y:S02]  /*1730*/  IMAD.IADD R125, R124, 0x1, R29 ;  /* 0x000000017c7d7824 */ /* 0x000fe400078e021d */
[----:B------:R-:W-:Y:S02]  /*1740*/  IMAD.IADD R123, R122, 0x1, R27 ;  /* 0x000000017a7b7824 */ /* 0x000fe400078e021b */
[----:B------:R-:W-:Y:S01]  /*1750*/  IMAD.WIDE.U32 R136, R121, c[0x0][0x1e0], RZ ;  /* 0x0000780079887a25 */ /* 0x000fe200078e00ff */
[----:B--2---:R1:W2:Y:S01]  /*1760*/  @P2 R2UR UR30, R0 ;  /* 0x00000000001e23c2 */ /* 0x0042a200000e0000 */
[C---:B------:R-:W-:Y:S02]  /*1770*/  ISETP.GE.AND P2, PT, R2.reuse, 0x1, PT ;  /* 0x000000010200780c */ /* 0x040fe40003f46270 */
[----:B------:R-:W-:-:S05]  /*1780*/  IMAD.SHL.U32 R2, R2, 0x2, RZ ;  /* 0x0000000202027824 */ /* 0x000fca00078e00ff */
[----:B------:R-:W-:Y:S02]  /*1790*/  IADD3 R5, -R2, c[0x0][0x1d4], RZ ;  /* 0x0000750002057a10 */ /* 0x000fe40007ffe1ff */
[----:B-1----:R-:W-:-:S04]  /*17a0*/  IADD3 R0, R9, UR7, RZ ;  /* 0x0000000709007c10 */ /* 0x002fc8000fffe0ff */
[----:B------:R-:W-:Y:S02]  /*17b0*/  @P0 LEA.HI.X R11, R8, c[0x0][0x224], R0, 0x1, P6 ;  /* 0x00008900080b0a11 */ /* 0x000fe400030f0c00 */
[----:B------:R-:W-:-:S03]  /*17c0*/  ISETP.GE.AND P6, PT, R18, c[0x0][0x27c], PT ;  /* 0x00009f0012007a0c */ /* 0x000fc60003fc6270 */
[----:B------:R-:W-:Y:S01]  /*17d0*/  @!PT LDS RZ, [RZ] ;  /* 0x00000000fffff984 */ /* 0x000fe20000000800 */
[----:B------:R-:W-:Y:S01]  /*17e0*/  @!PT LDS RZ, [RZ] ;  /* 0x00000000fffff984 */ /* 0x000fe20000000800 */
[----:B------:R-:W-:Y:S01]  /*17f0*/  @!PT LDS RZ, [RZ] ;  /* 0x00000000fffff984 */ /* 0x000fe20000000800 */
[----:B------:R1:W-:Y:S01]  /*1800*/  @P0 LDGSTS.E.BYPASS.LTC128B.128 [R116+0x6100], [R10.64], !P5 ;  /* 0x061000000a740fae */ /* 0x0003e2000e901d5c */
[----:B------:R-:W-:Y:S02]  /*1810*/  SEL R9, RZ, c[0x0][0x27c], !P6 ;  /* 0x00009f00ff097a07 */ /* 0x000fe40007000000 */
[CC--:B------:R-:W-:Y:S01]  /*1820*/  SEL R17, R2.reuse, R5.reuse, !P6 ;  /* 0x0000000502117207 */ /* 0x0c0fe20007000000 */
[----:B------:R1:W-:Y:S01]  /*1830*/  @P0 LDGSTS.E.BYPASS.LTC128B.128 [R116+0x8100], [R10.64+0x80], !P4 ;  /* 0x081000800a740fae */ /* 0x0003e2000e101d5c */
[----:B------:R-:W-:Y:S02]  /*1840*/  ISETP.GE.AND P6, PT, R13, c[0x0][0x27c], PT ;  /* 0x00009f000d007a0c */ /* 0x000fe40003fc6270 */
[----:B------:R-:W-:Y:S01]  /*1850*/  SHF.R.S32.HI R6, RZ, 0x1f, R17 ;  /* 0x0000001fff067819 */ /* 0x000fe20000011411 */
[----:B------:R1:W-:Y:S01]  /*1860*/  @P0 LDGSTS.E.BYPASS.LTC128B.128 [R116+0xa100], [R10.64+0x100], !P3 ;  /* 0x0a1001000a740fae */ /* 0x0003e2000d901d5c */
[----:B------:R-:W-:Y:S02]  /*1870*/  SEL R20, RZ, c[0x0][0x27c], !P6 ;  /* 0x00009f00ff147a07 */ /* 0x000fe40007000000 */
[----:B------:R-:W-:-:S02]  /*1880*/  SEL R7, R2, R5, !P6 ;  /* 0x0000000502077207 */ /* 0x000fc40007000000 */
[----:B------:R-:W-:Y:S01]  /*1890*/  ISETP.GE.AND P6, PT, R12, c[0x0][0x27c], PT ;  /* 0x00009f000c007a0c */ /* 0x000fe20003fc6270 */
[----:B------:R-:W-:Y:S01]  /*18a0*/  IMAD.IADD R20, R20, 0x1, R13 ;  /* 0x0000000114147824 */ /* 0x000fe200078e020d */
[----:B------:R-:W-:Y:S02]  /*18b0*/  SHF.R.S32.HI R4, RZ, 0x1f, R7 ;  /* 0x0000001fff047819 */ /* 0x000fe40000011407 */
[----:B------:R-:W-:Y:S01]  /*18c0*/  SEL R5, R2, R5, !P6 ;  /* 0x0000000502057207 */ /* 0x000fe20007000000 */
[----:B------:R-:W-:Y:S01]  /*18d0*/  IMAD.IADD R2, R18, 0x1, R9 ;  /* 0x0000000112027824 */ /* 0x000fe200078e0209 */
[----:B------:R-:W-:Y:S01]  /*18e0*/  LEA.HI R4, R4, R7, RZ, 0x4 ;  /* 0x0000000704047211 */ /* 0x000fe200078f20ff */
[----:B------:R-:W-:Y:S01]  /*18f0*/  IMAD.U32 R9, RZ, RZ, UR15 ;  /* 0x0000000fff097e24 */ /* 0x000fe2000f8e00ff */
[----:B------:R-:W-:Y:S01]  /*1900*/  LEA.HI R6, R6, R17, RZ, 0x4 ;  /* 0x0000001106067211 */ /* 0x000fe200078f20ff */
[----:B------:R-:W-:Y:S01]  /*1910*/  IMAD.IADD R7, R121, 0x1, -R22 ;  /* 0x0000000179077824 */ /* 0x000fe200078e0a16 */
[----:B------:R-:W-:Y:S01]  /*1920*/  SHF.R.S32.HI R107, RZ, 0x1f, R2 ;  /* 0x0000001fff6b7819 */ /* 0x000fe20000011402 */
[----:B------:R-:W-:Y:S01]  /*1930*/  IMAD.WIDE.U32 R130, R9, c[0x0][0x210], R18 ;  /* 0x0000840009827a25 */ /* 0x000fe200078e0012 */
[----:B------:R-:W-:-:S02]  /*1940*/  SHF.R.S32.HI R9, RZ, 0x1f, R20 ;  /* 0x0000001fff097819 */ /* 0x000fc40000011414 */
[CC--:B------:R-:W-:Y:S02]  /*1950*/  LEA.HI R115, R107.reuse, R2.reuse, RZ, 0x3 ;  /* 0x000000026b737211 */ /* 0x0c0fe400078f18ff */
[----:B------:R-:W-:Y:S02]  /*1960*/  LEA.HI R107, R107, R2, RZ, 0x6 ;  /* 0x000000026b6b7211 */ /* 0x000fe400078f30ff */
[----:B------:R-:W-:Y:S02]  /*1970*/  SHF.R.S32.HI R2, RZ, 0x1f, R5 ;  /* 0x0000001fff027819 */ /* 0x000fe40000011405 */
[----:B------:R-:W-:Y:S01]  /*1980*/  LEA.HI R114, R9, R20, RZ, 0x3 ;  /* 0x0000001409727211 */ /* 0x000fe200078f18ff */
[----:B------:R-:W-:Y:S01]  /*1990*/  IMAD.SHL.U32 R107, R107, 0x40, RZ ;  /* 0x000000406b6b7824 */ /* 0x000fe200078e00ff */
[----:B------:R-:W-:Y:S02]  /*19a0*/  LEA.HI R2, R2, R5, RZ, 0x4 ;  /* 0x0000000502027211 */ /* 0x000fe400078f20ff */
[----:B------:R-:W-:-:S02]  /*19b0*/  SEL R5, RZ, c[0x0][0x27c], !P6 ;  /* 0x00009f00ff057a07 */ /* 0x000fc40007000000 */
[C---:B------:R-:W-:Y:S01]  /*19c0*/  LOP3.LUT P6, RZ, R7.reuse, 0x4, RZ, 0xc0, !PT ;  /* 0x0000000407ff7812 */ /* 0x040fe200078cc0ff */
[----:B------:R-:W-:Y:S01]  /*19d0*/  IMAD.SHL.U32 R7, R7, 0x40, RZ ;  /* 0x0000004007077824 */ /* 0x000fe200078e00ff */
[----:B------:R-:W-:Y:S01]  /*19e0*/  LEA.HI R9, R9, R20, RZ, 0x6 ;  /* 0x0000001409097211 */ /* 0x000fe200078f30ff */
[----:B------:R-:W-:Y:S01]  /*19f0*/  IMAD.IADD R22, R5, 0x1, R12 ;  /* 0x0000000105167824 */ /* 0x000fe200078e020c */
[----:B------:R-:W-:Y:S02]  /*1a00*/  SHF.R.S32.HI R112, RZ, 0x4, R6 ;  /* 0x00000004ff707819 */ /* 0x000fe40000011406 */
[----:B------:R-:W-:Y:S01]  /*1a10*/  LOP3.LUT R7, R7, 0x1c0, RZ, 0xc0, !PT ;  /* 0x000001c007077812 */ /* 0x000fe200078ec0ff */
[----:B------:R-:W-:Y:S01]  /*1a20*/  IMAD.SHL.U32 R9, R9, 0x40, RZ ;  /* 0x0000004009097824 */ /* 0x000fe200078e00ff */
[----:B------:R-:W-:Y:S02]  /*1a30*/  SHF.R.S32.HI R103, RZ, 0x1f, R22 ;  /* 0x0000001fff677819 */ /* 0x000fe40000011416 */
[----:B------:R-:W-:-:S02]  /*1a40*/  SHF.R.U32.HI R5, RZ, 0x3, R7 ;  /* 0x00000003ff057819 */ /* 0x000fc40000011607 */
[----:B------:R-:W-:Y:S02]  /*1a50*/  LOP3.LUT R6, R7, 0x38, R114, 0xf8, !PT ;  /* 0x0000003807067812 */ /* 0x000fe400078ef872 */
[----:B------:R-:W-:Y:S02]  /*1a60*/  LEA.HI.SX32 R112, R115, R112, 0x1d ;  /* 0x0000007073707211 */ /* 0x000fe400078feaff */
[----:B------:R-:W-:Y:S02]  /*1a70*/  LEA.HI R113, R103, R22, RZ, 0x3 ;  /* 0x0000001667717211 */ /* 0x000fe400078f18ff */
[----:B------:R-:W-:Y:S02]  /*1a80*/  SHF.R.S32.HI R109, RZ, 0x4, R4 ;  /* 0x00000004ff6d7819 */ /* 0x000fe40000011404 */
[----:B------:R-:W-:Y:S02]  /*1a90*/  SHF.R.S32.HI R2, RZ, 0x4, R2 ;  /* 0x00000004ff027819 */ /* 0x000fe40000011402 */
[----:B------:R-:W-:-:S02]  /*1aa0*/  LOP3.LUT R105, R9, 0x7ffff000, RZ, 0xc0, !PT ;  /* 0x7ffff00009697812 */ /* 0x000fc400078ec0ff */
[----:B------:R-:W-:Y:S02]  /*1ab0*/  LOP3.LUT R6, R6, R5, RZ, 0x3c, !PT ;  /* 0x0000000506067212 */ /* 0x000fe400078e3cff */
[----:B------:R-:W-:Y:S02]  /*1ac0*/  SHF.R.S32.HI R9, RZ, 0x1f, R112 ;  /* 0x0000001fff097819 */ /* 0x000fe40000011470 */
[----:B------:R-:W-:Y:S01]  /*1ad0*/  IADD3 R131, R131, UR4, RZ ;  /* 0x0000000483837c10 */ /* 0x000fe2000fffe0ff */
[----:B------:R-:W-:Y:S01]  /*1ae0*/  UMOV UR4, 0x5 ;  /* 0x0000000500047882 */ /* 0x000fe20000000000 */
[----:B------:R-:W-:Y:S01]  /*1af0*/  LEA.HI.SX32 R109, R114, R109, 0x1d ;  /* 0x0000006d726d7211 */ /* 0x000fe200078feaff */
[----:B------:R-:W-:Y:S01]  /*1b00*/  USHF.L.U64.HI UR32, UR6, UR4, UR32 ;  /* 0x0000000406207299 */ /* 0x000fe20008010220 */
[----:B------:R-:W-:Y:S02]  /*1b10*/  LEA.HI.SX32 R108, R113, R2, 0x1d ;  /* 0x00000002716c7211 */ /* 0x000fe400078feaff */
[----:B------:R-:W-:Y:S01]  /*1b20*/  IADD3 R105, R6, R105, R3 ;  /* 0x0000006906697210 */ /* 0x000fe20007ffe003 */
[----:B------:R-:W-:Y:S01]  /*1b30*/  ULDC.64 UR4, c[0x0][0x1e0] ;  /* 0x0000780000047ab9 */ /* 0x000fe20000000a00 */
[----:B------:R-:W-:Y:S01]  /*1b40*/  LEA.HI R6, R9, R112, RZ, 0x3 ;  /* 0x0000007009067211 */ /* 0x000fe200078f18ff */
[----:B------:R-:W-:Y:S01]  /*1b50*/  IMAD.SHL.U32 R112, R112, 0x8, RZ ;  /* 0x0000000870707824 */ /* 0x000fe200078e00ff */
[----:B------:R-:W-:Y:S01]  /*1b60*/  SHF.R.S32.HI R4, RZ, 0x1f, R109 ;  /* 0x0000001fff047819 */ /* 0x000fe2000001146d */
[----:B------:R-:W-:Y:S01]  /*1b70*/  USHF.L.U64.HI UR34, UR4, UR38, UR5 ;  /* 0x0000002604227299 */ /* 0x000fe20008010205 */
[----:B------:R-:W-:Y:S01]  /*1b80*/  SHF.R.S32.HI R9, RZ, 0x1f, R108 ;  /* 0x0000001fff097819 */ /* 0x000fe2000001146c */
[----:B------:R-:W-:Y:S01]  /*1b90*/  USHF.L.U32 UR35, UR4, 0x6, URZ ;  /* 0x0000000604237899 */ /* 0x000fe2000800063f */
[----:B------:R-:W-:Y:S01]  /*1ba0*/  LOP3.LUT R20, R7, 0x38, R115, 0xf8, !PT ;  /* 0x0000003807147812 */ /* 0x000fe200078ef873 */
[----:B------:R-:W-:Y:S01]  /*1bb0*/  IMAD.SHL.U32 R6, R6, 0x200, RZ ;  /* 0x0000020006067824 */ /* 0x000fe200078e00ff */
[----:B------:R-:W-:Y:S01]  /*1bc0*/  ULDC.64 UR4, c[0x0][0x280] ;  /* 0x0000a00000047ab9 */ /* 0x000fe20000000a00 */
[----:B------:R-:W-:Y:S01]  /*1bd0*/  LEA.HI R103, R103, R22, RZ, 0x6 ;  /* 0x0000001667677211 */ /* 0x000fe200078f30ff */
[----:B------:R-:W-:Y:S01]  /*1be0*/  USHF.L.U64.HI UR36, UR4, UR38, UR5 ;  /* 0x0000002604247299 */ /* 0x000fe20008010205 */
[----:B------:R-:W-:Y:S01]  /*1bf0*/  LEA.HI R4, R4, R109, RZ, 0x3 ;  /* 0x0000006d04047211 */ /* 0x000fe200078f18ff */
[----:B------:R-:W-:Y:S01]  /*1c00*/  USHF.L.U32 UR39, UR4, 0x6, URZ ;  /* 0x0000000604277899 */ /* 0x000fe2000800063f */
[----:B------:R-:W-:Y:S01]  /*1c10*/  LEA.HI R2, R9, R108, RZ, 0x3 ;  /* 0x0000006c09027211 */ /* 0x000fe200078f18ff */
[----:B------:R-:W-:Y:S01]  /*1c20*/  IMAD.SHL.U32 R109, R109, 0x8, RZ ;  /* 0x000000086d6d7824 */ /* 0x000fe200078e00ff */
[----:B------:R-:W-:Y:S01]  /*1c30*/  LOP3.LUT R107, R107, 0x7ffff000, RZ, 0xc0, !PT ;  /* 0x7ffff0006b6b7812 */ /* 0x000fe200078ec0ff */
[----:B------:R-:W-:Y:S01]  /*1c40*/  IMAD.SHL.U32 R108, R108, 0x8, RZ ;  /* 0x000000086c6c7824 */ /* 0x000fe200078e00ff */
[----:B------:R-:W-:Y:S01]  /*1c50*/  LOP3.LUT R20, R20, R5, RZ, 0x3c, !PT ;  /* 0x0000000514147212 */ /* 0x000fe200078e3cff */
[----:B------:R-:W-:Y:S01]  /*1c60*/  ULDC.64 UR4, c[0x0][0x290] ;  /* 0x0000a40000047ab9 */ /* 0x000fe20000000a00 */
[----:B------:R-:W-:Y:S01]  /*1c70*/  LOP3.LUT R106, R7, 0x38, R112, 0xf8, !PT ;  /* 0x00000038076a7812 */ /* 0x000fe200078ef870 */
[----:B------:R-:W-:Y:S01]  /*1c80*/  USHF.L.U64.HI UR38, UR4, UR38, UR5 ;  /* 0x0000002604267299 */ /* 0x000fe20008010205 */
[----:B------:R-:W-:Y:S01]  /*1c90*/  IADD3 R107, R20, R107, R3 ;  /* 0x0000006b146b7210 */ /* 0x000fe20007ffe003 */
[----:B------:R-:W-:Y:S01]  /*1ca0*/  USHF.L.U32 UR41, UR4, 0x6, URZ ;  /* 0x0000000604297899 */ /* 0x000fe2000800063f */
[----:B------:R-:W-:Y:S01]  /*1cb0*/  IMAD.SHL.U32 R103, R103, 0x40, RZ ;  /* 0x0000004067677824 */ /* 0x000fe200078e00ff */
[-C--:B------:R-:W-:Y:S01]  /*1cc0*/  LOP3.LUT R106, R106, R5.reuse, RZ, 0x3c, !PT ;  /* 0x000000056a6a7212 */ /* 0x080fe200078e3cff */
[----:B------:R-:W-:Y:S01]  /*1cd0*/  ULDC.64 UR4, c[0x0][0x1e0] ;  /* 0x0000780000047ab9 */ /* 0x000fe20000000a00 */
[----:B------:R-:W-:Y:S01]  /*1ce0*/  LOP3.LUT R6, R6, 0x7ffff000, RZ, 0xc0, !PT ;  /* 0x7ffff00006067812 */ /* 0x000fe200078ec0ff */
[----:B------:R-:W-:Y:S01]  /*1cf0*/  IMAD.SHL.U32 R4, R4, 0x200, RZ ;  /* 0x0000020004047824 */ /* 0x000fe200078e00ff */
[C---:B------:R-:W-:Y:S01]  /*1d00*/  LOP3.LUT R20, R7.reuse, 0x38, R113, 0xf8, !PT ;  /* 0x0000003807147812 */ /* 0x040fe200078ef871 */
[----:B------:R-:W-:Y:S01]  /*1d10*/  IMAD.SHL.U32 R2, R2, 0x200, RZ ;  /* 0x0000020002027824 */ /* 0x000fe200078e00ff */
[C---:B------:R-:W-:Y:S01]  /*1d20*/  LOP3.LUT R104, R7.reuse, 0x38, R109, 0xf8, !PT ;  /* 0x0000003807687812 */ /* 0x040fe200078ef86d */
[----:B------:R-:W-:Y:S01]  /*1d30*/  UIMAD UR43, UR40, UR4, URZ ;  /* 0x00000004282b72a4 */ /* 0x000fe2000f8e023f */
[----:B------:R-:W-:Y:S01]  /*1d40*/  LOP3.LUT R102, R7, 0x38, R108, 0xf8, !PT ;  /* 0x0000003807667812 */ /* 0x000fe200078ef86c */
[----:B------:R-:W-:Y:S01]  /*1d50*/  UIMAD.WIDE.U32 UR44, UR37, UR4, URZ ;  /* 0x00000004252c72a5 */ /* 0x000fe2000f8e003f */
[--C-:B------:R-:W-:Y:S01]  /*1d60*/  IADD3 R106, R106, R6, R3.reuse ;  /* 0x000000066a6a7210 */ /* 0x100fe20007ffe003 */
[----:B------:R-:W-:Y:S01]  /*1d70*/  UIMAD UR43, UR37, UR5, UR43 ;  /* 0x00000005252b72a4 */ /* 0x000fe2000f8e022b */
[----:B------:R-:W-:Y:S01]  /*1d80*/  LOP3.LUT R103, R103, 0x7ffff000, RZ, 0xc0, !PT ;  /* 0x7ffff00067677812 */ /* 0x000fe200078ec0ff */
[----:B------:R-:W-:Y:S01]  /*1d90*/  ULDC.64 UR6, c[0x0][0x1e8] ;  /* 0x00007a0000067ab9 */ /* 0x000fe20000000a00 */
[-C--:B------:R-:W-:Y:S01]  /*1da0*/  LOP3.LUT R20, R20, R5.reuse, RZ, 0x3c, !PT ;  /* 0x0000000514147212 */ /* 0x080fe200078e3cff */
[----:B------:R-:W-:Y:S01]  /*1db0*/  ULDC.64 UR4, c[0x0][0x268] ;  /* 0x00009a0000047ab9 */ /* 0x000fe20000000a00 */
[----:B------:R-:W-:Y:S01]  /*1dc0*/  LOP3.LUT R6, R7, 0x18, R18, 0xf8, !PT ;  /* 0x0000001807067812 */ /* 0x000fe200078ef812 */
[----:B------:R-:W-:Y:S01]  /*1dd0*/  UIMAD UR42, UR14, UR6, URZ ;  /* 0x000000060e2a72a4 */ /* 0x000fe2000f8e023f */
[-C--:B------:R-:W-:Y:S01]  /*1de0*/  LOP3.LUT R104, R104, R5.reuse, RZ, 0x3c, !PT ;  /* 0x0000000568687212 */ /* 0x080fe200078e3cff */
[----:B------:R-:W-:Y:S01]  /*1df0*/  UIADD3 UR45, UR45, UR43, URZ ;  /* 0x0000002b2d2d7290 */ /* 0x000fe2000fffe03f */
[----:B------:R-:W-:Y:S01]  /*1e00*/  LOP3.LUT R4, R4, 0x7ffff000, RZ, 0xc0, !PT ;  /* 0x7ffff00004047812 */ /* 0x000fe200078ec0ff */
[----:B------:R-:W-:Y:S01]  /*1e10*/  UIMAD UR27, UR27, UR4, URZ ;  /* 0x000000041b1b72a4 */ /* 0x000fe2000f8e023f */
[----:B------:R-:W-:Y:S01]  /*1e20*/  LOP3.LUT R102, R102, R5, RZ, 0x3c, !PT ;  /* 0x0000000566667212 */ /* 0x000fe200078e3cff */
[----:B------:R-:W-:Y:S01]  /*1e30*/  UIMAD UR42, UR15, UR7, UR42 ;  /* 0x000000070f2a72a4 */ /* 0x000fe2000f8e022a */
[----:B------:R-:W-:Y:S01]  /*1e40*/  LOP3.LUT R2, R2, 0x7ffff000, RZ, 0xc0, !PT ;  /* 0x7ffff00002027812 */ /* 0x000fe200078ec0ff */
[----:B------:R-:W-:Y:S01]  /*1e50*/  UIMAD.WIDE.U32 UR44, UR15, UR6, UR44 ;  /* 0x000000060f2c72a5 */ /* 0x000fe2000f8e002c */
[----:B------:R-:W-:Y:S01]  /*1e60*/  @P1 IADD3 R8, P0, R8, UR33, RZ ;  /* 0x0000002108081c10 */ /* 0x000fe2000ff1e0ff */
[----:B------:R-:W-:Y:S01]  /*1e70*/  UIMAD UR27, UR31, UR5, UR27 ;  /* 0x000000051f1b72a4 */ /* 0x000fe2000f8e021b */
[----:B------:R-:W-:Y:S01]  /*1e80*/  IADD3 R103, R20, R103, R3 ;  /* 0x0000006714677210 */ /* 0x000fe20007ffe003 */
[----:B--2---:R-:W-:Y:S01]  /*1e90*/  @UP0 USHF.R.S32.HI UR31, URZ, 0x1f, UR30 ;  /* 0x0000001f3f1f0899 */ /* 0x004fe2000801141e */
[----:B------:R-:W-:Y:S01]  /*1ea0*/  LOP3.LUT R111, R3, R6, R5, 0xf6, !PT ;  /* 0x00000006036f7212 */ /* 0x000fe200078ef605 */
[----:B------:R-:W-:Y:S01]  /*1eb0*/  UIADD3 UR45, UR45, UR42, URZ ;  /* 0x0000002a2d2d7290 */ /* 0x000fe2000fffe03f */
[--C-:B------:R-:W-:Y:S01]  /*1ec0*/  IADD3 R104, R104, R4, R3.reuse ;  /* 0x0000000468687210 */ /* 0x100fe20007ffe003 */
[----:B------:R-:W-:Y:S01]  /*1ed0*/  @!UP0 UMOV UR30, UR24 ;  /* 0x00000018001e8c82 */ /* 0x000fe20008000000 */
[----:B------:R-:W-:Y:S01]  /*1ee0*/  IADD3 R102, R102, R2, R3 ;  /* 0x0000000266667210 */ /* 0x000fe20007ffe003 */
[----:B------:R-:W-:Y:S01]  /*1ef0*/  USEL UR42, UR30, URZ, !UP5 ;  /* 0x0000003f1e2a7287 */ /* 0x000fe2000e800000 */
[----:B------:R-:W-:Y:S01]  /*1f00*/  @P1 IADD3.X R3, R0, UR32, RZ, P0, !PT ;  /* 0x0000002000031c10 */ /* 0x000fe200087fe4ff */
[----:B------:R-:W-:Y:S01]  /*1f10*/  @!UP0 UMOV UR31, UR13 ;  /* 0x0000000d001f8c82 */ /* 0x000fe20008000000 */
[C---:B------:R-:W-:Y:S01]  /*1f20*/  @P1 LEA R4, P0, R8.reuse, c[0x0][0x220], 0x1 ;  /* 0x0000880008041a11 */ /* 0x040fe200078008ff */
[----:B------:R-:W-:Y:S01]  /*1f30*/  USEL UR13, UR31, URZ, !UP5 ;  /* 0x0000003f1f0d7287 */ /* 0x000fe2000e800000 */
[----:B------:R-:W-:Y:S01]  /*1f40*/  SHF.R.S32.HI R2, RZ, 0x1f, R79 ;  /* 0x0000001fff027819 */ /* 0x000fe2000001144f */
[----:B------:R-:W-:Y:S01]  /*1f50*/  ULDC.64 UR6, c[0x0][0x1f0] ;  /* 0x00007c0000067ab9 */ /* 0x000fe20000000a00 */
[----:B------:R-:W-:Y:S01]  /*1f60*/  @P1 LEA.HI.X R5, R8, c[0x0][0x224], R3, 0x1, P0 ;  /* 0x0000890008051a11 */ /* 0x000fe200000f0c03 */
[----:B------:R-:W-:Y:S01]  /*1f70*/  IMAD.U32 R3, RZ, RZ, UR42 ;  /* 0x0000002aff037e24 */ /* 0x000fe2000f8e00ff */
[----:B------:R-:W-:Y:S01]  /*1f80*/  SHF.R.S32.HI R17, RZ, 0x1f, R16 ;  /* 0x0000001fff117819 */ /* 0x000fe20000011410 */
[----:B------:R-:W-:Y:S01]  /*1f90*/  IMAD R0, R2, c[0x0][0x280], RZ ;  /* 0x0000a00002007a24 */ /* 0x000fe200078e02ff */
[----:B------:R-:W-:Y:S01]  /*1fa0*/  UIMAD.WIDE.U32 UR30, UR42, UR6, UR44 ;  /* 0x000000062a1e72a5 */ /* 0x000fe2000f8e002c */
[----:B------:R2:W-:Y:S01]  /*1fb0*/  @P1 LDGSTS.E.BYPASS.LTC128B.128 [R116+0x7100], [R4.64], !P5 ;  /* 0x0710000004741fae */ /* 0x0005e2000e901d5c */
[----:B------:R-:W-:Y:S01]  /*1fc0*/  IMAD.WIDE.U32 R130, R3, c[0x0][0x218], R130 ;  /* 0x0000860003827a25 */ /* 0x000fe200078e0082 */
[----:B------:R-:W-:Y:S01]  /*1fd0*/  UIMAD UR6, UR13, UR6, URZ ;  /* 0x000000060d0672a4 */ /* 0x000fe2000f8e023f */
[----:B------:R-:W-:Y:S01]  /*1fe0*/  LEA R111, R111, 0x100, 0x1 ;  /* 0x000001006f6f7811 */ /* 0x000fe200078e08ff */
[----:B------:R2:W-:Y:S01]  /*1ff0*/  @P1 LDGSTS.E.BYPASS.LTC128B.128 [R116+0x9100], [R4.64+0x80], !P4 ;  /* 0x0910008004741fae */ /* 0x0005e2000e101d5c */
[----:B------:R-:W-:Y:S01]  /*2000*/  IMAD R3, R79, c[0x0][0x284], R0 ;  /* 0x0000a1004f037a24 */ /* 0x000fe200078e0200 */
[----:B------:R-:W-:Y:S01]  /*2010*/  ULDC.64 UR4, c[0x0][0x218] ;  /* 0x0000860000047ab9 */ /* 0x000fe20000000a00 */
[C-C-:B------:R-:W-:Y:S01]  /*2020*/  IMAD.WIDE.U32 R128, R121.reuse, c[0x0][0x280], R16.reuse ;  /* 0x0000a00079807a25 */ /* 0x140fe200078e0010 */
[----:B------:R2:W-:Y:S01]  /*2030*/  @P1 LDGSTS.E.BYPASS.LTC128B.128 [R116+0xb100], [R4.64+0x100], !P3 ;  /* 0x0b10010004741fae */ /* 0x0005e2000d901d5c */
[----:B------:R-:W-:Y:S01]  /*2040*/  UIMAD UR4, UR13, UR4, URZ ;  /* 0x000000040d0472a4 */ /* 0x000fe2000f8e023f */
[C---:B------:R-:W-:Y:S01]  /*2050*/  IADD3 R89, P0, R121.reuse, UR37, RZ ;  /* 0x0000002579597c10 */ /* 0x040fe2000ff1e0ff */
[----:B------:R-:W-:Y:S01]  /*2060*/  IMAD.WIDE.U32 R126, R121, c[0x0][0x290], R16 ;  /* 0x0000a400797e7a25 */ /* 0x000fe200078e0010 */
[----:B------:R-:W0:Y:S01]  /*2070*/  LDGDEPBAR ;  /* 0x00000000000079af */ /* 0x000e220000000000 */
[----:B------:R-:W-:Y:S01]  /*2080*/  UIMAD UR6, UR42, UR7, UR6 ;  /* 0x000000072a0672a4 */ /* 0x000fe2000f8e0206 */
[----:B------:R-:W-:Y:S01]  /*2090*/  IADD3 R91, R133, UR27, RZ ;  /* 0x0000001b855b7c10 */ /* 0x000fe2000fffe0ff */
[----:B------:R-:W-:Y:S01]  /*20a0*/  IMAD R0, R88, c[0x0][0x1e0], RZ ;  /* 0x0000780058007a24 */ /* 0x000fe200078e02ff */
[----:B------:R-:W-:Y:S01]  /*20b0*/  UIMAD UR4, UR42, UR5, UR4 ;  /* 0x000000052a0472a4 */ /* 0x000fe2000f8e0204 */
[----:B------:R-:W-:Y:S01]  /*20c0*/  IMAD.IADD R129, R129, 0x1, R124 ;  /* 0x0000000181817824 */ /* 0x000fe200078e027c */
[----:B------:R-:W-:Y:S01]  /*20d0*/  IADD3 R110, R111, 0x40, RZ ;  /* 0x000000406f6e7810 */ /* 0x000fe20007ffe0ff */
[----:B------:R-:W-:Y:S01]  /*20e0*/  IMAD.IADD R127, R127, 0x1, R122 ;  /* 0x000000017f7f7824 */ /* 0x000fe200078e027a */
[----:B------:R-:W-:Y:S01]  /*20f0*/  UIADD3 UR27, UR31, UR6, URZ ;  /* 0x000000061f1b7290 */ /* 0x000fe2000fffe03f */
[----:B------:R-:W-:Y:S01]  /*2100*/  IMAD R2, R2, c[0x0][0x290], RZ ;  /* 0x0000a40002027a24 */ /* 0x000fe200078e02ff */
[----:B------:R-:W-:Y:S01]  /*2110*/  IADD3.X R88, R88, UR40, RZ, P0, !PT ;  /* 0x0000002858587c10 */ /* 0x000fe200087fe4ff */
[----:B------:R-:W-:Y:S01]  /*2120*/  IMAD R95, R121, c[0x0][0x1e4], R0 ;  /* 0x00007900795f7a24 */ /* 0x000fe200078e0200 */
[----:B------:R-:W-:Y:S01]  /*2130*/  @P6 IADD3 R110, R111, -0x40, RZ ;  /* 0xffffffc06f6e6810 */ /* 0x000fe20007ffe0ff */
[----:B------:R-:W-:Y:S01]  /*2140*/  IMAD.MOV.U32 R124, RZ, RZ, R28 ;  /* 0x000000ffff7c7224 */ /* 0x000fe200078e001c */
[----:B------:R-:W-:Y:S01]  /*2150*/  LOP3.LUT R115, R115, 0xfffffff8, RZ, 0xc0, !PT ;  /* 0xfffffff873737812 */ /* 0x000fe200078ec0ff */
[----:B------:R-:W-:Y:S01]  /*2160*/  IMAD.MOV.U32 R122, RZ, RZ, R26 ;  /* 0x000000ffff7a7224 */ /* 0x000fe200078e001a */
[----:B------:R-:W-:Y:S01]  /*2170*/  LOP3.LUT R114, R114, 0xfffffff8, RZ, 0xc0, !PT ;  /* 0xfffffff872727812 */ /* 0x000fe200078ec0ff */
[----:B------:R-:W-:Y:S01]  /*2180*/  IMAD R83, R79, c[0x0][0x294], R2 ;  /* 0x0000a5004f537a24 */ /* 0x000fe200078e0202 */
[----:B------:R-:W-:Y:S01]  /*2190*/  LOP3.LUT R113, R113, 0xfffffff8, RZ, 0xc0, !PT ;  /* 0xfffffff871717812 */ /* 0x000fe200078ec0ff */
[----:B------:R-:W-:Y:S01]  /*21a0*/  IMAD.IADD R95, R137, 0x1, R95 ;  /* 0x00000001895f7824 */ /* 0x000fe200078e025f */
[----:B------:R-:W-:Y:S01]  /*21b0*/  IADD3 R82, P6, P0, R136, UR30, R18 ;  /* 0x0000001e88527c10 */ /* 0x000fe2000f8de012 */
[----:B------:R-:W-:Y:S01]  /*21c0*/  IMAD.WIDE.U32 R126, R79, c[0x0][0x290], R126 ;  /* 0x0000a4004f7e7a25 */ /* 0x000fe200078e007e */
[----:B------:R-:W-:Y:S01]  /*21d0*/  ULDC.U8 UR5, c[0x0][0x298] ;  /* 0x0000a60000057ab9 */ /* 0x000fe20000000000 */
[----:B-1----:R-:W-:-:S02]  /*21e0*/  IADD3 R11, R16, 0x50, RZ ;  /* 0x00000050100b7810 */ /* 0x002fc40007ffe0ff */
[C---:B------:R-:W-:Y:S01]  /*21f0*/  IMAD.WIDE.U32 R128, R79.reuse, c[0x0][0x280], R128 ;  /* 0x0000a0004f807a25 */ /* 0x040fe200078e0080 */
[----:B------:R-:W-:Y:S02]  /*2200*/  ISETP.NE.AND P1, PT, RZ, UR5, PT ;  /* 0x00000005ff007c0c */ /* 0x000fe4000bf25270 */
[C---:B------:R-:W-:Y:S01]  /*2210*/  IADD3 R10, R16.reuse, 0x30, RZ ;  /* 0x00000030100a7810 */ /* 0x040fe20007ffe0ff */
[C---:B------:R-:W-:Y:S01]  /*2220*/  IMAD.WIDE.U32 R124, R79.reuse, c[0x0][0x280], R124 ;  /* 0x0000a0004f7c7a25 */ /* 0x040fe200078e007c */
[----:B------:R-:W-:Y:S02]  /*2230*/  IADD3 R9, R16, 0x10, RZ ;  /* 0x0000001010097810 */ /* 0x000fe40007ffe0ff */
[----:B------:R-:W-:Y:S01]  /*2240*/  SHF.R.S32.HI R101, RZ, 0x1f, R115 ;  /* 0x0000001fff657819 */ /* 0x000fe20000011473 */
[----:B------:R-:W-:Y:S01]  /*2250*/  IMAD.WIDE.U32 R122, R79, c[0x0][0x290], R122 ;  /* 0x0000a4004f7a7a25 */ /* 0x000fe200078e007a */
[----:B------:R-:W-:Y:S02]  /*2260*/  SHF.R.S32.HI R98, RZ, 0x1f, R112 ;  /* 0x0000001fff627819 */ /* 0x000fe40000011470 */
[----:B------:R-:W-:Y:S01]  /*2270*/  SHF.R.S32.HI R100, RZ, 0x1f, R114 ;  /* 0x0000001fff647819 */ /* 0x000fe20000011472 */
[----:B------:R-:W-:Y:S01]  /*2280*/  IMAD.IADD R85, R127, 0x1, R83 ;  /* 0x000000017f557824 */ /* 0x000fe200078e0253 */
[----:B------:R-:W-:Y:S01]  /*2290*/  SHF.R.S32.HI R99, RZ, 0x1f, R113 ;  /* 0x0000001fff637819 */ /* 0x000fe20000011471 */
[----:B------:R-:W-:Y:S01]  /*22a0*/  IMAD.IADD R86, R129, 0x1, R3 ;  /* 0x0000000181567824 */ /* 0x000fe200078e0203 */
[----:B------:R-:W-:Y:S01]  /*22b0*/  IADD3 R87, R131, UR4, RZ ;  /* 0x0000000483577c10 */ /* 0x000fe2000fffe0ff */
[----:B------:R-:W-:Y:S01]  /*22c0*/  IMAD.IADD R84, R3, 0x1, R125 ;  /* 0x0000000103547824 */ /* 0x000fe200078e027d */
[----:B------:R-:W-:Y:S01]  /*22d0*/  SHF.R.S32.HI R97, RZ, 0x1f, R109 ;  /* 0x0000001fff617819 */ /* 0x000fe2000001146d */
[----:B------:R-:W-:Y:S01]  /*22e0*/  IMAD.IADD R83, R83, 0x1, R123 ;  /* 0x0000000153537824 */ /* 0x000fe200078e027b */
[----:B------:R-:W-:Y:S01]  /*22f0*/  SHF.R.S32.HI R96, RZ, 0x1f, R108 ;  /* 0x0000001fff607819 */ /* 0x000fe2000001146c */
[----:B------:R-:W-:Y:S01]  /*2300*/  IMAD.SHL.U32 R107, R107, 0x2, RZ ;  /* 0x000000026b6b7824 */ /* 0x000fe200078e00ff */
[----:B------:R-:W-:Y:S01]  /*2310*/  IADD3.X R81, R95, UR27, R19, P6, P0 ;  /* 0x0000001b5f517c10 */ /* 0x000fe2000b7e0413 */
[----:B------:R-:W-:-:S02]  /*2320*/  IMAD.SHL.U32 R105, R105, 0x2, RZ ;  /* 0x0000000269697824 */ /* 0x000fc400078e00ff */
[----:B------:R-:W-:Y:S02]  /*2330*/  IMAD.SHL.U32 R103, R103, 0x2, RZ ;  /* 0x0000000267677824 */ /* 0x000fe400078e00ff */
[----:B------:R-:W-:Y:S02]  /*2340*/  IMAD.SHL.U32 R106, R106, 0x2, RZ ;  /* 0x000000026a6a7824 */ /* 0x000fe400078e00ff */
[----:B------:R-:W-:Y:S02]  /*2350*/  IMAD.SHL.U32 R104, R104, 0x2, RZ ;  /* 0x0000000268687824 */ /* 0x000fe400078e00ff */
[----:B------:R-:W-:Y:S01]  /*2360*/  IMAD.SHL.U32 R102, R102, 0x2, RZ ;  /* 0x0000000266667824 */ /* 0x000fe200078e00ff */
[----:B--2---:R-:W-:Y:S06]  /*2370*/  BAR.SYNC.DEFER_BLOCKING 0x0 ;  /* 0x0000000000007b1d */ /* 0x004fec0000010000 */
.L_x_327:
[----:B------:R-:W-:Y:S01]  /*2380*/  USHF.R.S32.HI UR13, URZ, 0x1f, UR17 ;  /* 0x0000001f3f0d7899 */ /* 0x000fe20008011411 */
[----:B------:R-:W-:Y:S04]  /*2390*/  DEPBAR.LE SB0, 0x0 ;  /* 0x000080000000791a */ /* 0x000fe80000000000 */
[----:B------:R-:W-:Y:S01]  /*23a0*/  UIMAD UR7, UR34, UR17, URZ ;  /* 0x00000011220772a4 */ /* 0x000fe2000f8e023f */
[----:B------:R-:W-:Y:S01]  /*23b0*/  BAR.SYNC.DEFER_BLOCKING 0x0 ;  /* 0x0000000000007b1d */ /* 0x000fe20000010000 */
[----:B------:R-:W-:Y:S02]  /*23c0*/  UIMAD.WIDE.U32 UR46, UR35, UR17, URZ ;  /* 0x00000011232e72a5 */ /* 0x000fe4000f8e003f */
[----:B------:R-:W-:Y:S04]  /*23d0*/  UIMAD UR7, UR13, UR35, UR7 ;  /* 0x000000230d0772a4 */ /* 0x000fe8000f8e0207 */
[----:B-1----:R-:W-:Y:S01]  /*23e0*/  IADD3 R3, P6, R82, UR46, RZ ;  /* 0x0000002e52037c10 */ /* 0x002fe2000ffde0ff */
[----:B------:R-:W-:Y:S03]  /*23f0*/  UIADD3 UR7, UR47, UR7, URZ ;  /* 0x000000072f077290 */ /* 0x000fe6000fffe03f */
[----:B------:R-:W-:Y:S03]  /*2400*/  LEA R64, P0, R3, c[0x0][0x1c8], 0x1 ;  /* 0x0000720003407a11 */ /* 0x000fe600078008ff */
[----:B------:R-:W-:Y:S04]  /*2410*/  IADD3.X R0, R81, UR7, RZ, P6, !PT ;  /* 0x0000000751007c10 */ /* 0x000fe8000b7fe4ff */
[----:B------:R-:W-:Y:S01]  /*2420*/  LEA.HI.X R65, R3, c[0x0][0x1cc], R0, 0x1, P0 ;  /* 0x0000730003417a11 */ /* 0x000fe200000f0c00 */
[----:B------:R-:W-:Y:S01]  /*2430*/  BSSY B1, `(.L_x_303) ;  /* 0x0000389000017945 */ /* 0x000fe20003800000 */
[----:B------:R-:W-:-:S05]  /*2440*/  @!P2 BRA `(.L_x_304) ;  /* 0x000036f00000a947 */ /* 0x000fca0003800000 */
[----:B------:R-:W-:Y:S02]  /*2450*/  UIMAD UR6, UR36, UR17, URZ ;  /* 0x00000011240672a4 */ /* 0x000fe4000f8e023f */
[----:B------:R-:W-:Y:S02]  /*2460*/  UIMAD UR5, UR38, UR17, URZ ;  /* 0x00000011260572a4 */ /* 0x000fe4000f8e023f */
[----:B------:R-:W-:Y:S02]  /*2470*/  UIMAD UR4, UR17, -0x40, UR22 ;  /* 0xffffffc0110478a4 */ /* 0x000fe4000f8e0216 */
[----:B------:R-:W-:Y:S02]  /*2480*/  UIMAD.WIDE.U32 UR44, UR39, UR17, URZ ;  /* 0x00000011272c72a5 */ /* 0x000fe4000f8e003f */
[----:B------:R-:W-:Y:S02]  /*2490*/  UIMAD.WIDE.U32 UR42, UR41, UR17, URZ ;  /* 0x00000011292a72a5 */ /* 0x000fe4000f8e003f */
[----:B------:R-:W-:Y:S02]  /*24a0*/  UIMAD UR6, UR13, UR39, UR6 ;  /* 0x000000270d0672a4 */ /* 0x000fe4000f8e0206 */
[----:B------:R-:W-:Y:S02]  /*24b0*/  UIMAD UR5, UR13, UR41, UR5 ;  /* 0x000000290d0572a4 */ /* 0x000fe4000f8e0205 */
[----:B------:R-:W-:Y:S02]  /*24c0*/  UISETP.LT.AND UP0, UPT, UR4, 0x40, UPT ;  /* 0x000000400400788c */ /* 0x000fe4000bf01270 */
[----:B------:R-:W-:Y:S02]  /*24d0*/  UIADD3 UR6, UR45, UR6, URZ ;  /* 0x000000062d067290 */ /* 0x000fe4000fffe03f */
[----:B------:R-:W-:Y:S02]  /*24e0*/  UIADD3 UR5, UR43, UR5, URZ ;  /* 0x000000052b057290 */ /* 0x000fe4000fffe03f */
[----:B------:R-:W-:Y:S01]  /*24f0*/  USEL UR4, UR4, 0x40, UP0 ;  /* 0x0000004004047887 */ /* 0x000fe20008000000 */
[----:B------:R-:W-:-:S05]  /*2500*/  @!P1 BRA `(.L_x_305) ;  /* 0x00001b2000009947 */ /* 0x000fca0003800000 */
[----:B------:R-:W-:Y:S01]  /*2510*/  ISETP.GE.AND P0, PT, R121, UR4, PT ;  /* 0x0000000479007c0c */ /* 0x000fe2000bf06270 */
        /* <DEDUP_REMOVED lines=14> */
[----:B------:R-:W-:Y:S01]  /*2600*/  IADD3 R3, P6, R128, UR44, RZ ;  /* 0x0000002c80037c10 */ /* 0x000fe2000ffde0ff */
[----:B------:R-:W-:Y:S01]  /*2610*/  CS2R R62, SRZ ;  /* 0x00000000003e7805 */ /* 0x000fe2000001ff00 */
[----:B------:R-:W-:Y:S01]  /*2620*/  CS2R R34, SRZ ;  /* 0x0000000000227805 */ /* 0x000fe2000001ff00 */
[----:B------:R-:W-:Y:S01]  /*2630*/  CS2R R60, SRZ ;  /* 0x00000000003c7805 */ /* 0x000fe2000001ff00 */
[----:B------:R-:W-:Y:S01]  /*2640*/  IADD3.X R0, R86, UR6, RZ, P6, !PT ;  /* 0x0000000656007c10 */ /* 0x000fe2000b7fe4ff */
[----:B------:R-:W-:Y:S01]  /*2650*/  CS2R R38, SRZ ;  /* 0x0000000000267805 */ /* 0x000fe2000001ff00 */
[----:B------:R-:W-:Y:S01]  /*2660*/  IADD3 R5, P6, R126, UR42, RZ ;  /* 0x0000002a7e057c10 */ /* 0x000fe2000ffde0ff */
[----:B------:R-:W-:Y:S01]  /*2670*/  CS2R R58, SRZ ;  /* 0x00000000003a7805 */ /* 0x000fe2000001ff00 */
[----:B------:R-:W-:Y:S01]  /*2680*/  CS2R R32, SRZ ;  /* 0x0000000000207805 */ /* 0x000fe2000001ff00 */
[----:B------:R-:W-:Y:S01]  /*2690*/  CS2R R54, SRZ ;  /* 0x0000000000367805 */ /* 0x000fe2000001ff00 */
[----:B------:R-:W-:Y:S01]  /*26a0*/  IADD3.X R2, R85, UR5, RZ, P6, !PT ;  /* 0x0000000555027c10 */ /* 0x000fe2000b7fe4ff */
[----:B------:R-:W-:Y:S01]  /*26b0*/  CS2R R28, SRZ ;  /* 0x00000000001c7805 */ /* 0x000fe2000001ff00 */
        /* <DEDUP_REMOVED lines=32> */
.L_x_307:
[----:B------:R-:W-:Y:S05]  /*28c0*/  BSYNC B0 ;  /* 0x0000000000007941 */ /* 0x000fea0003800000 */
.L_x_306:
        /* <DEDUP_REMOVED lines=89> */
.L_x_310:
[----:B------:R-:W-:Y:S05]  /*2e60*/  BSYNC B0 ;  /* 0x0000000000007941 */ /* 0x000fea0003800000 */
.L_x_309:
        /* <DEDUP_REMOVED lines=56> */
.L_x_312:
[----:B------:R-:W-:Y:S05]  /*31f0*/  BSYNC B0 ;  /* 0x0000000000007941 */ /* 0x000fea0003800000 */
.L_x_311:
        /* <DEDUP_REMOVED lines=56> */
.L_x_314:
[----:B------:R-:W-:Y:S05]  /*3580*/  BSYNC B0 ;  /* 0x0000000000007941 */ /* 0x000fea0003800000 */
.L_x_313:
        /* <DEDUP_REMOVED lines=56> */
.L_x_316:
[----:B------:R-:W-:Y:S05]  /*3910*/  BSYNC B0 ;  /* 0x0000000000007941 */ /* 0x000fea0003800000 */
.L_x_315:
        /* <DEDUP_REMOVED lines=56> */
.L_x_318:
[----:B------:R-:W-:Y:S05]  /*3ca0*/  BSYNC B0 ;  /* 0x0000000000007941 */ /* 0x000fea0003800000 */
.L_x_317:
        /* <DEDUP_REMOVED lines=56> */
.L_x_305:
        /* <DEDUP_REMOVED lines=47> */
.L_x_320:
[----:B------:R-:W-:Y:S05]  /*4320*/  BSYNC B0 ;  /* 0x0000000000007941 */ /* 0x000fea0003800000 */
.L_x_319:
[----:B------:R-:W-:Y:S04]  /*4330*/  IADD3 R120, P6, R136, UR46, RZ ;  /* 0x0000002e88787c10 */ /* 0x000fe8000ffde0ff */
[----:B------:R-:W-:Y:S01]  /*4340*/  IADD3.X R90, R95, UR7, RZ, P6, !PT ;  /* 0x000000075f5a7c10 */ /* 0x000fe2000b7fe4ff */
        /* <DEDUP_REMOVED lines=29> */
[----:B------:R-:W-:Y:S01]  /*4520*/  IADD3 R143, P6, P0, R120, UR30, R115 ;  /* 0x0000001e788f7c10 */ /* 0x000fe2000f8de073 */
[----:B------:R-:W-:Y:S01]  /*4530*/  LDS.128 R72, [R106+0x6100] ;  /* 0x006100006a487984 */ /* 0x000fe20000000c00 */
[----:B------:R-:W-:Y:S01]  /*4540*/  P2R R144, PR, RZ, 0x2 ;  /* 0x00000002ff907803 */ /* 0x000fe20000000000 */
[----:B------:R-:W-:Y:S01]  /*4550*/  IMAD.MOV.U32 R41, RZ, RZ, R37 ;  /* 0x000000ffff297224 */ /* 0x000fe200078e0025 */
[----:B------:R-:W-:Y:S01]  /*4560*/  IADD3.X R142, R90, UR27, R101, P6, P0 ;  /* 0x0000001b5a8e7c10 */ /* 0x000fe2000b7e0465 */
[----:B------:R-:W-:Y:S01]  /*4570*/  IMAD.MOV.U32 R58, RZ, RZ, R53 ;  /* 0x000000ffff3a7224 */ /* 0x000fe200078e0035 */
[----:B------:R-:W-:Y:S02]  /*4580*/  ISETP.GE.AND P6, PT, R112, c[0x0][0x1d4], PT ;  /* 0x0000750070007a0c */ /* 0x000fe40003fc6270 */
[----:B------:R-:W-:Y:S01]  /*4590*/  MOV R43, R36 ;  /* 0x00000024002b7202 */ /* 0x000fe20000000f00 */
[----:B------:R-:W1:Y:S01]  /*45a0*/  LDS.128 R24, [R107+0x6100] ;  /* 0x006100006b187984 */ /* 0x000e620000000c00 */
[----:B------:R-:W-:Y:S09]  /*45b0*/  MOV R49, R52 ;  /* 0x0000003400317202 */ /* 0x000ff20000000f00 */
[----:B------:R-:W-:Y:S04]  /*45c0*/  @!P6 IADD3 R141, P1, P0, R120, UR30, R112 ;  /* 0x0000001e788dec10 */ /* 0x000fe8000f83e070 */
[----:B------:R-:W-:Y:S02]  /*45d0*/  @!P6 IADD3.X R140, R90, UR27, R98, P1, P0 ;  /* 0x0000001b5a8cec10 */ /* 0x000fe40008fe0462 */
[----:B------:R-:W-:Y:S02]  /*45e0*/  ISETP.NE.AND P1, PT, R144, RZ, PT ;  /* 0x000000ff9000720c */ /* 0x000fe40003f25270 */
[C---:B------:R-:W-:Y:S04]  /*45f0*/  LEA R144, P0, R143.reuse, c[0x0][0x1c8], 0x1 ;  /* 0x000072008f907a11 */ /* 0x040fe800078008ff */
[----:B------:R-:W-:Y:S02]  /*4600*/  LEA.HI.X R145, R143, c[0x0][0x1cc], R142, 0x1, P0 ;  /* 0x000073008f917a11 */ /* 0x000fe400000f0c8e */
[C---:B------:R-:W-:Y:S04]  /*4610*/  @!P6 LEA R142, P0, R141.reuse, c[0x0][0x1c8], 0x1 ;  /* 0x000072008d8eea11 */ /* 0x040fe800078008ff */
[----:B------:R-:W-:Y:S02]  /*4620*/  @!P6 LEA.HI.X R143, R141, c[0x0][0x1cc], R140, 0x1, P0 ;  /* 0x000073008d8fea11 */ /* 0x000fe400000f0c8c */
[----:B------:R-:W-:Y:S11]  /*4630*/  ISETP.GE.AND P0, PT, R18, c[0x0][0x27c], PT ;  /* 0x00009f0012007a0c */ /* 0x000ff60003f06270 */
[----:B------:R-:W-:Y:S02]  /*4640*/  @!UPT UIADD3 URZ, URZ, URZ, URZ ;  /* 0x0000003f3f3ff290 */ /* 0x000fe4000fffe03f */
[----:B-1----:R-:W-:Y:S01]  /*4650*/  @!P0 IMAD.MOV.U32 R44, RZ, RZ, R25 ;  /* 0x000000ffff2c8224 */ /* 0x002fe200078e0019 */
[--C-:B------:R-:W-:Y:S01]  /*4660*/  @!P0 SHF.R.U64 R57, R54, 0x10, R55.reuse ;  /* 0x0000001036398819 */ /* 0x100fe20000001237 */
[----:B------:R-:W-:Y:S01]  /*4670*/  @!P0 HADD2.F32 R45, -RZ, R43.H0_H0 ;  /* 0x2000002bff2d8230 */ /* 0x000fe20000004100 */
[----:B------:R-:W-:Y:S01]  /*4680*/  @!P0 IMAD.MOV.U32 R43, RZ, RZ, R24 ;  /* 0x000000ffff2b8224 */ /* 0x000fe200078e0018 */
[----:B------:R-:W-:Y:S01]  /*4690*/  @!P0 SHF.R.U32.HI R61, RZ, 0x10, R55 ;  /* 0x00000010ff3d8819 */ /* 0x000fe20000011637 */
[----:B------:R-:W-:Y:S01]  /*46a0*/  @!P0 HADD2.F32 R49, -RZ, R49.H0_H0 ;  /* 0x20000031ff318230 */ /* 0x000fe20000004100 */
[----:B------:R-:W-:Y:S01]  /*46b0*/  @!P0 MOV R55, R72 ;  /* 0x0000004800378202 */ /* 0x000fe20000000f00 */
[----:B------:R-:W-:Y:S01]  /*46c0*/  @!P0 HADD2.F32 R46, -RZ, R41.H0_H0 ;  /* 0x20000029ff2e8230 */ /* 0x000fe20000004100 */
[--C-:B------:R-:W-:Y:S01]  /*46d0*/  @!P0 SHF.R.U32.HI R56, RZ, 0x10, R53.reuse ;  /* 0x00000010ff388819 */ /* 0x100fe20000011635 */
[----:B------:R-:W-:Y:S01]  /*46e0*/  @!P0 HADD2.F32 R48, -RZ, R43.H0_H0 ;  /* 0x2000002bff308230 */ /* 0x000fe20000004100 */
[----:B------:R-:W-:Y:S01]  /*46f0*/  @!P0 SHF.R.U64 R50, R52, 0x10, R53 ;  /* 0x0000001034328819 */ /* 0x000fe20000001235 */
[--C-:B------:R-:W-:Y:S01]  /*4700*/  @!P0 HADD2.F32 R47, -RZ, R55.reuse.H0_H0 ;  /* 0x20000037ff2f8230 */ /* 0x100fe20000004100 */
[----:B------:R-:W-:Y:S01]  /*4710*/  MOV R53, R54 ;  /* 0x0000003600357202 */ /* 0x000fe20000000f00 */
[----:B------:R-:W-:Y:S01]  /*4720*/  @!P0 HADD2.F32 R41, -RZ, R44.H0_H0 ;  /* 0x2000002cff298230 */ /* 0x000fe20000004100 */
[C---:B------:R-:W-:Y:S01]  /*4730*/  @!P0 FMUL.FTZ R0, R48.reuse, R45 ;  /* 0x0000002d30008220 */ /* 0x040fe20000410000 */
[----:B------:R-:W-:Y:S01]  /*4740*/  @!P0 MOV R54, R73 ;  /* 0x0000004900368202 */ /* 0x000fe20000000f00 */
[C---:B------:R-:W-:Y:S01]  /*4750*/  @!P0 FMUL.FTZ R140, R47.reuse, R45 ;  /* 0x0000002d2f8c8220 */ /* 0x040fe20000410000 */
[--C-:B------:R-:W-:Y:S01]  /*4760*/  @!P0 SHF.R.U32.HI R40, RZ, 0x10, R37.reuse ;  /* 0x00000010ff288819 */ /* 0x100fe20000011625 */
[-C--:B------:R-:W-:Y:S01]  /*4770*/  @!P0 FFMA.FTZ R0, R47, R49.reuse, R0 ;  /* 0x000000312f008223 */ /* 0x080fe20000010000 */
[----:B------:R-:W-:Y:S01]  /*4780*/  @!P0 HADD2.F32 R52, -RZ, R58.H0_H0 ;  /* 0x2000003aff348230 */ /* 0x000fe20000004100 */
[----:B------:R-:W-:Y:S01]  /*4790*/  @!P0 FFMA.FTZ R140, R48, R49, -R140 ;  /* 0x00000031308c8223 */ /* 0x000fe2000001088c */
[----:B------:R-:W-:Y:S01]  /*47a0*/  @!P0 HADD2.F32 R51, -RZ, R54.H0_H0 ;  /* 0x20000036ff338230 */ /* 0x000fe20000004100 */
[-C--:B------:R-:W-:Y:S01]  /*47b0*/  @!P0 FMUL.FTZ R3, R41, R46.reuse ;  /* 0x0000002e29038220 */ /* 0x080fe20000410000 */
[----:B------:R-:W-:Y:S01]  /*47c0*/  @!P0 MOV R60, R75 ;  /* 0x0000004b003c8202 */ /* 0x000fe20000000f00 */
[----:B------:R-:W-:Y:S01]  /*47d0*/  @!P0 HADD2.F32 R40, -RZ, R40.H0_H0 ;  /* 0x20000028ff288230 */ /* 0x000fe20000004100 */
[----:B------:R-:W-:Y:S01]  /*47e0*/  @!P0 SHF.R.U64 R42, R36, 0x10, R37 ;  /* 0x00000010242a8819 */ /* 0x000fe20000001225 */
[----:B------:R-:W-:Y:S01]  /*47f0*/  @!P0 FMUL.FTZ R141, R51, R46 ;  /* 0x0000002e338d8220 */ /* 0x000fe20000410000 */
[----:B------:R-:W-:Y:S01]  /*4800*/  @!P0 HADD2.F32 R49, -RZ, R54.H1_H1 ;  /* 0x30000036ff318230 */ /* 0x000fe20000004100 */
[----:B------:R-:W-:Y:S01]  /*4810*/  IMAD.MOV.U32 R36, RZ, RZ, R39 ;  /* 0x000000ffff247224 */ /* 0x000fe200078e0027 */
[----:B------:R-:W-:Y:S01]  /*4820*/  @!P0 HADD2.F32 R54, -RZ, R56.H0_H0 ;  /* 0x20000038ff368230 */ /* 0x000fe20000004100 */
[----:B------:R-:W-:Y:S01]  /*4830*/  @!P0 FFMA.FTZ R141, R41, R52, -R141 ;  /* 0x00000034298d8223 */ /* 0x000fe2000001088d */
[----:B------:R-:W-:Y:S01]  /*4840*/  @!P0 HADD2.F32 R41, -RZ, R44.H1_H1 ;  /* 0x3000002cff298230 */ /* 0x000fe20000004100 */
[----:B------:R-:W-:Y:S01]  /*4850*/  @!P0 FMUL.FTZ R146, R49, R40 ;  /* 0x0000002831928220 */ /* 0x000fe20000410000 */
[----:B------:R-:W-:Y:S01]  /*4860*/  @!P0 HADD2.F32 R47, -RZ, R55.H1_H1 ;  /* 0x30000037ff2f8230 */ /* 0x000fe20000004100 */
[----:B------:R-:W-:Y:S01]  /*4870*/  @!P0 MOV R56, R74 ;  /* 0x0000004a00388202 */ /* 0x000fe20000000f00 */
[----:B------:R-:W-:Y:S01]  /*4880*/  @!P0 HADD2.F32 R42, -RZ, R42.H0_H0 ;  /* 0x2000002aff2a8230 */ /* 0x000fe20000004100 */
[C---:B------:R-:W-:Y:S01]  /*4890*/  @!P0 FMUL.FTZ R4, R41.reuse, R40 ;  /* 0x0000002829048220 */ /* 0x040fe20000410000 */
[----:B------:R-:W-:Y:S01]  /*48a0*/  @!P0 HADD2.F32 R50, -RZ, R50.H0_H0 ;  /* 0x20000032ff328230 */ /* 0x000fe20000004100 */
[----:B------:R-:W-:Y:S01]  /*48b0*/  @!P0 FFMA.FTZ R146, R41, R54, -R146 ;  /* 0x0000003629928223 */ /* 0x000fe20000010892 */
[----:B------:R-:W-:Y:S01]  /*48c0*/  @!P0 HADD2.F32 R43, -RZ, R43.H1_H1 ;  /* 0x3000002bff2b8230 */ /* 0x000fe20000004100 */
[----:B------:R-:W-:Y:S01]  /*48d0*/  @!P0 IMAD.MOV.U32 R41, RZ, RZ, R26 ;  /* 0x000000ffff298224 */ /* 0x000fe200078e001a */
[----:B------:R-:W-:Y:S01]  /*48e0*/  MOV R37, R38 ;  /* 0x0000002600257202 */ /* 0x000fe20000000f00 */
[-C--:B------:R-:W-:Y:S01]  /*48f0*/  @!P0 FMUL.FTZ R147, R47, R42.reuse ;  /* 0x0000002a2f938220 */ /* 0x080fe20000410000 */
[----:B------:R-:W-:Y:S01]  /*4900*/  @!P0 SHF.R.U64 R38, R38, 0x10, R39 ;  /* 0x0000001026268819 */ /* 0x000fe20000001227 */
[C---:B------:R-:W-:Y:S01]  /*4910*/  @!P0 FMUL.FTZ R2, R43.reuse, R42 ;  /* 0x0000002a2b028220 */ /* 0x040fe20000410000 */
        /* <DEDUP_REMOVED lines=13> */
[----:B------:R-:W-:Y:S01]  /*49f0*/  @!P0 FMUL.FTZ R148, R55, R43 ;  /* 0x0000002b37948220 */ /* 0x000fe20000410000 */
        /* <DEDUP_REMOVED lines=42> */
.L_x_322:
[----:B------:R-:W-:Y:S05]  /*4ca0*/  BSYNC B0 ;  /* 0x0000000000007941 */ /* 0x000fea0003800000 */
.L_x_321:
[----:B------:R-:W-:Y:S01]  /*4cb0*/  ISETP.GE.AND P0, PT, R13, c[0x0][0x1d4], PT ;  /* 0x000075000d007a0c */ /* 0x000fe20003f06270 */
[----:B------:R-:W-:Y:S01]  /*4cc0*/  @!UPT UIADD3 URZ, URZ, URZ, URZ ;  /* 0x0000003f3f3ff290 */ /* 0x000fe2000fffe03f */
[----:B------:R-:W-:Y:S11]  /*4cd0*/  BSSY B0, `(.L_x_323) ;  /* 0x0000073000007945 */ /* 0x000ff60003800000 */
[----:B------:R-:W-:-:S05]  /*4ce0*/  @P0 BRA `(.L_x_324) ;  /* 0x0000071000000947 */ /* 0x000fca0003800000 */
[----:B------:R-:W-:Y:S01]  /*4cf0*/  IADD3 R61, P6, P0, R120, UR30, R114 ;  /* 0x0000001e783d7c10 */ /* 0x000fe2000f8de072 */
[----:B------:R-:W2:Y:S01]  /*4d00*/  LDS.128 R56, [R104+0x6100] ;  /* 0x0061000068387984 */ /* 0x000ea20000000c00 */
[----:B------:R-:W-:Y:S02]  /*4d10*/  P2R R60, PR, RZ, 0x2 ;  /* 0x00000002ff3c7803 */ /* 0x000fe40000000000 */
[----:B------:R-:W-:Y:S02]  /*4d20*/  IADD3.X R54, R90, UR27, R100, P6, P0 ;  /* 0x0000001b5a367c10 */ /* 0x000fe4000b7e0464 */
[----:B------:R-:W-:Y:S03]  /*4d30*/  ISETP.GE.AND P6, PT, R109, c[0x0][0x1d4], PT ;  /* 0x000075006d007a0c */ /* 0x000fe60003fc6270 */
[----:B-1----:R-:W1:Y:S10]  /*4d40*/  LDS.128 R24, [R105+0x6100] ;  /* 0x0061000069187984 */ /* 0x002e740000000c00 */
        /* <DEDUP_REMOVED lines=9> */
[----:B--2---:R-:W-:Y:S01]  /*4de0*/  @!P0 MOV R41, R56 ;  /* 0x0000003800298202 */ /* 0x004fe20000000f00 */
[----:B------:R-:W-:Y:S01]  /*4df0*/  @!P0 HADD2.F32 R38, -RZ, R35.H1_H1 ;  /* 0x30000023ff268230 */ /* 0x000fe20000004100 */
[----:B------:R-:W-:Y:S01]  /*4e00*/  @!P0 SHF.R.U64 R30, R30, 0x10, R31 ;  /* 0x000000101e1e8819 */ /* 0x000fe2000000121f */
[----:B------:R-:W-:Y:S01]  /*4e10*/  @!P0 HADD2.F32 R40, -RZ, R77.H1_H1 ;  /* 0x3000004dff288230 */ /* 0x000fe20000004100 */
[----:B------:R-:W-:Y:S01]  /*4e20*/  @!P0 SHF.R.U64 R36, R28, 0x10, R29 ;  /* 0x000000101c248819 */ /* 0x000fe2000000121d */
[--C-:B------:R-:W-:Y:S01]  /*4e30*/  @!P0 HADD2.F32 R39, -RZ, R41.reuse.H0_H0 ;  /* 0x20000029ff278230 */ /* 0x100fe20000004100 */
[----:B------:R-:W-:Y:S01]  /*4e40*/  @!P0 SHF.R.U32.HI R28, RZ, 0x10, R31 ;  /* 0x00000010ff1c8819 */ /* 0x000fe2000001161f */
[----:B-1----:R-:W-:Y:S01]  /*4e50*/  @!P0 IMAD.MOV.U32 R31, RZ, RZ, R24 ;  /* 0x000000ffff1f8224 */ /* 0x002fe200078e0018 */
[----:B------:R-:W-:Y:S01]  /*4e60*/  @!P0 MOV R43, R57 ;  /* 0x00000039002b8202 */ /* 0x000fe20000000f00 */
[----:B------:R-:W-:Y:S01]  /*4e70*/  @!P0 HADD2.F32 R41, -RZ, R41.H1_H1 ;  /* 0x30000029ff298230 */ /* 0x000fe20000004100 */
[----:B------:R-:W-:Y:S01]  /*4e80*/  @!P0 FMUL.FTZ R52, R39, R38 ;  /* 0x0000002627348220 */ /* 0x000fe20000410000 */
[----:B------:R-:W-:Y:S01]  /*4e90*/  @!P0 SHF.R.U32.HI R29, RZ, 0x10, R29 ;  /* 0x00000010ff1d8819 */ /* 0x000fe2000001161d */
[--C-:B------:R-:W-:Y:S01]  /*4ea0*/  @!P0 HADD2.F32 R37, -RZ, R31.reuse.H0_H0 ;  /* 0x2000001fff258230 */ /* 0x100fe20000004100 */
[----:B------:R-:W-:Y:S01]  /*4eb0*/  @!P0 MOV R45, R59 ;  /* 0x0000003b002d8202 */ /* 0x000fe20000000f00 */
[----:B------:R-:W-:Y:S01]  /*4ec0*/  @!P0 HADD2.F32 R31, -RZ, R31.H1_H1 ;  /* 0x3000001fff1f8230 */ /* 0x000fe20000004100 */
[----:B------:R-:W-:Y:S01]  /*4ed0*/  @!P0 MOV R47, R58 ;  /* 0x0000003a002f8202 */ /* 0x000fe20000000f00 */
[----:B------:R-:W-:Y:S01]  /*4ee0*/  @!P0 HADD2.F32 R36, -RZ, R36.H0_H0 ;  /* 0x20000024ff248230 */ /* 0x000fe20000004100 */
[C---:B------:R-:W-:Y:S01]  /*4ef0*/  @!P0 FMUL.FTZ R0, R37.reuse, R38 ;  /* 0x0000002625008220 */ /* 0x040fe20000410000 */
[----:B------:R-:W-:Y:S01]  /*4f00*/  @!P0 SHF.R.U64 R42, R68, 0x10, R69 ;  /* 0x00000010442a8819 */ /* 0x000fe20000001245 */
[----:B------:R-:W-:Y:S01]  /*4f10*/  @!P0 FFMA.FTZ R52, R37, R40, -R52 ;  /* 0x0000002825348223 */ /* 0x000fe20000010834 */
[----:B------:R-:W-:Y:S01]  /*4f20*/  @!P0 HADD2.F32 R50, -RZ, R45.H1_H1 ;  /* 0x3000002dff328230 */ /* 0x000fe20000004100 */
[----:B------:R-:W-:Y:S01]  /*4f30*/  @!P0 IMAD.MOV.U32 R37, RZ, RZ, R25 ;  /* 0x000000ffff258224 */ /* 0x000fe200078e0019 */
[----:B------:R-:W-:Y:S01]  /*4f40*/  @!P0 SHF.R.U32.HI R44, RZ, 0x10, R69 ;  /* 0x00000010ff2c8819 */ /* 0x000fe20000011645 */
[----:B------:R-:W-:Y:S01]  /*4f50*/  @!P0 FMUL.FTZ R73, R41, R36 ;  /* 0x0000002429498220 */ /* 0x000fe20000410000 */
[----:B------:R-:W-:Y:S01]  /*4f60*/  @!P0 HADD2.F32 R42, -RZ, R42.H0_H0 ;  /* 0x2000002aff2a8230 */ /* 0x000fe20000004100 */
[----:B------:R-:W-:Y:S01]  /*4f70*/  @!P0 FFMA.FTZ R0, R39, R40, R0 ;  /* 0x0000002827008223 */ /* 0x000fe20000010000 */
[--C-:B------:R-:W-:Y:S01]  /*4f80*/  @!P0 HADD2.F32 R40, -RZ, R43.reuse.H0_H0 ;  /* 0x2000002bff288230 */ /* 0x100fe20000004100 */
[C---:B------:R-:W-:Y:S01]  /*4f90*/  @!P0 FMUL.FTZ R2, R31.reuse, R36 ;  /* 0x000000241f028220 */ /* 0x040fe20000410000 */
[----:B------:R-:W-:Y:S01]  /*4fa0*/  @!P0 HADD2.F32 R43, -RZ, R43.H1_H1 ;  /* 0x3000002bff2b8230 */ /* 0x000fe20000004100 */
[-C--:B------:R-:W-:Y:S01]  /*4fb0*/  @!P0 FFMA.FTZ R73, R31, R42.reuse, -R73 ;  /* 0x0000002a1f498223 */ /* 0x080fe20000010849 */
[----:B------:R-:W-:Y:S01]  /*4fc0*/  @!P0 HADD2.F32 R36, -RZ, R29.H0_H0 ;  /* 0x2000001dff248230 */ /* 0x000fe20000004100 */
[----:B------:R-:W-:Y:S01]  /*4fd0*/  @!P0 FFMA.FTZ R2, R41, R42, R2 ;  /* 0x0000002a29028223 */ /* 0x000fe20000010002 */
[----:B------:R-:W-:Y:S01]  /*4fe0*/  @!P0 HADD2.F32 R44, -RZ, R44.H0_H0 ;  /* 0x2000002cff2c8230 */ /* 0x000fe20000004100 */
[----:B------:R-:W-:Y:S01]  /*4ff0*/  @!P0 SHF.R.U32.HI R53, RZ, 0x10, R71 ;  /* 0x00000010ff358819 */ /* 0x000fe20000011647 */
[----:B------:R-:W-:Y:S01]  /*5000*/  @!P0 HADD2.F32 R29, -RZ, R37.H1_H1 ;  /* 0x30000025ff1d8230 */ /* 0x000fe20000004100 */
[----:B------:R-:W-:Y:S01]  /*5010*/  @!P0 FMUL.FTZ R75, R43, R36 ;  /* 0x000000242b4b8220 */ /* 0x000fe20000410000 */
[----:B------:R-:W-:Y:S01]  /*5020*/  @!P0 HADD2.F32 R31, -RZ, R35.H0_H0 ;  /* 0x20000023ff1f8230 */ /* 0x000fe20000004100 */
[----:B------:R-:W-:Y:S01]  /*5030*/  @!P0 IMAD.MOV.U32 R35, RZ, RZ, R27 ;  /* 0x000000ffff238224 */ /* 0x000fe200078e001b */
[----:B------:R-:W-:Y:S01]  /*5040*/  @!P0 F2FP.PACK_AB R52, R73, R52 ;  /* 0x000000344934823e */ /* 0x000fe200000000ff */
[C---:B------:R-:W-:Y:S01]  /*5050*/  @!P0 FMUL.FTZ R4, R29.reuse, R36 ;  /* 0x000000241d048220 */ /* 0x040fe20000410000 */
[----:B------:R-:W-:Y:S01]  /*5060*/  @!P0 HADD2.F32 R38, -RZ, R37.H0_H0 ;  /* 0x20000025ff268230 */ /* 0x000fe20000004100 */
        /* <DEDUP_REMOVED lines=15> */
[----:B------:R-:W-:Y:S01]  /*5160*/  @!P0 MOV R24, R52 ;  /* 0x0000003400188202 */ /* 0x000fe20000000f00 */
[-C--:B------:R-:W-:Y:S01]  /*5170*/  @!P0 FMUL.FTZ R74, R48, R31.reuse ;  /* 0x0000001f304a8220 */ /* 0x080fe20000410000 */
[----:B------:R-:W-:Y:S01]  /*5180*/  @!P0 F2FP.PACK_AB R52, R2, R0 ;  /* 0x000000000234823e */ /* 0x000fe200000000ff */
[----:B------:R-:W-:Y:S01]  /*5190*/  @!P0 FMUL.FTZ R7, R36, R31 ;  /* 0x0000001f24078220 */ /* 0x000fe20000410000 */
[----:B------:R-:W-:Y:S02]  /*51a0*/  @!P0 HADD2.F32 R47, -RZ, R47.H1_H1 ;  /* 0x3000002fff2f8230 */ /* 0x000fe40000004100 */
        /* <DEDUP_REMOVED lines=37> */
.L_x_324:
[----:B------:R-:W-:Y:S05]  /*5400*/  BSYNC B0 ;  /* 0x0000000000007941 */ /* 0x000fea0003800000 */
.L_x_323:
[----:B------:R-:W-:Y:S11]  /*5410*/  ISETP.GE.AND P0, PT, R12, c[0x0][0x1d4], PT ;  /* 0x000075000c007a0c */ /* 0x000ff60003f06270 */
[----:B------:R-:W-:Y:S02]  /*5420*/  @!UPT UIADD3 URZ, URZ, URZ, URZ ;  /* 0x0000003f3f3ff290 */ /* 0x000fe4000fffe03f */
[----:B------:R-:W-:-:S05]  /*5430*/  @P0 BRA `(.L_x_308) ;  /* 0x0000088000000947 */ /* 0x000fca0003800000 */
[----:B-1----:R-:W-:Y:S01]  /*5440*/  LDS.128 R52, [R102+0x6100] ;  /* 0x0061000066347984 */ /* 0x002fe20000000c00 */
[----:B------:R-:W-:Y:S04]  /*5450*/  IADD3 R56, P6, P0, R120, UR30, R113 ;  /* 0x0000001e78387c10 */ /* 0x000fe8000f8de071 */
[----:B------:R-:W-:Y:S02]  /*5460*/  IADD3.X R49, R90, UR27, R99, P6, P0 ;  /* 0x0000001b5a317c10 */ /* 0x000fe4000b7e0463 */
[----:B------:R-:W-:Y:S01]  /*5470*/  ISETP.GE.AND P0, PT, R12, c[0x0][0x27c], PT ;  /* 0x00009f000c007a0c */ /* 0x000fe20003f06270 */
[----:B------:R-:W1:Y:S01]  /*5480*/  LDS.128 R24, [R103+0x6100] ;  /* 0x0061000067187984 */ /* 0x000e620000000c00 */
[C---:B------:R-:W-:Y:S04]  /*5490*/  LEA R58, P6, R56.reuse, c[0x0][0x1c8], 0x1 ;  /* 0x00007200383a7a11 */ /* 0x040fe800078c08ff */
[----:B------:R-:W-:Y:S02]  /*54a0*/  LEA.HI.X R59, R56, c[0x0][0x1cc], R49, 0x1, P6 ;  /* 0x00007300383b7a11 */ /* 0x000fe400030f0c31 */
[----:B------:R-:W-:Y:S05]  /*54b0*/  ISETP.GE.AND P6, PT, R108, c[0x0][0x1d4], PT ;  /* 0x000075006c007a0c */ /* 0x000fea0003fc6270 */
[----:B------:R-:W-:Y:S01]  /*54c0*/  @!P0 SHF.R.U32.HI R28, RZ, 0x10, R21 ;  /* 0x00000010ff1c8819 */ /* 0x000fe20000011615 */
[----:B------:R-:W-:Y:S01]  /*54d0*/  @!P0 HADD2.F32 R29, -RZ, R33.H1_H1 ;  /* 0x30000021ff1d8230 */ /* 0x000fe20000004100 */
[----:B------:R-:W-:Y:S01]  /*54e0*/  @!P0 SHF.R.U64 R22, R22, 0x10, R23 ;  /* 0x0000001016168819 */ /* 0x000fe20000001217 */
[--C-:B------:R-:W-:Y:S01]  /*54f0*/  @!P0 HADD2.F32 R39, -RZ, R63.reuse.H1_H1 ;  /* 0x3000003fff278230 */ /* 0x100fe20000004100 */
[----:B------:R-:W-:Y:S01]  /*5500*/  @!P0 SHF.R.U64 R21, R20, 0x10, R21 ;  /* 0x0000001014158819 */ /* 0x000fe20000001215 */
[----:B------:R-:W-:Y:S01]  /*5510*/  @!P0 HADD2.F32 R28, -RZ, R28.H0_H0 ;  /* 0x2000001cff1c8230 */ /* 0x000fe20000004100 */
[----:B------:R-:W-:Y:S01]  /*5520*/  @!P0 SHF.R.U32.HI R20, RZ, 0x10, R23 ;  /* 0x00000010ff148819 */ /* 0x000fe20000011617 */
[----:B------:R-:W-:Y:S01]  /*5530*/  @!P0 HADD2.F32 R35, -RZ, R63.H0_H0 ;  /* 0x2000003fff238230 */ /* 0x000fe20000004100 */
[--C-:B------:R-:W-:Y:S01]  /*5540*/  @!P0 SHF.R.U32.HI R40, RZ, 0x10, R65.reuse ;  /* 0x00000010ff288819 */ /* 0x100fe20000011641 */
[--C-:B------:R-:W-:Y:S01]  /*5550*/  @!P0 HADD2.F32 R45, -RZ, R62.reuse.H1_H1 ;  /* 0x3000003eff2d8230 */ /* 0x100fe20000004100 */
[----:B------:R-:W-:Y:S01]  /*5560*/  @!P0 SHF.R.U64 R36, R64, 0x10, R65 ;  /* 0x0000001040248819 */ /* 0x000fe20000001241 */
        /* <DEDUP_REMOVED lines=11> */
[--C-:B------:R-:W-:Y:S01]  /*5620*/  @!P0 HADD2.F32 R30, -RZ, R23.reuse.H0_H0 ;  /* 0x20000017ff1e8230 */ /* 0x100fe20000004100 */
[----:B------:R-:W-:Y:S01]  /*5630*/  @!P0 MOV R42, R55 ;  /* 0x00000037002a8202 */ /* 0x000fe20000000f00 */
[--C-:B------:R-:W-:Y:S01]  /*5640*/  @!P0 HADD2.F32 R41, -RZ, R34.reuse.H1_H1 ;  /* 0x30000022ff298230 */ /* 0x100fe20000004100 */
[----:B------:R-:W-:Y:S01]  /*5650*/  @!P0 MOV R43, R54 ;  /* 0x00000036002b8202 */ /* 0x000fe20000000f00 */
[----:B------:R-:W-:Y:S01]  /*5660*/  @!P0 HADD2.F32 R38, -RZ, R34.H0_H0 ;  /* 0x20000022ff268230 */ /* 0x000fe20000004100 */
[-C--:B------:R-:W-:Y:S01]  /*5670*/  @!P0 FMUL.FTZ R3, R30, R29.reuse ;  /* 0x0000001d1e038220 */ /* 0x080fe20000410000 */
[----:B------:R-:W-:Y:S01]  /*5680*/  @!P0 HADD2.F32 R23, -RZ, R23.H1_H1 ;  /* 0x30000017ff178230 */ /* 0x000fe20000004100 */
[----:B------:R-:W-:Y:S01]  /*5690*/  @!P0 FMUL.FTZ R56, R41, R28 ;  /* 0x0000001c29388220 */ /* 0x000fe20000410000 */
[----:B------:R-:W-:Y:S01]  /*56a0*/  @!P0 HADD2.F32 R34, -RZ, R37.H0_H0 ;  /* 0x20000025ff228230 */ /* 0x000fe20000004100 */
[----:B------:R-:W-:Y:S01]  /*56b0*/  @!P0 FMUL.FTZ R49, R38, R29 ;  /* 0x0000001d26318220 */ /* 0x000fe20000410000 */
[----:B------:R-:W-:Y:S01]  /*56c0*/  @!P0 MOV R29, R24 ;  /* 0x00000018001d8202 */ /* 0x000fe20000000f00 */
[C---:B------:R-:W-:Y:S01]  /*56d0*/  @!P0 FMUL.FTZ R4, R23.reuse, R28 ;  /* 0x0000001c17048220 */ /* 0x040fe20000410000 */
[----:B------:R-:W-:Y:S01]  /*56e0*/  @!P0 HADD2.F32 R28, -RZ, R21.H0_H0 ;  /* 0x20000015ff1c8230 */ /* 0x000fe20000004100 */
[----:B------:R-:W-:Y:S01]  /*56f0*/  @!P0 FFMA.FTZ R56, R23, R40, -R56 ;  /* 0x0000002817388223 */ /* 0x000fe20000010838 */
[----:B------:R-:W-:Y:S01]  /*5700*/  @!P0 HADD2.F32 R23, -RZ, R33.H0_H0 ;  /* 0x20000021ff178230 */ /* 0x000fe20000004100 */
[----:B------:R-:W-:Y:S01]  /*5710*/  @!P0 FFMA.FTZ R49, R30, R39, -R49 ;  /* 0x000000271e318223 */ /* 0x000fe20000010831 */
[----:B------:R-:W-:Y:S02]  /*5720*/  @!P0 HADD2.F32 R37, -RZ, R37.H1_H1 ;  /* 0x30000025ff258230 */ /* 0x000fe40000004100 */
[--C-:B------:R-:W-:Y:S01]  /*5730*/  @!P0 HADD2.F32 R30, -RZ, R29.reuse.H0_H0 ;  /* 0x2000001dff1e8230 */ /* 0x100fe20000004100 */
[-C--:B------:R-:W-:Y:S01]  /*5740*/  @!P0 FMUL.FTZ R51, R34, R23.reuse ;  /* 0x0000001722338220 */ /* 0x080fe20000410000 */
[----:B------:R-:W-:Y:S01]  /*5750*/  @!P0 HADD2.F32 R21, -RZ, R29.H1_H1 ;  /* 0x3000001dff158230 */ /* 0x000fe20000004100 */
[----:B------:R-:W-:Y:S01]  /*5760*/  @!P0 FMUL.FTZ R60, R37, R28 ;  /* 0x0000001c253c8220 */ /* 0x000fe20000410000 */
[----:B------:R-:W-:Y:S01]  /*5770*/  @!P0 MOV R29, R26 ;  /* 0x0000001a001d8202 */ /* 0x000fe20000000f00 */
[----:B------:R-:W-:Y:S01]  /*5780*/  @!P0 FMUL.FTZ R0, R30, R23 ;  /* 0x000000171e008220 */ /* 0x000fe20000410000 */
[----:B------:R-:W-:Y:S01]  /*5790*/  @!P0 F2FP.PACK_AB R49, R56, R49 ;  /* 0x000000313831823e */ /* 0x000fe200000000ff */
[----:B------:R-:W-:Y:S01]  /*57a0*/  @!P0 IMAD.MOV.U32 R23, RZ, RZ, R27 ;  /* 0x000000ffff178224 */ /* 0x000fe200078e001b */
[----:B------:R-:W-:Y:S01]  /*57b0*/  @!P0 HADD2.F32 R48, -RZ, R42.H0_H0 ;  /* 0x2000002aff308230 */ /* 0x000fe20000004100 */
[----:B------:R-:W-:Y:S01]  /*57c0*/  @!P0 FFMA.FTZ R51, R30, R35, -R51 ;  /* 0x000000231e338223 */ /* 0x000fe20000010833 */
[----:B------:R-:W-:Y:S01]  /*57d0*/  @!P0 MOV R25, R49 ;  /* 0x0000003100198202 */ /* 0x000fe20000000f00 */
[C---:B------:R-:W-:Y:S01]  /*57e0*/  @!P0 FMUL.FTZ R2, R21.reuse, R28 ;  /* 0x0000001c15028220 */ /* 0x040fe20000410000 */
[----:B------:R-:W-:Y:S01]  /*57f0*/  @!P0 HADD2.F32 R31, -RZ, R29.H0_H0 ;  /* 0x2000001dff1f8230 */ /* 0x000fe20000004100 */
[-C--:B------:R-:W-:Y:S01]  /*5800*/  @!P0 FFMA.FTZ R60, R21, R36.reuse, -R60 ;  /* 0x00000024153c8223 */ /* 0x080fe2000001083c */
[--C-:B------:R-:W-:Y:S01]  /*5810*/  @!P0 HADD2.F32 R21, -RZ, R32.reuse.H0_H0 ;  /* 0x20000020ff158230 */ /* 0x100fe20000004100 */
[----:B------:R-:W-:Y:S01]  /*5820*/  @!P0 FFMA.FTZ R0, R34, R35, R0 ;  /* 0x0000002322008223 */ /* 0x000fe20000010000 */
[----:B------:R-:W-:Y:S01]  /*5830*/  @!P0 HADD2.F32 R28, -RZ, R32.H1_H1 ;  /* 0x30000020ff1c8230 */ /* 0x000fe20000004100 */
[----:B------:R-:W-:Y:S01]  /*5840*/  @!P0 FFMA.FTZ R2, R37, R36, R2 ;  /* 0x0000002425028223 */ /* 0x000fe20000010002 */
[----:B------:R-:W-:Y:S01]  /*5850*/  @!P0 HADD2.F32 R30, -RZ, R22.H0_H0 ;  /* 0x20000016ff1e8230 */ /* 0x000fe20000004100 */
[----:B------:R-:W-:Y:S01]  /*5860*/  @!P0 FMUL.FTZ R68, R48, R21 ;  /* 0x0000001530448220 */ /* 0x000fe20000410000 */
[----:B------:R-:W-:Y:S01]  /*5870*/  @!P0 HADD2.F32 R47, -RZ, R42.H1_H1 ;  /* 0x3000002aff2f8230 */ /* 0x000fe20000004100 */
[----:B------:R-:W-:Y:S01]  /*5880*/  @!P0 FMUL.FTZ R5, R31, R28 ;  /* 0x0000001c1f058220 */ /* 0x000fe20000410000 */
[--C-:B------:R-:W-:Y:S01]  /*5890*/  @!P0 HADD2.F32 R42, -RZ, R43.reuse.H0_H0 ;  /* 0x2000002bff2a8230 */ /* 0x100fe20000004100 */
[----:B------:R-:W-:Y:S01]  /*58a0*/  @!P0 FFMA.FTZ R3, R38, R39, R3 ;  /* 0x0000002726038223 */ /* 0x000fe20000010003 */
[----:B------:R-:W-:Y:S01]  /*58b0*/  @!P0 HADD2.F32 R43, -RZ, R43.H1_H1 ;  /* 0x3000002bff2b8230 */ /* 0x000fe20000004100 */
[----:B------:R-:W-:Y:S01]  /*58c0*/  @!P0 FMUL.FTZ R57, R47, R20 ;  /* 0x000000142f398220 */ /* 0x000fe20000410000 */
[--C-:B------:R-:W-:Y:S01]  /*58d0*/  @!P0 HADD2.F32 R22, -RZ, R23.reuse.H0_H0 ;  /* 0x20000017ff168230 */ /* 0x100fe20000004100 */
[----:B------:R-:W-:Y:S01]  /*58e0*/  @!P0 FMUL.FTZ R70, R42, R28 ;  /* 0x0000001c2a468220 */ /* 0x000fe20000410000 */
[----:B------:R-:W-:Y:S01]  /*58f0*/  @!P0 HADD2.F32 R23, -RZ, R23.H1_H1 ;  /* 0x30000017ff178230 */ /* 0x000fe20000004100 */
[----:B------:R-:W-:Y:S01]  /*5900*/  @!P0 FMUL.FTZ R61, R43, R30 ;  /* 0x0000001e2b3d8220 */ /* 0x000fe20000410000 */
[----:B------:R-:W-:Y:S01]  /*5910*/  @!P0 HADD2.F32 R29, -RZ, R29.H1_H1 ;  /* 0x3000001dff1d8230 */ /* 0x000fe20000004100 */
[----:B------:R-:W-:Y:S01]  /*5920*/  @!P0 FFMA.FTZ R68, R22, R45, -R68 ;  /* 0x0000002d16448223 */ /* 0x000fe20000010844 */
[----:B------:R-:W-:Y:S01]  /*5930*/  @!P0 F2FP.PACK_AB R60, R60, R51 ;  /* 0x000000333c3c823e */ /* 0x000fe200000000ff */
[----:B------:R-:W-:Y:S01]  /*5940*/  @!P0 FFMA.FTZ R57, R23, R50, -R57 ;  /* 0x0000003217398223 */ /* 0x000fe20000010839 */
[----:B------:R-:W-:Y:S01]  /*5950*/  @!P0 F2FP.PACK_AB R49, R2, R0 ;  /* 0x000000000231823e */ /* 0x000fe200000000ff */
[----:B------:R-:W-:Y:S02]  /*5960*/  @!P0 FFMA.FTZ R70, R31, R44, -R70 ;  /* 0x0000002c1f468223 */ /* 0x000fe40000010846 */
[----:B------:R-:W-:Y:S01]  /*5970*/  @!P0 FFMA.FTZ R61, R29, R46, -R61 ;  /* 0x0000002e1d3d8223 */ /* 0x000fe2000001083d */
[----:B------:R-:W-:Y:S01]  /*5980*/  @!P0 F2FP.PACK_AB R57, R57, R68 ;  /* 0x000000443939823e */ /* 0x000fe200000000ff */
[----:B------:R-:W-:Y:S02]  /*5990*/  @!P0 IMAD.MOV.U32 R24, RZ, RZ, R60 ;  /* 0x000000ffff188224 */ /* 0x000fe400078e003c */
[----:B------:R-:W-:Y:S01]  /*59a0*/  @!P0 FMUL.FTZ R6, R29, R30 ;  /* 0x0000001e1d068220 */ /* 0x000fe20000410000 */
[----:B------:R-:W-:Y:S01]  /*59b0*/  @!P0 F2FP.PACK_AB R70, R61, R70 ;  /* 0x000000463d46823e */ /* 0x000fe200000000ff */
[----:B------:R-:W-:Y:S01]  /*59c0*/  @!P0 FFMA.FTZ R4, R41, R40, R4 ;  /* 0x0000002829048223 */ /* 0x000fe20000010004 */
[----:B------:R-:W-:Y:S01]  /*59d0*/  @!P0 MOV R27, R57 ;  /* 0x00000039001b8202 */ /* 0x000fe20000000f00 */
[----:B------:R-:W-:Y:S01]  /*59e0*/  @!P0 FMUL.FTZ R7, R22, R21 ;  /* 0x0000001516078220 */ /* 0x000fe20000410000 */
[----:B------:R-:W-:Y:S01]  /*59f0*/  @!P0 MOV R26, R70 ;  /* 0x00000046001a8202 */ /* 0x000fe20000000f00 */
[----:B------:R-:W-:Y:S01]  /*5a00*/  @!P0 FFMA.FTZ R5, R42, R44, R5 ;  /* 0x0000002c2a058223 */ /* 0x000fe20000010005 */
[----:B------:R-:W-:Y:S01]  /*5a10*/  @!P0 F2FP.PACK_AB R56, R4, R3 ;  /* 0x000000030438823e */ /* 0x000fe200000000ff */
[----:B------:R-:W-:Y:S02]  /*5a20*/  @!P0 FMUL.FTZ R8, R23, R20 ;  /* 0x0000001417088220 */ /* 0x000fe40000410000 */
[----:B------:R1:W-:Y:S01]  /*5a30*/  STG.E.128 [R58.64], R24 ;  /* 0x000000183a007986 */ /* 0x0003e2000c101d1c */
[----:B------:R-:W-:Y:S01]  /*5a40*/  @!P0 MOV R53, R56 ;  /* 0x0000003800358202 */ /* 0x000fe20000000f00 */
[----:B------:R-:W-:Y:S02]  /*5a50*/  @!P0 FFMA.FTZ R6, R43, R46, R6 ;  /* 0x0000002e2b068223 */ /* 0x000fe40000010006 */
        /* <DEDUP_REMOVED lines=8> */
[----:B------:R-:W-:Y:S04]  /*5ae0*/  IADD3 R120, P6, P0, R120, UR30, R108 ;  /* 0x0000001e78787c10 */ /* 0x000fe8000f8de06c */
[----:B------:R-:W-:Y:S02]  /*5af0*/  IADD3.X R3, R90, UR27, R96, P6, P0 ;  /* 0x0000001b5a037c10 */ /* 0x000fe4000b7e0460 */
[C---:B------:R-:W-:Y:S04]  /*5b00*/  LEA R4, P0, R120.reuse, c[0x0][0x1c8], 0x1 ;  /* 0x0000720078047a11 */ /* 0x040fe800078008ff */
[----:B------:R-:W-:Y:S05]  /*5b10*/  LEA.HI.X R5, R120, c[0x0][0x1cc], R3, 0x1, P0 ;  /* 0x0000730078057a11 */ /* 0x000fea00000f0c03 */
[----:B------:R1:W-:Y:S01]  /*5b20*/  STG.E.128 [R4.64], R52 ;  /* 0x0000003404007986 */ /* 0x0003e2000c101d1c */
[----:B------:R-:W-:-:S05]  /*5b30*/  BRA `(.L_x_308) ;  /* 0x0000018000007947 */ /* 0x000fca0003800000 */
.L_x_304:
[----:B------:R-:W-:Y:S04]  /*5b40*/  UIMAD UR4, UR17, -0x40, UR22 ;  /* 0xffffffc0110478a4 */ /* 0x000fe8000f8e0216 */
[----:B------:R-:W-:Y:S04]  /*5b50*/  UISETP.LT.AND UP0, UPT, UR4, 0x40, UPT ;  /* 0x000000400400788c */ /* 0x000fe8000bf01270 */
[----:B------:R-:W-:Y:S06]  /*5b60*/  USEL UR4, UR4, 0x40, UP0 ;  /* 0x0000004004047887 */ /* 0x000fec0008000000 */
[----:B------:R-:W-:Y:S11]  /*5b70*/  ISETP.GE.AND P0, PT, R121, UR4, PT ;  /* 0x0000000479007c0c */ /* 0x000ff6000bf06270 */
[----:B------:R-:W-:Y:S02]  /*5b80*/  @!UPT UIADD3 URZ, URZ, URZ, URZ ;  /* 0x0000003f3f3ff290 */ /* 0x000fe4000fffe03f */
[----:B------:R-:W-:-:S05]  /*5b90*/  @P0 BRA `(.L_x_308) ;  /* 0x0000012000000947 */ /* 0x000fca0003800000 */
[----:B------:R-:W-:Y:S02]  /*5ba0*/  ISETP.GE.AND P6, PT, R18, c[0x0][0x1d4], PT ;  /* 0x0000750012007a0c */ /* 0x000fe40003fc6270 */
[----:B------:R-:W-:Y:S11]  /*5bb0*/  ISETP.GE.AND P0, PT, R13, c[0x0][0x1d4], PT ;  /* 0x000075000d007a0c */ /* 0x000ff60003f06270 */
[----:B------:R-:W1:Y:S04]  /*5bc0*/  @!P6 LDS.128 R4, [R111+0x6000] ;  /* 0x006000006f04e984 */ /* 0x000e680000000c00 */
[----:B------:R-:W2:Y:S04]  /*5bd0*/  @!P0 LDS.128 R32, [R110+0x6000] ;  /* 0x006000006e208984 */ /* 0x000ea80000000c00 */
[----:B-1----:R-:W-:Y:S01]  /*5be0*/  @!P6 STG.E.128 [R64.64], R4 ;  /* 0x000000044000e986 */ /* 0x002fe2000c101d1c */
[----:B------:R-:W-:Y:S03]  /*5bf0*/  ISETP.GE.AND P6, PT, R12, c[0x0][0x1d4], PT ;  /* 0x000075000c007a0c */ /* 0x000fe60003fc6270 */
[----:B--2---:R-:W-:Y:S01]  /*5c00*/  @!P0 STG.E.128 [R64.64+0x40], R32 ;  /* 0x0000402040008986 */ /* 0x004fe2000c101d1c */
[----:B------:R-:W-:Y:S09]  /*5c10*/  ISETP.GE.AND P0, PT, R119, c[0x0][0x1d4], PT ;  /* 0x0000750077007a0c */ /* 0x000ff20003f06270 */
[----:B------:R-:W1:Y:S04]  /*5c20*/  @!P6 LDS.128 R28, [R111+0x8000] ;  /* 0x008000006f1ce984 */ /* 0x000e680000000c00 */
[----:B------:R-:W2:Y:S04]  /*5c30*/  @!P0 LDS.128 R24, [R110+0x8000] ;  /* 0x008000006e188984 */ /* 0x000ea80000000c00 */
[----:B-1----:R-:W-:Y:S01]  /*5c40*/  @!P6 STG.E.128 [R64.64+0x80], R28 ;  /* 0x0000801c4000e986 */ /* 0x002fe2000c101d1c */
[----:B------:R-:W-:Y:S03]  /*5c50*/  ISETP.GE.AND P6, PT, R118, c[0x0][0x1d4], PT ;  /* 0x0000750076007a0c */ /* 0x000fe60003fc6270 */
[----:B--2---:R-:W-:Y:S01]  /*5c60*/  @!P0 STG.E.128 [R64.64+0xc0], R24 ;  /* 0x0000c01840008986 */ /* 0x004fe2000c101d1c */
[----:B------:R-:W-:Y:S09]  /*5c70*/  ISETP.GE.AND P0, PT, R117, c[0x0][0x1d4], PT ;  /* 0x0000750075007a0c */ /* 0x000ff20003f06270 */
[----:B------:R-:W1:Y:S04]  /*5c80*/  @!P6 LDS.128 R20, [R111+0xa000] ;  /* 0x00a000006f14e984 */ /* 0x000e680000000c00 */
[----:B------:R-:W2:Y:S04]  /*5c90*/  @!P0 LDS.128 R4, [R110+0xa000] ;  /* 0x00a000006e048984 */ /* 0x000ea80000000c00 */
[----:B-1----:R1:W-:Y:S04]  /*5ca0*/  @!P6 STG.E.128 [R64.64+0x100], R20 ;  /* 0x000100144000e986 */ /* 0x0023e8000c101d1c */
[----:B--2---:R1:W-:Y:S02]  /*5cb0*/  @!P0 STG.E.128 [R64.64+0x140], R4 ;  /* 0x0001400440008986 */ /* 0x0043e4000c101d1c */
.L_x_308:
[----:B------:R-:W-:Y:S05]  /*5cc0*/  BSYNC B1 ;  /* 0x0000000000017941 */ /* 0x000fea0003800000 */
.L_x_303:
[----:B------:R-:W-:Y:S01]  /*5cd0*/  USHF.L.U32 UR4, UR17, 0x6, URZ ;  /* 0x0000000611047899 */ /* 0x000fe2000800063f */
[----:B-1----:R-:W-:Y:S01]  /*5ce0*/  P2R R6, PR, RZ, 0x2 ;  /* 0x00000002ff067803 */ /* 0x002fe20000000000 */
[----:B------:R-:W-:Y:S01]  /*5cf0*/  USHF.L.U64.HI UR13, UR17, 0x6, UR13 ;  /* 0x00000006110d7899 */ /* 0x000fe2000801020d */
[----:B------:R-:W-:Y:S01]  /*5d00*/  BSSY B0, `(.L_x_325) ;  /* 0x000004b000007945 */ /* 0x000fe20003800000 */
[----:B------:R-:W-:Y:S02]  /*5d10*/  UIADD3 UR5, -UR4, UR22, URZ ;  /* 0x0000001604057290 */ /* 0x000fe4000fffe13f */
[----:B------:R-:W-:Y:S02]  /*5d20*/  IADD3 R2, R92, -UR4, RZ ;  /* 0x800000045c027c10 */ /* 0x000fe4000fffe0ff */
[----:B------:R-:W-:Y:S01]  /*5d30*/  IADD3 R3, P0, R94, UR4, RZ ;  /* 0x000000045e037c10 */ /* 0x000fe2000ff1e0ff */
[----:B------:R-:W-:Y:S01]  /*5d40*/  UISETP.LT.AND UP0, UPT, UR5, 0x40, UPT ;  /* 0x000000400500788c */ /* 0x000fe2000bf01270 */
[C---:B------:R-:W-:Y:S02]  /*5d50*/  ISETP.GE.AND P6, PT, R2.reuse, 0x21, PT ;  /* 0x000000210200780c */ /* 0x040fe40003fc6270 */
[----:B------:R-:W-:Y:S01]  /*5d60*/  ISETP.GE.AND P1, PT, R2, 0x1, PT ;  /* 0x000000010200780c */ /* 0x000fe20003f26270 */
[----:B------:R-:W-:Y:S01]  /*5d70*/  USEL UR5, UR5, 0x40, UP0 ;  /* 0x0000004005057887 */ /* 0x000fe20008000000 */
[----:B------:R-:W-:Y:S09]  /*5d80*/  IADD3.X R0, R93, UR13, RZ, P0, !PT ;  /* 0x0000000d5d007c10 */ /* 0x000ff200087fe4ff */
[C---:B------:R-:W-:Y:S02]  /*5d90*/  @P6 IADD3 R5, P0, R3.reuse, 0x20, RZ ;  /* 0x0000002003056810 */ /* 0x040fe40007f1e0ff */
[----:B------:R-:W-:Y:S03]  /*5da0*/  @P1 IMAD.MOV.U32 R90, RZ, RZ, R132 ;  /* 0x000000ffff5a1224 */ /* 0x000fe600078e0084 */
[----:B------:R-:W-:Y:S02]  /*5db0*/  @P6 IMAD.X R4, RZ, RZ, R0, P0 ;  /* 0x000000ffff046224 */ /* 0x000fe400000e0600 */
[----:B------:R-:W-:Y:S02]  /*5dc0*/  @P1 IMAD R0, R0, c[0x0][0x258], RZ ;  /* 0x0000960000001a24 */ /* 0x000fe400078e02ff */
[C---:B-----5:R-:W-:Y:S04]  /*5dd0*/  @P1 IMAD.WIDE.U32 R20, R3.reuse, c[0x0][0x258], R90 ;  /* 0x0000960003141a25 */ /* 0x060fe800078e005a */
[----:B------:R-:W-:Y:S01]  /*5de0*/  @P1 IMAD R0, R3, c[0x0][0x25c], R0 ;  /* 0x0000970003001a24 */ /* 0x000fe200078e0200 */
[----:B------:R-:W-:Y:S01]  /*5df0*/  @P1 LEA R22, P0, R20, c[0x0][0x250], 0x1 ;  /* 0x0000940014161a11 */ /* 0x000fe200078008ff */
[----:B------:R-:W-:Y:S02]  /*5e00*/  @P6 IMAD.MOV.U32 R90, RZ, RZ, R132 ;  /* 0x000000ffff5a6224 */ /* 0x000fe400078e0084 */
[----:B------:R-:W-:Y:S02]  /*5e10*/  @P1 IMAD.IADD R0, R21, 0x1, R0 ;  /* 0x0000000115001824 */ /* 0x000fe400078e0200 */
[----:B------:R-:W-:Y:S03]  /*5e20*/  @P6 IMAD R4, R4, c[0x0][0x258], RZ ;  /* 0x0000960004046a24 */ /* 0x000fe600078e02ff */
[----:B------:R-:W-:Y:S01]  /*5e30*/  @P1 LEA.HI.X R23, R20, c[0x0][0x254], R0, 0x1, P0 ;  /* 0x0000950014171a11 */ /* 0x000fe200000f0c00 */
[C---:B------:R-:W-:Y:S01]  /*5e40*/  @P6 IMAD R4, R5.reuse, c[0x0][0x25c], R4 ;  /* 0x0000970005046a24 */ /* 0x040fe200078e0204 */
[----:B------:R-:W-:Y:S01]  /*5e50*/  ISETP.NE.AND P1, PT, R6, RZ, PT ;  /* 0x000000ff0600720c */ /* 0x000fe20003f25270 */
[----:B------:R-:W-:Y:S04]  /*5e60*/  @P6 IMAD.WIDE.U32 R6, R5, c[0x0][0x258], R90 ;  /* 0x0000960005066a25 */ /* 0x000fe800078e005a */
[----:B------:R-:W-:Y:S01]  /*5e70*/  @P6 IMAD.IADD R4, R7, 0x1, R4 ;  /* 0x0000000107046824 */ /* 0x000fe200078e0204 */
[C---:B------:R-:W-:Y:S04]  /*5e80*/  @P6 LEA R20, P0, R6.reuse, c[0x0][0x250], 0x1 ;  /* 0x0000940006146a11 */ /* 0x040fe800078008ff */
[----:B------:R-:W-:Y:S02]  /*5e90*/  @P6 LEA.HI.X R21, R6, c[0x0][0x254], R4, 0x1, P0 ;  /* 0x0000950006156a11 */ /* 0x000fe400000f0c04 */
[----:B------:R-:W-:Y:S11]  /*5ea0*/  ISETP.GE.AND P0, PT, R2, 0x1, PT ;  /* 0x000000010200780c */ /* 0x000ff60003f06270 */
[----:B------:R-:W-:Y:S02]  /*5eb0*/  @!UPT UIADD3 URZ, URZ, URZ, URZ ;  /* 0x0000003f3f3ff290 */ /* 0x000fe4000fffe03f */
[----:B------:R-:W-:Y:S01]  /*5ec0*/  @!PT LDS RZ, [RZ] ;  /* 0x00000000fffff984 */ /* 0x000fe20000000800 */
[----:B------:R-:W-:Y:S01]  /*5ed0*/  @!PT LDS RZ, [RZ] ;  /* 0x00000000fffff984 */ /* 0x000fe20000000800 */
[----:B------:R-:W-:Y:S01]  /*5ee0*/  @!PT LDS RZ, [RZ] ;  /* 0x00000000fffff984 */ /* 0x000fe20000000800 */
[----:B------:R1:W-:Y:S04]  /*5ef0*/  @P0 LDGSTS.E.BYPASS.LTC128B.128 [R116+0x100], [R22.64], !P5 ;  /* 0x0010000016740fae */ /* 0x0003e8000e901d5c */
[----:B------:R1:W-:Y:S04]  /*5f00*/  @P0 LDGSTS.E.BYPASS.LTC128B.128 [R116+0x2100], [R22.64+0x80], !P4 ;  /* 0x0210008016740fae */ /* 0x0003e8000e101d5c */
[----:B------:R1:W-:Y:S01]  /*5f10*/  @P0 LDGSTS.E.BYPASS.LTC128B.128 [R116+0x4100], [R22.64+0x100], !P3 ;  /* 0x0410010016740fae */ /* 0x0003e2000d901d5c */
[----:B------:R-:W-:Y:S03]  /*5f20*/  ISETP.GE.AND P0, PT, R121, UR5, PT ;  /* 0x0000000579007c0c */ /* 0x000fe6000bf06270 */
[----:B------:R1:W-:Y:S04]  /*5f30*/  @P6 LDGSTS.E.BYPASS.LTC128B.128 [R116+0x1100], [R20.64], !P5 ;  /* 0x0110000014746fae */ /* 0x0003e8000e901d5c */
[----:B------:R1:W-:Y:S04]  /*5f40*/  @P6 LDGSTS.E.BYPASS.LTC128B.128 [R116+0x3100], [R20.64+0x80], !P4 ;  /* 0x0310008014746fae */ /* 0x0003e8000e101d5c */
[----:B------:R1:W-:Y:S04]  /*5f50*/  @P6 LDGSTS.E.BYPASS.LTC128B.128 [R116+0x5100], [R20.64+0x100], !P3 ;  /* 0x0510010014746fae */ /* 0x0003e8000d901d5c */
[----:B------:R-:W0:Y:S01]  /*5f60*/  LDGDEPBAR ;  /* 0x00000000000079af */ /* 0x000e220000000000 */
[----:B------:R-:W-:Y:S04]  /*5f70*/  DEPBAR.LE SB0, 0x0 ;  /* 0x000080000000791a */ /* 0x000fe80000000000 */
[----:B------:R-:W-:Y:S06]  /*5f80*/  BAR.SYNC.DEFER_BLOCKING 0x0 ;  /* 0x0000000000007b1d */ /* 0x000fec0000010000 */
[----:B------:R-:W-:-:S05]  /*5f90*/  @P0 BRA `(.L_x_326) ;  /* 0x0000021000000947 */ /* 0x000fca0003800000 */
[----:B-1----:R-:W-:Y:S01]  /*5fa0*/  IADD3 R3, P0, R89, UR4, RZ ;  /* 0x0000000459037c10 */ /* 0x002fe2000ff1e0ff */
[----:B------:R-:W-:Y:S01]  /*5fb0*/  IMAD.MOV.U32 R20, RZ, RZ, R130 ;  /* 0x000000ffff147224 */ /* 0x000fe200078e0082 */
[----:B------:R-:W-:Y:S01]  /*5fc0*/  ISETP.GE.AND P6, PT, R18, c[0x0][0x1d4], PT ;  /* 0x0000750012007a0c */ /* 0x000fe20003fc6270 */
[----:B------:R-:W-:Y:S01]  /*5fd0*/  IMAD.MOV.U32 R21, RZ, RZ, R87 ;  /* 0x000000ffff157224 */ /* 0x000fe200078e0057 */
[----:B------:R-:W-:Y:S03]  /*5fe0*/  IADD3.X R0, R88, UR13, RZ, P0, !PT ;  /* 0x0000000d58007c10 */ /* 0x000fe600087fe4ff */
        /* <DEDUP_REMOVED lines=28> */
.L_x_326:
[----:B-1----:R-:W-:Y:S05]  /*61b0*/  BSYNC B0 ;  /* 0x0000000000007941 */ /* 0x002fea0003800000 */
.L_x_325:
[----:B------:R-:W-:Y:S01]  /*61c0*/  UISETP.GT.AND UP0, UPT, UR17, UR8, UPT ;  /* 0x000000081100728c */ /* 0x000fe2000bf04270 */
[----:B------:R-:W-:Y:S01]  /*61d0*/  IMAD.U32 R0, RZ, RZ, UR32 ;  /* 0x00000020ff007e24 */ /* 0x000fe2000f8e00ff */
[----:B------:R-:W-:Y:S04]  /*61e0*/  UIADD3 UR17, UR17, -0x1, URZ ;  /* 0xffffffff11117890 */ /* 0x000fe8000fffe03f */
[----:B------:R-:W-:Y:S02]  /*61f0*/  PLOP3.LUT P0, PT, PT, PT, UP0, 0x80, 0x0 ;  /* 0x000000000000781c */ /* 0x000fe40003f0f008 */
[----:B------:R-:W-:Y:S03]  /*6200*/  PLOP3.LUT P6, PT, PT, PT, UP0, 0x80, 0x0 ;  /* 0x000000000000781c */ /* 0x000fe60003fcf008 */
[----:B------:R-:W-:Y:S02]  /*6210*/  @UP0 USHF.R.S32.HI UR5, URZ, 0x1f, UR17 ;  /* 0x0000001f3f050899 */ /* 0x000fe40008011411 */
[----:B------:R-:W-:Y:S04]  /*6220*/  @UP0 UIMAD UR4, UR25, UR17, URZ ;  /* 0x00000011190402a4 */ /* 0x000fe8000f8e023f */
[----:B------:R-:W-:Y:S02]  /*6230*/  @UP0 UIMAD UR4, UR5, UR26, UR4 ;  /* 0x0000001a050402a4 */ /* 0x000fe4000f8e0204 */
[----:B------:R-:W-:Y:S02]  /*6240*/  @P0 IMAD.MOV.U32 R2, RZ, RZ, R134 ;  /* 0x000000ffff020224 */ /* 0x000fe400078e0086 */
[----:B------:R-:W-:Y:S01]  /*6250*/  @P0 IMAD.MOV.U32 R3, RZ, RZ, R139 ;  /* 0x000000ffff030224 */ /* 0x000fe200078e008b */
[----:B------:R-:W-:Y:S03]  /*6260*/  PLOP3.LUT P0, PT, PT, PT, UP0, 0x80, 0x0 ;  /* 0x000000000000781c */ /* 0x000fe60003f0f008 */
[----:B------:R-:W-:Y:S01]  /*6270*/  @P6 IMAD.WIDE.U32 R2, R80, UR17, R2 ;  /* 0x0000001150026c25 */ /* 0x000fe2000f8e0002 */
[----:B------:R-:W-:Y:S09]  /*6280*/  PLOP3.LUT P6, PT, PT, PT, UP0, 0x80, 0x0 ;  /* 0x000000000000781c */ /* 0x000ff20003fcf008 */
[----:B------:R-:W-:Y:S01]  /*6290*/  @P0 IADD3 R5, R3, UR4, RZ ;  /* 0x0000000403050c10 */ /* 0x000fe2000fffe0ff */
[----:B------:R-:W-:Y:S01]  /*62a0*/  IMAD.U32 R3, RZ, RZ, UR33 ;  /* 0x00000021ff037e24 */ /* 0x000fe2000f8e00ff */
[----:B------:R-:W-:Y:S02]  /*62b0*/  PLOP3.LUT P0, PT, PT, PT, UP0, 0x80, 0x0 ;  /* 0x000000000000781c */ /* 0x000fe40003f0f008 */
[C---:B------:R-:W-:Y:S11]  /*62c0*/  @P6 LEA R4, P6, R2.reuse, c[0x0][0x220], 0x1 ;  /* 0x0000880002046a11 */ /* 0x040ff600078c08ff */
[----:B------:R-:W-:Y:S02]  /*62d0*/  @!UPT UIADD3 URZ, URZ, URZ, URZ ;  /* 0x0000003f3f3ff290 */ /* 0x000fe4000fffe03f */
[----:B------:R-:W-:Y:S02]  /*62e0*/  @P0 LEA.HI.X R5, R2, c[0x0][0x224], R5, 0x1, P6 ;  /* 0x0000890002050a11 */ /* 0x000fe400030f0c05 */
[----:B------:R-:W-:Y:S02]  /*62f0*/  PLOP3.LUT P6, PT, PT, PT, UP0, 0x80, 0x0 ;  /* 0x000000000000781c */ /* 0x000fe40003fcf008 */
[----:B------:R-:W-:Y:S11]  /*6300*/  PLOP3.LUT P0, PT, PT, PT, UP0, 0x80, 0x0 ;  /* 0x000000000000781c */ /* 0x000ff60003f0f008 */
[C---:B------:R-:W-:Y:S11]  /*6310*/  @P6 LEA R2, P6, R3.reuse, R4, 0x1 ;  /* 0x0000000403026211 */ /* 0x040ff600078c08ff */
[----:B------:R-:W-:Y:S02]  /*6320*/  @!UPT UIADD3 URZ, URZ, URZ, URZ ;  /* 0x0000003f3f3ff290 */ /* 0x000fe4000fffe03f */
[----:B------:R-:W-:Y:S02]  /*6330*/  @P0 LEA.HI.X R3, R3, R5, R0, 0x1, P6 ;  /* 0x0000000503030211 */ /* 0x000fe400030f0c00 */
[----:B------:R-:W-:Y:S02]  /*6340*/  PLOP3.LUT P6, PT, PT, PT, UP0, 0x80, 0x0 ;  /* 0x000000000000781c */ /* 0x000fe40003fcf008 */
[----:B------:R-:W-:Y:S02]  /*6350*/  PLOP3.LUT P6, PT, PT, PT, UP0, 0x80, 0x0 ;  /* 0x000000000000781c */ /* 0x000fe40003fcf008 */
[----:B------:R-:W-:Y:S02]  /*6360*/  PLOP3.LUT P0, PT, PT, PT, UP0, 0x80, 0x0 ;  /* 0x000000000000781c */ /* 0x000fe40003f0f008 */
[----:B------:R-:W-:Y:S09]  /*6370*/  PLOP3.LUT P0, PT, PT, PT, UP0, 0x80, 0x0 ;  /* 0x000000000000781c */ /* 0x000ff20003f0f008 */
[----:B------:R-:W-:Y:S01]  /*6380*/  @!PT LDS RZ, [RZ] ;  /* 0x00000000fffff984 */ /* 0x000fe20000000800 */
[----:B------:R-:W-:Y:S01]  /*6390*/  @!PT LDS RZ, [RZ] ;  /* 0x00000000fffff984 */ /* 0x000fe20000000800 */
[----:B------:R-:W-:Y:S01]  /*63a0*/  @!PT LDS RZ, [RZ] ;  /* 0x00000000fffff984 */ /* 0x000fe20000000800 */
[----:B------:R1:W-:Y:S01]  /*63b0*/  @P6 LDGSTS.E.BYPASS.LTC128B.128 [R116+0x6100], [R4.64], !P5 ;  /* 0x0610000004746fae */ /* 0x0003e2000e901d5c */
[----:B------:R-:W-:Y:S03]  /*63c0*/  PLOP3.LUT P6, PT, PT, PT, UP0, 0x80, 0x0 ;  /* 0x000000000000781c */ /* 0x000fe60003fcf008 */
[----:B------:R1:W-:Y:S01]  /*63d0*/  @P0 LDGSTS.E.BYPASS.LTC128B.128 [R116+0x8100], [R4.64+0x80], !P4 ;  /* 0x0810008004740fae */ /* 0x0003e2000e101d5c */
[----:B------:R-:W-:Y:S09]  /*63e0*/  PLOP3.LUT P0, PT, PT, PT, UP0, 0x80, 0x0 ;  /* 0x000000000000781c */ /* 0x000ff20003f0f008 */
[----:B------:R1:W-:Y:S01]  /*63f0*/  @P6 LDGSTS.E.BYPASS.LTC128B.128 [R116+0xa100], [R4.64+0x100], !P3 ;  /* 0x0a10010004746fae */ /* 0x0003e2000d901d5c */
[----:B------:R-:W-:Y:S03]  /*6400*/  PLOP3.LUT P6, PT, PT, PT, UP0, 0x80, 0x0 ;  /* 0x000000000000781c */ /* 0x000fe60003fcf008 */
[----:B------:R1:W-:Y:S01]  /*6410*/  @P0 LDGSTS.E.BYPASS.LTC128B.128 [R116+0x7100], [R2.64], !P5 ;  /* 0x0710000002740fae */ /* 0x0003e2000e901d5c */
[----:B------:R-:W-:Y:S09]  /*6420*/  PLOP3.LUT P0, PT, PT, PT, UP0, 0x80, 0x0 ;  /* 0x000000000000781c */ /* 0x000ff20003f0f008 */
[----:B------:R1:W-:Y:S04]  /*6430*/  @P6 LDGSTS.E.BYPASS.LTC128B.128 [R116+0x9100], [R2.64+0x80], !P4 ;  /* 0x0910008002746fae */ /* 0x0003e8000e101d5c */
[----:B------:R1:W-:Y:S01]  /*6440*/  @P0 LDGSTS.E.BYPASS.LTC128B.128 [R116+0xb100], [R2.64+0x100], !P3 ;  /* 0x0b10010002740fae */ /* 0x0003e2000d901d5c */
[----:B------:R-:W-:Y:S03]  /*6450*/  PLOP3.LUT P0, PT, PT, PT, UP0, 0x80, 0x0 ;  /* 0x000000000000781c */ /* 0x000fe60003f0f008 */
[----:B------:R-:W0:Y:S10]  /*6460*/  LDGDEPBAR ;  /* 0x00000000000079af */ /* 0x000e340000000000 */
[----:B------:R-:W-:-:S05]  /*6470*/  @P0 BRA `(.L_x_327) ;  /* 0xffffbf0000000947 */ /* 0x000fca000383ffff */
[----:B------:R-:W-:Y:S06]  /*6480*/  BAR.SYNC.DEFER_BLOCKING 0x0 ;  /* 0x0000000000007b1d */ /* 0x000fec0000010000 */
.L_x_302:
[----:B------:R-:W-:Y:S01]  /*6490*/  UIADD3 UR6, UR18, 0x7f, URZ ;  /* 0x0000007f12067890 */ /* 0x000fe2000fffe03f */
[----:B------:R-:W-:Y:S01]  /*64a0*/  PLOP3.LUT P0, PT, PT, PT, UP2, 0x40, 0x0 ;  /* 0x000000000000781c */ /* 0x000fe20003f0e828 */
[----:B------:R-:W-:-:S02]  /*64b0*/  ULDC.64 UR4, c[0x0][0x2c8] ;  /* 0x0000b20000047ab9 */ /* 0x000fc40000000a00 */
[----:B------:R-:W-:Y:S02]  /*64c0*/  UIMAD.WIDE.U32 UR26, UR6, UR4, URZ ;  /* 0x00000004061a72a5 */ /* 0x000fe4000f8e003f */
[----:B------:R-:W-:Y:S02]  /*64d0*/  ULDC UR7, c[0x0][0x328] ;  /* 0x0000ca0000077ab9 */ /* 0x000fe40000000800 */
[----:B------:R-:W-:Y:S02]  /*64e0*/  @UP3 USHF.R.U32.HI UR6, URZ, UR5, UR27 ;  /* 0x000000053f063299 */ /* 0x000fe4000801161b */
[----:B------:R-:W-:Y:S02]  /*64f0*/  UIADD3 UR19, UR19, UR20, URZ ;  /* 0x0000001413137290 */ /* 0x000fe4000fffe03f */
[----:B------:R-:W-:-:S04]  /*6500*/  UIADD3 UR11, UR11, UR6, URZ ;  /* 0x000000060b0b7290 */ /* 0x000fc8000fffe03f */
[----:B------:R-:W-:Y:S01]  /*6510*/  UIADD3 UR7, UR11, UR7, URZ ;  /* 0x000000070b077290 */ /* 0x000fe2000fffe03f */
[----:B------:R-:W-:Y:S05]  /*6520*/  @P0 BRA `(.L_x_328) ;  /* 0x0000015000000947 */ /* 0x000fea0003800000 */
[----:B------:R-:W-:Y:S01]  /*6530*/  ISETP.LT.AND P0, PT, RZ, UR11, PT ;  /* 0x0000000bff007c0c */ /* 0x000fe2000bf01270 */
[----:B------:R-:W-:Y:S02]  /*6540*/  UIADD3 UR8, UR11, -0x1, URZ ;  /* 0xffffffff0b087890 */ /* 0x000fe4000fffe03f */
[----:B------:R-:W-:-:S10]  /*6550*/  ULDC UR6, c[0x0][0x32c] ;  /* 0x0000cb0000067ab9 */ /* 0x000fd40000000800 */
[----:B------:R-:W-:Y:S05]  /*6560*/  @P0 BRA `(.L_x_329) ;  /* 0x0000008000000947 */ /* 0x000fea0003800000 */
[----:B------:R-:W-:Y:S02]  /*6570*/  UISETP.NE.AND UP0, UPT, UR6, 0x1, UPT ;  /* 0x000000010600788c */ /* 0x000fe4000bf05270 */
[----:B------:R-:W-:Y:S02]  /*6580*/  UIADD3 UR8, -UR11, URZ, URZ ;  /* 0x0000003f0b087290 */ /* 0x000fe4000fffe13f */
[----:B------:R-:W-:Y:S02]  /*6590*/  ULDC.64 UR4, c[0x0][0x330] ;  /* 0x0000cc0000047ab9 */ /* 0x000fe40000000a00 */
[----:B------:R-:W-:-:S07]  /*65a0*/  UIMAD.WIDE.U32 UR26, UR8, UR4, URZ ;  /* 0x00000004081a72a5 */ /* 0x000fce000f8e003f */
[----:B------:R-:W-:Y:S02]  /*65b0*/  @UP0 UMOV UR11, UR27 ;  /* 0x0000001b000b0c82 */ /* 0x000fe40008000000 */
[----:B------:R-:W-:-:S04]  /*65c0*/  @UP0 USHF.R.U32.HI UR8, URZ, UR5, UR11 ;  /* 0x000000053f080299 */ /* 0x000fc8000801160b */
[----:B------:R-:W-:Y:S01]  /*65d0*/  ULOP3.LUT UR8, URZ, UR8, URZ, 0x33, !UPT ;  /* 0x000000083f087292 */ /* 0x000fe2000f8e333f */
[----:B------:R-:W-:Y:S05]  /*65e0*/  BRA `(.L_x_330) ;  /* 0x0000005000007947 */ /* 0x000fea0003800000 */
.L_x_329:
[----:B------:R-:W-:Y:S02]  /*65f0*/  UISETP.NE.AND UP0, UPT, UR6, 0x1, UPT ;  /* 0x000000010600788c */ /* 0x000fe4000bf05270 */
[----:B------:R-:W-:Y:S02]  /*6600*/  ULDC.64 UR4, c[0x0][0x330] ;  /* 0x0000cc0000047ab9 */ /* 0x000fe40000000a00 */
[----:B------:R-:W-:-:S07]  /*6610*/  UIMAD.WIDE.U32 UR26, UR8, UR4, URZ ;  /* 0x00000004081a72a5 */ /* 0x000fce000f8e003f */
[----:B------:R-:W-:Y:S02]  /*6620*/  @UP0 UMOV UR11, UR27 ;  /* 0x0000001b000b0c82 */ /* 0x000fe40008000000 */
[----:B------:R-:W-:Y:S02]  /*6630*/  @UP0 USHF.R.U32.HI UR8, URZ, UR5, UR11 ;  /* 0x000000053f080299 */ /* 0x000fe4000801160b */
.L_x_330:
[----:B------:R-:W-:Y:S02]  /*6640*/  ULDC UR4, c[0x0][0x32c] ;  /* 0x0000cb0000047ab9 */ /* 0x000fe40000000800 */
[----:B------:R-:W-:-:S04]  /*6650*/  UIMAD UR4, UR8, UR6, UR4 ;  /* 0x00000006080472a4 */ /* 0x000fc8000f8e0204 */
[----:B------:R-:W-:-:S04]  /*6660*/  UISETP.LT.AND UP0, UPT, UR7, UR4, UPT ;  /* 0x000000040700728c */ /* 0x000fc8000bf01270 */
[----:B------:R-:W-:-:S04]  /*6670*/  USEL UR7, UR7, UR4, UP0 ;  /* 0x0000000407077287 */ /* 0x000fc80008000000 */
.L_x_328:
[----:B------:R-:W-:Y:S01]  /*6680*/  UIADD3 UR6, UR7, 0x3f, URZ ;  /* 0x0000003f07067890 */ /* 0x000fe2000fffe03f */
[----:B------:R-:W-:Y:S01]  /*6690*/  PLOP3.LUT P0, PT, PT, PT, UP2, 0x40, 0x0 ;  /* 0x000000000000781c */ /* 0x000fe20003f0e828 */
[----:B------:R-:W-:Y:S02]  /*66a0*/  ULDC.64 UR4, c[0x0][0x2c8] ;  /* 0x0000b20000047ab9 */ /* 0x000fe40000000a00 */
[----:B------:R-:W-:Y:S02]  /*66b0*/  USHF.R.S32.HI UR7, URZ, 0x1f, UR6 ;  /* 0x0000001f3f077899 */ /* 0x000fe40008011406 */
[----:B------:R-:W-:Y:S02]  /*66c0*/  UIMAD.WIDE.U32 UR26, UR18, UR4, URZ ;  /* 0x00000004121a72a5 */ /* 0x000fe4000f8e003f */
[----:B------:R-:W-:Y:S02]  /*66d0*/  ULEA.HI UR7, UR7, UR6, URZ, 0x6 ;  /* 0x0000000607077291 */ /* 0x000fe4000f8f303f */
[----:B------:R-:W-:-:S02]  /*66e0*/  ULDC UR4, c[0x0][0x324] ;  /* 0x0000c90000047ab9 */ /* 0x000fc40000000800 */
[----:B------:R-:W-:Y:S02]  /*66f0*/  UMOV UR6, UR18 ;  /* 0x0000001200067c82 */ /* 0x000fe40008000000 */
[----:B------:R-:W-:Y:S02]  /*6700*/  USHF.R.S32.HI UR7, URZ, 0x6, UR7 ;  /* 0x000000063f077899 */ /* 0x000fe40008011407 */
[----:B------:R-:W-:Y:S02]  /*6710*/  @UP3 USHF.R.U32.HI UR6, URZ, UR5, UR27 ;  /* 0x000000053f063299 */ /* 0x000fe4000801161b */
[----:B------:R-:W-:Y:S02]  /*6720*/  UISETP.LT.AND UP0, UPT, UR7, UR9, UPT ;  /* 0x000000090700728c */ /* 0x000fe4000bf01270 */
[----:B------:R-:W-:Y:S02]  /*6730*/  UIADD3 UR5, UR10, UR6, URZ ;  /* 0x000000060a057290 */ /* 0x000fe4000fffe03f */
[----:B------:R-:W-:-:S02]  /*6740*/  USEL UR9, UR7, UR9, UP0 ;  /* 0x0000000907097287 */ /* 0x000fc40008000000 */
[----:B------:R-:W-:Y:S01]  /*6750*/  UIADD3 UR6, UR5, -UR4, URZ ;  /* 0x8000000405067290 */ /* 0x000fe2000fffe03f */
        /* <DEDUP_REMOVED lines=14> */
.L_x_332:
[----:B------:R-:W-:Y:S02]  /*6840*/  ULDC UR4, c[0x0][0x32c] ;  /* 0x0000cb0000047ab9 */ /* 0x000fe40000000800 */
[----:B------:R-:W-:-:S03]  /*6850*/  UISETP.NE.AND UP0, UPT, UR4, 0x1, UPT ;  /* 0x000000010400788c */ /* 0x000fc6000bf05270 */
[----:B------:R-:W-:Y:S02]  /*6860*/  ULDC.64 UR4, c[0x0][0x330] ;  /* 0x0000cc0000047ab9 */ /* 0x000fe40000000a00 */
[----:B------:R-:W-:-:S07]  /*6870*/  UIMAD.WIDE.U32 UR26, UR7, UR4, URZ ;  /* 0x00000004071a72a5 */ /* 0x000fce000f8e003f */
[----:B------:R-:W-:Y:S02]  /*6880*/  @UP0 UMOV UR11, UR27 ;  /* 0x0000001b000b0c82 */ /* 0x000fe40008000000 */
[----:B------:R-:W-:Y:S02]  /*6890*/  @UP0 USHF.R.U32.HI UR7, URZ, UR5, UR11 ;  /* 0x000000053f070299 */ /* 0x000fe4000801160b */
.L_x_333:
[----:B------:R-:W-:Y:S02]  /*68a0*/  ULDC UR4, c[0x0][0x32c] ;  /* 0x0000cb0000047ab9 */ /* 0x000fe40000000800 */
[----:B------:R-:W-:-:S04]  /*68b0*/  UIMAD UR4, UR7, UR4, URZ ;  /* 0x00000004070472a4 */ /* 0x000fc8000f8e023f */
[----:B------:R-:W-:-:S04]  /*68c0*/  UISETP.LT.AND UP0, UPT, UR6, UR4, UPT ;  /* 0x000000040600728c */ /* 0x000fc8000bf01270 */
[----:B------:R-:W-:-:S04]  /*68d0*/  USEL UR6, UR6, UR4, !UP0 ;  /* 0x0000000406067287 */ /* 0x000fc8000c000000 */
.L_x_331:
[----:B------:R-:W-:Y:S01]  /*68e0*/  USHF.R.S32.HI UR4, URZ, 0x1f, UR6 ;  /* 0x0000001f3f047899 */ /* 0x000fe20008011406 */
[----:B------:R-:W-:Y:S01]  /*68f0*/  PLOP3.LUT P2, PT, PT, PT, PT, 0x80, 0x0 ;  /* 0x000000000000781c */ /* 0x000fe20003f4f070 */
[----:B-1----:R-:W-:Y:S01]  /*6900*/  IMAD.MOV.U32 R3, RZ, RZ, RZ ;  /* 0x000000ffff037224 */ /* 0x002fe200078e00ff */
[----:B------:R-:W-:Y:S01]  /*6910*/  CS2R R96, SRZ ;  /* 0x0000000000607805 */ /* 0x000fe2000001ff00 */
[----:B------:R-:W-:Y:S01]  /*6920*/  ULEA.HI UR4, UR4, UR6, URZ, 0x6 ;  /* 0x0000000604047291 */ /* 0x000fe2000f8f303f */
[----:B------:R-:W-:Y:S01]  /*6930*/  IMAD.MOV.U32 R98, RZ, RZ, RZ ;  /* 0x000000ffff627224 */ /* 0x000fe200078e00ff */
[----:B-----5:R-:W-:Y:S01]  /*6940*/  CS2R R94, SRZ ;  /* 0x00000000005e7805 */ /* 0x020fe2000001ff00 */
        /* <DEDUP_REMOVED lines=11> */
[----:B------:R-:W-:Y:S01]  /*6a00*/  MOV R4, RZ ;  /* 0x000000ff00047202 */ /* 0x000fe20000000f00 */
        /* <DEDUP_REMOVED lines=41> */
[----:B------:R-:W-:Y:S02]  /*6ca0*/  ULDC.64 UR4, c[0x0][0x340] ;  /* 0x0000d00000047ab9 */ /* 0x000fe40000000a00 */
[----:B------:R-:W-:-:S02]  /*6cb0*/  UISETP.NE.U32.AND UP1, UPT, URZ, UR4, UPT ;  /* 0x000000043f00728c */ /* 0x000fc4000bf25070 */
[----:B------:R-:W-:Y:S02]  /*6cc0*/  ULDC.64 UR6, c[0x0][0x340] ;  /* 0x0000d00000067ab9 */ /* 0x000fe40000000a00 */
[----:B------:R-:W-:-:S06]  /*6cd0*/  UISETP.NE.AND.EX UP1, UPT, URZ, UR5, UPT, UP1 ;  /* 0x000000053f00728c */ /* 0x000fcc000bf25310 */
[----:B------:R-:W-:-:S05]  /*6ce0*/  PLOP3.LUT P3, PT, PT, PT, UP1, 0x80, 0x0 ;  /* 0x000000000000781c */ /* 0x000fca0003f6f018 */
[----:B------:R-:W-:Y:S02]  /*6cf0*/  @UP1 UMOV UR4, 0x4 ;  /* 0x0000000400041882 */ /* 0x000fe40000000000 */
[----:B------:R-:W-:-:S06]  /*6d00*/  @UP1 UIMAD.WIDE UR4, UR24, UR4, UR6 ;  /* 0x00000004180412a5 */ /* 0x000fcc000f8e0206 */
[----:B------:R-:W-:Y:S02]  /*6d10*/  IMAD.U32 R3, RZ, RZ, UR5 ;  /* 0x00000005ff037e24 */ /* 0x000fe4000f8e00ff */
[----:B------:R-:W-:Y:S01]  /*6d20*/  IMAD.U32 R2, RZ, RZ, UR4 ;  /* 0x00000004ff027e24 */ /* 0x000fe2000f8e00ff */
[----:B------:R-:W-:Y:S01]  /*6d30*/  SHF.R.S32.HI R77, RZ, 0x1f, R78 ;  /* 0x0000001fff4d7819 */ /* 0x000fe2000001144e */
[----:B------:R-:W-:Y:S02]  /*6d40*/  USHF.R.S32.HI UR6, URZ, 0x1f, UR21 ;  /* 0x0000001f3f067899 */ /* 0x000fe40008011415 */
[----:B------:R-:W-:Y:S01]  /*6d50*/  ULDC.64 UR4, c[0x0][0x178] ;  /* 0x00005e0000047ab9 */ /* 0x000fe20000000a00 */
[----:B------:R1:W2:Y:S01]  /*6d60*/  @P3 LDG.E R3, [R2.64] ;  /* 0x0000001c02033981 */ /* 0x0002a2000c1e1900 */
[CC--:B------:R-:W-:Y:S01]  /*6d70*/  LEA.HI R5, R77.reuse, R78.reuse, RZ, 0x3 ;  /* 0x0000004e4d057211 */ /* 0x0c0fe200078f18ff */
[----:B------:R-:W-:Y:S01]  /*6d80*/  UIMAD UR6, UR6, UR4, URZ ;  /* 0x00000004060672a4 */ /* 0x000fe2000f8e023f */
[----:B------:R-:W-:Y:S01]  /*6d90*/  LEA.HI R7, R77, R78, RZ, 0x4 ;  /* 0x0000004e4d077211 */ /* 0x000fe200078f20ff */
[----:B------:R-:W-:Y:S01]  /*6da0*/  UIMAD.WIDE.U32 UR26, UR21, UR4, URZ ;  /* 0x00000004151a72a5 */ /* 0x000fe2000f8e003f */
[----:B------:R-:W-:Y:S01]  /*6db0*/  SHF.R.S32.HI R45, RZ, 0x3, R5 ;  /* 0x00000003ff2d7819 */ /* 0x000fe20000011405 */
[----:B------:R-:W-:Y:S01]  /*6dc0*/  UIMAD UR21, UR21, UR5, UR6 ;  /* 0x00000005151572a4 */ /* 0x000fe2000f8e0206 */
[----:B------:R-:W-:Y:S01]  /*6dd0*/  LOP3.LUT R5, R5, 0xfffffff8, RZ, 0xc0, !PT ;  /* 0xfffffff805057812 */ /* 0x000fe200078ec0ff */
[----:B------:R-:W-:Y:S01]  /*6de0*/  USHF.R.S32.HI UR11, URZ, 0x1f, UR24 ;  /* 0x0000001f3f0b7899 */ /* 0x000fe20008011418 */
[----:B------:R-:W-:Y:S01]  /*6df0*/  SHF.R.S32.HI R4, RZ, 0x4, R7 ;  /* 0x00000004ff047819 */ /* 0x000fe20000011407 */
[----:B------:R-:W-:Y:S01]  /*6e00*/  IMAD.SHL.U32 R19, R45, 0x40, RZ ;  /* 0x000000402d137824 */ /* 0x000fe200078e00ff */
[----:B------:R-:W-:Y:S01]  /*6e10*/  ULDC.64 UR6, c[0x0][0x348] ;  /* 0x0000d20000067ab9 */ /* 0x000fe20000000a00 */
[----:B------:R-:W-:Y:S01]  /*6e20*/  IMAD.IADD R0, R78, 0x1, -R5 ;  /* 0x000000014e007824 */ /* 0x000fe200078e0a05 */
[----:B------:R-:W-:Y:S01]  /*6e30*/  LEA.HI R47, R7, R4, RZ, 0x1 ;  /* 0x00000004072f7211 */ /* 0x000fe200078f08ff */
[----:B------:R-:W-:Y:S01]  /*6e40*/  ULDC.64 UR4, c[0x0][0x1b8] ;  /* 0x00006e0000047ab9 */ /* 0x000fe20000000a00 */
[----:B------:R-:W-:Y:S01]  /*6e50*/  LOP3.LUT R19, R19, 0x1c0, RZ, 0xc0, !PT ;  /* 0x000001c013137812 */ /* 0x000fe200078ec0ff */
[----:B------:R-:W-:Y:S01]  /*6e60*/  IMAD.SHL.U32 R16, R0, 0x8, RZ ;  /* 0x0000000800107824 */ /* 0x000fe200078e00ff */
[----:B------:R-:W-:Y:S01]  /*6e70*/  LOP3.LUT R47, R47, 0xfffffffe, RZ, 0xc0, !PT ;  /* 0xfffffffe2f2f7812 */ /* 0x000fe200078ec0ff */
[----:B------:R-:W-:Y:S01]  /*6e80*/  UIADD3 UR21, UR27, UR21, URZ ;  /* 0x000000151b157290 */ /* 0x000fe2000fffe03f */
[----:B------:R-:W-:Y:S01]  /*6e90*/  PLOP3.LUT P2, PT, PT, PT, UP3, 0x80, 0x0 ;  /* 0x000000000000781c */ /* 0x000fe20003f4f038 */
[----:B------:R-:W-:Y:S01]  /*6ea0*/  UISETP.NE.U32.AND UP0, UPT, URZ, UR6, UPT ;  /* 0x000000063f00728c */ /* 0x000fe2000bf05070 */
[----:B------:R-:W-:Y:S01]  /*6eb0*/  IADD3 R13, P4, R45, UR19, RZ ;  /* 0x000000132d0d7c10 */ /* 0x000fe2000ff9e0ff */
[----:B------:R-:W-:Y:S01]  /*6ec0*/  UIMAD UR6, UR14, UR4, URZ ;  /* 0x000000040e0672a4 */ /* 0x000fe2000f8e023f */
[----:B------:R-:W-:Y:S01]  /*6ed0*/  IMAD.IADD R47, R4, 0x1, -R47 ;  /* 0x00000001042f7824 */ /* 0x000fe200078e0a2f */
[----:B------:R-:W-:Y:S01]  /*6ee0*/  UMOV UR20, UR26 ;  /* 0x0000001a00147c82 */ /* 0x000fe20008000000 */
[----:B-1----:R-:W-:Y:S01]  /*6ef0*/  LOP3.LUT R2, R19, 0x38, R16, 0xf8, !PT ;  /* 0x0000003813027812 */ /* 0x002fe200078ef810 */
[----:B------:R-:W-:Y:S01]  /*6f00*/  UIMAD.WIDE.U32 UR20, UR15, UR4, UR20 ;  /* 0x000000040f1472a5 */ /* 0x000fe2000f8e0014 */
[----:B------:R-:W-:Y:S01]  /*6f10*/  SHF.R.U32.HI R19, RZ, 0x3, R19 ;  /* 0x00000003ff137819 */ /* 0x000fe20000011613 */
[----:B------:R-:W-:Y:S01]  /*6f20*/  USHF.R.S32.HI UR4, URZ, 0x1f, UR19 ;  /* 0x0000001f3f047899 */ /* 0x000fe20008011413 */
[----:B------:R-:W-:Y:S01]  /*6f30*/  IADD3 R4, R16, 0x80, RZ ;  /* 0x0000008010047810 */ /* 0x000fe20007ffe0ff */
[----:B------:R-:W-:Y:S01]  /*6f40*/  UISETP.NE.AND.EX UP0, UPT, URZ, UR7, UPT, UP0 ;  /* 0x000000073f00728c */ /* 0x000fe2000bf05300 */
[----:B------:R-:W-:Y:S01]  /*6f50*/  LOP3.LUT R19, R2, R19, RZ, 0x3c, !PT ;  /* 0x0000001302137212 */ /* 0x000fe200078e3cff */
[----:B------:R-:W-:Y:S01]  /*6f60*/  UIMAD UR6, UR15, UR5, UR6 ;  /* 0x000000050f0672a4 */ /* 0x000fe2000f8e0206 */
[----:B------:R-:W-:Y:S01]  /*6f70*/  IMAD R2, R0, 0x20, R45 ;  /* 0x0000002000027824 */ /* 0x000fe200078e022d */
[----:B------:R-:W-:Y:S01]  /*6f80*/  LOP3.LUT R7, R7, 0xfffffff0, RZ, 0xc0, !PT ;  /* 0xfffffff007077812 */ /* 0x000fe200078ec0ff */
[----:B------:R-:W-:Y:S01]  /*6f90*/  USEL UR13, UR24, URZ, !UP0 ;  /* 0x0000003f180d7287 */ /* 0x000fe2000c000000 */
[----:B------:R-:W-:Y:S01]  /*6fa0*/  PLOP3.LUT P0, PT, PT, PT, UP3, 0x80, 0x0 ;  /* 0x000000000000781c */ /* 0x000fe20003f0f038 */
[----:B------:R-:W-:Y:S01]  /*6fb0*/  UIADD3 UR21, UR21, UR6, URZ ;  /* 0x0000000615157290 */ /* 0x000fe2000fffe03f */
[----:B------:R-:W-:Y:S01]  /*6fc0*/  ISETP.GE.AND P1, PT, R4, c[0x0][0x1d4], PT ;  /* 0x0000750004007a0c */ /* 0x000fe20003f26270 */
[----:B------:R-:W-:Y:S01]  /*6fd0*/  IMAD.IADD R8, R78, 0x1, -R7 ;  /* 0x000000014e087824 */ /* 0x000fe200078e0a07 */
[----:B------:R-:W-:Y:S01]  /*6fe0*/  LEA.HI.X.SX32 R4, R45, UR4, 0x1, P4 ;  /* 0x000000042d047c11 */ /* 0x000fe2000a0f0eff */
[----:B------:R-:W-:Y:S01]  /*6ff0*/  ULDC.64 UR4, c[0x0][0x1c0] ;  /* 0x0000700000047ab9 */ /* 0x000fe20000000a00 */
[----:B------:R-:W-:Y:S01]  /*7000*/  IADD3 R2, R2, UR18, RZ ;  /* 0x0000001202027c10 */ /* 0x000fe2000fffe0ff */
[----:B------:R-:W-:Y:S01]  /*7010*/  UIMAD.WIDE.U32 UR26, UR13, UR4, UR20 ;  /* 0x000000040d1a72a5 */ /* 0x000fe2000f8e0014 */
[----:B------:R-:W-:Y:S01]  /*7020*/  SHF.R.S32.HI R9, RZ, 0x1f, R8 ;  /* 0x0000001fff097819 */ /* 0x000fe20000011408 */
[----:B------:R-:W-:Y:S01]  /*7030*/  USEL UR7, UR11, URZ, !UP0 ;  /* 0x0000003f0b077287 */ /* 0x000fe2000c000000 */
[----:B------:R-:W-:Y:S01]  /*7040*/  SHF.R.S32.HI R17, RZ, 0x1f, R16 ;  /* 0x0000001fff117819 */ /* 0x000fe20000011410 */
[----:B------:R-:W-:Y:S01]  /*7050*/  @P2 IMAD.HI.U32 R5, R2, c[0x0][0x2c8], RZ ;  /* 0x0000b20002052a27 */ /* 0x000fe200078e00ff */
[----:B------:R-:W-:Y:S01]  /*7060*/  LEA.HI R9, R9, R8, RZ, 0x3 ;  /* 0x0000000809097211 */ /* 0x000fe200078f18ff */
[----:B------:R-:W-:Y:S01]  /*7070*/  UIMAD UR7, UR7, UR4, URZ ;  /* 0x00000004070772a4 */ /* 0x000fe2000f8e023f */
[----:B------:R-:W-:Y:S01]  /*7080*/  LEA.HI R44, R77, R78, RZ, 0x6 ;  /* 0x0000004e4d2c7211 */ /* 0x000fe200078f30ff */
[----:B------:R-:W-:Y:S01]  /*7090*/  IMAD.MOV.U32 R6, RZ, RZ, R2 ;  /* 0x000000ffff067224 */ /* 0x000fe200078e0002 */
[----:B------:R-:W-:Y:S01]  /*70a0*/  @P0 SHF.R.U32.HI R6, RZ, c[0x0][0x2cc], R5 ;  /* 0x0000b300ff060a19 */ /* 0x000fe20000011605 */
[----:B------:R-:W-:Y:S01]  /*70b0*/  UIMAD UR5, UR13, UR5, UR7 ;  /* 0x000000050d0572a4 */ /* 0x000fe2000f8e0207 */
[----:B------:R-:W-:Y:S01]  /*70c0*/  LOP3.LUT R7, R9, 0xfffffff8, RZ, 0xc0, !PT ;  /* 0xfffffff809077812 */ /* 0x000fe200078ec0ff */
[----:B------:R-:W-:Y:S01]  /*70d0*/  IMAD R10, R4, c[0x0][0x1e0], RZ ;  /* 0x00007800040a7a24 */ /* 0x000fe200078e02ff */
[----:B------:R-:W-:Y:S01]  /*70e0*/  BSSY B0, `(.L_x_335) ;  /* 0x000006a000007945 */ /* 0x000fe20003800000 */
[----:B------:R-:W-:Y:S01]  /*70f0*/  IMAD.MOV R11, RZ, RZ, -R6 ;  /* 0x000000ffff0b7224 */ /* 0x000fe200078e0a06 */
[----:B------:R-:W-:Y:S01]  /*7100*/  UIADD3 UR6, UR27, UR5, URZ ;  /* 0x000000051b067290 */ /* 0x000fe2000fffe03f */
[----:B------:R-:W-:-:S02]  /*7110*/  IMAD R5, R13, c[0x0][0x1e4], R10 ;  /* 0x000079000d057a24 */ /* 0x000fc400078e020a */
[----:B------:R-:W-:Y:S01]  /*7120*/  IMAD.WIDE.U32 R14, R13, c[0x0][0x1e0], R16 ;  /* 0x000078000d0e7a25 */ /* 0x000fe200078e0010 */
[----:B------:R-:W-:Y:S02]  /*7130*/  ULDC.64 UR4, c[0x0][0x350] ;  /* 0x0000d40000047ab9 */ /* 0x000fe40000000a00 */
[----:B------:R-:W-:Y:S01]  /*7140*/  UISETP.NE.U32.AND UP0, UPT, URZ, UR4, UPT ;  /* 0x000000043f00728c */ /* 0x000fe2000bf05070 */
[----:B------:R-:W-:Y:S02]  /*7150*/  IMAD.IADD R7, R8, 0x1, -R7 ;  /* 0x0000000108077824 */ /* 0x000fe400078e0a07 */
[----:B------:R-:W-:Y:S01]  /*7160*/  IMAD R2, R11, c[0x0][0x2c4], R2 ;  /* 0x0000b1000b027a24 */ /* 0x000fe200078e0202 */
[----:B------:R-:W-:Y:S01]  /*7170*/  UISETP.NE.AND.EX UP0, UPT, URZ, UR5, UPT, UP0 ;  /* 0x000000053f00728c */ /* 0x000fe2000bf05300 */
[----:B------:R-:W-:Y:S01]  /*7180*/  IMAD.U32 R11, RZ, RZ, UR27 ;  /* 0x0000001bff0b7e24 */ /* 0x000fe2000f8e00ff */
[C---:B------:R-:W-:Y:S01]  /*7190*/  LOP3.LUT P6, RZ, R7.reuse, 0x4, RZ, 0xc0, !PT ;  /* 0x0000000407ff7812 */ /* 0x040fe200078cc0ff */
[----:B------:R-:W-:Y:S01]  /*71a0*/  IMAD.U32 R10, RZ, RZ, UR26 ;  /* 0x0000001aff0a7e24 */ /* 0x000fe2000f8e00ff */
[----:B------:R-:W-:Y:S01]  /*71b0*/  LOP3.LUT P0, RZ, R7, 0x2, RZ, 0xc0, !PT ;  /* 0x0000000207ff7812 */ /* 0x000fe2000780c0ff */
[----:B------:R-:W-:Y:S01]  /*71c0*/  IMAD.U32 R11, RZ, RZ, UR6 ;  /* 0x00000006ff0b7e24 */ /* 0x000fe2000f8e00ff */
[----:B------:R-:W-:Y:S01]  /*71d0*/  ULDC.64 UR6, c[0x0][0x1e8] ;  /* 0x00007a0000067ab9 */ /* 0x000fe20000000a00 */
[----:B------:R-:W-:Y:S01]  /*71e0*/  IMAD.IADD R15, R15, 0x1, R5 ;  /* 0x000000010f0f7824 */ /* 0x000fe200078e0205 */
[----:B------:R-:W-:Y:S01]  /*71f0*/  ULDC.64 UR4, c[0x0][0x210] ;  /* 0x0000840000047ab9 */ /* 0x000fe20000000a00 */
[----:B------:R-:W-:Y:S01]  /*7200*/  IMAD.SHL.U32 R5, R7, 0x40, RZ ;  /* 0x0000004007057824 */ /* 0x000fe200078e00ff */
[----:B------:R-:W-:Y:S01]  /*7210*/  UIMAD UR6, UR14, UR6, URZ ;  /* 0x000000060e0672a4 */ /* 0x000fe2000f8e023f */
[----:B------:R-:W-:Y:S01]  /*7220*/  IMAD R4, R4, c[0x0][0x208], RZ ;  /* 0x0000820004047a24 */ /* 0x000fe200078e02ff */
[----:B------:R-:W-:Y:S01]  /*7230*/  UIMAD UR14, UR14, UR4, URZ ;  /* 0x000000040e0e72a4 */ /* 0x000fe2000f8e023f */
[----:B------:R-:W-:Y:S01]  /*7240*/  IMAD.U32 R210, RZ, RZ, UR15 ;  /* 0x0000000fffd27e24 */ /* 0x000fe2000f8e00ff */
[----:B------:R-:W-:Y:S01]  /*7250*/  UIMAD UR13, UR15, UR7, UR6 ;  /* 0x000000070f0d72a4 */ /* 0x000fe2000f8e0206 */
[C---:B------:R-:W-:Y:S01]  /*7260*/  IMAD R4, R13.reuse, c[0x0][0x20c], R4 ;  /* 0x000083000d047a24 */ /* 0x040fe200078e0204 */
[----:B------:R-:W-:Y:S01]  /*7270*/  UIMAD UR14, UR15, UR5, UR14 ;  /* 0x000000050f0e72a4 */ /* 0x000fe2000f8e020e */
[----:B------:R-:W-:Y:S01]  /*7280*/  IMAD.WIDE.U32 R12, R13, c[0x0][0x208], R16 ;  /* 0x000082000d0c7a25 */ /* 0x000fe200078e0010 */
[----:B------:R-:W-:Y:S01]  /*7290*/  ULDC.64 UR6, c[0x0][0x1f0] ;  /* 0x00007c0000067ab9 */ /* 0x000fe20000000a00 */
[----:B------:R-:W-:Y:S01]  /*72a0*/  LOP3.LUT R5, R5, 0x1c0, RZ, 0xc0, !PT ;  /* 0x000001c005057812 */ /* 0x000fe200078ec0ff */
[----:B------:R-:W-:Y:S01]  /*72b0*/  ULDC.64 UR4, c[0x0][0x218] ;  /* 0x0000860000047ab9 */ /* 0x000fe20000000a00 */
[----:B------:R-:W-:-:S02]  /*72c0*/  IMAD.IADD R13, R13, 0x1, R4 ;  /* 0x000000010d0d7824 */ /* 0x000fc400078e0204 */
[----:B------:R-:W-:Y:S02]  /*72d0*/  IMAD.U32 R20, RZ, RZ, UR15 ;  /* 0x0000000fff147e24 */ /* 0x000fe4000f8e00ff */
[----:B------:R-:W-:-:S04]  /*72e0*/  IMAD.WIDE.U32 R210, R210, c[0x0][0x1e8], R14 ;  /* 0x00007a00d2d27a25 */ /* 0x000fc800078e000e */
[----:B------:R-:W-:Y:S01]  /*72f0*/  IMAD.WIDE.U32 R20, R20, c[0x0][0x210], R12 ;  /* 0x0000840014147a25 */ /* 0x000fe200078e000c */
[----:B------:R-:W-:-:S03]  /*7300*/  IADD3 R211, R211, UR13, RZ ;  /* 0x0000000dd3d37c10 */ /* 0x000fc6000fffe0ff */
[----:B------:R-:W-:Y:S01]  /*7310*/  IMAD.SHL.U32 R4, R47, 0x8, RZ ;  /* 0x000000082f047824 */ /* 0x000fe200078e00ff */
[----:B------:R-:W-:Y:S01]  /*7320*/  IADD3 R21, R21, UR14, RZ ;  /* 0x0000000e15157c10 */ /* 0x000fe2000fffe0ff */
[----:B------:R-:W-:Y:S02]  /*7330*/  IMAD.SHL.U32 R8, R0, 0x8, RZ ;  /* 0x0000000800087824 */ /* 0x000fe400078e00ff */
[----:B------:R-:W-:Y:S01]  /*7340*/  IMAD.SHL.U32 R44, R44, 0x8, RZ ;  /* 0x000000082c2c7824 */ /* 0x000fe200078e00ff */
[----:B------:R-:W-:Y:S01]  /*7350*/  LOP3.LUT R4, R5, 0x8, R4, 0xf8, !PT ;  /* 0x0000000805047812 */ /* 0x000fe200078ef804 */
[----:B------:R-:W-:Y:S01]  /*7360*/  IMAD.SHL.U32 R9, R9, 0x40, RZ ;  /* 0x0000004009097824 */ /* 0x000fe200078e00ff */
[----:B------:R-:W-:Y:S02]  /*7370*/  SHF.R.U32.HI R5, RZ, 0x3, R5 ;  /* 0x00000003ff057819 */ /* 0x000fe40000011605 */
[----:B------:R-:W-:Y:S02]  /*7380*/  ISETP.GE.AND P5, PT, R8, c[0x0][0x198], PT ;  /* 0x0000660008007a0c */ /* 0x000fe40003fa6270 */
[----:B------:R-:W-:-:S02]  /*7390*/  LOP3.LUT R4, R4, R5, RZ, 0x3c, !PT ;  /* 0x0000000504047212 */ /* 0x000fc400078e3cff */
[----:B------:R-:W-:Y:S02]  /*73a0*/  IADD3 R5, R16, 0x40, RZ ;  /* 0x0000004010057810 */ /* 0x000fe40007ffe0ff */
[----:B------:R-:W-:Y:S02]  /*73b0*/  LOP3.LUT R44, R19, 0xfffffe00, R44, 0xf8, !PT ;  /* 0xfffffe00132c7812 */ /* 0x000fe400078ef82c */
[----:B------:R-:W-:Y:S01]  /*73c0*/  LOP3.LUT R4, R4, 0xfffffe00, R9, 0xf8, !PT ;  /* 0xfffffe0004047812 */ /* 0x000fe200078ef809 */
[----:B--2---:R1:W2:Y:S01]  /*73d0*/  @P3 R2UR UR20, R3 ;  /* 0x00000000031433c2 */ /* 0x0042a200000e0000 */
[----:B------:R-:W-:Y:S02]  /*73e0*/  ISETP.GE.AND P3, PT, R16, c[0x0][0x1d4], PT ;  /* 0x0000750010007a0c */ /* 0x000fe40003f66270 */
[----:B-1----:R-:W-:Y:S01]  /*73f0*/  SHF.R.S32.HI R3, RZ, 0x1f, R6 ;  /* 0x0000001fff037819 */ /* 0x002fe20000011406 */
[----:B--2---:R-:W-:-:S03]  /*7400*/  @UP1 USHF.R.S32.HI UR21, URZ, 0x1f, UR20 ;  /* 0x0000001f3f151899 */ /* 0x004fc60008011414 */
[----:B------:R-:W-:Y:S01]  /*7410*/  @!UP1 UMOV UR20, UR24 ;  /* 0x0000001800149c82 */ /* 0x000fe20008000000 */
[----:B------:R-:W-:Y:S01]  /*7420*/  IMAD R3, R3, c[0x0][0x1b0], RZ ;  /* 0x00006c0003037a24 */ /* 0x000fe200078e02ff */
[----:B------:R-:W-:Y:S02]  /*7430*/  USEL UR20, UR20, URZ, !UP0 ;  /* 0x0000003f14147287 */ /* 0x000fe4000c000000 */
[----:B------:R-:W-:Y:S01]  /*7440*/  @!UP1 UMOV UR21, UR11 ;  /* 0x0000000b00159c82 */ /* 0x000fe20008000000 */
[C---:B------:R-:W-:Y:S01]  /*7450*/  IMAD R3, R6.reuse, c[0x0][0x1b4], R3 ;  /* 0x00006d0006037a24 */ /* 0x040fe200078e0203 */
[----:B------:R-:W-:Y:S01]  /*7460*/  USEL UR11, UR21, URZ, !UP0 ;  /* 0x0000003f150b7287 */ /* 0x000fe2000c000000 */
[----:B------:R-:W-:Y:S01]  /*7470*/  IMAD.WIDE.U32 R6, R6, c[0x0][0x1b0], R10 ;  /* 0x00006c0006067a25 */ /* 0x000fe200078e000a */
[----:B------:R-:W-:Y:S01]  /*7480*/  IADD3 R11, R45, UR18, RZ ;  /* 0x000000122d0b7c10 */ /* 0x000fe2000fffe0ff */
[----:B------:R-:W-:Y:S02]  /*7490*/  ULDC UR21, c[0x0][0x2c4] ;  /* 0x0000b10000157ab9 */ /* 0x000fe40000000800 */
[----:B------:R-:W-:Y:S01]  /*74a0*/  IMAD.IADD R7, R7, 0x1, R3 ;  /* 0x0000000107077824 */ /* 0x000fe200078e0203 */
[----:B------:R-:W-:Y:S01]  /*74b0*/  SHF.R.S32.HI R3, RZ, 0x1f, R2 ;  /* 0x0000001fff037819 */ /* 0x000fe20000011402 */
[----:B------:R-:W-:Y:S01]  /*74c0*/  UIMAD UR21, UR23, UR21, URZ ;  /* 0x00000015171572a4 */ /* 0x000fe2000f8e023f */
[----:B------:R-:W-:Y:S01]  /*74d0*/  IMAD.U32 R208, RZ, RZ, UR20 ;  /* 0x00000014ffd07e24 */ /* 0x000fe2000f8e00ff */
[----:B------:R-:W-:Y:S01]  /*74e0*/  UIMAD UR6, UR11, UR6, URZ ;  /* 0x000000060b0672a4 */ /* 0x000fe2000f8e023f */
[----:B------:R-:W-:Y:S01]  /*74f0*/  IMAD.WIDE.U32 R6, R2, c[0x0][0x1a8], R6 ;  /* 0x00006a0002067a25 */ /* 0x000fe200078e0006 */
[----:B------:R-:W-:-:S02]  /*7500*/  UIMAD UR4, UR11, UR4, URZ ;  /* 0x000000040b0472a4 */ /* 0x000fc4000f8e023f */
[----:B------:R-:W-:Y:S01]  /*7510*/  ISETP.GE.AND P4, PT, R11, UR21, PT ;  /* 0x000000150b007c0c */ /* 0x000fe2000bf86270 */
[----:B------:R-:W-:Y:S01]  /*7520*/  IMAD R3, R3, c[0x0][0x1a8], RZ ;  /* 0x00006a0003037a24 */ /* 0x000fe200078e02ff */
[----:B------:R-:W-:Y:S01]  /*7530*/  LEA R13, P2, R6, c[0x0][0x160], 0x1 ;  /* 0x00005800060d7a11 */ /* 0x000fe200078408ff */
[----:B------:R-:W-:Y:S01]  /*7540*/  UIMAD UR6, UR20, UR7, UR6 ;  /* 0x00000007140672a4 */ /* 0x000fe2000f8e0206 */
[----:B------:R-:W-:Y:S01]  /*7550*/  IMAD.WIDE.U32 R210, R208, c[0x0][0x1f0], R210 ;  /* 0x00007c00d0d27a25 */ /* 0x000fe200078e00d2 */
[----:B------:R-:W-:Y:S02]  /*7560*/  UIMAD UR4, UR20, UR5, UR4 ;  /* 0x00000005140472a4 */ /* 0x000fe4000f8e0204 */
[----:B------:R1:W2:Y:S01]  /*7570*/  SHFL.IDX PT, R14, R13, RZ, 0x181f ;  /* 0x00181fff0d0e7589 */ /* 0x0002a200000e0000 */
[----:B------:R-:W-:Y:S01]  /*7580*/  IMAD R3, R2, c[0x0][0x1ac], R3 ;  /* 0x00006b0002037a24 */ /* 0x000fe200078e0203 */
[----:B------:R-:W-:Y:S01]  /*7590*/  IADD3 R217, R211, UR6, RZ ;  /* 0x00000006d3d97c10 */ /* 0x000fe2000fffe0ff */
[----:B------:R-:W-:-:S04]  /*75a0*/  IMAD.WIDE.U32 R208, R208, c[0x0][0x218], R20 ;  /* 0x00008600d0d07a25 */ /* 0x000fc800078e0014 */
[----:B------:R-:W-:Y:S01]  /*75b0*/  IMAD.IADD R3, R7, 0x1, R3 ;  /* 0x0000000107037824 */ /* 0x000fe200078e0203 */
[----:B------:R-:W-:Y:S01]  /*75c0*/  IADD3 R7, R8, 0x80, RZ ;  /* 0x0000008008077810 */ /* 0x000fe20007ffe0ff */
[----:B------:R-:W-:Y:S01]  /*75d0*/  IMAD.MOV.U32 R2, RZ, RZ, 0x10 ;  /* 0x00000010ff027424 */ /* 0x000fe200078e00ff */
[----:B------:R-:W-:Y:S02]  /*75e0*/  IADD3 R215, R209, UR4, RZ ;  /* 0x00000004d1d77c10 */ /* 0x000fe4000fffe0ff */
[----:B------:R-:W-:Y:S01]  /*75f0*/  LEA.HI.X R12, R6, c[0x0][0x164], R3, 0x1, P2 ;  /* 0x00005900060c7a11 */ /* 0x000fe200010f0c03 */
[----:B------:R-:W-:Y:S01]  /*7600*/  IMAD.MOV.U32 R3, RZ, RZ, 0x20 ;  /* 0x00000020ff037424 */ /* 0x000fe200078e00ff */
[----:B------:R-:W-:Y:S02]  /*7610*/  SEL R2, R2, 0xfffffff0, !P0 ;  /* 0xfffffff002027807 */ /* 0x000fe40004000000 */
[----:B------:R-:W-:Y:S01]  /*7620*/  ISETP.GE.AND P2, PT, R5, c[0x0][0x1d4], PT ;  /* 0x0000750005007a0c */ /* 0x000fe20003f46270 */
[----:B------:R1:W3:Y:S01]  /*7630*/  SHFL.IDX PT, R15, R12, RZ, 0x181f ;  /* 0x00181fff0c0f7589 */ /* 0x0002e200000e0000 */
[----:B------:R-:W-:-:S02]  /*7640*/  SEL R3, R3, 0xffffffe0, !P6 ;  /* 0xffffffe003037807 */ /* 0x000fc40007000000 */
[----:B------:R-:W-:Y:S02]  /*7650*/  ISETP.GE.AND P6, PT, R7, c[0x0][0x198], PT ;  /* 0x0000660007007a0c */ /* 0x000fe40003fc6270 */
[----:B------:R-:W-:Y:S02]  /*7660*/  ISETP.GE.AND P0, PT, R5, c[0x0][0x198], PT ;  /* 0x0000660005007a0c */ /* 0x000fe40003f06270 */
[----:B------:R-:W-:Y:S01]  /*7670*/  P2R R6, PR, RZ, 0x40 ;  /* 0x00000040ff067803 */ /* 0x000fe20000000000 */
[----:B------:R-:W-:Y:S05]  /*7680*/  @P4 BRA `(.L_x_336) ;  /* 0x000000f000004947 */ /* 0x000fea0003800000 */
[----:B--2---:R-:W-:Y:S02]  /*7690*/  SHF.R.S32.HI R10, RZ, 0x1f, R5 ;  /* 0x0000001fff0a7819 */ /* 0x004fe40000011405 */
[----:B------:R-:W-:Y:S02]  /*76a0*/  SHF.R.S32.HI R6, RZ, 0x1f, R7 ;  /* 0x0000001fff067819 */ /* 0x000fe40000011407 */
[----:B------:R-:W-:Y:S01]  /*76b0*/  LEA.HI R9, R10, R5, RZ, 0x3 ;  /* 0x000000050a097211 */ /* 0x000fe200078f18ff */
[----:B------:R-:W-:Y:S01]  /*76c0*/  IMAD.SHL.U32 R10, R44, 0x2, RZ ;  /* 0x000000022c0a7824 */ /* 0x000fe200078e00ff */
[----:B------:R-:W-:-:S02]  /*76d0*/  LEA.HI R6, R6, R7, RZ, 0x3 ;  /* 0x0000000706067211 */ /* 0x000fc400078f18ff */
[----:B------:R-:W-:Y:S02]  /*76e0*/  LEA R18, P4, R8, R14, 0x1 ;  /* 0x0000000e08127211 */ /* 0x000fe400078808ff */
[----:B------:R-:W-:Y:S02]  /*76f0*/  LOP3.LUT R9, R9, 0xfffffff8, RZ, 0xc0, !PT ;  /* 0xfffffff809097812 */ /* 0x000fe400078ec0ff */
[----:B------:R-:W-:Y:S02]  /*7700*/  LOP3.LUT R6, R6, 0xfffffff8, RZ, 0xc0, !PT ;  /* 0xfffffff806067812 */ /* 0x000fe400078ec0ff */
[----:B---3--:R-:W-:Y:S01]  /*7710*/  LEA.HI.X R19, R8, R15, R17, 0x1, P4 ;  /* 0x0000000f08137211 */ /* 0x008fe200020f0c11 */
[----:B------:R-:W-:-:S04]  /*7720*/  IMAD.WIDE R20, R9, 0x2, R14 ;  /* 0x0000000209147825 */ /* 0x000fc800078e020e */
[----:B------:R-:W-:Y:S01]  /*7730*/  IMAD.WIDE R14, R6, 0x2, R14 ;  /* 0x00000002060e7825 */ /* 0x000fe200078e020e */
[----:B------:R-:W-:Y:S01]  /*7740*/  @!PT LDS RZ, [RZ] ;  /* 0x00000000fffff984 */ /* 0x000fe20000000800 */
[----:B------:R2:W-:Y:S04]  /*7750*/  LDGSTS.E.BYPASS.LTC128B.128 [R10+0xc100], [R18.64], !P5 ;  /* 0x0c100000120a7fae */ /* 0x0005e8000e901d5c */
[----:B------:R2:W-:Y:S04]  /*7760*/  LDGSTS.E.BYPASS.LTC128B.128 [R10+0x10100], [R20.64], !P0 ;  /* 0x10100000140a7fae */ /* 0x0005e8000c101d5c */
[----:B------:R2:W-:Y:S02]  /*7770*/  LDGSTS.E.BYPASS.LTC128B.128 [R10+0x14100], [R14.64], !P6 ;  /* 0x141000000e0a7fae */ /* 0x0005e4000f101d5c */
.L_x_336:
[----:B--2---:R-:W-:Y:S05]  /*7780*/  BSYNC B0 ;  /* 0x0000000000007941 */ /* 0x004fea0003800000 */
.L_x_335:
[----:B------:R-:W-:Y:S01]  /*7790*/  IADD3 R6, R11, 0x20, RZ ;  /* 0x000000200b067810 */ /* 0x000fe20007ffe0ff */
[----:B---3--:R2:W3:Y:S01]  /*77a0*/  SHFL.IDX PT, R15, R12, 0x1, 0x181f ;  /* 0x00381f000c0f7f89 */ /* 0x0084e200000e0000 */
[----:B------:R-:W-:Y:S02]  /*77b0*/  BSSY B0, `(.L_x_337) ;  /* 0x0000014000007945 */ /* 0x000fe40003800000 */
[----:B------:R-:W-:Y:S01]  /*77c0*/  ISETP.GE.AND P4, PT, R6, UR21, PT ;  /* 0x0000001506007c0c */ /* 0x000fe2000bf86270 */
[----:B------:R2:W4:-:S12]  /*77d0*/  SHFL.IDX PT, R14, R13, 0x1, 0x181f ;  /* 0x00381f000d0e7f89 */ /* 0x00051800000e0000 */
[----:B------:R-:W-:Y:S05]  /*77e0*/  @P4 BRA `(.L_x_338) ;  /* 0x0000010000004947 */ /* 0x000fea0003800000 */
[----:B------:R-:W-:Y:S02]  /*77f0*/  IADD3 R9, R8, 0x80, RZ ;  /* 0x0000008008097810 */ /* 0x000fe40007ffe0ff */
[----:B------:R-:W-:Y:S02]  /*7800*/  SHF.R.S32.HI R10, RZ, 0x1f, R5 ;  /* 0x0000001fff0a7819 */ /* 0x000fe40000011405 */
[----:B------:R-:W-:Y:S02]  /*7810*/  SHF.R.S32.HI R6, RZ, 0x1f, R9 ;  /* 0x0000001fff067819 */ /* 0x000fe40000011409 */
[----:B------:R-:W-:Y:S02]  /*7820*/  LEA.HI R10, R10, R5, RZ, 0x3 ;  /* 0x000000050a0a7211 */ /* 0x000fe400078f18ff */
[----:B------:R-:W-:Y:S01]  /*7830*/  LEA.HI R6, R6, R9, RZ, 0x3 ;  /* 0x0000000906067211 */ /* 0x000fe200078f18ff */
[----:B------:R-:W-:Y:S01]  /*7840*/  IMAD.SHL.U32 R9, R44, 0x2, RZ ;  /* 0x000000022c097824 */ /* 0x000fe200078e00ff */
[----:B----4-:R-:W-:-:S02]  /*7850*/  LEA R18, P4, R8, R14, 0x1 ;  /* 0x0000000e08127211 */ /* 0x010fc400078808ff */
        /* <DEDUP_REMOVED lines=9> */
.L_x_338:
[----:B------:R-:W-:Y:S05]  /*78f0*/  BSYNC B0 ;  /* 0x0000000000007941 */ /* 0x000fea0003800000 */
.L_x_337:
[----:B------:R-:W-:Y:S01]  /*7900*/  IADD3 R6, R11, 0x40, RZ ;  /* 0x000000400b067810 */ /* 0x000fe20007ffe0ff */
[----:B---3--:R3:W1:Y:S01]  /*7910*/  SHFL.IDX PT, R15, R12, 0x2, 0x181f ;  /* 0x00581f000c0f7f89 */ /* 0x00866200000e0000 */
[----:B------:R-:W-:Y:S02]  /*7920*/  BSSY B0, `(.L_x_339) ;  /* 0x0000014000007945 */ /* 0x000fe40003800000 */
[----:B------:R-:W-:Y:S01]  /*7930*/  ISETP.GE.AND P4, PT, R6, UR21, PT ;  /* 0x0000001506007c0c */ /* 0x000fe2000bf86270 */
[----:B----4-:R3:W4:-:S12]  /*7940*/  SHFL.IDX PT, R14, R13, 0x2, 0x181f ;  /* 0x00581f000d0e7f89 */ /* 0x01071800000e0000 */
        /* <DEDUP_REMOVED lines=10> */
[----:B-1----:R-:W-:Y:S01]  /*79f0*/  LEA.HI.X R19, R8, R15, R17, 0x1, P4 ;  /* 0x0000000f08137211 */ /* 0x002fe200020f0c11 */
[----:B------:R-:W-:-:S04]  /*7a00*/  IMAD.WIDE R20, R10, 0x2, R14 ;  /* 0x000000020a147825 */ /* 0x000fc800078e020e */
[----:B------:R-:W-:Y:S01]  /*7a10*/  IMAD.WIDE R14, R6, 0x2, R14 ;  /* 0x00000002060e7825 */ /* 0x000fe200078e020e */
[----:B------:R-:W-:Y:S01]  /*7a20*/  @!PT LDS RZ, [RZ] ;  /* 0x00000000fffff984 */ /* 0x000fe20000000800 */
[----:B------:R1:W-:Y:S04]  /*7a30*/  LDGSTS.E.BYPASS.LTC128B.128 [R9+0xe100], [R18.64], !P5 ;  /* 0x0e10000012097fae */ /* 0x0003e8000e901d5c */
[----:B------:R1:W-:Y:S04]  /*7a40*/  LDGSTS.E.BYPASS.LTC128B.128 [R9+0x12100], [R20.64], !P0 ;  /* 0x1210000014097fae */ /* 0x0003e8000c101d5c */
[----:B------:R1:W-:Y:S02]  /*7a50*/  LDGSTS.E.BYPASS.LTC128B.128 [R9+0x16100], [R14.64], !P6 ;  /* 0x161000000e097fae */ /* 0x0003e4000f101d5c */
.L_x_340:
[----:B------:R-:W-:Y:S05]  /*7a60*/  BSYNC B0 ;  /* 0x0000000000007941 */ /* 0x000fea0003800000 */
.L_x_339:
[----:B-1--4-:R1:W4:Y:S01]  /*7a70*/  SHFL.IDX PT, R14, R13, 0x3, 0x181f ;  /* 0x00781f000d0e7f89 */ /* 0x01232200000e0000 */
[----:B------:R-:W-:Y:S01]  /*7a80*/  IADD3 R11, R11, 0x60, RZ ;  /* 0x000000600b0b7810 */ /* 0x000fe20007ffe0ff */
[----:B------:R-:W-:Y:S01]  /*7a90*/  UIADD3 UR19, UR9, -0x1, URZ ;  /* 0xffffffff09137890 */ /* 0x000fe2000fffe03f */
[----:B------:R-:W-:Y:S01]  /*7aa0*/  IMAD.MOV.U32 R216, RZ, RZ, R210 ;  /* 0x000000ffffd87224 */ /* 0x000fe200078e00d2 */
[----:B------:R-:W5:Y:S01]  /*7ab0*/  SHFL.IDX PT, R15, R12, 0x3, 0x181f ;  /* 0x00781f000c0f7f89 */ /* 0x000f6200000e0000 */
[----:B------:R-:W-:Y:S01]  /*7ac0*/  ISETP.GE.AND P6, PT, R11, UR21, PT ;  /* 0x000000150b007c0c */ /* 0x000fe2000bfc6270 */
[----:B------:R-:W-:Y:S01]  /*7ad0*/  USHF.L.U32 UR17, UR19, 0x6, URZ ;  /* 0x0000000613117899 */ /* 0x000fe2000800063f */
[----:B------:R-:W-:Y:S01]  /*7ae0*/  SEL R46, RZ, 0x1, P3 ;  /* 0x00000001ff2e7807 */ /* 0x000fe20001800000 */
[----:B------:R-:W-:-:S02]  /*7af0*/  ULDC.64 UR4, c[0x0][0x1e0] ;  /* 0x0000780000047ab9 */ /* 0x000fc40000000a00 */
[----:B------:R-:W-:Y:S02]  /*7b00*/  UMOV UR11, 0x6 ;  /* 0x00000006000b7882 */ /* 0x000fe40000000000 */
[----:B------:R-:W-:Y:S01]  /*7b10*/  IMAD.U32 R6, RZ, RZ, UR17 ;  /* 0x00000011ff067e24 */ /* 0x000fe2000f8e00ff */
[----:B------:R-:W-:Y:S02]  /*7b20*/  USHF.L.U32 UR13, UR4, 0x6, URZ ;  /* 0x00000006040d7899 */ /* 0x000fe4000800063f */
[----:B------:R-:W-:Y:S02]  /*7b30*/  USHF.L.U64.HI UR14, UR4, UR11, UR5 ;  /* 0x0000000b040e7299 */ /* 0x000fe40008010205 */
[----:B------:R-:W-:Y:S01]  /*7b40*/  IADD3 R11, -R6, UR12, -R45 ;  /* 0x0000000c060b7c10 */ /* 0x000fe2000fffe92d */
[----:B------:R-:W-:Y:S01]  /*7b50*/  @!P6 IMAD.SHL.U32 R9, R44, 0x2, RZ ;  /* 0x000000022c09e824 */ /* 0x000fe200078e00ff */
[----:B------:R-:W-:Y:S01]  /*7b60*/  @!P6 SHF.R.S32.HI R10, RZ, 0x1f, R5 ;  /* 0x0000001fff0ae819 */ /* 0x000fe20000011405 */
[----:B------:R-:W-:-:S02]  /*7b70*/  USHF.R.S32.HI UR20, URZ, 0x1f, UR19 ;  /* 0x0000001f3f147899 */ /* 0x000fc40008011413 */
[----:B------:R-:W-:Y:S01]  /*7b80*/  UIMAD UR6, UR14, UR19, URZ ;  /* 0x000000130e0672a4 */ /* 0x000fe2000f8e023f */
[----:B-123--:R-:W-:Y:S01]  /*7b90*/  @!P6 LEA.HI R13, R10, R5, RZ, 0x3 ;  /* 0x000000050a0de211 */ /* 0x00efe200078f18ff */
[----:B------:R-:W-:Y:S01]  /*7ba0*/  IMAD.U32 R5, RZ, RZ, UR13 ;  /* 0x0000000dff057e24 */ /* 0x000fe2000f8e00ff */
[C---:B----4-:R-:W-:Y:S01]  /*7bb0*/  @!P6 LEA R16, P4, R8.reuse, R14, 0x1 ;  /* 0x0000000e0810e211 */ /* 0x050fe200078808ff */
[----:B------:R-:W-:Y:S01]  /*7bc0*/  UIMAD UR6, UR20, UR13, UR6 ;  /* 0x0000000d140672a4 */ /* 0x000fe2000f8e0206 */
[----:B------:R-:W-:Y:S01]  /*7bd0*/  @!P6 LOP3.LUT R13, R13, 0xfffffff8, RZ, 0xc0, !PT ;  /* 0xfffffff80d0de812 */ /* 0x000fe200078ec0ff */
[----:B------:R-:W-:Y:S01]  /*7be0*/  IMAD.WIDE.U32 R18, R5, UR19, R216 ;  /* 0x0000001305127c25 */ /* 0x000fe2000f8e00d8 */
[C---:B-----5:R-:W-:Y:S01]  /*7bf0*/  @!P6 LEA.HI.X R17, R8.reuse, R15, R17, 0x1, P4 ;  /* 0x0000000f0811e211 */ /* 0x060fe200020f0c11 */
[----:B------:R-:W-:Y:S01]  /*7c00*/  UMOV UR7, 0x5 ;  /* 0x0000000500077882 */ /* 0x000fe20000000000 */
[----:B------:R-:W-:Y:S01]  /*7c10*/  ISETP.GE.AND P4, PT, R11, 0x21, PT ;  /* 0x000000210b00780c */ /* 0x000fe20003f86270 */
[----:B------:R-:W-:Y:S01]  /*7c20*/  @!P6 IMAD.WIDE R20, R13, 0x2, R14 ;  /* 0x000000020d14e825 */ /* 0x000fe200078e020e */
[----:B------:R-:W-:Y:S01]  /*7c30*/  IADD3 R10, R19, UR6, RZ ;  /* 0x00000006130a7c10 */ /* 0x000fe2000fffe0ff */
[----:B------:R-:W-:Y:S01]  /*7c40*/  @!PT LDS RZ, [RZ] ;  /* 0x00000000fffff984 */ /* 0x000fe20000000800 */
[----:B------:R1:W-:Y:S01]  /*7c50*/  @!P6 LDGSTS.E.BYPASS.LTC128B.128 [R9+0xf100], [R16.64], !P5 ;  /* 0x0f1000001009efae */ /* 0x0003e2000e901d5c */
[----:B------:R-:W-:Y:S01]  /*7c60*/  ISETP.GE.AND P5, PT, R11, 0x1, PT ;  /* 0x000000010b00780c */ /* 0x000fe20003fa6270 */
[----:B------:R-:W-:Y:S01]  /*7c70*/  USHF.L.U32 UR6, UR4, 0x5, URZ ;  /* 0x0000000504067899 */ /* 0x000fe2000800063f */
[----:B------:R-:W-:Y:S01]  /*7c80*/  @!P6 IADD3 R13, R8, 0x80, RZ ;  /* 0x00000080080de810 */ /* 0x000fe20007ffe0ff */
[----:B------:R2:W-:Y:S01]  /*7c90*/  @!P6 LDGSTS.E.BYPASS.LTC128B.128 [R9+0x13100], [R20.64], !P0 ;  /* 0x131000001409efae */ /* 0x0005e2000c101d5c */
[----:B------:R-:W-:-:S02]  /*7ca0*/  USHF.L.U64.HI UR7, UR4, UR7, UR5 ;  /* 0x0000000704077299 */ /* 0x000fc40008010205 */
[----:B------:R-:W-:-:S07]  /*7cb0*/  @!P6 SHF.R.S32.HI R8, RZ, 0x1f, R13 ;  /* 0x0000001fff08e819 */ /* 0x000fce000001140d */
[----:B-1----:R-:W-:-:S04]  /*7cc0*/  @P5 LEA R16, P0, R18, c[0x0][0x1c8], 0x1 ;  /* 0x0000720012105a11 */ /* 0x002fc800078008ff */
[C---:B------:R-:W-:Y:S02]  /*7cd0*/  @P5 LEA.HI.X R17, R18.reuse, c[0x0][0x1cc], R10, 0x1, P0 ;  /* 0x0000730012115a11 */ /* 0x040fe400000f0c0a */
[----:B------:R-:W-:-:S04]  /*7ce0*/  @P4 IADD3 R11, P0, R18, UR6, RZ ;  /* 0x00000006120b4c10 */ /* 0x000fc8000ff1e0ff */
[----:B------:R-:W-:Y:S02]  /*7cf0*/  @P4 IADD3.X R10, R10, UR7, RZ, P0, !PT ;  /* 0x000000070a0a4c10 */ /* 0x000fe400087fe4ff */
[----:B------:R-:W-:Y:S02]  /*7d00*/  ISETP.GE.AND P0, PT, R7, c[0x0][0x198], PT ;  /* 0x0000660007007a0c */ /* 0x000fe40003f06270 */
[----:B------:R-:W-:Y:S01]  /*7d10*/  @!P6 LEA.HI R7, R8, R13, RZ, 0x3 ;  /* 0x0000000d0807e211 */ /* 0x000fe200078f18ff */
[----:B------:R-:W-:-:S03]  /*7d20*/  @P4 IMAD.SHL.U32 R8, R44, 0x2, RZ ;  /* 0x000000022c084824 */ /* 0x000fc600078e00ff */
[----:B------:R-:W-:-:S05]  /*7d30*/  @!P6 LOP3.LUT R7, R7, 0xfffffff8, RZ, 0xc0, !PT ;  /* 0xfffffff80707e812 */ /* 0x000fca00078ec0ff */
[----:B------:R-:W-:Y:S01]  /*7d40*/  @!P6 IMAD.WIDE R14, R7, 0x2, R14 ;  /* 0x00000002070ee825 */ /* 0x000fe200078e020e */
[----:B------:R-:W-:-:S04]  /*7d50*/  LEA.HI R7, R77, R78, RZ, 0x5 ;  /* 0x0000004e4d077211 */ /* 0x000fc800078f28ff */
[----:B------:R2:W-:Y:S01]  /*7d60*/  @!P6 LDGSTS.E.BYPASS.LTC128B.128 [R9+0x17100], [R14.64], !P0 ;  /* 0x171000000e09efae */ /* 0x0005e2000c101d5c */
[C---:B------:R-:W-:Y:S02]  /*7d70*/  @P4 LEA R12, P0, R11.reuse, c[0x0][0x1c8], 0x1 ;  /* 0x000072000b0c4a11 */ /* 0x040fe400078008ff */
[----:B------:R-:W-:Y:S01]  /*7d80*/  SHF.R.S32.HI R89, RZ, 0x5, R7 ;  /* 0x00000005ff597819 */ /* 0x000fe20000011407 */
[----:B------:R-:W0:Y:S01]  /*7d90*/  LDGDEPBAR ;  /* 0x00000000000079af */ /* 0x000e220000000000 */
[----:B------:R-:W-:Y:S01]  /*7da0*/  @P4 LEA.HI.X R13, R11, c[0x0][0x1cc], R10, 0x1, P0 ;  /* 0x000073000b0d4a11 */ /* 0x000fe200000f0c0a */
[----:B------:R-:W-:Y:S02]  /*7db0*/  @P5 IMAD.SHL.U32 R11, R44, 0x2, RZ ;  /* 0x000000022c0b5824 */ /* 0x000fe400078e00ff */
[----:B------:R-:W-:Y:S01]  /*7dc0*/  BAR.SYNC.DEFER_BLOCKING 0x0 ;  /* 0x0000000000007b1d */ /* 0x000fe20000010000 */
[----:B------:R-:W-:-:S05]  /*7dd0*/  ISETP.LT.AND P0, PT, RZ, c[0x0][0x27c], PT ;  /* 0x00009f00ff007a0c */ /* 0x000fca0003f01270 */
        /* <DEDUP_REMOVED lines=13> */
.L_x_341:
[----:B------:R-:W-:Y:S01]  /*7eb0*/  ULDC.U8 UR4, c[0x0][0x298] ;  /* 0x0000a60000047ab9 */ /* 0x000fe20000000000 */
[----:B------:R-:W-:Y:S01]  /*7ec0*/  SHF.R.S32.HI R10, RZ, 0x1f, R79 ;  /* 0x0000001fff0a7819 */ /* 0x000fe2000001144f */
[----:B--2---:R-:W-:Y:S01]  /*7ed0*/  IMAD.WIDE.U32 R14, R79, c[0x0][0x280], RZ ;  /* 0x0000a0004f0e7a25 */ /* 0x004fe200078e00ff */
[----:B------:R-:W-:Y:S01]  /*7ee0*/  ISETP.NE.AND P0, PT, RZ, UR4, PT ;  /* 0x00000004ff007c0c */ /* 0x000fe2000bf05270 */
[----:B------:R-:W-:Y:S01]  /*7ef0*/  BSSY B2, `(.L_x_342) ;  /* 0x00006e4000027945 */ /* 0x000fe20003800000 */
[-C--:B------:R-:W-:Y:S01]  /*7f00*/  LEA.HI R73, R77, R78.reuse, RZ, 0x2 ;  /* 0x0000004e4d497211 */ /* 0x080fe200078f10ff */
[C---:B------:R-:W-:Y:S02]  /*7f10*/  IMAD R8, R10.reuse, c[0x0][0x280], RZ ;  /* 0x0000a0000a087a24 */ /* 0x040fe400078e02ff */
[----:B------:R-:W-:Y:S01]  /*7f20*/  IMAD R10, R10, c[0x0][0x290], RZ ;  /* 0x0000a4000a0a7a24 */ /* 0x000fe200078e02ff */
[----:B------:R-:W-:Y:S01]  /*7f30*/  LOP3.LUT R9, R73, 0xfffffffc, RZ, 0xc0, !PT ;  /* 0xfffffffc49097812 */ /* 0x000fe200078ec0ff */
[C---:B------:R-:W-:Y:S01]  /*7f40*/  IMAD R17, R79.reuse, c[0x0][0x284], R8 ;  /* 0x0000a1004f117a24 */ /* 0x040fe200078e0208 */
[----:B------:R-:W-:Y:S01]  /*7f50*/  SHF.R.S32.HI R73, RZ, 0x2, R73 ;  /* 0x00000002ff497819 */ /* 0x000fe20000011449 */
[----:B------:R-:W-:Y:S01]  /*7f60*/  IMAD R10, R79, c[0x0][0x294], R10 ;  /* 0x0000a5004f0a7a24 */ /* 0x000fe200078e020a */
[----:B------:R-:W-:Y:S01]  /*7f70*/  IADD3 R74, -R9, R78, RZ ;  /* 0x0000004e094a7210 */ /* 0x000fe20007ffe1ff */
[----:B------:R-:W-:Y:S01]  /*7f80*/  IMAD.WIDE.U32 R18, R79, c[0x0][0x290], RZ ;  /* 0x0000a4004f127a25 */ /* 0x000fe200078e00ff */
[----:B------:R-:W-:-:S02]  /*7f90*/  IADD3 R9, R73, UR18, RZ ;  /* 0x0000001249097c10 */ /* 0x000fc4000fffe0ff */
[----:B------:R-:W-:Y:S01]  /*7fa0*/  IADD3 R17, R17, R15, RZ ;  /* 0x0000000f11117210 */ /* 0x000fe20007ffe0ff */
[----:B------:R-:W-:Y:S01]  /*7fb0*/  IMAD.IADD R11, R10, 0x1, R19 ;  /* 0x000000010a0b7824 */ /* 0x000fe200078e0213 */
[C---:B------:R-:W-:Y:S01]  /*7fc0*/  SHF.L.U32 R56, R74.reuse, 0x3, RZ ;  /* 0x000000034a387819 */ /* 0x040fe200000006ff */
[----:B------:R-:W-:Y:S01]  /*7fd0*/  IMAD R13, R74, 0x40, R9 ;  /* 0x000000404a0d7824 */ /* 0x000fe200078e0209 */
[----:B------:R-:W-:Y:S05]  /*7fe0*/  @!P0 BRA `(.L_x_343) ;  /* 0x0000353000008947 */ /* 0x000fea0003800000 */
[----:B------:R-:W-:Y:S01]  /*7ff0*/  PLOP3.LUT P4, PT, PT, PT, UP3, 0x80, 0x0 ;  /* 0x000000000000781c */ /* 0x000fe20003f8f038 */
[----:B------:R-:W-:Y:S01]  /*8000*/  IMAD.MOV.U32 R16, RZ, RZ, R14 ;  /* 0x000000ffff107224 */ /* 0x000fe200078e000e */
[----:B------:R-:W-:Y:S01]  /*8010*/  PLOP3.LUT P0, PT, PT, PT, UP3, 0x80, 0x0 ;  /* 0x000000000000781c */ /* 0x000fe20003f0f038 */
[----:B------:R-:W-:Y:S01]  /*8020*/  BSSY B0, `(.L_x_344) ;  /* 0x0000063000007945 */ /* 0x000fe20003800000 */
[----:B------:R-:W-:Y:S01]  /*8030*/  MOV R10, R18 ;  /* 0x00000012000a7202 */ /* 0x000fe20000000f00 */
[----:B------:R-:W-:Y:S01]  /*8040*/  IMAD.SHL.U32 R74, R74, 0x4, RZ ;  /* 0x000000044a4a7824 */ /* 0x000fe200078e00ff */
[----:B------:R-:W-:Y:S01]  /*8050*/  CS2R R18, SRZ ;  /* 0x0000000000127805 */ /* 0x000fe2000001ff00 */
[----:B------:R-:W-:Y:S01]  /*8060*/  CS2R R64, SRZ ;  /* 0x0000000000407805 */ /* 0x000fe2000001ff00 */
[----:B------:R-:W-:Y:S01]  /*8070*/  CS2R R70, SRZ ;  /* 0x0000000000467805 */ /* 0x000fe2000001ff00 */
[----:B------:R-:W-:Y:S01]  /*8080*/  CS2R R82, SRZ ;  /* 0x0000000000527805 */ /* 0x000fe2000001ff00 */
[----:B------:R-:W-:Y:S01]  /*8090*/  CS2R R96, SRZ ;  /* 0x0000000000607805 */ /* 0x000fe2000001ff00 */
[----:B------:R-:W-:Y:S01]  /*80a0*/  CS2R R102, SRZ ;  /* 0x0000000000667805 */ /* 0x000fe2000001ff00 */
[----:B------:R-:W-:Y:S01]  /*80b0*/  CS2R R86, SRZ ;  /* 0x0000000000567805 */ /* 0x000fe2000001ff00 */
[----:B------:R-:W-:Y:S01]  /*80c0*/  @P4 IMAD.HI.U32 R8, R13, c[0x0][0x2c8], RZ ;  /* 0x0000b2000d084a27 */ /* 0x000fe200078e00ff */
[----:B------:R-:W-:Y:S01]  /*80d0*/  CS2R R62, SRZ ;  /* 0x00000000003e7805 */ /* 0x000fe2000001ff00 */
[----:B------:R-:W-:Y:S01]  /*80e0*/  CS2R R68, SRZ ;  /* 0x0000000000447805 */ /* 0x000fe2000001ff00 */
[----:B------:R-:W-:Y:S01]  /*80f0*/  CS2R R80, SRZ ;  /* 0x0000000000507805 */ /* 0x000fe2000001ff00 */
[----:B------:R-:W-:Y:S01]  /*8100*/  CS2R R92, SRZ ;  /* 0x00000000005c7805 */ /* 0x000fe2000001ff00 */
[----:B------:R-:W-:Y:S01]  /*8110*/  @P0 SHF.R.U32.HI R13, RZ, c[0x0][0x2cc], R8 ;  /* 0x0000b300ff0d0a19 */ /* 0x000fe20000011608 */
[----:B------:R-:W-:Y:S01]  /*8120*/  CS2R R100, SRZ ;  /* 0x0000000000647805 */ /* 0x000fe2000001ff00 */
[----:B------:R-:W-:-:S02]  /*8130*/  CS2R R84, SRZ ;  /* 0x0000000000547805 */ /* 0x000fc4000001ff00 */
[----:B------:R-:W-:Y:S01]  /*8140*/  SHF.R.S32.HI R12, RZ, 0x1f, R13 ;  /* 0x0000001fff0c7819 */ /* 0x000fe2000001140d */
[----:B------:R-:W-:-:S04]  /*8150*/  IMAD.WIDE.U32 R16, R13, c[0x0][0x280], R16 ;  /* 0x0000a0000d107a25 */ /* 0x000fc800078e0010 */
[----:B------:R-:W-:Y:S01]  /*8160*/  IMAD R8, R12, c[0x0][0x280], RZ ;  /* 0x0000a0000c087a24 */ /* 0x000fe200078e02ff */
[----:B------:R-:W-:Y:S01]  /*8170*/  LEA R14, P4, R16, c[0x0][0x270], 0x1 ;  /* 0x00009c00100e7a11 */ /* 0x000fe200078808ff */
[----:B------:R-:W-:Y:S02]  /*8180*/  IMAD R12, R12, c[0x0][0x290], RZ ;  /* 0x0000a4000c0c7a24 */ /* 0x000fe400078e02ff */
[C---:B------:R-:W-:Y:S02]  /*8190*/  IMAD.WIDE.U32 R10, R13.reuse, c[0x0][0x290], R10 ;  /* 0x0000a4000d0a7a25 */ /* 0x040fe400078e000a */
[----:B------:R1:W2:Y:S02]  /*81a0*/  SHFL.IDX PT, R22, R14, RZ, 0x1c1f ;  /* 0x001c1fff0e167589 */ /* 0x0002a400000e0000 */
[C---:B------:R-:W-:Y:S02]  /*81b0*/  IMAD R8, R13.reuse, c[0x0][0x284], R8 ;  /* 0x0000a1000d087a24 */ /* 0x040fe400078e0208 */
[----:B------:R-:W-:Y:S01]  /*81c0*/  IMAD R13, R13, c[0x0][0x294], R12 ;  /* 0x0000a5000d0d7a24 */ /* 0x000fe200078e020c */
[----:B------:R-:W-:Y:S01]  /*81d0*/  LEA R12, P0, R10, c[0x0][0x288], 0x1 ;  /* 0x0000a2000a0c7a11 */ /* 0x000fe200078008ff */
[----:B------:R-:W-:-:S03]  /*81e0*/  IMAD.IADD R8, R17, 0x1, R8 ;  /* 0x0000000111087824 */ /* 0x000fc600078e0208 */
[----:B------:R-:W-:Y:S01]  /*81f0*/  IADD3 R13, R11, R13, RZ ;  /* 0x0000000d0b0d7210 */ /* 0x000fe20007ffe0ff */
[----:B------:R1:W3:Y:S01]  /*8200*/  SHFL.IDX PT, R20, R12, RZ, 0x1c1f ;  /* 0x001c1fff0c147589 */ /* 0x0002e200000e0000 */
[----:B------:R-:W-:Y:S02]  /*8210*/  LEA.HI.X R15, R16, c[0x0][0x274], R8, 0x1, P4 ;  /* 0x00009d00100f7a11 */ /* 0x000fe400020f0c08 */
[----:B------:R-:W-:Y:S02]  /*8220*/  LEA.HI.X R13, R10, c[0x0][0x28c], R13, 0x1, P0 ;  /* 0x0000a3000a0d7a11 */ /* 0x000fe400000f0c0d */
[----:B------:R-:W-:Y:S01]  /*8230*/  ISETP.GE.AND P0, PT, R9, UR21, PT ;  /* 0x0000001509007c0c */ /* 0x000fe2000bf06270 */
[----:B------:R1:W4:Y:S04]  /*8240*/  SHFL.IDX PT, R23, R15, RZ, 0x1c1f ;  /* 0x001c1fff0f177589 */ /* 0x00032800000e0000 */
[----:B------:R1:W1:Y:S08]  /*8250*/  SHFL.IDX PT, R21, R13, RZ, 0x1c1f ;  /* 0x001c1fff0d157589 */ /* 0x00027000000e0000 */
[----:B------:R-:W-:Y:S05]  /*8260*/  @P0 BRA `(.L_x_345) ;  /* 0x000003e000000947 */ /* 0x000fea0003800000 */
[C---:B--2---:R-:W-:Y:S01]  /*8270*/  IADD3 R11, R74.reuse, 0x10, RZ ;  /* 0x000000104a0b7810 */ /* 0x044fe20007ffe0ff */
[----:B------:R-:W-:Y:S01]  /*8280*/  CS2R R86, SRZ ;  /* 0x0000000000567805 */ /* 0x000fe2000001ff00 */
[C---:B------:R-:W-:Y:S01]  /*8290*/  ISETP.GE.AND P4, PT, R74.reuse, c[0x0][0x27c], PT ;  /* 0x00009f004a007a0c */ /* 0x040fe20003f86270 */
[----:B------:R-:W-:Y:S01]  /*82a0*/  CS2R R84, SRZ ;  /* 0x0000000000547805 */ /* 0x000fe2000001ff00 */
[----:B------:R-:W-:Y:S01]  /*82b0*/  ISETP.GE.AND P0, PT, R11, c[0x0][0x27c], PT ;  /* 0x00009f000b007a0c */ /* 0x000fe20003f06270 */
[----:B------:R-:W-:Y:S01]  /*82c0*/  CS2R R102, SRZ ;  /* 0x0000000000667805 */ /* 0x000fe2000001ff00 */
[----:B------:R-:W-:Y:S01]  /*82d0*/  CS2R R100, SRZ ;  /* 0x0000000000647805 */ /* 0x000fe2000001ff00 */
[----:B------:R-:W-:-:S02]  /*82e0*/  IADD3 R16, R74, 0x20, RZ ;  /* 0x000000204a107810 */ /* 0x000fc40007ffe0ff */
[----:B------:R-:W-:-:S06]  /*82f0*/  IADD3 R10, R74, 0x40, RZ ;  /* 0x000000404a0a7810 */ /* 0x000fcc0007ffe0ff */
[C---:B----4-:R-:W-:Y:S02]  /*8300*/  @!P4 IMAD.WIDE R28, R74.reuse, 0x2, R22 ;  /* 0x000000024a1cc825 */ /* 0x050fe400078e0216 */
[----:B------:R-:W-:Y:S02]  /*8310*/  @!P0 SHF.R.S32.HI R8, RZ, 0x1f, R11 ;  /* 0x0000001fff088819 */ /* 0x000fe4000001140b */
[----:B-1-3--:R-:W-:Y:S01]  /*8320*/  @!P4 IMAD.WIDE R26, R74, 0x2, R20 ;  /* 0x000000024a1ac825 */ /* 0x00afe200078e0214 */
[----:B------:R1:W5:Y:S01]  /*8330*/  @!P4 LD.E.64 R86, [R28.64] ;  /* 0x0000001c1c56c980 */ /* 0x000362000c101b00 */
[----:B------:R-:W-:Y:S02]  /*8340*/  @!P0 LEA.HI R11, R8, R11, RZ, 0x2 ;  /* 0x0000000b080b8211 */ /* 0x000fe400078f10ff */
[----:B------:R-:W-:Y:S01]  /*8350*/  ISETP.GE.AND P6, PT, R16, c[0x0][0x27c], PT ;  /* 0x00009f0010007a0c */ /* 0x000fe20003fc6270 */
[----:B------:R2:W5:Y:S01]  /*8360*/  @!P4 LD.E.64 R84, [R26.64] ;  /* 0x0000001c1a54c980 */ /* 0x000562000c101b00 */
[----:B------:R-:W-:-:S02]  /*8370*/  @!P0 LOP3.LUT R11, R11, 0xfffffffc, RZ, 0xc0, !PT ;  /* 0xfffffffc0b0b8812 */ /* 0x000fc400078ec0ff */
[----:B------:R-:W-:-:S03]  /*8380*/  IADD3 R8, R74, 0x50, RZ ;  /* 0x000000504a087810 */ /* 0x000fc60007ffe0ff */
        /* <DEDUP_REMOVED lines=8> */
[----:B--2---:R-:W-:-:S04]  /*8410*/  @!P6 SHF.R.S32.HI R27, RZ, 0x1f, R16 ;  /* 0x0000001fff1be819 */ /* 0x004fc80000011410 */
[----:B------:R-:W-:-:S07]  /*8420*/  @!P6 LEA.HI R16, R27, R16, RZ, 0x2 ;  /* 0x000000101b10e211 */ /* 0x000fce00078f10ff */
[----:B------:R-:W-:Y:S02]  /*8430*/  @!P0 SHF.R.S32.HI R17, RZ, 0x1f, R8 ;  /* 0x0000001fff118819 */ /* 0x000fe40000011408 */
[----:B---3--:R-:W-:Y:S02]  /*8440*/  @!P5 SHF.R.S32.HI R24, RZ, 0x1f, R11 ;  /* 0x0000001fff18d819 */ /* 0x008fe4000001140b */
[----:B------:R-:W-:Y:S02]  /*8450*/  @!P4 SHF.R.S32.HI R25, RZ, 0x1f, R10 ;  /* 0x0000001fff19c819 */ /* 0x000fe4000001140a */
[----:B------:R-:W-:Y:S02]  /*8460*/  @!P5 LEA.HI R11, R24, R11, RZ, 0x2 ;  /* 0x0000000b180bd211 */ /* 0x000fe400078f10ff */
[----:B------:R-:W-:Y:S02]  /*8470*/  @!P4 LEA.HI R10, R25, R10, RZ, 0x2 ;  /* 0x0000000a190ac211 */ /* 0x000fe400078f10ff */
[----:B------:R-:W-:-:S02]  /*8480*/  @!P0 LEA.HI R8, R17, R8, RZ, 0x2 ;  /* 0x0000000811088211 */ /* 0x000fc400078f10ff */
[----:B------:R-:W-:Y:S02]  /*8490*/  @!P6 LOP3.LUT R16, R16, 0xfffffffc, RZ, 0xc0, !PT ;  /* 0xfffffffc1010e812 */ /* 0x000fe400078ec0ff */
[----:B------:R-:W-:Y:S02]  /*84a0*/  @!P5 LOP3.LUT R11, R11, 0xfffffffc, RZ, 0xc0, !PT ;  /* 0xfffffffc0b0bd812 */ /* 0x000fe400078ec0ff */
[----:B------:R-:W-:Y:S02]  /*84b0*/  @!P4 LOP3.LUT R10, R10, 0xfffffffc, RZ, 0xc0, !PT ;  /* 0xfffffffc0a0ac812 */ /* 0x000fe400078ec0ff */
[----:B------:R-:W-:Y:S01]  /*84c0*/  @!P0 LOP3.LUT R8, R8, 0xfffffffc, RZ, 0xc0, !PT ;  /* 0xfffffffc08088812 */ /* 0x000fe200078ec0ff */
[C---:B-1----:R-:W-:Y:S01]  /*84d0*/  @!P6 IMAD.WIDE R28, R16.reuse, 0x2, R22 ;  /* 0x00000002101ce825 */ /* 0x042fe200078e0216 */
[----:B------:R-:W-:Y:S01]  /*84e0*/  CS2R R96, SRZ ;  /* 0x0000000000607805 */ /* 0x000fe2000001ff00 */
[----:B------:R-:W-:Y:S02]  /*84f0*/  CS2R R92, SRZ ;  /* 0x00000000005c7805 */ /* 0x000fe4000001ff00 */
[----:B----4-:R-:W-:Y:S01]  /*8500*/  @!P6 IMAD.WIDE R30, R16, 0x2, R20 ;  /* 0x00000002101ee825 */ /* 0x010fe200078e0214 */
[----:B------:R-:W-:Y:S01]  /*8510*/  CS2R R82, SRZ ;  /* 0x0000000000527805 */ /* 0x000fe2000001ff00 */
[----:B------:R-:W-:Y:S01]  /*8520*/  CS2R R80, SRZ ;  /* 0x0000000000507805 */ /* 0x000fe2000001ff00 */
[----:B------:R-:W-:Y:S01]  /*8530*/  CS2R R70, SRZ ;  /* 0x0000000000467805 */ /* 0x000fe2000001ff00 */
[C-C-:B------:R-:W-:Y:S01]  /*8540*/  @!P5 IMAD.WIDE R26, R11.reuse, 0x2, R22.reuse ;  /* 0x000000020b1ad825 */ /* 0x140fe200078e0216 */
[----:B------:R-:W-:Y:S01]  /*8550*/  CS2R R64, SRZ ;  /* 0x0000000000407805 */ /* 0x000fe2000001ff00 */
[----:B------:R-:W-:Y:S01]  /*8560*/  CS2R R68, SRZ ;  /* 0x0000000000447805 */ /* 0x000fe2000001ff00 */
[----:B------:R-:W-:Y:S01]  /*8570*/  CS2R R62, SRZ ;  /* 0x00000000003e7805 */ /* 0x000fe2000001ff00 */
[C---:B------:R-:W-:Y:S01]  /*8580*/  @!P4 IMAD.WIDE R24, R10.reuse, 0x2, R22 ;  /* 0x000000020a18c825 */ /* 0x040fe200078e0216 */
[----:B------:R1:W5:Y:S03]  /*8590*/  @!P6 LD.E.64 R96, [R28.64] ;  /* 0x0000001c1c60e980 */ /* 0x000366000c101b00 */
[--C-:B------:R-:W-:Y:S01]  /*85a0*/  @!P5 IMAD.WIDE R16, R11, 0x2, R20.reuse ;  /* 0x000000020b10d825 */ /* 0x100fe200078e0214 */
[----:B------:R1:W5:Y:S03]  /*85b0*/  @!P6 LD.E.64 R92, [R30.64] ;  /* 0x0000001c1e5ce980 */ /* 0x000366000c101b00 */
[----:B------:R-:W-:Y:S01]  /*85c0*/  @!P4 IMAD.WIDE R10, R10, 0x2, R20 ;  /* 0x000000020a0ac825 */ /* 0x000fe200078e0214 */
[----:B------:R1:W5:Y:S03]  /*85d0*/  @!P5 LD.E.64 R82, [R26.64] ;  /* 0x0000001c1a52d980 */ /* 0x000366000c101b00 */
[C---:B------:R-:W-:Y:S01]  /*85e0*/  @!P0 IMAD.WIDE R22, R8.reuse, 0x2, R22 ;  /* 0x0000000208168825 */ /* 0x040fe200078e0216 */
[----:B------:R1:W5:Y:S03]  /*85f0*/  @!P5 LD.E.64 R80, [R16.64] ;  /* 0x0000001c1050d980 */ /* 0x000366000c101b00 */
[----:B------:R-:W-:Y:S01]  /*8600*/  @!P0 IMAD.WIDE R20, R8, 0x2, R20 ;  /* 0x0000000208148825 */ /* 0x000fe200078e0214 */
[----:B------:R1:W5:Y:S04]  /*8610*/  @!P4 LD.E.64 R70, [R24.64] ;  /* 0x0000001c1846c980 */ /* 0x000368000c101b00 */
[----:B------:R1:W5:Y:S04]  /*8620*/  @!P0 LD.E.64 R64, [R22.64] ;  /* 0x0000001c16408980 */ /* 0x000368000c101b00 */
[----:B------:R1:W5:Y:S04]  /*8630*/  @!P4 LD.E.64 R68, [R10.64] ;  /* 0x0000001c0a44c980 */ /* 0x000368000c101b00 */
[----:B------:R1:W5:Y:S02]  /*8640*/  @!P0 LD.E.64 R62, [R20.64] ;  /* 0x0000001c143e8980 */ /* 0x000364000c101b00 */
.L_x_345:
[----:B--2---:R-:W-:Y:S05]  /*8650*/  BSYNC B0 ;  /* 0x0000000000007941 */ /* 0x004fea0003800000 */
.L_x_344:
[----:B------:R-:W-:Y:S01]  /*8660*/  IADD3 R9, R9, 0x40, RZ ;  /* 0x0000004009097810 */ /* 0x000fe20007ffe0ff */
[----:B-----5:R-:W-:Y:S01]  /*8670*/  IMAD.MOV.U32 R8, RZ, RZ, R64 ;  /* 0x000000ffff087224 */ /* 0x020fe200078e0040 */
[----:B-1----:R1:W2:Y:S01]  /*8680*/  SHFL.IDX PT, R25, R15, 0x1, 0x1c1f ;  /* 0x003c1f000f197f89 */ /* 0x0022a200000e0000 */
[----:B------:R-:W-:Y:S01]  /*8690*/  IMAD.MOV.U32 R11, RZ, RZ, R65 ;  /* 0x000000ffff0b7224 */ /* 0x000fe200078e0041 */
[----:B------:R-:W-:Y:S01]  /*86a0*/  ISETP.GE.AND P0, PT, R9, UR21, PT ;  /* 0x0000001509007c0c */ /* 0x000fe2000bf06270 */
[----:B------:R-:W-:Y:S01]  /*86b0*/  IMAD.MOV.U32 R10, RZ, RZ, R70 ;  /* 0x000000ffff0a7224 */ /* 0x000fe200078e0046 */
[----:B------:R1:W4:Y:S01]  /*86c0*/  SHFL.IDX PT, R24, R14, 0x1, 0x1c1f ;  /* 0x003c1f000e187f89 */ /* 0x00032200000e0000 */
[----:B------:R-:W-:Y:S01]  /*86d0*/  IMAD.MOV.U32 R9, RZ, RZ, R71 ;  /* 0x000000ffff097224 */ /* 0x000fe200078e0047 */
[----:B------:R-:W-:Y:S01]  /*86e0*/  PRMT R51, R11, 0x5410, R8 ;  /* 0x000054100b337816 */ /* 0x000fe20000000008 */
[----:B------:R-:W-:Y:S01]  /*86f0*/  IMAD.MOV.U32 R8, RZ, RZ, R82 ;  /* 0x000000ffff087224 */ /* 0x000fe200078e0052 */
[----:B------:R1:W3:Y:S01]  /*8700*/  SHFL.IDX PT, R21, R13, 0x1, 0x1c1f ;  /* 0x003c1f000d157f89 */ /* 0x0002e200000e0000 */
[----:B------:R-:W-:Y:S01]  /*8710*/  IMAD.MOV.U32 R11, RZ, RZ, R83 ;  /* 0x000000ffff0b7224 */ /* 0x000fe200078e0053 */
[----:B------:R-:W-:Y:S01]  /*8720*/  PRMT R55, R9, 0x5410, R10 ;  /* 0x0000541009377816 */ /* 0x000fe2000000000a */
[----:B------:R-:W-:Y:S01]  /*8730*/  IMAD.MOV.U32 R9, RZ, RZ, R97 ;  /* 0x000000ffff097224 */ /* 0x000fe200078e0061 */
[----:B------:R-:W-:Y:S01]  /*8740*/  PRMT R60, R60, 0x5410, R8 ;  /* 0x000054103c3c7816 */ /* 0x000fe20000000008 */
[----:B------:R-:W-:Y:S01]  /*8750*/  IMAD.MOV.U32 R8, RZ, RZ, R102 ;  /* 0x000000ffff087224 */ /* 0x000fe200078e0066 */
[----:B------:R-:W-:Y:S01]  /*8760*/  MOV R10, R96 ;  /* 0x00000060000a7202 */ /* 0x000fe20000000f00 */
[----:B---3--:R1:W3:Y:S01]  /*8770*/  SHFL.IDX PT, R20, R12, 0x1, 0x1c1f ;  /* 0x003c1f000c147f89 */ /* 0x0082e200000e0000 */
[----:B------:R-:W-:Y:S01]  /*8780*/  PRMT R60, R11, 0x7610, R60 ;  /* 0x000076100b3c7816 */ /* 0x000fe2000000003c */
[----:B------:R-:W-:Y:S01]  /*8790*/  IMAD.MOV.U32 R11, RZ, RZ, R103 ;  /* 0x000000ffff0b7224 */ /* 0x000fe200078e0067 */
[----:B------:R-:W-:Y:S01]  /*87a0*/  PRMT R66, R9, 0x5410, R10 ;  /* 0x0000541009427816 */ /* 0x000fe2000000000a */
[----:B------:R-:W-:Y:S01]  /*87b0*/  IMAD.MOV.U32 R10, RZ, RZ, R86 ;  /* 0x000000ffff0a7224 */ /* 0x000fe200078e0056 */
[----:B------:R-:W-:Y:S01]  /*87c0*/  PRMT R72, R72, 0x5410, R8 ;  /* 0x0000541048487816 */ /* 0x000fe20000000008 */
[----:B------:R-:W-:Y:S01]  /*87d0*/  IMAD.MOV.U32 R8, RZ, RZ, R62 ;  /* 0x000000ffff087224 */ /* 0x000fe200078e003e */
[----:B------:R-:W-:Y:S01]  /*87e0*/  MOV R9, R87 ;  /* 0x0000005700097202 */ /* 0x000fe20000000f00 */
[----:B------:R-:W-:Y:S01]  /*87f0*/  BSSY B0, `(.L_x_346) ;  /* 0x0000060000007945 */ /* 0x000fe20003800000 */
[----:B------:R-:W-:Y:S01]  /*8800*/  PRMT R72, R11, 0x7610, R72 ;  /* 0x000076100b487816 */ /* 0x000fe20000000048 */
[----:B------:R-:W-:Y:S01]  /*8810*/  IMAD.MOV.U32 R11, RZ, RZ, R63 ;  /* 0x000000ffff0b7224 */ /* 0x000fe200078e003f */
[----:B------:R-:W-:Y:S01]  /*8820*/  PRMT R76, R9, 0x5410, R10 ;  /* 0x00005410094c7816 */ /* 0x000fe2000000000a */
[----:B------:R-:W-:Y:S01]  /*8830*/  IMAD.MOV.U32 R10, RZ, RZ, R68 ;  /* 0x000000ffff0a7224 */ /* 0x000fe200078e0044 */
[----:B------:R-:W-:Y:S01]  /*8840*/  PRMT R50, R50, 0x5410, R8 ;  /* 0x0000541032327816 */ /* 0x000fe20000000008 */
[----:B------:R-:W-:Y:S01]  /*8850*/  IMAD.MOV.U32 R9, RZ, RZ, R69 ;  /* 0x000000ffff097224 */ /* 0x000fe200078e0045 */
[----:B------:R-:W-:Y:S01]  /*8860*/  MOV R8, R80 ;  /* 0x0000005000087202 */ /* 0x000fe20000000f00 */
[----:B------:R-:W-:Y:S01]  /*8870*/  CS2R R26, SRZ ;  /* 0x00000000001a7805 */ /* 0x000fe2000001ff00 */
[----:B------:R-:W-:Y:S01]  /*8880*/  PRMT R50, R11, 0x7610, R50 ;  /* 0x000076100b327816 */ /* 0x000fe20000000032 */
[----:B------:R-:W-:Y:S01]  /*8890*/  IMAD.MOV.U32 R11, RZ, RZ, R100 ;  /* 0x000000ffff0b7224 */ /* 0x000fe200078e0064 */
[----:B------:R-:W-:Y:S01]  /*88a0*/  PRMT R54, R9, 0x5410, R10 ;  /* 0x0000541009367816 */ /* 0x000fe2000000000a */
[----:B------:R-:W-:Y:S01]  /*88b0*/  IMAD.MOV.U32 R9, RZ, RZ, R92 ;  /* 0x000000ffff097224 */ /* 0x000fe200078e005c */
[----:B------:R-:W-:Y:S01]  /*88c0*/  PRMT R57, R57, 0x5410, R8 ;  /* 0x0000541039397816 */ /* 0x000fe20000000008 */
[----:B------:R-:W-:Y:S01]  /*88d0*/  IMAD.MOV.U32 R8, RZ, RZ, R93 ;  /* 0x000000ffff087224 */ /* 0x000fe200078e005d */
[----:B------:R-:W-:Y:S01]  /*88e0*/  CS2R R32, SRZ ;  /* 0x0000000000207805 */ /* 0x000fe2000001ff00 */
[----:B------:R-:W-:Y:S01]  /*88f0*/  IMAD.MOV.U32 R10, RZ, RZ, R81 ;  /* 0x000000ffff0a7224 */ /* 0x000fe200078e0051 */
[----:B------:R-:W-:Y:S01]  /*8900*/  CS2R R38, SRZ ;  /* 0x0000000000267805 */ /* 0x000fe2000001ff00 */
[----:B------:R-:W-:Y:S01]  /*8910*/  CS2R R48, SRZ ;  /* 0x0000000000307805 */ /* 0x000fe2000001ff00 */
[----:B------:R-:W-:Y:S01]  /*8920*/  PRMT R61, R8, 0x5410, R9 ;  /* 0x00005410083d7816 */ /* 0x000fe20000000009 */
[----:B------:R-:W-:Y:S01]  /*8930*/  IMAD.MOV.U32 R9, RZ, RZ, R84 ;  /* 0x000000ffff097224 */ /* 0x000fe200078e0054 */
[----:B------:R-:W-:Y:S01]  /*8940*/  PRMT R57, R10, 0x7610, R57 ;  /* 0x000076100a397816 */ /* 0x000fe20000000039 */
[----:B------:R-:W-:Y:S01]  /*8950*/  IMAD.MOV.U32 R8, RZ, RZ, R85 ;  /* 0x000000ffff087224 */ /* 0x000fe200078e0055 */
[----:B------:R-:W-:Y:S01]  /*8960*/  MOV R10, R101 ;  /* 0x00000065000a7202 */ /* 0x000fe20000000f00 */
[----:B------:R-:W-:Y:S01]  /*8970*/  CS2R R58, SRZ ;  /* 0x00000000003a7805 */ /* 0x000fe2000001ff00 */
[----:B------:R-:W-:Y:S01]  /*8980*/  CS2R R16, SRZ ;  /* 0x0000000000107805 */ /* 0x000fe2000001ff00 */
[----:B----4-:R-:W-:Y:S01]  /*8990*/  CS2R R22, SRZ ;  /* 0x0000000000167805 */ /* 0x010fe2000001ff00 */
[----:B------:R-:W-:Y:S01]  /*89a0*/  PRMT R67, R10, 0x5410, R11 ;  /* 0x000054100a437816 */ /* 0x000fe2000000000b */
[----:B------:R-:W-:Y:S01]  /*89b0*/  CS2R R30, SRZ ;  /* 0x00000000001e7805 */ /* 0x000fe2000001ff00 */
[----:B------:R-:W-:Y:S01]  /*89c0*/  PRMT R75, R8, 0x5410, R9 ;  /* 0x00005410084b7816 */ /* 0x000fe20000000009 */
[----:B------:R-:W-:Y:S01]  /*89d0*/  CS2R R36, SRZ ;  /* 0x0000000000247805 */ /* 0x000fe2000001ff00 */
[----:B------:R-:W-:Y:S01]  /*89e0*/  CS2R R42, SRZ ;  /* 0x00000000002a7805 */ /* 0x000fe2000001ff00 */
[----:B------:R-:W-:Y:S01]  /*89f0*/  CS2R R52, SRZ ;  /* 0x0000000000347805 */ /* 0x000fe2000001ff00 */
[----:B------:R-:W-:Y:S05]  /*8a00*/  @P0 BRA `(.L_x_347) ;  /* 0x000003e000000947 */ /* 0x000fea0003800000 */
[C---:B-123--:R-:W-:Y:S01]  /*8a10*/  IADD3 R8, R74.reuse, 0x10, RZ ;  /* 0x000000104a087810 */ /* 0x04efe20007ffe0ff */
        /* <DEDUP_REMOVED lines=11> */
[C---:B------:R-:W-:Y:S01]  /*8ad0*/  @!P4 IMAD.WIDE R10, R74.reuse, 0x2, R20 ;  /* 0x000000024a0ac825 */ /* 0x040fe200078e0214 */
[----:B------:R-:W-:Y:S01]  /*8ae0*/  IADD3 R13, R74, 0x50, RZ ;  /* 0x000000504a0d7810 */ /* 0x000fe20007ffe0ff */
[----:B------:R1:W5:Y:S01]  /*8af0*/  @!P4 LD.E.64 R58, [R18.64] ;  /* 0x0000001c123ac980 */ /* 0x000362000c101b00 */
[----:B------:R-:W-:Y:S02]  /*8b00*/  @!P0 LEA.HI R9, R9, R8, RZ, 0x2 ;  /* 0x0000000809098211 */ /* 0x000fe400078f10ff */
[----:B------:R-:W-:Y:S01]  /*8b10*/  ISETP.GE.AND P6, PT, R14, c[0x0][0x27c], PT ;  /* 0x00009f000e007a0c */ /* 0x000fe20003fc6270 */
[----:B------:R2:W5:Y:S01]  /*8b20*/  @!P4 LD.E.64 R52, [R10.64] ;  /* 0x0000001c0a34c980 */ /* 0x000562000c101b00 */
[----:B------:R-:W-:-:S05]  /*8b30*/  @!P0 LOP3.LUT R9, R9, 0xfffffffc, RZ, 0xc0, !PT ;  /* 0xfffffffc09098812 */ /* 0x000fca00078ec0ff */
[----:B------:R-:W-:-:S04]  /*8b40*/  @!P0 IMAD.WIDE R16, R9, 0x2, R24 ;  /* 0x0000000209108825 */ /* 0x000fc800078e0218 */
[----:B------:R-:W-:Y:S01]  /*8b50*/  @!P0 IMAD.WIDE R8, R9, 0x2, R20 ;  /* 0x0000000209088825 */ /* 0x000fe200078e0214 */
[----:B------:R3:W5:Y:S01]  /*8b60*/  @!P0 LD.E.64 R48, [R16.64] ;  /* 0x0000001c10308980 */ /* 0x000762000c101b00 */
[----:B------:R-:W-:Y:S02]  /*8b70*/  ISETP.GE.AND P5, PT, R15, c[0x0][0x27c], PT ;  /* 0x00009f000f007a0c */ /* 0x000fe40003fa6270 */
[----:B------:R-:W-:Y:S01]  /*8b80*/  ISETP.GE.AND P4, PT, R12, c[0x0][0x27c], PT ;  /* 0x00009f000c007a0c */ /* 0x000fe20003f86270 */
[----:B------:R4:W5:Y:S01]  /*8b90*/  @!P0 LD.E.64 R42, [R8.64] ;  /* 0x0000001c082a8980 */ /* 0x000962000c101b00 */
[----:B------:R-:W-:Y:S02]  /*8ba0*/  ISETP.GE.AND P0, PT, R13, c[0x0][0x27c], PT ;  /* 0x00009f000d007a0c */ /* 0x000fe40003f06270 */
[----:B--2---:R-:W-:-:S07]  /*8bb0*/  @!P6 SHF.R.S32.HI R11, RZ, 0x1f, R14 ;  /* 0x0000001fff0be819 */ /* 0x004fce000001140e */
[----:B------:R-:W-:Y:S02]  /*8bc0*/  @!P5 SHF.R.S32.HI R10, RZ, 0x1f, R15 ;  /* 0x0000001fff0ad819 */ /* 0x000fe4000001140f */
[----:B------:R-:W-:Y:S02]  /*8bd0*/  @!P6 LEA.HI R11, R11, R14, RZ, 0x2 ;  /* 0x0000000e0b0be211 */ /* 0x000fe400078f10ff */
[----:B------:R-:W-:Y:S02]  /*8be0*/  @!P5 LEA.HI R10, R10, R15, RZ, 0x2 ;  /* 0x0000000f0a0ad211 */ /* 0x000fe400078f10ff */
[----:B----4-:R-:W-:Y:S02]  /*8bf0*/  @!P4 SHF.R.S32.HI R9, RZ, 0x1f, R12 ;  /* 0x0000001fff09c819 */ /* 0x010fe4000001140c */
[----:B------:R-:W-:Y:S02]  /*8c00*/  @!P0 SHF.R.S32.HI R8, RZ, 0x1f, R13 ;  /* 0x0000001fff088819 */ /* 0x000fe4000001140d */
[----:B------:R-:W-:-:S02]  /*8c10*/  @!P4 LEA.HI R9, R9, R12, RZ, 0x2 ;  /* 0x0000000c0909c211 */ /* 0x000fc400078f10ff */
[----:B------:R-:W-:Y:S02]  /*8c20*/  @!P0 LEA.HI R8, R8, R13, RZ, 0x2 ;  /* 0x0000000d08088211 */ /* 0x000fe400078f10ff */
[----:B------:R-:W-:Y:S02]  /*8c30*/  @!P6 LOP3.LUT R11, R11, 0xfffffffc, RZ, 0xc0, !PT ;  /* 0xfffffffc0b0be812 */ /* 0x000fe400078ec0ff */
[----:B------:R-:W-:Y:S02]  /*8c40*/  @!P5 LOP3.LUT R10, R10, 0xfffffffc, RZ, 0xc0, !PT ;  /* 0xfffffffc0a0ad812 */ /* 0x000fe400078ec0ff */
[----:B------:R-:W-:Y:S02]  /*8c50*/  @!P4 LOP3.LUT R9, R9, 0xfffffffc, RZ, 0xc0, !PT ;  /* 0xfffffffc0909c812 */ /* 0x000fe400078ec0ff */
[----:B------:R-:W-:Y:S01]  /*8c60*/  @!P0 LOP3.LUT R8, R8, 0xfffffffc, RZ, 0xc0, !PT ;  /* 0xfffffffc08088812 */ /* 0x000fe200078ec0ff */
[--C-:B------:R-:W-:Y:S01]  /*8c70*/  @!P6 IMAD.WIDE R34, R11, 0x2, R24.reuse ;  /* 0x000000020b22e825 */ /* 0x100fe200078e0218 */
[----:B------:R-:W-:Y:S01]  /*8c80*/  CS2R R38, SRZ ;  /* 0x0000000000267805 */ /* 0x000fe2000001ff00 */
[----:B------:R-:W-:Y:S01]  /*8c90*/  CS2R R36, SRZ ;  /* 0x0000000000247805 */ /* 0x000fe2000001ff00 */
[----:B------:R-:W-:Y:S01]  /*8ca0*/  CS2R R32, SRZ ;  /* 0x0000000000207805 */ /* 0x000fe2000001ff00 */
[--C-:B------:R-:W-:Y:S01]  /*8cb0*/  @!P5 IMAD.WIDE R28, R10, 0x2, R24.reuse ;  /* 0x000000020a1cd825 */ /* 0x100fe200078e0218 */
[----:B------:R-:W-:Y:S01]  /*8cc0*/  CS2R R30, SRZ ;  /* 0x00000000001e7805 */ /* 0x000fe2000001ff00 */
[----:B------:R-:W-:Y:S01]  /*8cd0*/  CS2R R26, SRZ ;  /* 0x00000000001a7805 */ /* 0x000fe2000001ff00 */
[----:B-1----:R-:W-:Y:S01]  /*8ce0*/  CS2R R18, SRZ ;  /* 0x0000000000127805 */ /* 0x002fe2000001ff00 */
[--C-:B------:R-:W-:Y:S01]  /*8cf0*/  @!P4 IMAD.WIDE R12, R9, 0x2, R24.reuse ;  /* 0x00000002090cc825 */ /* 0x100fe200078e0218 */
[----:B------:R-:W-:Y:S01]  /*8d00*/  CS2R R22, SRZ ;  /* 0x0000000000167805 */ /* 0x000fe2000001ff00 */
[----:B---3--:R-:W-:Y:S01]  /*8d10*/  CS2R R16, SRZ ;  /* 0x0000000000107805 */ /* 0x008fe2000001ff00 */
[----:B------:R1:W5:Y:S01]  /*8d20*/  @!P6 LD.E.64 R38, [R34.64] ;  /* 0x0000001c2226e980 */ /* 0x000362000c101b00 */
[----:B------:R-:W-:-:S03]  /*8d30*/  @!P0 IMAD.WIDE R24, R8, 0x2, R24 ;  /* 0x0000000208188825 */ /* 0x000fc600078e0218 */
        /* <DEDUP_REMOVED lines=8> */
[----:B------:R1:W5:Y:S04]  /*8dc0*/  @!P5 LD.E.64 R30, [R10.64] ;  /* 0x0000001c0a1ed980 */ /* 0x000368000c101b00 */
[----:B------:R1:W5:Y:S04]  /*8dd0*/  @!P4 LD.E.64 R22, [R14.64] ;  /* 0x0000001c0e16c980 */ /* 0x000368000c101b00 */
[----:B------:R1:W5:Y:S02]  /*8de0*/  @!P0 LD.E.64 R16, [R8.64] ;  /* 0x0000001c08108980 */ /* 0x000364000c101b00 */
.L_x_347:
[----:B-123--:R-:W-:Y:S05]  /*8df0*/  BSYNC B0 ;  /* 0x0000000000007941 */ /* 0x00efea0003800000 */
.L_x_346:
[----:B-----5:R-:W-:Y:S01]  /*8e00*/  IMAD.MOV.U32 R10, RZ, RZ, R18 ;  /* 0x000000ffff0a7224 */ /* 0x020fe200078e0012 */
[----:B------:R-:W-:Y:S01]  /*8e10*/  UIADD3 UR4, -UR18, UR21, URZ ;  /* 0x0000001512047290 */ /* 0x000fe2000fffe13f */
[----:B------:R-:W-:Y:S01]  /*8e20*/  IMAD.MOV.U32 R8, RZ, RZ, R19 ;  /* 0x000000ffff087224 */ /* 0x000fe200078e0013 */
[----:B------:R-:W-:-:S04]  /*8e30*/  DEPBAR.LE SB0, 0x1 ;  /* 0x000080400000791a */ /* 0x000fc80000000000 */
[----:B------:R-:W-:Y:S01]  /*8e40*/  PRMT R13, R8, 0x5410, R10 ;  /* 0x00005410080d7816 */ /* 0x000fe2000000000a */
[----:B------:R-:W-:Y:S01]  /*8e50*/  IMAD.MOV.U32 R9, RZ, RZ, R26 ;  /* 0x000000ffff097224 */ /* 0x000fe200078e001a */
[----:B------:R-:W-:Y:S01]  /*8e60*/  UISETP.LT.AND UP0, UPT, UR4, 0x80, UPT ;  /* 0x000000800400788c */ /* 0x000fe2000bf01270 */
[----:B------:R-:W-:Y:S01]  /*8e70*/  IMAD.MOV.U32 R10, RZ, RZ, R27 ;  /* 0x000000ffff0a7224 */ /* 0x000fe200078e001b */
[----:B------:R-:W-:Y:S01]  /*8e80*/  BSSY B1, `(.L_x_348) ;  /* 0x000014e000017945 */ /* 0x000fe20003800000 */
[----:B------:R-:W-:Y:S01]  /*8e90*/  IMAD.MOV.U32 R8, RZ, RZ, R32 ;  /* 0x000000ffff087224 */ /* 0x000fe200078e0020 */
[----:B------:R-:W-:Y:S01]  /*8ea0*/  USEL UR4, UR4, 0x80, UP0 ;  /* 0x0000008004047887 */ /* 0x000fe20008000000 */
[----:B------:R-:W-:Y:S01]  /*8eb0*/  IMAD.MOV.U32 R11, RZ, RZ, R17 ;  /* 0x000000ffff0b7224 */ /* 0x000fe200078e0011 */
[----:B------:R-:W-:Y:S01]  /*8ec0*/  PRMT R21, R10, 0x5410, R9 ;  /* 0x000054100a157816 */ /* 0x000fe20000000009 */
[----:B------:R-:W-:Y:S02]  /*8ed0*/  IMAD.MOV.U32 R9, RZ, RZ, R33 ;  /* 0x000000ffff097224 */ /* 0x000fe400078e0021 */
[----:B------:R-:W-:Y:S01]  /*8ee0*/  IMAD.MOV.U32 R10, RZ, RZ, R39 ;  /* 0x000000ffff0a7224 */ /* 0x000fe200078e0027 */
[----:B------:R-:W-:Y:S01]  /*8ef0*/  BAR.SYNC.DEFER_BLOCKING 0x0 ;  /* 0x0000000000007b1d */ /* 0x000fe20000010000 */
[----:B------:R-:W-:-:S02]  /*8f00*/  ISETP.GE.AND P0, PT, R73, UR4, PT ;  /* 0x0000000449007c0c */ /* 0x000fc4000bf06270 */
[----:B------:R-:W-:Y:S01]  /*8f10*/  PRMT R25, R9, 0x5410, R8 ;  /* 0x0000541009197816 */ /* 0x000fe20000000008 */
[----:B------:R-:W-:Y:S01]  /*8f20*/  IMAD.MOV.U32 R8, RZ, RZ, R38 ;  /* 0x000000ffff087224 */ /* 0x000fe200078e0026 */
[----:B------:R-:W-:Y:S01]  /*8f30*/  PRMT R28, R28, 0x5410, R10 ;  /* 0x000054101c1c7816 */ /* 0x000fe2000000000a */
[----:B------:R-:W-:Y:S02]  /*8f40*/  IMAD.MOV.U32 R9, RZ, RZ, R48 ;  /* 0x000000ffff097224 */ /* 0x000fe400078e0030 */
[----:B------:R-:W-:Y:S01]  /*8f50*/  IMAD.MOV.U32 R10, RZ, RZ, R58 ;  /* 0x000000ffff0a7224 */ /* 0x000fe200078e003a */
[----:B------:R-:W-:Y:S01]  /*8f60*/  PRMT R29, R8, 0x7610, R29 ;  /* 0x00007610081d7816 */ /* 0x000fe2000000001d */
[----:B------:R-:W-:-:S05]  /*8f70*/  IMAD.MOV.U32 R8, RZ, RZ, R49 ;  /* 0x000000ffff087224 */ /* 0x000fca00078e0031 */
[----:B------:R-:W-:Y:S01]  /*8f80*/  PRMT R34, R8, 0x5410, R9 ;  /* 0x0000541008227816 */ /* 0x000fe20000000009 */
[----:B------:R-:W-:Y:S02]  /*8f90*/  IMAD.MOV.U32 R9, RZ, RZ, R59 ;  /* 0x000000ffff097224 */ /* 0x000fe400078e003b */
[----:B------:R-:W-:-:S03]  /*8fa0*/  IMAD.MOV.U32 R8, RZ, RZ, R16 ;  /* 0x000000ffff087224 */ /* 0x000fc600078e0010 */
[----:B------:R-:W-:Y:S01]  /*8fb0*/  PRMT R40, R9, 0x5410, R10 ;  /* 0x0000541009287816 */ /* 0x000fe2000000000a */
[----:B------:R-:W-:Y:S01]  /*8fc0*/  IMAD.MOV.U32 R9, RZ, RZ, R22 ;  /* 0x000000ffff097224 */ /* 0x000fe200078e0016 */
[----:B------:R-:W-:Y:S02]  /*8fd0*/  SHF.R.S32.HI R10, RZ, 0x1f, R73 ;  /* 0x0000001fff0a7819 */ /* 0x000fe40000011449 */
[----:B------:R-:W-:Y:S01]  /*8fe0*/  PRMT R12, R12, 0x5410, R8 ;  /* 0x000054100c0c7816 */ /* 0x000fe20000000008 */
[----:B------:R-:W-:Y:S01]  /*8ff0*/  IMAD.MOV.U32 R8, RZ, RZ, R23 ;  /* 0x000000ffff087224 */ /* 0x000fe200078e0017 */
[----:B------:R-:W-:Y:S02]  /*9000*/  LEA.HI R10, R10, R73, RZ, 0x3 ;  /* 0x000000490a0a7211 */ /* 0x000fe400078f18ff */
[----:B------:R-:W-:Y:S01]  /*9010*/  PRMT R12, R11, 0x7610, R12 ;  /* 0x000076100b0c7816 */ /* 0x000fe2000000000c */
[----:B------:R-:W-:Y:S01]  /*9020*/  IMAD.MOV.U32 R11, RZ, RZ, R31 ;  /* 0x000000ffff0b7224 */ /* 0x000fe200078e001f */
[----:B------:R-:W-:-:S02]  /*9030*/  LOP3.LUT R10, R10, 0xfffffff8, RZ, 0xc0, !PT ;  /* 0xfffffff80a0a7812 */ /* 0x000fc400078ec0ff */
[----:B------:R-:W-:Y:S01]  /*9040*/  PRMT R20, R8, 0x5410, R9 ;  /* 0x0000541008147816 */ /* 0x000fe20000000009 */
[----:B------:R-:W-:Y:S02]  /*9050*/  IMAD.MOV.U32 R8, RZ, RZ, R30 ;  /* 0x000000ffff087224 */ /* 0x000fe400078e001e */
[----:B------:R-:W-:Y:S02]  /*9060*/  IMAD.IADD R9, R73, 0x1, -R10 ;  /* 0x0000000149097824 */ /* 0x000fe400078e0a0a */
[----:B------:R-:W-:Y:S01]  /*9070*/  IMAD.MOV.U32 R10, RZ, RZ, R36 ;  /* 0x000000ffff0a7224 */ /* 0x000fe200078e0024 */
[----:B------:R-:W-:Y:S01]  /*9080*/  PRMT R24, R11, 0x5410, R8 ;  /* 0x000054100b187816 */ /* 0x000fe20000000008 */
[C---:B------:R-:W-:Y:S01]  /*9090*/  IMAD.SHL.U32 R8, R9.reuse, 0x40, RZ ;  /* 0x0000004009087824 */ /* 0x040fe200078e00ff */
[----:B------:R-:W-:Y:S02]  /*90a0*/  LOP3.LUT P4, RZ, R9, 0x4, RZ, 0xc0, !PT ;  /* 0x0000000409ff7812 */ /* 0x000fe4000788c0ff */
[----:B------:R-:W-:-:S02]  /*90b0*/  PRMT R28, R10, 0x7610, R28 ;  /* 0x000076100a1c7816 */ /* 0x000fc4000000001c */
[----:B------:R-:W-:Y:S01]  /*90c0*/  LOP3.LUT R9, R8, 0x1c0, RZ, 0xc0, !PT ;  /* 0x000001c008097812 */ /* 0x000fe200078ec0ff */
[----:B------:R-:W-:-:S03]  /*90d0*/  IMAD.MOV.U32 R8, RZ, RZ, R42 ;  /* 0x000000ffff087224 */ /* 0x000fc600078e002a */
[----:B------:R-:W-:Y:S02]  /*90e0*/  LOP3.LUT R11, R9, 0x18, R56, 0xf8, !PT ;  /* 0x00000018090b7812 */ /* 0x000fe400078ef838 */
[----:B------:R-:W-:Y:S01]  /*90f0*/  SHF.R.U32.HI R10, RZ, 0x3, R9 ;  /* 0x00000003ff0a7819 */ /* 0x000fe20000011609 */
[----:B------:R-:W-:Y:S01]  /*9100*/  IMAD.MOV.U32 R9, RZ, RZ, R37 ;  /* 0x000000ffff097224 */ /* 0x000fe200078e0025 */
[----:B------:R-:W-:Y:S01]  /*9110*/  PRMT R35, R35, 0x5410, R8 ;  /* 0x0000541023237816 */ /* 0x000fe20000000008 */
[----:B------:R-:W-:Y:S01]  /*9120*/  IMAD.MOV.U32 R8, RZ, RZ, R53 ;  /* 0x000000ffff087224 */ /* 0x000fe200078e0035 */
[----:B------:R-:W-:Y:S02]  /*9130*/  LOP3.LUT R10, R11, R10, RZ, 0x3c, !PT ;  /* 0x0000000a0b0a7212 */ /* 0x000fe400078e3cff */
[----:B------:R-:W-:Y:S01]  /*9140*/  PRMT R29, R29, 0x5410, R9 ;  /* 0x000054101d1d7816 */ /* 0x000fe20000000009 */
[----:B------:R-:W-:Y:S02]  /*9150*/  IMAD.MOV.U32 R9, RZ, RZ, R52 ;  /* 0x000000ffff097224 */ /* 0x000fe400078e0034 */
[----:B------:R-:W-:-:S02]  /*9160*/  IMAD R15, R89, 0x200, R10 ;  /* 0x00000200590f7824 */ /* 0x000fc400078e020a */
[----:B------:R-:W-:Y:S01]  /*9170*/  IMAD.MOV.U32 R10, RZ, RZ, R43 ;  /* 0x000000ffff0a7224 */ /* 0x000fe200078e002b */
[----:B------:R-:W-:Y:S02]  /*9180*/  PRMT R41, R8, 0x5410, R9 ;  /* 0x0000541008297816 */ /* 0x000fe40000000009 */
[C---:B------:R-:W-:Y:S02]  /*9190*/  IADD3 R14, R15.reuse, 0x20, RZ ;  /* 0x000000200f0e7810 */ /* 0x040fe40007ffe0ff */
[C---:B------:R-:W-:Y:S02]  /*91a0*/  @P4 IADD3 R14, R15.reuse, -0x20, RZ ;  /* 0xffffffe00f0e4810 */ /* 0x040fe40007ffe0ff */
[----:B------:R-:W-:Y:S02]  /*91b0*/  PRMT R35, R10, 0x7610, R35 ;  /* 0x000076100a237816 */ /* 0x000fe40000000023 */
[----:B------:R-:W-:Y:S02]  /*91c0*/  LEA R15, R15, 0xc100, 0x1 ;  /* 0x0000c1000f0f7811 */ /* 0x000fe400078e08ff */
[----:B------:R-:W-:Y:S01]  /*91d0*/  LEA R14, R14, 0xc100, 0x1 ;  /* 0x0000c1000e0e7811 */ /* 0x000fe200078e08ff */
[----:B------:R-:W-:Y:S05]  /*91e0*/  @P0 BRA `(.L_x_349) ;  /* 0x0000117000000947 */ /* 0x000fea0003800000 */
[----:B------:R-:W-:Y:S01]  /*91f0*/  ISETP.GE.AND P0, PT, R74, c[0x0][0x27c], PT ;  /* 0x00009f004a007a0c */ /* 0x000fe20003f06270 */
[----:B------:R-:W-:-:S12]  /*9200*/  BSSY B0, `(.L_x_350) ;  /* 0x000002c000007945 */ /* 0x000fd80003800000 */
[----:B------:R-:W-:Y:S05]  /*9210*/  @P0 BRA `(.L_x_351) ;  /* 0x000002a000000947 */ /* 0x000fea0003800000 */
[----:B------:R-:W1:Y:S01]  /*9220*/  LDS.128 R8, [R15] ;  /* 0x000000000f087984 */ /* 0x000e620000000c00 */
[--C-:B------:R-:W-:Y:S01]  /*9230*/  SHF.R.U64 R84, R84, 0x10, R85.reuse ;  /* 0x0000001054547819 */ /* 0x100fe20000001255 */
[--C-:B------:R-:W-:Y:S01]  /*9240*/  HADD2.F32 R91, -RZ, R75.reuse.H1_H1 ;  /* 0x3000004bff5b7230 */ /* 0x100fe20000004100 */
[----:B------:R-:W-:Y:S01]  /*9250*/  SHF.R.U32.HI R85, RZ, 0x10, R85 ;  /* 0x00000010ff557819 */ /* 0x000fe20000011655 */
[----:B------:R-:W-:Y:S01]  /*9260*/  HADD2.F32 R75, -RZ, R75.H0_H0 ;  /* 0x2000004bff4b7230 */ /* 0x000fe20000004100 */
[--C-:B------:R-:W-:Y:S01]  /*9270*/  SHF.R.U64 R56, R86, 0x10, R87.reuse ;  /* 0x0000001056387819 */ /* 0x100fe20000001257 */
[----:B------:R-:W-:Y:S01]  /*9280*/  HADD2.F32 R84, -RZ, R84.H0_H0 ;  /* 0x20000054ff547230 */ /* 0x000fe20000004100 */
[----:B------:R-:W-:Y:S01]  /*9290*/  SHF.R.U32.HI R79, RZ, 0x10, R87 ;  /* 0x00000010ff4f7819 */ /* 0x000fe20000011657 */
[----:B------:R-:W-:Y:S02]  /*92a0*/  HADD2.F32 R85, -RZ, R85.H0_H0 ;  /* 0x20000055ff557230 */ /* 0x000fe40000004100 */
[----:B------:R-:W-:-:S02]  /*92b0*/  HADD2.F32 R95, -RZ, R76.H1_H1 ;  /* 0x3000004cff5f7230 */ /* 0x000fc40000004100 */
[----:B------:R-:W-:Y:S02]  /*92c0*/  HADD2.F32 R94, -RZ, R79.H0_H0 ;  /* 0x2000004fff5e7230 */ /* 0x000fe40000004100 */
[--C-:B-1----:R-:W-:Y:S02]  /*92d0*/  HADD2.F32 R86, -RZ, R11.reuse.H0_H0 ;  /* 0x2000000bff567230 */ /* 0x102fe40000004100 */
[----:B------:R-:W-:Y:S02]  /*92e0*/  HADD2.F32 R11, -RZ, R11.H1_H1 ;  /* 0x3000000bff0b7230 */ /* 0x000fe40000004100 */
[--C-:B------:R-:W-:Y:S02]  /*92f0*/  HADD2.F32 R87, -RZ, R8.reuse.H0_H0 ;  /* 0x20000008ff577230 */ /* 0x100fe40000004100 */
[----:B------:R-:W-:Y:S01]  /*9300*/  HADD2.F32 R88, -RZ, R8.H1_H1 ;  /* 0x30000008ff587230 */ /* 0x000fe20000004100 */
[CC--:B------:R-:W-:Y:S01]  /*9310*/  FMUL.FTZ R79, R11.reuse, R85.reuse ;  /* 0x000000550b4f7220 */ /* 0x0c0fe20000410000 */
[--C-:B------:R-:W-:Y:S01]  /*9320*/  HADD2.F32 R8, -RZ, R10.reuse.H0_H0 ;  /* 0x2000000aff087230 */ /* 0x100fe20000004100 */
[C---:B------:R-:W-:Y:S01]  /*9330*/  FMUL.FTZ R85, R86.reuse, R85 ;  /* 0x0000005556557220 */ /* 0x040fe20000410000 */
[--C-:B------:R-:W-:Y:S01]  /*9340*/  HADD2.F32 R90, -RZ, R9.reuse.H0_H0 ;  /* 0x20000009ff5a7230 */ /* 0x100fe20000004100 */
[-C--:B------:R-:W-:Y:S01]  /*9350*/  FFMA.FTZ R79, R86, R94.reuse, -R79 ;  /* 0x0000005e564f7223 */ /* 0x080fe2000001084f */
[----:B------:R-:W-:Y:S01]  /*9360*/  HADD2.F32 R10, -RZ, R10.H1_H1 ;  /* 0x3000000aff0a7230 */ /* 0x000fe20000004100 */
[----:B------:R-:W-:Y:S01]  /*9370*/  FFMA.FTZ R94, R11, R94, R85 ;  /* 0x0000005e0b5e7223 */ /* 0x000fe20000010055 */
[----:B------:R-:W-:Y:S01]  /*9380*/  HADD2.F32 R9, -RZ, R9.H1_H1 ;  /* 0x30000009ff097230 */ /* 0x000fe20000004100 */
[-C--:B------:R-:W-:Y:S01]  /*9390*/  FMUL.FTZ R98, R88, R91.reuse ;  /* 0x0000005b58627220 */ /* 0x080fe20000410000 */
[----:B------:R-:W-:Y:S01]  /*93a0*/  HADD2.F32 R11, -RZ, R76.H0_H0 ;  /* 0x2000004cff0b7230 */ /* 0x000fe20000004100 */
[----:B------:R-:W-:Y:S01]  /*93b0*/  FMUL.FTZ R91, R87, R91 ;  /* 0x0000005b575b7220 */ /* 0x000fe20000410000 */
[----:B------:R-:W-:Y:S01]  /*93c0*/  HADD2.F32 R76, -RZ, R56.H0_H0 ;  /* 0x20000038ff4c7230 */ /* 0x000fe20000004100 */
[----:B------:R-:W-:-:S02]  /*93d0*/  FMUL.FTZ R56, R10, R75 ;  /* 0x0000004b0a387220 */ /* 0x000fc40000410000 */
[-C--:B------:R-:W-:Y:S02]  /*93e0*/  FMUL.FTZ R85, R9, R84.reuse ;  /* 0x0000005409557220 */ /* 0x080fe40000410000 */
[----:B------:R-:W-:Y:S02]  /*93f0*/  FMUL.FTZ R75, R8, R75 ;  /* 0x0000004b084b7220 */ /* 0x000fe40000410000 */
[----:B------:R-:W-:Y:S02]  /*9400*/  FMUL.FTZ R84, R90, R84 ;  /* 0x000000545a547220 */ /* 0x000fe40000410000 */
[-C--:B------:R-:W-:Y:S02]  /*9410*/  FFMA.FTZ R98, R87, R95.reuse, -R98 ;  /* 0x0000005f57627223 */ /* 0x080fe40000010862 */
[----:B------:R-:W-:Y:S02]  /*9420*/  FFMA.FTZ R91, R88, R95, R91 ;  /* 0x0000005f585b7223 */ /* 0x000fe4000001005b */
[----:B------:R-:W-:-:S02]  /*9430*/  FFMA.FTZ R56, R8, R11, -R56 ;  /* 0x0000000b08387223 */ /* 0x000fc40000010838 */
[----:B------:R-:W-:Y:S01]  /*9440*/  FFMA.FTZ R75, R10, R11, R75 ;  /* 0x0000000b0a4b7223 */ /* 0x000fe2000001004b */
[----:B------:R-:W-:Y:S01]  /*9450*/  F2FP.PACK_AB R11, R94, R79 ;  /* 0x0000004f5e0b723e */ /* 0x000fe200000000ff */
[----:B------:R-:W-:Y:S01]  /*9460*/  FFMA.FTZ R85, R90, R76, -R85 ;  /* 0x0000004c5a557223 */ /* 0x000fe20000010855 */
[----:B------:R-:W-:Y:S01]  /*9470*/  F2FP.PACK_AB R8, R91, R98 ;  /* 0x000000625b08723e */ /* 0x000fe200000000ff */
[----:B------:R-:W-:Y:S01]  /*9480*/  FFMA.FTZ R84, R9, R76, R84 ;  /* 0x0000004c09547223 */ /* 0x000fe20000010054 */
[----:B------:R-:W-:-:S04]  /*9490*/  F2FP.PACK_AB R10, R75, R56 ;  /* 0x000000384b0a723e */ /* 0x000fc800000000ff */
[----:B------:R-:W-:-:S05]  /*94a0*/  F2FP.PACK_AB R9, R84, R85 ;  /* 0x000000555409723e */ /* 0x000fca00000000ff */
[----:B------:R1:W-:Y:S02]  /*94b0*/  STS.128 [R15], R8 ;  /* 0x000000080f007388 */ /* 0x0003e40000000c00 */
.L_x_351:
[----:B------:R-:W-:Y:S05]  /*94c0*/  BSYNC B0 ;  /* 0x0000000000007941 */ /* 0x000fea0003800000 */
.L_x_350:
[----:B-1----:R-:W-:Y:S01]  /*94d0*/  IADD3 R8, R74, 0x10, RZ ;  /* 0x000000104a087810 */ /* 0x002fe20007ffe0ff */
[----:B------:R-:W-:Y:S03]  /*94e0*/  BSSY B0, `(.L_x_352) ;  /* 0x000002d000007945 */ /* 0x000fe60003800000 */
[----:B------:R-:W-:-:S13]  /*94f0*/  ISETP.GE.AND P0, PT, R8, c[0x0][0x27c], PT ;  /* 0x00009f0008007a0c */ /* 0x000fda0003f06270 */
[----:B------:R-:W-:Y:S05]  /*9500*/  @P0 BRA `(.L_x_353) ;  /* 0x000002a000000947 */ /* 0x000fea0003800000 */
[----:B------:R-:W1:Y:S01]  /*9510*/  LDS.128 R8, [R14] ;  /* 0x000000000e087984 */ /* 0x000e620000000c00 */
[--C-:B------:R-:W-:Y:S01]  /*9520*/  SHF.R.U64 R75, R100, 0x10, R101.reuse ;  /* 0x00000010644b7819 */ /* 0x100fe20000001265 */
[--C-:B------:R-:W-:Y:S01]  /*9530*/  HADD2.F32 R86, -RZ, R67.reuse.H1_H1 ;  /* 0x30000043ff567230 */ /* 0x100fe20000004100 */
[----:B------:R-:W-:Y:S01]  /*9540*/  SHF.R.U32.HI R100, RZ, 0x10, R101 ;  /* 0x00000010ff647819 */ /* 0x000fe20000011665 */
[----:B------:R-:W-:Y:S01]  /*9550*/  HADD2.F32 R67, -RZ, R67.H0_H0 ;  /* 0x20000043ff437230 */ /* 0x000fe20000004100 */
[--C-:B------:R-:W-:Y:S01]  /*9560*/  SHF.R.U64 R56, R102, 0x10, R103.reuse ;  /* 0x0000001066387819 */ /* 0x100fe20000001267 */
[----:B------:R-:W-:Y:S01]  /*9570*/  HADD2.F32 R88, -RZ, R72.H1_H1 ;  /* 0x30000048ff587230 */ /* 0x000fe20000004100 */
[----:B------:R-:W-:Y:S01]  /*9580*/  SHF.R.U32.HI R102, RZ, 0x10, R103 ;  /* 0x00000010ff667819 */ /* 0x000fe20000011667 */
[----:B------:R-:W-:-:S04]  /*9590*/  HADD2.F32 R100, -RZ, R100.H0_H0 ;  /* 0x20000064ff647230 */ /* 0x000fc80000004100 */
        /* <DEDUP_REMOVED lines=15> */
[C---:B------:R-:W-:Y:S01]  /*9690*/  FMUL.FTZ R91, R79.reuse, R86 ;  /* 0x000000564f5b7220 */ /* 0x040fe20000410000 */
[----:B------:R-:W-:Y:S01]  /*96a0*/  HADD2.F32 R11, -RZ, R72.H0_H0 ;  /* 0x20000048ff0b7230 */ /* 0x000fe20000004100 */
[----:B------:R-:W-:Y:S01]  /*96b0*/  FFMA.FTZ R90, R79, R88, -R90 ;  /* 0x000000584f5a7223 */ /* 0x000fe2000001085a */
[----:B------:R-:W-:Y:S01]  /*96c0*/  HADD2.F32 R72, -RZ, R56.H0_H0 ;  /* 0x20000038ff487230 */ /* 0x000fe20000004100 */
[----:B------:R-:W-:-:S02]  /*96d0*/  FMUL.FTZ R56, R10, R67 ;  /* 0x000000430a387220 */ /* 0x000fc40000410000 */
[-C--:B------:R-:W-:Y:S02]  /*96e0*/  FMUL.FTZ R75, R9, R76.reuse ;  /* 0x0000004c094b7220 */ /* 0x080fe40000410000 */
[----:B------:R-:W-:Y:S02]  /*96f0*/  FMUL.FTZ R67, R8, R67 ;  /* 0x0000004308437220 */ /* 0x000fe40000410000 */
[C---:B------:R-:W-:Y:S02]  /*9700*/  FMUL.FTZ R76, R85.reuse, R76 ;  /* 0x0000004c554c7220 */ /* 0x040fe40000410000 */
[----:B------:R-:W-:Y:S02]  /*9710*/  FFMA.FTZ R91, R84, R88, R91 ;  /* 0x00000058545b7223 */ /* 0x000fe4000001005b */
[-C--:B------:R-:W-:Y:S02]  /*9720*/  FFMA.FTZ R56, R8, R11.reuse, -R56 ;  /* 0x0000000b08387223 */ /* 0x080fe40000010838 */
        /* <DEDUP_REMOVED lines=8> */
.L_x_353:
[----:B------:R-:W-:Y:S05]  /*97b0*/  BSYNC B0 ;  /* 0x0000000000007941 */ /* 0x000fea0003800000 */
.L_x_352:
[----:B-1----:R-:W-:Y:S01]  /*97c0*/  IADD3 R8, R74, 0x20, RZ ;  /* 0x000000204a087810 */ /* 0x002fe20007ffe0ff */
[----:B------:R-:W-:Y:S03]  /*97d0*/  BSSY B0, `(.L_x_354) ;  /* 0x000002d000007945 */ /* 0x000fe60003800000 */
[----:B------:R-:W-:-:S13]  /*97e0*/  ISETP.GE.AND P0, PT, R8, c[0x0][0x27c], PT ;  /* 0x00009f0008007a0c */ /* 0x000fda0003f06270 */
[----:B------:R-:W-:Y:S05]  /*97f0*/  @P0 BRA `(.L_x_355) ;  /* 0x000002a000000947 */ /* 0x000fea0003800000 */
[----:B------:R-:W1:Y:S01]  /*9800*/  LDS.128 R8, [R15+0x4000] ;  /* 0x004000000f087984 */ /* 0x000e620000000c00 */
        /* <DEDUP_REMOVED lines=35> */
[-C--:B------:R-:W-:Y:S01]  /*9a40*/  FFMA.FTZ R67, R79, R66.reuse, -R67 ;  /* 0x000000424f437223 */ /* 0x080fe20000010843 */
[----:B------:R-:W-:Y:S01]  /*9a50*/  F2FP.PACK_AB R8, R76, R87 ;  /* 0x000000574c08723e */ /* 0x000fe200000000ff */
[----:B------:R-:W-:Y:S01]  /*9a60*/  FFMA.FTZ R72, R9, R66, R72 ;  /* 0x0000004209487223 */ /* 0x000fe20000010048 */
[----:B------:R-:W-:-:S04]  /*9a70*/  F2FP.PACK_AB R10, R61, R56 ;  /* 0x000000383d0a723e */ /* 0x000fc800000000ff */
[----:B------:R-:W-:-:S05]  /*9a80*/  F2FP.PACK_AB R9, R72, R67 ;  /* 0x000000434809723e */ /* 0x000fca00000000ff */
[----:B------:R1:W-:Y:S02]  /*9a90*/  STS.128 [R15+0x4000], R8 ;  /* 0x004000080f007388 */ /* 0x0003e40000000c00 */
.L_x_355:
[----:B------:R-:W-:Y:S05]  /*9aa0*/  BSYNC B0 ;  /* 0x0000000000007941 */ /* 0x000fea0003800000 */
.L_x_354:
        /* <DEDUP_REMOVED lines=45> */
[----:B------:R1:W-:Y:S02]  /*9d80*/  STS.128 [R14+0x4000], R8 ;  /* 0x004000080e007388 */ /* 0x0003e40000000c00 */
.L_x_357:
[----:B------:R-:W-:Y:S05]  /*9d90*/  BSYNC B0 ;  /* 0x0000000000007941 */ /* 0x000fea0003800000 */
.L_x_356:
        /* <DEDUP_REMOVED lines=8> */
[----:B------:R-:W-:Y:S01]  /*9e20*/  HADD2.F32 R69, -RZ, R54.H1_H1 ;  /* 0x30000036ff457230 */ /* 0x000fe20000004100 */
[--C-:B------:R-:W-:Y:S01]  /*9e30*/  SHF.R.U64 R56, R70, 0x10, R71.reuse ;  /* 0x0000001046387819 */ /* 0x100fe20000001247 */
[----:B------:R-:W-:Y:S01]  /*9e40*/  HADD2.F32 R55, -RZ, R55.H0_H0 ;  /* 0x20000037ff377230 */ /* 0x000fe20000004100 */
        /* <DEDUP_REMOVED lines=14> */
[----:B------:R-:W-:Y:S01]  /*9f30*/  HADD2.F32 R11, -RZ, R54.H0_H0 ;  /* 0x20000036ff0b7230 */ /* 0x000fe20000004100 */
[-C--:B------:R-:W-:Y:S01]  /*9f40*/  FMUL.FTZ R75, R66, R69.reuse ;  /* 0x00000045424b7220 */ /* 0x080fe20000410000 */
[----:B------:R-:W-:Y:S01]  /*9f50*/  HADD2.F32 R9, -RZ, R9.H1_H1 ;  /* 0x30000009ff097230 */ /* 0x000fe20000004100 */
[C---:B------:R-:W-:Y:S01]  /*9f60*/  FMUL.FTZ R69, R61.reuse, R69 ;  /* 0x000000453d457220 */ /* 0x040fe20000410000 */
[----:B------:R-:W-:Y:S01]  /*9f70*/  HADD2.F32 R54, -RZ, R57.H0_H0 ;  /* 0x20000039ff367230 */ /* 0x000fe20000004100 */
[----:B------:R-:W-:Y:S01]  /*9f80*/  FFMA.FTZ R75, R61, R72, -R75 ;  /* 0x000000483d4b7223 */ /* 0x000fe2000001084b */
[----:B------:R-:W-:Y:S01]  /*9f90*/  HADD2.F32 R60, -RZ, R56.H0_H0 ;  /* 0x20000038ff3c7230 */ /* 0x000fe20000004100 */
[----:B------:R-:W-:-:S02]  /*9fa0*/  FMUL.FTZ R56, R10, R11 ;  /* 0x0000000b0a387220 */ /* 0x000fc40000410000 */
[-C--:B------:R-:W-:Y:S02]  /*9fb0*/  FMUL.FTZ R57, R9, R54.reuse ;  /* 0x0000003609397220 */ /* 0x080fe40000410000 */
[C---:B------:R-:W-:Y:S02]  /*9fc0*/  FMUL.FTZ R11, R8.reuse, R11 ;  /* 0x0000000b080b7220 */ /* 0x040fe40000410000 */
[C---:B------:R-:W-:Y:S02]  /*9fd0*/  FMUL.FTZ R54, R67.reuse, R54 ;  /* 0x0000003643367220 */ /* 0x040fe40000410000 */
[-C--:B------:R-:W-:Y:S02]  /*9fe0*/  FFMA.FTZ R56, R8, R55.reuse, -R56 ;  /* 0x0000003708387223 */ /* 0x080fe40000010838 */
[----:B------:R-:W-:Y:S02]  /*9ff0*/  FFMA.FTZ R66, R66, R72, R69 ;  /* 0x0000004842427223 */ /* 0x000fe40000010045 */
        /* <DEDUP_REMOVED lines=8> */
.L_x_359:
[----:B------:R-:W-:Y:S05]  /*a080*/  BSYNC B0 ;  /* 0x0000000000007941 */ /* 0x000fea0003800000 */
.L_x_358:
[----:B-1----:R-:W-:-:S04]  /*a090*/  IADD3 R8, R74, 0x50, RZ ;  /* 0x000000504a087810 */ /* 0x002fc80007ffe0ff */
        /* <DEDUP_REMOVED lines=44> */
.L_x_349:
[----:B------:R-:W-:Y:S05]  /*a360*/  BSYNC B1 ;  /* 0x0000000000017941 */ /* 0x000fea0003800000 */
.L_x_348:
[----:B------:R-:W-:-:S04]  /*a370*/  IADD3 R73, R73, 0x40, RZ ;  /* 0x0000004049497810 */ /* 0x000fc80007ffe0ff */
[----:B------:R-:W-:-:S13]  /*a380*/  ISETP.GE.AND P0, PT, R73, UR4, PT ;  /* 0x0000000449007c0c */ /* 0x000fda000bf06270 */
[----:B------:R-:W-:Y:S05]  /*a390*/  @P0 BRA `(.L_x_360) ;  /* 0x0000499000000947 */ /* 0x000fea0003800000 */
[----:B------:R-:W-:Y:S01]  /*a3a0*/  ISETP.GE.AND P0, PT, R74, c[0x0][0x27c], PT ;  /* 0x00009f004a007a0c */ /* 0x000fe20003f06270 */
[----:B------:R-:W-:-:S12]  /*a3b0*/  BSSY B0, `(.L_x_361) ;  /* 0x000002c000007945 */ /* 0x000fd80003800000 */
[----:B------:R-:W-:Y:S05]  /*a3c0*/  @P0 BRA `(.L_x_362) ;  /* 0x000002a000000947 */ /* 0x000fea0003800000 */
[----:B-1----:R-:W1:Y:S01]  /*a3d0*/  LDS.128 R8, [R15+0x2000] ;  /* 0x002000000f087984 */ /* 0x002e620000000c00 */
        /* <DEDUP_REMOVED lines=10> */
[----:B------:R-:W-:Y:S02]  /*a480*/  HADD2.F32 R50, -RZ, R50.H0_H0 ;  /* 0x20000032ff327230 */ /* 0x000fe40000004100 */
[--C-:B-1----:R-:W-:Y:S02]  /*a490*/  HADD2.F32 R53, -RZ, R11.reuse.H0_H0 ;  /* 0x2000000bff357230 */ /* 0x102fe40000004100 */
[----:B------:R-:W-:Y:S02]  /*a4a0*/  HADD2.F32 R11, -RZ, R11.H1_H1 ;  /* 0x3000000bff0b7230 */ /* 0x000fe40000004100 */
[--C-:B------:R-:W-:Y:S02]  /*a4b0*/  HADD2.F32 R54, -RZ, R8.reuse.H0_H0 ;  /* 0x20000008ff367230 */ /* 0x100fe40000004100 */
[----:B------:R-:W-:Y:S01]  /*a4c0*/  HADD2.F32 R55, -RZ, R8.H1_H1 ;  /* 0x30000008ff377230 */ /* 0x000fe20000004100 */
[-C--:B------:R-:W-:Y:S01]  /*a4d0*/  FMUL.FTZ R58, R11, R52.reuse ;  /* 0x000000340b3a7220 */ /* 0x080fe20000410000 */
[--C-:B------:R-:W-:Y:S01]  /*a4e0*/  HADD2.F32 R8, -RZ, R10.reuse.H0_H0 ;  /* 0x2000000aff087230 */ /* 0x100fe20000004100 */
[-C--:B------:R-:W-:Y:S01]  /*a4f0*/  FMUL.FTZ R62, R54, R57.reuse ;  /* 0x00000039363e7220 */ /* 0x080fe20000410000 */
[--C-:B------:R-:W-:Y:S01]  /*a500*/  HADD2.F32 R56, -RZ, R9.reuse.H0_H0 ;  /* 0x20000009ff387230 */ /* 0x100fe20000004100 */
[C---:B------:R-:W-:Y:S01]  /*a510*/  FMUL.FTZ R52, R53.reuse, R52 ;  /* 0x0000003435347220 */ /* 0x040fe20000410000 */
[----:B------:R-:W-:Y:S01]  /*a520*/  HADD2.F32 R10, -RZ, R10.H1_H1 ;  /* 0x3000000aff0a7230 */ /* 0x000fe20000004100 */
[----:B------:R-:W-:Y:S01]  /*a530*/  FFMA.FTZ R58, R53, R60, -R58 ;  /* 0x0000003c353a7223 */ /* 0x000fe2000001083a */
[----:B------:R-:W-:Y:S01]  /*a540*/  HADD2.F32 R9, -RZ, R9.H1_H1 ;  /* 0x30000009ff097230 */ /* 0x000fe20000004100 */
[C---:B------:R-:W-:Y:S01]  /*a550*/  FMUL.FTZ R61, R55.reuse, R57 ;  /* 0x00000039373d7220 */ /* 0x040fe20000410000 */
[----:B------:R-:W-:Y:S01]  /*a560*/  HADD2.F32 R53, -RZ, R40.H0_H0 ;  /* 0x20000028ff357230 */ /* 0x000fe20000004100 */
[----:B------:R-:W-:-:S02]  /*a570*/  FFMA.FTZ R62, R55, R59, R62 ;  /* 0x0000003b373e7223 */ /* 0x000fc4000001003e */
[----:B------:R-:W-:Y:S02]  /*a580*/  FMUL.FTZ R40, R10, R41 ;  /* 0x000000290a287220 */ /* 0x000fe40000410000 */
[----:B------:R-:W-:Y:S02]  /*a590*/  FMUL.FTZ R55, R9, R51 ;  /* 0x0000003309377220 */ /* 0x000fe40000410000 */
[----:B------:R-:W-:Y:S02]  /*a5a0*/  FMUL.FTZ R41, R8, R41 ;  /* 0x0000002908297220 */ /* 0x000fe40000410000 */
[C---:B------:R-:W-:Y:S02]  /*a5b0*/  FMUL.FTZ R51, R56.reuse, R51 ;  /* 0x0000003338337220 */ /* 0x040fe40000410000 */
[----:B------:R-:W-:Y:S02]  /*a5c0*/  FFMA.FTZ R55, R56, R50, -R55 ;  /* 0x0000003238377223 */ /* 0x000fe40000010837 */
[----:B------:R-:W-:-:S02]  /*a5d0*/  FFMA.FTZ R11, R11, R60, R52 ;  /* 0x0000003c0b0b7223 */ /* 0x000fc40000010034 */
        /* <DEDUP_REMOVED lines=9> */
.L_x_362:
[----:B------:R-:W-:Y:S05]  /*a670*/  BSYNC B0 ;  /* 0x0000000000007941 */ /* 0x000fea0003800000 */
.L_x_361:
        /* <DEDUP_REMOVED lines=12> */
[----:B------:R-:W-:Y:S02]  /*a740*/  HADD2.F32 R42, -RZ, R42.H0_H0 ;  /* 0x2000002aff2a7230 */ /* 0x000fe40000004100 */
[----:B------:R-:W-:-:S02]  /*a750*/  HADD2.F32 R40, -RZ, R40.H0_H0 ;  /* 0x20000028ff287230 */ /* 0x000fc40000004100 */
[----:B------:R-:W-:Y:S02]  /*a760*/  HADD2.F32 R54, -RZ, R48.H0_H0 ;  /* 0x20000030ff367230 */ /* 0x000fe40000004100 */
[--C-:B-1----:R-:W-:Y:S02]  /*a770*/  HADD2.F32 R43, -RZ, R11.reuse.H0_H0 ;  /* 0x2000000bff2b7230 */ /* 0x102fe40000004100 */
[----:B------:R-:W-:Y:S02]  /*a780*/  HADD2.F32 R11, -RZ, R11.H1_H1 ;  /* 0x3000000bff0b7230 */ /* 0x000fe40000004100 */
[--C-:B------:R-:W-:Y:S02]  /*a790*/  HADD2.F32 R49, -RZ, R8.reuse.H0_H0 ;  /* 0x20000008ff317230 */ /* 0x100fe40000004100 */
[----:B------:R-:W-:Y:S01]  /*a7a0*/  HADD2.F32 R50, -RZ, R8.H1_H1 ;  /* 0x30000008ff327230 */ /* 0x000fe20000004100 */
[-C--:B------:R-:W-:Y:S01]  /*a7b0*/  FMUL.FTZ R48, R11, R42.reuse ;  /* 0x0000002a0b307220 */ /* 0x080fe20000410000 */
        /* <DEDUP_REMOVED lines=11> */
[----:B------:R-:W-:Y:S01]  /*a870*/  FMUL.FTZ R34, R10, R35 ;  /* 0x000000230a227220 */ /* 0x000fe20000410000 */
[----:B------:R-:W-:Y:S01]  /*a880*/  F2FP.PACK_AB R11, R11, R48 ;  /* 0x000000300b0b723e */ /* 0x000fe200000000ff */
[----:B------:R-:W-:-:S02]  /*a890*/  FMUL.FTZ R43, R9, R42 ;  /* 0x0000002a092b7220 */ /* 0x000fc40000410000 */
[----:B------:R-:W-:Y:S02]  /*a8a0*/  FMUL.FTZ R35, R8, R35 ;  /* 0x0000002308237220 */ /* 0x000fe40000410000 */
[----:B------:R-:W-:Y:S02]  /*a8b0*/  FMUL.FTZ R42, R51, R42 ;  /* 0x0000002a332a7220 */ /* 0x000fe40000410000 */
[-C--:B------:R-:W-:Y:S02]  /*a8c0*/  FFMA.FTZ R56, R49, R53.reuse, -R56 ;  /* 0x0000003531387223 */ /* 0x080fe40000010838 */
[----:B------:R-:W-:Y:S02]  /*a8d0*/  FFMA.FTZ R53, R50, R53, R52 ;  /* 0x0000003532357223 */ /* 0x000fe40000010034 */
[-C--:B------:R-:W-:Y:S02]  /*a8e0*/  FFMA.FTZ R34, R8, R41.reuse, -R34 ;  /* 0x0000002908227223 */ /* 0x080fe40000010822 */
[----:B------:R-:W-:Y:S01]  /*a8f0*/  FFMA.FTZ R35, R10, R41, R35 ;  /* 0x000000290a237223 */ /* 0x000fe20000010023 */
[----:B------:R-:W-:Y:S01]  /*a900*/  F2FP.PACK_AB R8, R53, R56 ;  /* 0x000000383508723e */ /* 0x000fe200000000ff */
[----:B------:R-:W-:-:S02]  /*a910*/  FFMA.FTZ R43, R51, R40, -R43 ;  /* 0x00000028332b7223 */ /* 0x000fc4000001082b */
[----:B------:R-:W-:Y:S01]  /*a920*/  FFMA.FTZ R42, R9, R40, R42 ;  /* 0x00000028092a7223 */ /* 0x000fe2000001002a */
[----:B------:R-:W-:-:S04]  /*a930*/  F2FP.PACK_AB R10, R35, R34 ;  /* 0x00000022230a723e */ /* 0x000fc800000000ff */
[----:B------:R-:W-:-:S05]  /*a940*/  F2FP.PACK_AB R9, R42, R43 ;  /* 0x0000002b2a09723e */ /* 0x000fca00000000ff */
[----:B------:R1:W-:Y:S02]  /*a950*/  STS.128 [R14+0x2000], R8 ;  /* 0x002000080e007388 */ /* 0x0003e40000000c00 */
.L_x_364:
[----:B------:R-:W-:Y:S05]  /*a960*/  BSYNC B0 ;  /* 0x0000000000007941 */ /* 0x000fea0003800000 */
.L_x_363:
[----:B-1----:R-:W-:Y:S01]  /*a970*/  IADD3 R8, R74, 0x20, RZ ;  /* 0x000000204a087810 */ /* 0x002fe20007ffe0ff */
[----:B------:R-:W-:Y:S03]  /*a980*/  BSSY B0, `(.L_x_365) ;  /* 0x000002d000007945 */ /* 0x000fe60003800000 */
[----:B------:R-:W-:-:S13]  /*a990*/  ISETP.GE.AND P0, PT, R8, c[0x0][0x27c], PT ;  /* 0x00009f0008007a0c */ /* 0x000fda0003f06270 */
[----:B------:R-:W-:Y:S05]  /*a9a0*/  @P0 BRA `(.L_x_366) ;  /* 0x000002a000000947 */ /* 0x000fea0003800000 */
[----:B------:R-:W1:Y:S01]  /*a9b0*/  LDS.128 R8, [R15+0x6000] ;  /* 0x006000000f087984 */ /* 0x000e620000000c00 */
[--C-:B------:R-:W-:Y:S01]  /*a9c0*/  SHF.R.U64 R35, R36, 0x10, R37.reuse ;  /* 0x0000001024237819 */ /* 0x100fe20000001225 */
[--C-:B------:R-:W-:Y:S01]  /*a9d0*/  HADD2.F32 R43, -RZ, R29.reuse.H0_H0 ;  /* 0x2000001dff2b7230 */ /* 0x100fe20000004100 */
        /* <DEDUP_REMOVED lines=23> */
[----:B------:R-:W-:Y:S01]  /*ab50*/  HADD2.F32 R35, -RZ, R28.H1_H1 ;  /* 0x3000001cff237230 */ /* 0x000fe20000004100 */
        /* <DEDUP_REMOVED lines=15> */
.L_x_366:
[----:B------:R-:W-:Y:S05]  /*ac50*/  BSYNC B0 ;  /* 0x0000000000007941 */ /* 0x000fea0003800000 */
.L_x_365:
[----:B-1----:R-:W-:Y:S01]  /*ac60*/  IADD3 R8, R74, 0x30, RZ ;  /* 0x000000304a087810 */ /* 0x002fe20007ffe0ff */
[----:B------:R-:W-:Y:S03]  /*ac70*/  BSSY B0, `(.L_x_367) ;  /* 0x000002d000007945 */ /* 0x000fe60003800000 */
[----:B------:R-:W-:-:S13]  /*ac80*/  ISETP.GE.AND P0, PT, R8, c[0x0][0x27c], PT ;  /* 0x00009f0008007a0c */ /* 0x000fda0003f06270 */
[----:B------:R-:W-:Y:S05]  /*ac90*/  @P0 BRA `(.L_x_368) ;  /* 0x000002a000000947 */ /* 0x000fea0003800000 */
[----:B------:R-:W1:Y:S01]  /*aca0*/  LDS.128 R8, [R14+0x6000] ;  /* 0x006000000e087984 */ /* 0x000e620000000c00 */
[--C-:B------:R-:W-:Y:S01]  /*acb0*/  SHF.R.U64 R29, R30, 0x10, R31.reuse ;  /* 0x000000101e1d7819 */ /* 0x100fe2000000121f */
[----:B------:R-:W-:Y:S01]  /*acc0*/  HADD2.F32 R36, -RZ, R24.H1_H1 ;  /* 0x30000018ff247230 */ /* 0x000fe20000004100 */
[----:B------:R-:W-:Y:S01]  /*acd0*/  SHF.R.U32.HI R30, RZ, 0x10, R31 ;  /* 0x00000010ff1e7819 */ /* 0x000fe2000001161f */
[--C-:B------:R-:W-:Y:S01]  /*ace0*/  HADD2.F32 R37, -RZ, R25.reuse.H1_H1 ;  /* 0x30000019ff257230 */ /* 0x100fe20000004100 */
        /* <DEDUP_REMOVED lines=9> */
[-C--:B------:R-:W-:Y:S01]  /*ad80*/  FMUL.FTZ R32, R11, R30.reuse ;  /* 0x0000001e0b207220 */ /* 0x080fe20000410000 */
[----:B------:R-:W-:Y:S01]  /*ad90*/  HADD2.F32 R8, -RZ, R10.H0_H0 ;  /* 0x2000000aff087230 */ /* 0x000fe20000004100 */
[C---:B------:R-:W-:Y:S01]  /*ada0*/  FMUL.FTZ R30, R31.reuse, R30 ;  /* 0x0000001e1f1e7220 */ /* 0x040fe20000410000 */
[--C-:B------:R-:W-:Y:S01]  /*adb0*/  HADD2.F32 R35, -RZ, R9.reuse.H0_H0 ;  /* 0x20000009ff237230 */ /* 0x100fe20000004100 */
[-C--:B------:R-:W-:Y:S01]  /*adc0*/  FFMA.FTZ R32, R31, R38.reuse, -R32 ;  /* 0x000000261f207223 */ /* 0x080fe20000010820 */
[----:B------:R-:W-:Y:S01]  /*add0*/  HADD2.F32 R31, -RZ, R24.H0_H0 ;  /* 0x20000018ff1f7230 */ /* 0x000fe20000004100 */
[----:B------:R-:W-:Y:S01]  /*ade0*/  FFMA.FTZ R11, R11, R38, R30 ;  /* 0x000000260b0b7223 */ /* 0x000fe2000001001e */
[----:B------:R-:W-:Y:S01]  /*adf0*/  HADD2.F32 R10, -RZ, R10.H1_H1 ;  /* 0x3000000aff0a7230 */ /* 0x000fe20000004100 */
[-C--:B------:R-:W-:Y:S01]  /*ae00*/  FMUL.FTZ R40, R34, R36.reuse ;  /* 0x0000002422287220 */ /* 0x080fe20000410000 */
[----:B------:R-:W-:Y:S01]  /*ae10*/  HADD2.F32 R9, -RZ, R9.H1_H1 ;  /* 0x30000009ff097230 */ /* 0x000fe20000004100 */
[C---:B------:R-:W-:Y:S01]  /*ae20*/  FMUL.FTZ R36, R33.reuse, R36 ;  /* 0x0000002421247220 */ /* 0x040fe20000410000 */
[----:B------:R-:W-:Y:S01]  /*ae30*/  HADD2.F32 R24, -RZ, R29.H0_H0 ;  /* 0x2000001dff187230 */ /* 0x000fe20000004100 */
[----:B------:R-:W-:Y:S01]  /*ae40*/  FFMA.FTZ R40, R33, R37, -R40 ;  /* 0x0000002521287223 */ /* 0x000fe20000010828 */
[----:B------:R-:W-:Y:S01]  /*ae50*/  HADD2.F32 R30, -RZ, R28.H0_H0 ;  /* 0x2000001cff1e7230 */ /* 0x000fe20000004100 */
[----:B------:R-:W-:Y:S01]  /*ae60*/  FMUL.FTZ R28, R10, R31 ;  /* 0x0000001f0a1c7220 */ /* 0x000fe20000410000 */
[----:B------:R-:W-:Y:S01]  /*ae70*/  F2FP.PACK_AB R11, R11, R32 ;  /* 0x000000200b0b723e */ /* 0x000fe200000000ff */
[----:B------:R-:W-:-:S02]  /*ae80*/  FMUL.FTZ R29, R9, R24 ;  /* 0x00000018091d7220 */ /* 0x000fc40000410000 */
[----:B------:R-:W-:Y:S02]  /*ae90*/  FMUL.FTZ R31, R8, R31 ;  /* 0x0000001f081f7220 */ /* 0x000fe40000410000 */
[----:B------:R-:W-:Y:S02]  /*aea0*/  FMUL.FTZ R24, R35, R24 ;  /* 0x0000001823187220 */ /* 0x000fe40000410000 */
        /* <DEDUP_REMOVED lines=9> */
.L_x_368:
[----:B------:R-:W-:Y:S05]  /*af40*/  BSYNC B0 ;  /* 0x0000000000007941 */ /* 0x000fea0003800000 */
.L_x_367:
        /* <DEDUP_REMOVED lines=8> */
[----:B------:R-:W-:Y:S01]  /*afd0*/  HADD2.F32 R31, -RZ, R21.H1_H1 ;  /* 0x30000015ff1f7230 */ /* 0x000fe20000004100 */
[--C-:B------:R-:W-:Y:S01]  /*afe0*/  SHF.R.U64 R24, R26, 0x10, R27.reuse ;  /* 0x000000101a187819 */ /* 0x100fe2000000121b */
[----:B------:R-:W-:Y:S01]  /*aff0*/  HADD2.F32 R22, -RZ, R22.H0_H0 ;  /* 0x20000016ff167230 */ /* 0x000fe20000004100 */
[----:B------:R-:W-:Y:S01]  /*b000*/  SHF.R.U32.HI R26, RZ, 0x10, R27 ;  /* 0x00000010ff1a7819 */ /* 0x000fe2000001161b */
[----:B------:R-:W-:Y:S02]  /*b010*/  HADD2.F32 R30, -RZ, R23.H0_H0 ;  /* 0x20000017ff1e7230 */ /* 0x000fe40000004100 */
[----:B------:R-:W-:-:S02]  /*b020*/  HADD2.F32 R21, -RZ, R21.H0_H0 ;  /* 0x20000015ff157230 */ /* 0x000fc40000004100 */
[----:B------:R-:W-:Y:S02]  /*b030*/  HADD2.F32 R32, -RZ, R26.H0_H0 ;  /* 0x2000001aff207230 */ /* 0x000fe40000004100 */
[----:B------:R-:W-:Y:S02]  /*b040*/  HADD2.F32 R24, -RZ, R24.H0_H0 ;  /* 0x20000018ff187230 */ /* 0x000fe40000004100 */
[--C-:B-1----:R-:W-:Y:S02]  /*b050*/  HADD2.F32 R25, -RZ, R11.reuse.H0_H0 ;  /* 0x2000000bff197230 */ /* 0x102fe40000004100 */
[----:B------:R-:W-:Y:S02]  /*b060*/  HADD2.F32 R11, -RZ, R11.H1_H1 ;  /* 0x3000000bff0b7230 */ /* 0x000fe40000004100 */
[--C-:B------:R-:W-:Y:S02]  /*b070*/  HADD2.F32 R28, -RZ, R8.reuse.H1_H1 ;  /* 0x30000008ff1c7230 */ /* 0x100fe40000004100 */
[----:B------:R-:W-:Y:S01]  /*b080*/  HADD2.F32 R27, -RZ, R8.H0_H0 ;  /* 0x20000008ff1b7230 */ /* 0x000fe20000004100 */
[-C--:B------:R-:W-:Y:S01]  /*b090*/  FMUL.FTZ R26, R11, R30.reuse ;  /* 0x0000001e0b1a7220 */ /* 0x080fe20000410000 */
[--C-:B------:R-:W-:Y:S01]  /*b0a0*/  HADD2.F32 R8, -RZ, R10.reuse.H0_H0 ;  /* 0x2000000aff087230 */ /* 0x100fe20000004100 */
[C---:B------:R-:W-:Y:S01]  /*b0b0*/  FMUL.FTZ R30, R25.reuse, R30 ;  /* 0x0000001e191e7220 */ /* 0x040fe20000410000 */
[--C-:B------:R-:W-:Y:S01]  /*b0c0*/  HADD2.F32 R23, -RZ, R9.reuse.H0_H0 ;  /* 0x20000009ff177230 */ /* 0x100fe20000004100 */
[----:B------:R-:W-:Y:S01]  /*b0d0*/  FFMA.FTZ R26, R25, R32, -R26 ;  /* 0x00000020191a7223 */ /* 0x000fe2000001081a */
[----:B------:R-:W-:Y:S01]  /*b0e0*/  HADD2.F32 R10, -RZ, R10.H1_H1 ;  /* 0x3000000aff0a7230 */ /* 0x000fe20000004100 */
[-C--:B------:R-:W-:Y:S01]  /*b0f0*/  FMUL.FTZ R34, R28, R29.reuse ;  /* 0x0000001d1c227220 */ /* 0x080fe20000410000 */
[----:B------:R-:W-:Y:S01]  /*b100*/  HADD2.F32 R9, -RZ, R9.H1_H1 ;  /* 0x30000009ff097230 */ /* 0x000fe20000004100 */
[C---:B------:R-:W-:Y:S01]  /*b110*/  FMUL.FTZ R29, R27.reuse, R29 ;  /* 0x0000001d1b1d7220 */ /* 0x040fe20000410000 */
[----:B------:R-:W-:Y:S01]  /*b120*/  HADD2.F32 R25, -RZ, R20.H0_H0 ;  /* 0x20000014ff197230 */ /* 0x000fe20000004100 */
[----:B------:R-:W-:-:S02]  /*b130*/  FFMA.FTZ R34, R27, R31, -R34 ;  /* 0x0000001f1b227223 */ /* 0x000fc40000010822 */
[-C--:B------:R-:W-:Y:S02]  /*b140*/  FMUL.FTZ R27, R9, R22.reuse ;  /* 0x00000016091b7220 */ /* 0x080fe40000410000 */
[-C--:B------:R-:W-:Y:S02]  /*b150*/  FMUL.FTZ R20, R10, R25.reuse ;  /* 0x000000190a147220 */ /* 0x080fe40000410000 */
[----:B------:R-:W-:Y:S02]  /*b160*/  FMUL.FTZ R25, R8, R25 ;  /* 0x0000001908197220 */ /* 0x000fe40000410000 */
[----:B------:R-:W-:Y:S02]  /*b170*/  FMUL.FTZ R22, R23, R22 ;  /* 0x0000001617167220 */ /* 0x000fe40000410000 */
[----:B------:R-:W-:Y:S02]  /*b180*/  FFMA.FTZ R11, R11, R32, R30 ;  /* 0x000000200b0b7223 */ /* 0x000fe4000001001e */
[----:B------:R-:W-:-:S02]  /*b190*/  FFMA.FTZ R29, R28, R31, R29 ;  /* 0x0000001f1c1d7223 */ /* 0x000fc4000001001d */
[-C--:B------:R-:W-:Y:S01]  /*b1a0*/  FFMA.FTZ R20, R8, R21.reuse, -R20 ;  /* 0x0000001508147223 */ /* 0x080fe20000010814 */
[----:B------:R-:W-:Y:S01]  /*b1b0*/  F2FP.PACK_AB R11, R11, R26 ;  /* 0x0000001a0b0b723e */ /* 0x000fe200000000ff */
[----:B------:R-:W-:Y:S01]  /*b1c0*/  FFMA.FTZ R25, R10, R21, R25 ;  /* 0x000000150a197223 */ /* 0x000fe20000010019 */
[----:B------:R-:W-:Y:S01]  /*b1d0*/  F2FP.PACK_AB R8, R29, R34 ;  /* 0x000000221d08723e */ /* 0x000fe200000000ff */
[-C--:B------:R-:W-:Y:S02]  /*b1e0*/  FFMA.FTZ R27, R23, R24.reuse, -R27 ;  /* 0x00000018171b7223 */ /* 0x080fe4000001081b */
[----:B------:R-:W-:Y:S01]  /*b1f0*/  FFMA.FTZ R22, R9, R24, R22 ;  /* 0x0000001809167223 */ /* 0x000fe20000010016 */
[----:B------:R-:W-:-:S04]  /*b200*/  F2FP.PACK_AB R10, R25, R20 ;  /* 0x00000014190a723e */ /* 0x000fc800000000ff */
[----:B------:R-:W-:-:S05]  /*b210*/  F2FP.PACK_AB R9, R22, R27 ;  /* 0x0000001b1609723e */ /* 0x000fca00000000ff */
[----:B------:R1:W-:Y:S02]  /*b220*/  STS.128 [R15+0xa000], R8 ;  /* 0x00a000080f007388 */ /* 0x0003e40000000c00 */
.L_x_370:
[----:B------:R-:W-:Y:S05]  /*b230*/  BSYNC B0 ;  /* 0x0000000000007941 */ /* 0x000fea0003800000 */
.L_x_369:
[----:B------:R-:W-:-:S04]  /*b240*/  IADD3 R74, R74, 0x50, RZ ;  /* 0x000000504a4a7810 */ /* 0x000fc80007ffe0ff */
[----:B------:R-:W-:-:S13]  /*b250*/  ISETP.GE.AND P0, PT, R74, c[0x0][0x27c], PT ;  /* 0x00009f004a007a0c */ /* 0x000fda0003f06270 */
[----:B------:R-:W-:Y:S05]  /*b260*/  @P0 BRA `(.L_x_360) ;  /* 0x00003ac000000947 */ /* 0x000fea0003800000 */
[----:B-1----:R-:W1:Y:S01]  /*b270*/  LDS.128 R8, [R14+0xa000] ;  /* 0x00a000000e087984 */ /* 0x002e620000000c00 */
        /* <DEDUP_REMOVED lines=10> */
[--C-:B-1----:R-:W-:Y:S02]  /*b320*/  HADD2.F32 R19, -RZ, R11.reuse.H0_H0 ;  /* 0x2000000bff137230 */ /* 0x102fe40000004100 */
[----:B------:R-:W-:Y:S02]  /*b330*/  HADD2.F32 R11, -RZ, R11.H1_H1 ;  /* 0x3000000bff0b7230 */ /* 0x000fe40000004100 */
[--C-:B------:R-:W-:Y:S02]  /*b340*/  HADD2.F32 R21, -RZ, R8.reuse.H1_H1 ;  /* 0x30000008ff157230 */ /* 0x100fe40000004100 */
[----:B------:R-:W-:Y:S01]  /*b350*/  HADD2.F32 R20, -RZ, R8.H0_H0 ;  /* 0x20000008ff147230 */ /* 0x000fe20000004100 */
[-C--:B------:R-:W-:Y:S01]  /*b360*/  FMUL.FTZ R18, R11, R22.reuse ;  /* 0x000000160b127220 */ /* 0x080fe20000410000 */
[--C-:B------:R-:W-:Y:S01]  /*b370*/  HADD2.F32 R8, -RZ, R10.reuse.H0_H0 ;  /* 0x2000000aff087230 */ /* 0x100fe20000004100 */
[----:B------:R-:W-:Y:S01]  /*b380*/  FMUL.FTZ R22, R19, R22 ;  /* 0x0000001613167220 */ /* 0x000fe20000410000 */
[--C-:B------:R-:W-:Y:S01]  /*b390*/  HADD2.F32 R17, -RZ, R9.reuse.H0_H0 ;  /* 0x20000009ff117230 */ /* 0x100fe20000004100 */
[-C--:B------:R-:W-:Y:S01]  /*b3a0*/  FMUL.FTZ R26, R21, R23.reuse ;  /* 0x00000017151a7220 */ /* 0x080fe20000410000 */
[----:B------:R-:W-:Y:S01]  /*b3b0*/  HADD2.F32 R10, -RZ, R10.H1_H1 ;  /* 0x3000000aff0a7230 */ /* 0x000fe20000004100 */
[----:B------:R-:W-:Y:S01]  /*b3c0*/  FFMA.FTZ R18, R19, R24, -R18 ;  /* 0x0000001813127223 */ /* 0x000fe20000010812 */
        /* <DEDUP_REMOVED lines=8> */
[----:B------:R-:W-:Y:S02]  /*b450*/  FMUL.FTZ R16, R17, R16 ;  /* 0x0000001011107220 */ /* 0x000fe40000410000 */
[----:B------:R-:W-:Y:S02]  /*b460*/  FFMA.FTZ R11, R11, R24, R22 ;  /* 0x000000180b0b7223 */ /* 0x000fe40000010016 */
[----:B------:R-:W-:Y:S02]  /*b470*/  FFMA.FTZ R21, R21, R25, R28 ;  /* 0x0000001915157223 */ /* 0x000fe4000001001c */
[-C--:B------:R-:W-:Y:S01]  /*b480*/  FFMA.FTZ R12, R8, R13.reuse, -R12 ;  /* 0x0000000d080c7223 */ /* 0x080fe2000001080c */
[----:B------:R-:W-:Y:S01]  /*b490*/  F2FP.PACK_AB R11, R11, R18 ;  /* 0x000000120b0b723e */ /* 0x000fe200000000ff */
[----:B------:R-:W-:Y:S01]  /*b4a0*/  FFMA.FTZ R19, R10, R13, R19 ;  /* 0x0000000d0a137223 */ /* 0x000fe20000010013 */
[----:B------:R-:W-:Y:S01]  /*b4b0*/  F2FP.PACK_AB R8, R21, R26 ;  /* 0x0000001a1508723e */ /* 0x000fe200000000ff */
[----:B------:R-:W-:-:S02]  /*b4c0*/  FFMA.FTZ R15, R17, R20, -R15 ;  /* 0x00000014110f7223 */ /* 0x000fc4000001080f */
[----:B------:R-:W-:Y:S01]  /*b4d0*/  FFMA.FTZ R16, R9, R20, R16 ;  /* 0x0000001409107223 */ /* 0x000fe20000010010 */
[----:B------:R-:W-:-:S04]  /*b4e0*/  F2FP.PACK_AB R10, R19, R12 ;  /* 0x0000000c130a723e */ /* 0x000fc800000000ff */
[----:B------:R-:W-:-:S05]  /*b4f0*/  F2FP.PACK_AB R9, R16, R15 ;  /* 0x0000000f1009723e */ /* 0x000fca00000000ff */
[----:B------:R1:W-:Y:S01]  /*b500*/  STS.128 [R14+0xa000], R8 ;  /* 0x00a000080e007388 */ /* 0x0003e20000000c00 */
[----:B------:R-:W-:Y:S05]  /*b510*/  BRA `(.L_x_360) ;  /* 0x0000381000007947 */ /* 0x000fea0003800000 */
.L_x_343:
[----:B------:R-:W-:Y:S01]  /*b520*/  PLOP3.LUT P4, PT, PT, PT, UP3, 0x80, 0x0 ;  /* 0x000000000000781c */ /* 0x000fe20003f8f038 */
[----:B------:R-:W-:Y:S01]  /*b530*/  IMAD.MOV.U32 R10, RZ, RZ, R18 ;  /* 0x000000ffff0a7224 */ /* 0x000fe200078e0012 */
[----:B------:R-:W-:Y:S01]  /*b540*/  PLOP3.LUT P0, PT, PT, PT, UP3, 0x80, 0x0 ;  /* 0x000000000000781c */ /* 0x000fe20003f0f038 */
[----:B------:R-:W-:Y:S01]  /*b550*/  IMAD.MOV.U32 R15, RZ, RZ, R17 ;  /* 0x000000ffff0f7224 */ /* 0x000fe200078e0011 */
        /* <DEDUP_REMOVED lines=15> */
[----:B------:R-:W-:-:S03]  /*b650*/  CS2R R80, SRZ ;  /* 0x0000000000507805 */ /* 0x000fc6000001ff00 */
[----:B------:R-:W-:Y:S01]  /*b660*/  SHF.R.S32.HI R16, RZ, 0x1f, R13 ;  /* 0x0000001fff107819 */ /* 0x000fe2000001140d */
[----:B------:R-:W-:-:S04]  /*b670*/  IMAD.WIDE.U32 R10, R13, c[0x0][0x290], R10 ;  /* 0x0000a4000d0a7a25 */ /* 0x000fc800078e000a */
[----:B------:R-:W-:Y:S01]  /*b680*/  IMAD R8, R16, c[0x0][0x280], RZ ;  /* 0x0000a00010087a24 */ /* 0x000fe200078e02ff */
[----:B------:R-:W-:Y:S01]  /*b690*/  LEA R12, P0, R10, c[0x0][0x288], 0x1 ;  /* 0x0000a2000a0c7a11 */ /* 0x000fe200078008ff */
[----:B------:R-:W-:Y:S02]  /*b6a0*/  IMAD R16, R16, c[0x0][0x290], RZ ;  /* 0x0000a40010107a24 */ /* 0x000fe400078e02ff */
[----:B------:R-:W-:-:S04]  /*b6b0*/  IMAD.WIDE.U32 R18, R13, c[0x0][0x280], R14 ;  /* 0x0000a0000d127a25 */ /* 0x000fc800078e000e */
[C---:B------:R-:W-:Y:S01]  /*b6c0*/  IMAD R16, R13.reuse, c[0x0][0x294], R16 ;  /* 0x0000a5000d107a24 */ /* 0x040fe200078e0210 */
[----:B------:R-:W-:Y:S01]  /*b6d0*/  LEA R14, P4, R18, c[0x0][0x270], 0x1 ;  /* 0x00009c00120e7a11 */ /* 0x000fe200078808ff */
[----:B------:R-:W-:Y:S02]  /*b6e0*/  IMAD R17, R13, c[0x0][0x284], R8 ;  /* 0x0000a1000d117a24 */ /* 0x000fe400078e0208 */
[----:B------:R-:W-:Y:S02]  /*b6f0*/  IMAD.IADD R16, R11, 0x1, R16 ;  /* 0x000000010b107824 */ /* 0x000fe400078e0210 */
[----:B------:R1:W2:Y:S01]  /*b700*/  SHFL.IDX PT, R20, R14, RZ, 0x1c1f ;  /* 0x001c1fff0e147589 */ /* 0x0002a200000e0000 */
[----:B------:R-:W-:Y:S02]  /*b710*/  IADD3 R17, R19, R17, RZ ;  /* 0x0000001113117210 */ /* 0x000fe40007ffe0ff */
[----:B------:R-:W-:Y:S02]  /*b720*/  LEA.HI.X R16, R10, c[0x0][0x28c], R16, 0x1, P0 ;  /* 0x0000a3000a107a11 */ /* 0x000fe400000f0c10 */
[----:B------:R-:W-:-:S02]  /*b730*/  ISETP.GE.AND P0, PT, R9, UR21, PT ;  /* 0x0000001509007c0c */ /* 0x000fc4000bf06270 */
[----:B------:R-:W-:Y:S01]  /*b740*/  LEA.HI.X R17, R18, c[0x0][0x274], R17, 0x1, P4 ;  /* 0x00009d0012117a11 */ /* 0x000fe200020f0c11 */
[----:B------:R1:W3:Y:S04]  /*b750*/  SHFL.IDX PT, R19, R16, RZ, 0x1c1f ;  /* 0x001c1fff10137589 */ /* 0x0002e800000e0000 */
[----:B------:R1:W4:Y:S04]  /*b760*/  SHFL.IDX PT, R18, R12, RZ, 0x1c1f ;  /* 0x001c1fff0c127589 */ /* 0x00032800000e0000 */
[----:B------:R1:W1:Y:S02]  /*b770*/  SHFL.IDX PT, R21, R17, RZ, 0x1c1f ;  /* 0x001c1fff11157589 */ /* 0x00026400000e0000 */
        /* <DEDUP_REMOVED lines=11> */
[----:B-12---:R-:W-:Y:S01]  /*b830*/  @!P0 IMAD.WIDE R22, R56, 0x2, R20 ;  /* 0x0000000238168825 */ /* 0x006fe200078e0214 */
[----:B------:R-:W-:Y:S02]  /*b840*/  @!P4 LEA.HI R8, R8, R11, RZ, 0x3 ;  /* 0x0000000b0808c211 */ /* 0x000fe400078f18ff */
[----:B------:R-:W-:Y:S02]  /*b850*/  @!P5 LOP3.LUT R10, R10, 0xfffffff8, RZ, 0xc0, !PT ;  /* 0xfffffff80a0ad812 */ /* 0x000fe400078ec0ff */
[----:B------:R-:W-:Y:S01]  /*b860*/  @!P4 LOP3.LUT R8, R8, 0xfffffff8, RZ, 0xc0, !PT ;  /* 0xfffffff80808c812 */ /* 0x000fe200078ec0ff */
[----:B------:R1:W5:Y:S01]  /*b870*/  @!P0 LD.E.128 R84, [R22.64] ;  /* 0x0000001c16548980 */ /* 0x000362000c101d00 */
[----:B------:R-:W-:Y:S01]  /*b880*/  CS2R R82, SRZ ;  /* 0x0000000000527805 */ /* 0x000fe2000001ff00 */
[----:B------:R-:W-:Y:S01]  /*b890*/  CS2R R80, SRZ ;  /* 0x0000000000507805 */ /* 0x000fe2000001ff00 */
[----:B------:R-:W-:Y:S01]  /*b8a0*/  CS2R R66, SRZ ;  /* 0x0000000000427805 */ /* 0x000fe2000001ff00 */
[----:B------:R-:W-:Y:S01]  /*b8b0*/  CS2R R64, SRZ ;  /* 0x0000000000407805 */ /* 0x000fe2000001ff00 */
[----:B------:R-:W-:Y:S01]  /*b8c0*/  CS2R R62, SRZ ;  /* 0x00000000003e7805 */ /* 0x000fe2000001ff00 */
[----:B------:R-:W-:Y:S01]  /*b8d0*/  CS2R R60, SRZ ;  /* 0x00000000003c7805 */ /* 0x000fe2000001ff00 */
[----:B---34-:R-:W-:Y:S01]  /*b8e0*/  @!P4 IMAD.WIDE R24, R8, 0x2, R18 ;  /* 0x000000020818c825 */ /* 0x018fe200078e0212 */
[----:B------:R-:W-:Y:S01]  /*b8f0*/  CS2R R50, SRZ ;  /* 0x0000000000327805 */ /* 0x000fe2000001ff00 */
[----:B------:R-:W-:Y:S01]  /*b900*/  CS2R R48, SRZ ;  /* 0x0000000000307805 */ /* 0x000fe2000001ff00 */
[----:B------:R-:W-:Y:S01]  /*b910*/  CS2R R42, SRZ ;  /* 0x00000000002a7805 */ /* 0x000fe2000001ff00 */
[----:B------:R-:W-:-:S06]  /*b920*/  CS2R R40, SRZ ;  /* 0x0000000000287805 */ /* 0x000fcc000001ff00 */
[----:B------:R2:W5:Y:S01]  /*b930*/  @!P4 LD.E.128 R40, [R24.64] ;  /* 0x0000001c1828c980 */ /* 0x000562000c101d00 */
[----:B-1----:R-:W-:-:S04]  /*b940*/  @!P5 IMAD.WIDE R22, R10, 0x2, R20 ;  /* 0x000000020a16d825 */ /* 0x002fc800078e0214 */
[----:B------:R-:W-:Y:S01]  /*b950*/  @!P5 IMAD.WIDE R10, R10, 0x2, R18 ;  /* 0x000000020a0ad825 */ /* 0x000fe200078e0212 */
[----:B------:R2:W5:Y:S03]  /*b960*/  @!P5 LD.E.128 R64, [R22.64] ;  /* 0x0000001c1640d980 */ /* 0x000566000c101d00 */
[----:B------:R-:W-:Y:S01]  /*b970*/  @!P4 IMAD.WIDE R20, R8, 0x2, R20 ;  /* 0x000000020814c825 */ /* 0x000fe200078e0214 */
[----:B------:R2:W5:Y:S03]  /*b980*/  @!P5 LD.E.128 R60, [R10.64] ;  /* 0x0000001c0a3cd980 */ /* 0x000566000c101d00 */
[----:B------:R-:W-:Y:S01]  /*b990*/  @!P0 IMAD.WIDE R18, R56, 0x2, R18 ;  /* 0x0000000238128825 */ /* 0x000fe200078e0212 */
[----:B------:R2:W5:Y:S04]  /*b9a0*/  @!P4 LD.E.128 R48, [R20.64] ;  /* 0x0000001c1430c980 */ /* 0x000568000c101d00 */
[----:B------:R2:W5:Y:S02]  /*b9b0*/  @!P0 LD.E.128 R80, [R18.64] ;  /* 0x0000001c12508980 */ /* 0x000564000c101d00 */
.L_x_372:
[----:B------:R-:W-:Y:S05]  /*b9c0*/  BSYNC B0 ;  /* 0x0000000000007941 */ /* 0x000fea0003800000 */
.L_x_371:
[----:B------:R-:W-:Y:S01]  /*b9d0*/  IADD3 R9, R9, 0x40, RZ ;  /* 0x0000004009097810 */ /* 0x000fe20007ffe0ff */
[----:B-----5:R-:W-:Y:S01]  /*b9e0*/  IMAD.MOV.U32 R8, RZ, RZ, R50 ;  /* 0x000000ffff087224 */ /* 0x020fe200078e0032 */
[----:B------:R-:W4:Y:S01]  /*b9f0*/  SHFL.IDX PT, R15, R17, 0x1, 0x1c1f ;  /* 0x003c1f00110f7f89 */ /* 0x000f2200000e0000 */
[----:B--2---:R-:W-:Y:S01]  /*ba00*/  IMAD.MOV.U32 R11, RZ, RZ, R51 ;  /* 0x000000ffff0b7224 */ /* 0x004fe200078e0033 */
[----:B------:R-:W-:Y:S01]  /*ba10*/  ISETP.GE.AND P0, PT, R9, UR21, PT ;  /* 0x0000001509007c0c */ /* 0x000fe2000bf06270 */
[----:B------:R-:W-:Y:S01]  /*ba20*/  IMAD.MOV.U32 R10, RZ, RZ, R48 ;  /* 0x000000ffff0a7224 */ /* 0x000fe200078e0030 */
[----:B-1----:R-:W1:Y:S01]  /*ba30*/  SHFL.IDX PT, R14, R14, 0x1, 0x1c1f ;  /* 0x003c1f000e0e7f89 */ /* 0x002e6200000e0000 */
        /* <DEDUP_REMOVED lines=10> */
[----:B------:R-:W1:Y:S01]  /*bae0*/  SHFL.IDX PT, R12, R12, 0x1, 0x1c1f ;  /* 0x003c1f000c0c7f89 */ /* 0x000e6200000e0000 */
        /* <DEDUP_REMOVED lines=33> */
[----:B------:R-:W-:Y:S01]  /*bd00*/  CS2R R20, SRZ ;  /* 0x0000000000147805 */ /* 0x000fe2000001ff00 */
[----:B------:R-:W-:Y:S01]  /*bd10*/  PRMT R97, R10, 0x5410, R11 ;  /* 0x000054100a617816 */ /* 0x000fe2000000000b */
[----:B---34-:R-:W-:Y:S01]  /*bd20*/  CS2R R18, SRZ ;  /* 0x0000000000127805 */ /* 0x018fe2000001ff00 */
[----:B------:R-:W-:Y:S01]  /*bd30*/  PRMT R96, R8, 0x5410, R9 ;  /* 0x0000541008607816 */ /* 0x000fe20000000009 */
[----:B--2---:R-:W-:Y:S01]  /*bd40*/  CS2R R16, SRZ ;  /* 0x0000000000107805 */ /* 0x004fe2000001ff00 */
[----:B------:R-:W-:Y:S01]  /*bd50*/  CS2R R34, SRZ ;  /* 0x0000000000227805 */ /* 0x000fe2000001ff00 */
[----:B------:R-:W-:Y:S01]  /*bd60*/  CS2R R32, SRZ ;  /* 0x0000000000207805 */ /* 0x000fe2000001ff00 */
[----:B------:R-:W-:Y:S05]  /*bd70*/  @P0 BRA `(.L_x_374) ;  /* 0x0000023000000947 */ /* 0x000fea0003800000 */
[C---:B-1----:R-:W-:Y:S01]  /*bd80*/  IADD3 R10, R56.reuse, 0x20, RZ ;  /* 0x00000020380a7810 */ /* 0x042fe20007ffe0ff */
        /* <DEDUP_REMOVED lines=25> */
[----:B------:R-:W-:Y:S01]  /*bf20*/  CS2R R22, SRZ ;  /* 0x0000000000167805 */ /* 0x000fe2000001ff00 */
[----:B------:R2:W5:Y:S01]  /*bf30*/  @!P4 LD.E.128 R24, [R10.64] ;  /* 0x0000001c0a18c980 */ /* 0x000562000c101d00 */
[----:B------:R-:W-:-:S03]  /*bf40*/  @!P0 IMAD.WIDE R8, R8, 0x2, R12 ;  /* 0x0000000208088825 */ /* 0x000fc600078e020c */
[----:B------:R2:W5:Y:S01]  /*bf50*/  @!P4 LD.E.128 R16, [R52.64] ;  /* 0x0000001c3410c980 */ /* 0x000562000c101d00 */
[----:B------:R-:W-:-:S03]  /*bf60*/  @!P5 IMAD.WIDE R12, R56, 0x2, R12 ;  /* 0x00000002380cd825 */ /* 0x000fc600078e020c */
[----:B------:R2:W5:Y:S01]  /*bf70*/  @!P0 LD.E.128 R28, [R14.64] ;  /* 0x0000001c0e1c8980 */ /* 0x000562000c101d00 */
[----:B-1----:R-:W-:-:S03]  /*bf80*/  CS2R R20, SRZ ;  /* 0x0000000000147805 */ /* 0x002fc6000001ff00 */
[----:B------:R2:W5:Y:S04]  /*bf90*/  @!P5 LD.E.128 R32, [R12.64] ;  /* 0x0000001c0c20d980 */ /* 0x000568000c101d00 */
[----:B------:R2:W5:Y:S02]  /*bfa0*/  @!P0 LD.E.128 R20, [R8.64] ;  /* 0x0000001c08148980 */ /* 0x000564000c101d00 */
.L_x_374:
[----:B-1----:R-:W-:Y:S05]  /*bfb0*/  BSYNC B0 ;  /* 0x0000000000007941 */ /* 0x002fea0003800000 */
.L_x_373:
[----:B--2--5:R-:W-:Y:S01]  /*bfc0*/  IMAD.MOV.U32 R8, RZ, RZ, R30 ;  /* 0x000000ffff087224 */ /* 0x024fe200078e001e */
[----:B------:R-:W-:Y:S01]  /*bfd0*/  UIADD3 UR4, -UR18, UR21, URZ ;  /* 0x0000001512047290 */ /* 0x000fe2000fffe13f */
[----:B------:R-:W-:Y:S01]  /*bfe0*/  IMAD.MOV.U32 R11, RZ, RZ, R31 ;  /* 0x000000ffff0b7224 */ /* 0x000fe200078e001f */
[----:B------:R-:W-:-:S04]  /*bff0*/  DEPBAR.LE SB0, 0x1 ;  /* 0x000080400000791a */ /* 0x000fc80000000000 */
[----:B------:R-:W-:Y:S01]  /*c000*/  IMAD.MOV.U32 R10, RZ, RZ, R28 ;  /* 0x000000ffff0a7224 */ /* 0x000fe200078e001c */
[----:B------:R-:W-:Y:S01]  /*c010*/  PRMT R55, R11, 0x5410, R8 ;  /* 0x000054100b377816 */ /* 0x000fe20000000008 */
[----:B------:R-:W-:Y:S01]  /*c020*/  IMAD.MOV.U32 R9, RZ, RZ, R29 ;  /* 0x000000ffff097224 */ /* 0x000fe200078e001d */
[----:B------:R-:W-:Y:S01]  /*c030*/  MOV R8, R26 ;  /* 0x0000001a00087202 */ /* 0x000fe20000000f00 */
[----:B------:R-:W-:Y:S01]  /*c040*/  UISETP.LT.AND UP0, UPT, UR4, 0x80, UPT ;  /* 0x000000800400788c */ /* 0x000fe2000bf01270 */
[----:B------:R-:W-:Y:S01]  /*c050*/  IMAD.MOV.U32 R11, RZ, RZ, R27 ;  /* 0x000000ffff0b7224 */ /* 0x000fe200078e001b */
[----:B------:R-:W-:Y:S01]  /*c060*/  BSSY B1, `(.L_x_375) ;  /* 0x0000174000017945 */ /* 0x000fe20003800000 */
[----:B------:R-:W-:Y:S01]  /*c070*/  PRMT R54, R9, 0x5410, R10 ;  /* 0x0000541009367816 */ /* 0x000fe2000000000a */
[----:B------:R-:W-:Y:S01]  /*c080*/  IMAD.MOV.U32 R10, RZ, RZ, R24 ;  /* 0x000000ffff0a7224 */ /* 0x000fe200078e0018 */
[----:B------:R-:W-:Y:S01]  /*c090*/  PRMT R68, R68, 0x5410, R8 ;  /* 0x0000541044447816 */ /* 0x000fe20000000008 */
[----:B------:R-:W-:Y:S01]  /*c0a0*/  IMAD.MOV.U32 R9, RZ, RZ, R25 ;  /* 0x000000ffff097224 */ /* 0x000fe200078e0019 */
[----:B------:R-:W-:Y:S01]  /*c0b0*/  USEL UR4, UR4, 0x80, UP0 ;  /* 0x0000008004047887 */ /* 0x000fe20008000000 */
[----:B------:R-:W-:Y:S01]  /*c0c0*/  IMAD.MOV.U32 R8, RZ, RZ, R38 ;  /* 0x000000ffff087224 */ /* 0x000fe200078e0026 */
[----:B------:R-:W-:-:S02]  /*c0d0*/  PRMT R68, R11, 0x7610, R68 ;  /* 0x000076100b447816 */ /* 0x000fc40000000044 */
[----:B------:R-:W-:Y:S01]  /*c0e0*/  PRMT R59, R9, 0x5410, R10 ;  /* 0x00005410093b7816 */ /* 0x000fe2000000000a */
[----:B------:R-:W-:Y:S01]  /*c0f0*/  IMAD.MOV.U32 R10, RZ, RZ, R36 ;  /* 0x000000ffff0a7224 */ /* 0x000fe200078e0024 */
[----:B------:R-:W-:Y:S01]  /*c100*/  PRMT R72, R72, 0x5410, R8 ;  /* 0x0000541048487816 */ /* 0x000fe20000000008 */
[----:B------:R-:W-:Y:S01]  /*c110*/  IMAD.MOV.U32 R9, RZ, RZ, R37 ;  /* 0x000000ffff097224 */ /* 0x000fe200078e0025 */
[----:B------:R-:W-:Y:S01]  /*c120*/  MOV R11, R39 ;  /* 0x00000027000b7202 */ /* 0x000fe20000000f00 */
[----:B------:R-:W-:Y:S01]  /*c130*/  IMAD.MOV.U32 R8, RZ, RZ, R22 ;  /* 0x000000ffff087224 */ /* 0x000fe200078e0016 */
[----:B------:R-:W-:Y:S01]  /*c140*/  BAR.SYNC.DEFER_BLOCKING 0x0 ;  /* 0x0000000000007b1d */ /* 0x000fe20000010000 */
[----:B------:R-:W-:Y:S02]  /*c150*/  ISETP.GE.AND P0, PT, R73, UR4, PT ;  /* 0x0000000449007c0c */ /* 0x000fe4000bf06270 */
[----:B------:R-:W-:Y:S01]  /*c160*/  PRMT R71, R9, 0x5410, R10 ;  /* 0x0000541009477816 */ /* 0x000fe2000000000a */
[----:B------:R-:W-:Y:S01]  /*c170*/  IMAD.MOV.U32 R10, RZ, RZ, R20 ;  /* 0x000000ffff0a7224 */ /* 0x000fe200078e0014 */
[----:B------:R-:W-:Y:S01]  /*c180*/  PRMT R53, R53, 0x5410, R8 ;  /* 0x0000541035357816 */ /* 0x000fe20000000008 */
[----:B------:R-:W-:Y:S01]  /*c190*/  IMAD.MOV.U32 R9, RZ, RZ, R21 ;  /* 0x000000ffff097224 */ /* 0x000fe200078e0015 */
[----:B------:R-:W-:Y:S01]  /*c1a0*/  PRMT R72, R11, 0x7610, R72 ;  /* 0x000076100b487816 */ /* 0x000fe20000000048 */
[----:B------:R-:W-:Y:S01]  /*c1b0*/  IMAD.MOV.U32 R8, RZ, RZ, R18 ;  /* 0x000000ffff087224 */ /* 0x000fe200078e0012 */
[----:B------:R-:W-:-:S02]  /*c1c0*/  MOV R11, R23 ;  /* 0x00000017000b7202 */ /* 0x000fc40000000f00 */
[----:B------:R-:W-:Y:S01]  /*c1d0*/  PRMT R52, R9, 0x5410, R10 ;  /* 0x0000541009347816 */ /* 0x000fe2000000000a */
[----:B------:R-:W-:Y:S01]  /*c1e0*/  IMAD.MOV.U32 R9, RZ, RZ, R16 ;  /* 0x000000ffff097224 */ /* 0x000fe200078e0010 */
[----:B------:R-:W-:Y:S01]  /*c1f0*/  PRMT R58, R58, 0x5410, R8 ;  /* 0x000054103a3a7816 */ /* 0x000fe20000000008 */
[----:B------:R-:W-:Y:S01]  /*c200*/  IMAD.MOV.U32 R8, RZ, RZ, R17 ;  /* 0x000000ffff087224 */ /* 0x000fe200078e0011 */
[----:B------:R-:W-:Y:S02]  /*c210*/  MOV R10, R19 ;  /* 0x00000013000a7202 */ /* 0x000fe40000000f00 */
[----:B------:R-:W-:Y:S01]  /*c220*/  PRMT R53, R11, 0x7610, R53 ;  /* 0x000076100b357816 */ /* 0x000fe20000000035 */
[----:B------:R-:W-:Y:S01]  /*c230*/  IMAD.MOV.U32 R11, RZ, RZ, R34 ;  /* 0x000000ffff0b7224 */ /* 0x000fe200078e0022 */
[----:B------:R-:W-:Y:S01]  /*c240*/  PRMT R57, R8, 0x5410, R9 ;  /* 0x0000541008397816 */ /* 0x000fe20000000009 */
[----:B------:R-:W-:Y:S01]  /*c250*/  IMAD.MOV.U32 R9, RZ, RZ, R32 ;  /* 0x000000ffff097224 */ /* 0x000fe200078e0020 */
[----:B------:R-:W-:Y:S01]  /*c260*/  PRMT R58, R10, 0x7610, R58 ;  /* 0x000076100a3a7816 */ /* 0x000fe2000000003a */
[----:B------:R-:W-:Y:S01]  /*c270*/  IMAD.MOV.U32 R8, RZ, RZ, R33 ;  /* 0x000000ffff087224 */ /* 0x000fe200078e0021 */
[----:B------:R-:W-:-:S04]  /*c280*/  MOV R10, R35 ;  /* 0x00000023000a7202 */ /* 0x000fc80000000f00 */
[----:B------:R-:W-:Y:S02]  /*c290*/  PRMT R70, R10, 0x5410, R11 ;  /* 0x000054100a467816 */ /* 0x000fe4000000000b */
[----:B------:R-:W-:Y:S01]  /*c2a0*/  PRMT R69, R8, 0x5410, R9 ;  /* 0x0000541008457816 */ /* 0x000fe20000000009 */
[----:B------:R-:W-:Y:S05]  /*c2b0*/  @P0 BRA `(.L_x_376) ;  /* 0x000014e000000947 */ /* 0x000fea0003800000 */
[----:B------:R-:W-:Y:S01]  /*c2c0*/  ISETP.GE.AND P0, PT, R56, c[0x0][0x27c], PT ;  /* 0x00009f0038007a0c */ /* 0x000fe20003f06270 */
[----:B------:R-:W-:-:S12]  /*c2d0*/  BSSY B0, `(.L_x_377) ;  /* 0x0000068000007945 */ /* 0x000fd80003800000 */
[----:B------:R-:W-:Y:S05]  /*c2e0*/  @P0 BRA `(.L_x_378) ;  /* 0x0000066000000947 */ /* 0x000fea0003800000 */
[----:B------:R-:W-:Y:S01]  /*c2f0*/  MOV R9, c[0x0][0x27c] ;  /* 0x00009f0000097a02 */ /* 0x000fe20000000f00 */
[----:B------:R-:W-:Y:S01]  /*c300*/  HADD2.F32 R109, -RZ, R96.H0_H0 ;  /* 0x20000060ff6d7230 */ /* 0x000fe20000004100 */
[----:B------:R-:W-:Y:S01]  /*c310*/  SHF.L.U32 R13, R73, 0x6, RZ ;  /* 0x00000006490d7819 */ /* 0x000fe200000006ff */
[----:B------:R-:W-:Y:S01]  /*c320*/  HADD2.F32 R118, -RZ, R98.H0_H0 ;  /* 0x20000062ff767230 */ /* 0x000fe20000004100 */
[----:B------:R-:W-:Y:S01]  /*c330*/  LEA.HI R12, R9, R74, RZ, 0x1d ;  /* 0x0000004a090c7211 */ /* 0x000fe200078fe8ff */
[----:B------:R-:W-:Y:S01]  /*c340*/  HADD2.F32 R104, -RZ, R97.H0_H0 ;  /* 0x20000061ff687230 */ /* 0x000fe20000004100 */
[----:B------:R-:W-:Y:S01]  /*c350*/  LOP3.LUT R13, R13, 0x1c0, RZ, 0xc0, !PT ;  /* 0x000001c00d0d7812 */ /* 0x000fe200078ec0ff */
[----:B------:R-:W-:Y:S01]  /*c360*/  HADD2.F32 R96, -RZ, R96.H1_H1 ;  /* 0x30000060ff607230 */ /* 0x000fe20000004100 */
[----:B------:R-:W-:Y:S01]  /*c370*/  SHF.R.S32.HI R9, RZ, 0x1f, R12 ;  /* 0x0000001fff097819 */ /* 0x000fe2000001140c */
[----:B------:R-:W-:Y:S01]  /*c380*/  HADD2.F32 R112, -RZ, R99.H0_H0 ;  /* 0x20000063ff707230 */ /* 0x000fe20000004100 */
[----:B------:R-:W-:Y:S01]  /*c390*/  SHF.L.U32 R8, R12, 0x3, RZ ;  /* 0x000000030c087819 */ /* 0x000fe200000006ff */
[----:B------:R-:W-:Y:S01]  /*c3a0*/  HADD2.F32 R98, -RZ, R98.H1_H1 ;  /* 0x30000062ff627230 */ /* 0x000fe20000004100 */
[----:B------:R-:W-:Y:S01]  /*c3b0*/  LEA.HI R9, R9, R12, RZ, 0x3 ;  /* 0x0000000c09097211 */ /* 0x000fe200078f18ff */
[----:B------:R-:W-:Y:S01]  /*c3c0*/  HADD2.F32 R97, -RZ, R97.H1_H1 ;  /* 0x30000061ff617230 */ /* 0x000fe20000004100 */
[----:B------:R-:W-:Y:S01]  /*c3d0*/  SHF.R.U32.HI R11, RZ, 0x3, R13 ;  /* 0x00000003ff0b7819 */ /* 0x000fe2000001160d */
[----:B------:R-:W-:Y:S01]  /*c3e0*/  HADD2.F32 R99, -RZ, R99.H1_H1 ;  /* 0x30000063ff637230 */ /* 0x000fe20000004100 */
[----:B------:R-:W-:-:S02]  /*c3f0*/  LOP3.LUT R8, R13, 0x38, R8, 0xf8, !PT ;  /* 0x000000380d087812 */ /* 0x000fc400078ef808 */
[----:B------:R-:W-:Y:S02]  /*c400*/  SHF.L.U32 R9, R9, 0xa, RZ ;  /* 0x0000000a09097819 */ /* 0x000fe400000006ff */
[----:B------:R-:W-:Y:S02]  /*c410*/  SHF.L.U32 R10, R89, 0x9, RZ ;  /* 0x00000009590a7819 */ /* 0x000fe400000006ff */
[----:B------:R-:W-:Y:S02]  /*c420*/  LOP3.LUT R95, R13, 0x38, R56, 0xf8, !PT ;  /* 0x000000380d5f7812 */ /* 0x000fe400078ef838 */
[----:B------:R-:W-:Y:S02]  /*c430*/  LOP3.LUT R8, R8, R11, RZ, 0x3c, !PT ;  /* 0x0000000b08087212 */ /* 0x000fe400078e3cff */
[----:B------:R-:W-:Y:S02]  /*c440*/  LOP3.LUT R9, R9, 0x7fffe000, RZ, 0xc0, !PT ;  /* 0x7fffe00009097812 */ /* 0x000fe400078ec0ff */
[----:B------:R-:W-:-:S02]  /*c450*/  LOP3.LUT R95, R10, R95, R11, 0xf6, !PT ;  /* 0x0000005f0a5f7212 */ /* 0x000fc400078ef60b */
[----:B------:R-:W-:Y:S02]  /*c460*/  IADD3 R8, R8, R9, R10 ;  /* 0x0000000908087210 */ /* 0x000fe40007ffe00a */
[----:B------:R-:W-:Y:S02]  /*c470*/  SHF.L.U32 R95, R95, 0x1, RZ ;  /* 0x000000015f5f7819 */ /* 0x000fe400000006ff */
[----:B------:R-:W-:Y:S02]  /*c480*/  SHF.L.U32 R94, R8, 0x1, RZ ;  /* 0x00000001085e7819 */ /* 0x000fe400000006ff */
[--C-:B------:R-:W-:Y:S01]  /*c490*/  SHF.R.U32.HI R100, RZ, 0x10, R83.reuse ;  /* 0x00000010ff647819 */ /* 0x100fe20000011653 */
[----:B------:R-:W1:Y:S01]  /*c4a0*/  LDS.128 R12, [R95+0xc100] ;  /* 0x00c100005f0c7984 */ /* 0x000e620000000c00 */
[----:B------:R-:W-:Y:S02]  /*c4b0*/  SHF.R.U64 R82, R82, 0x10, R83 ;  /* 0x0000001052527819 */ /* 0x000fe40000001253 */
[----:B------:R-:W-:Y:S01]  /*c4c0*/  SHF.R.U64 R83, R84, 0x10, R85 ;  /* 0x0000001054537819 */ /* 0x000fe20000001255 */
[----:B------:R-:W2:Y:S01]  /*c4d0*/  LDS.128 R8, [R94+0xc100] ;  /* 0x00c100005e087984 */ /* 0x000ea20000000c00 */
[----:B------:R-:W-:Y:S01]  /*c4e0*/  SHF.R.U64 R86, R86, 0x10, R87 ;  /* 0x0000001056567819 */ /* 0x000fe20000001257 */
[----:B------:R-:W-:Y:S01]  /*c4f0*/  HADD2.F32 R100, -RZ, R100.H0_H0 ;  /* 0x20000064ff647230 */ /* 0x000fe20000004100 */
[----:B------:R-:W-:-:S02]  /*c500*/  SHF.R.U32.HI R84, RZ, 0x10, R85 ;  /* 0x00000010ff547819 */ /* 0x000fc40000011655 */
[----:B------:R-:W-:Y:S01]  /*c510*/  SHF.R.U32.HI R87, RZ, 0x10, R87 ;  /* 0x00000010ff577819 */ /* 0x000fe20000011657 */
[----:B------:R-:W-:Y:S01]  /*c520*/  HADD2.F32 R111, -RZ, R86.H0_H0 ;  /* 0x20000056ff6f7230 */ /* 0x000fe20000004100 */
[--C-:B------:R-:W-:Y:S02]  /*c530*/  SHF.R.U64 R80, R80, 0x10, R81.reuse ;  /* 0x0000001050507819 */ /* 0x100fe40000001251 */
[----:B------:R-:W-:Y:S01]  /*c540*/  SHF.R.U32.HI R81, RZ, 0x10, R81 ;  /* 0x00000010ff517819 */ /* 0x000fe20000011651 */
[----:B------:R-:W-:Y:S02]  /*c550*/  HADD2.F32 R116, -RZ, R87.H0_H0 ;  /* 0x20000057ff747230 */ /* 0x000fe40000004100 */
[--C-:B-1----:R-:W-:Y:S02]  /*c560*/  HADD2.F32 R85, -RZ, R15.reuse.H0_H0 ;  /* 0x2000000fff557230 */ /* 0x102fe40000004100 */
[----:B------:R-:W-:Y:S02]  /*c570*/  HADD2.F32 R15, -RZ, R15.H1_H1 ;  /* 0x3000000fff0f7230 */ /* 0x000fe40000004100 */
[--C-:B--2---:R-:W-:Y:S01]  /*c580*/  HADD2.F32 R105, -RZ, R11.reuse.H0_H0 ;  /* 0x2000000bff697230 */ /* 0x104fe20000004100 */
[----:B------:R-:W-:Y:S01]  /*c590*/  FMUL.FTZ R110, R85, R104 ;  /* 0x00000068556e7220 */ /* 0x000fe20000410000 */
[----:B------:R-:W-:Y:S01]  /*c5a0*/  HADD2.F32 R11, -RZ, R11.H1_H1 ;  /* 0x3000000bff0b7230 */ /* 0x000fe20000004100 */
[----:B------:R-:W-:Y:S01]  /*c5b0*/  FMUL.FTZ R114, R15, R100 ;  /* 0x000000640f727220 */ /* 0x000fe20000410000 */
[----:B------:R-:W-:Y:S01]  /*c5c0*/  HADD2.F32 R101, -RZ, R13.H0_H0 ;  /* 0x2000000dff657230 */ /* 0x000fe20000004100 */
[----:B------:R-:W-:Y:S01]  /*c5d0*/  FMUL.FTZ R104, R105, R104 ;  /* 0x0000006869687220 */ /* 0x000fe20000410000 */
[----:B------:R-:W-:Y:S01]  /*c5e0*/  HADD2.F32 R106, -RZ, R9.H0_H0 ;  /* 0x20000009ff6a7230 */ /* 0x000fe20000004100 */
[----:B------:R-:W-:Y:S01]  /*c5f0*/  FMUL.FTZ R100, R11, R100 ;  /* 0x000000640b647220 */ /* 0x000fe20000410000 */
[----:B------:R-:W-:Y:S01]  /*c600*/  HADD2.F32 R13, -RZ, R13.H1_H1 ;  /* 0x3000000dff0d7230 */ /* 0x000fe20000004100 */
[-C--:B------:R-:W-:Y:S01]  /*c610*/  FMUL.FTZ R87, R101, R109.reuse ;  /* 0x0000006d65577220 */ /* 0x080fe20000410000 */
[----:B------:R-:W-:Y:S01]  /*c620*/  HADD2.F32 R102, -RZ, R12.H0_H0 ;  /* 0x2000000cff667230 */ /* 0x000fe20000004100 */
[----:B------:R-:W-:Y:S01]  /*c630*/  FFMA.FTZ R11, R11, R116, R114 ;  /* 0x000000740b0b7223 */ /* 0x000fe20000010072 */
[----:B------:R-:W-:Y:S01]  /*c640*/  HADD2.F32 R114, -RZ, R81.H0_H0 ;  /* 0x20000051ff727230 */ /* 0x000fe20000004100 */
[C---:B------:R-:W-:Y:S01]  /*c650*/  FMUL.FTZ R109, R106.reuse, R109 ;  /* 0x0000006d6a6d7220 */ /* 0x040fe20000410000 */
[----:B------:R-:W-:Y:S01]  /*c660*/  HADD2.F32 R9, -RZ, R9.H1_H1 ;  /* 0x30000009ff097230 */ /* 0x000fe20000004100 */
[----:B------:R-:W-:Y:S01]  /*c670*/  FFMA.FTZ R87, R106, R118, R87 ;  /* 0x000000766a577223 */ /* 0x000fe20000010057 */
[----:B------:R-:W-:Y:S01]  /*c680*/  HADD2.F32 R106, -RZ, R84.H0_H0 ;  /* 0x20000054ff6a7230 */ /* 0x000fe20000004100 */
[----:B------:R-:W-:Y:S01]  /*c690*/  FMUL.FTZ R84, R13, R114 ;  /* 0x000000720d547220 */ /* 0x000fe20000410000 */
[----:B------:R-:W-:Y:S01]  /*c6a0*/  HADD2.F32 R103, -RZ, R12.H1_H1 ;  /* 0x3000000cff677230 */ /* 0x000fe20000004100 */
[----:B------:R-:W-:Y:S01]  /*c6b0*/  FMUL.FTZ R81, R102, R96 ;  /* 0x0000006066517220 */ /* 0x000fe20000410000 */
[----:B------:R-:W-:Y:S01]  /*c6c0*/  HADD2.F32 R107, -RZ, R8.H0_H0 ;  /* 0x20000008ff6b7230 */ /* 0x000fe20000004100 */
[C---:B------:R-:W-:Y:S01]  /*c6d0*/  FMUL.FTZ R114, R9.reuse, R114 ;  /* 0x0000007209727220 */ /* 0x040fe20000410000 */
[----:B------:R-:W-:Y:S01]  /*c6e0*/  HADD2.F32 R12, -RZ, R14.H0_H0 ;  /* 0x2000000eff0c7230 */ /* 0x000fe20000004100 */
[----:B------:R-:W-:Y:S01]  /*c6f0*/  FFMA.FTZ R84, R9, R106, R84 ;  /* 0x0000006a09547223 */ /* 0x000fe20000010054 */
[----:B------:R-:W-:Y:S01]  /*c700*/  HADD2.F32 R108, -RZ, R8.H1_H1 ;  /* 0x30000008ff6c7230 */ /* 0x000fe20000004100 */
[----:B------:R-:W-:Y:S01]  /*c710*/  FMUL.FTZ R9, R107, R96 ;  /* 0x000000606b097220 */ /* 0x000fe20000410000 */
[----:B------:R-:W-:Y:S01]  /*c720*/  HADD2.F32 R8, -RZ, R10.H0_H0 ;  /* 0x2000000aff087230 */ /* 0x000fe20000004100 */
[----:B------:R-:W-:Y:S01]  /*c730*/  FFMA.FTZ R110, R105, R112, R110 ;  /* 0x00000070696e7223 */ /* 0x000fe2000001006e */
[----:B------:R-:W-:Y:S01]  /*c740*/  HADD2.F32 R14, -RZ, R14.H1_H1 ;  /* 0x3000000eff0e7230 */ /* 0x000fe20000004100 */
[----:B------:R-:W-:Y:S01]  /*c750*/  FFMA.FTZ R81, R107, R98, R81 ;  /* 0x000000626b517223 */ /* 0x000fe20000010051 */
[----:B------:R-:W-:Y:S01]  /*c760*/  HADD2.F32 R105, -RZ, R80.H0_H0 ;  /* 0x20000050ff697230 */ /* 0x000fe20000004100 */
[-C--:B------:R-:W-:Y:S01]  /*c770*/  FMUL.FTZ R96, R12, R97.reuse ;  /* 0x000000610c607220 */ /* 0x080fe20000410000 */
[----:B------:R-:W-:Y:S01]  /*c780*/  HADD2.F32 R107, -RZ, R82.H0_H0 ;  /* 0x20000052ff6b7230 */ /* 0x000fe20000004100 */
[C---:B------:R-:W-:Y:S01]  /*c790*/  FMUL.FTZ R97, R8.reuse, R97 ;  /* 0x0000006108617220 */ /* 0x040fe20000410000 */
[----:B------:R-:W-:Y:S01]  /*c7a0*/  HADD2.F32 R10, -RZ, R10.H1_H1 ;  /* 0x3000000aff0a7230 */ /* 0x000fe20000004100 */
[----:B------:R-:W-:Y:S01]  /*c7b0*/  FFMA.FTZ R80, R8, R99, R96 ;  /* 0x0000006308507223 */ /* 0x000fe20000010060 */
[----:B------:R-:W-:Y:S01]  /*c7c0*/  HADD2.F32 R8, -RZ, R83.H0_H0 ;  /* 0x20000053ff087230 */ /* 0x000fe20000004100 */
[----:B------:R-:W-:Y:S01]  /*c7d0*/  FMUL.FTZ R113, R103, R105 ;  /* 0x0000006967717220 */ /* 0x000fe20000410000 */
[----:B------:R-:W-:Y:S01]  /*c7e0*/  F2FP.PACK_AB R11, R11, R110 ;  /* 0x0000006e0b0b723e */ /* 0x000fe200000000ff */
        /* <DEDUP_REMOVED lines=13> */
[-C--:B------:R-:W-:Y:S02]  /*c8c0*/  FFMA.FTZ R14, R14, R111.reuse, -R107 ;  /* 0x0000006f0e0e7223 */ /* 0x080fe4000001086b */
[----:B------:R-:W-:Y:S01]  /*c8d0*/  FFMA.FTZ R108, R108, R8, R113 ;  /* 0x000000086c6c7223 */ /* 0x000fe20000010071 */
[----:B------:R-:W-:Y:S01]  /*c8e0*/  F2FP.PACK_AB R12, R105, R98 ;  /* 0x00000062690c723e */ /* 0x000fe200000000ff */
[----:B------:R-:W-:Y:S01]  /*c8f0*/  FFMA.FTZ R83, R10, R111, R83 ;  /* 0x0000006f0a537223 */ /* 0x000fe20000010053 */
[----:B------:R-:W-:Y:S02]  /*c900*/  F2FP.PACK_AB R14, R14, R97 ;  /* 0x000000610e0e723e */ /* 0x000fe400000000ff */
[----:B------:R-:W-:Y:S02]  /*c910*/  F2FP.PACK_AB R8, R108, R81 ;  /* 0x000000516c08723e */ /* 0x000fe400000000ff */
[----:B------:R-:W-:Y:S01]  /*c920*/  F2FP.PACK_AB R10, R83, R80 ;  /* 0x00000050530a723e */ /* 0x000fe200000000ff */
[----:B------:R1:W-:Y:S04]  /*c930*/  STS.128 [R95+0xc100], R12 ;  /* 0x00c1000c5f007388 */ /* 0x0003e80000000c00 */
[----:B------:R1:W-:Y:S02]  /*c940*/  STS.128 [R94+0xc100], R8 ;  /* 0x00c100085e007388 */ /* 0x0003e40000000c00 */
.L_x_378:
[----:B------:R-:W-:Y:S05]  /*c950*/  BSYNC B0 ;  /* 0x0000000000007941 */ /* 0x000fea0003800000 */
.L_x_377:
[----:B-1----:R-:W-:Y:S01]  /*c960*/  IADD3 R12, R56, 0x20, RZ ;  /* 0x00000020380c7810 */ /* 0x002fe20007ffe0ff */
[----:B------:R-:W-:Y:S03]  /*c970*/  BSSY B0, `(.L_x_379) ;  /* 0x0000071000007945 */ /* 0x000fe60003800000 */
[----:B------:R-:W-:-:S13]  /*c980*/  ISETP.GE.AND P0, PT, R12, c[0x0][0x27c], PT ;  /* 0x00009f000c007a0c */ /* 0x000fda0003f06270 */
[----:B------:R-:W-:Y:S05]  /*c990*/  @P0 BRA `(.L_x_380) ;  /* 0x000006e000000947 */ /* 0x000fea0003800000 */
[----:B------:R-:W-:Y:S01]  /*c9a0*/  SHF.R.S32.HI R11, RZ, 0x1f, R12 ;  /* 0x0000001fff0b7819 */ /* 0x000fe2000001140c */
[----:B------:R-:W-:Y:S01]  /*c9b0*/  HADD2.F32 R102, -RZ, R91.H0_H0 ;  /* 0x2000005bff667230 */ /* 0x000fe20000004100 */
[----:B------:R-:W-:Y:S01]  /*c9c0*/  MOV R8, c[0x0][0x27c] ;  /* 0x00009f0000087a02 */ /* 0x000fe20000000f00 */
[--C-:B------:R-:W-:Y:S01]  /*c9d0*/  HADD2.F32 R86, -RZ, R90.reuse.H0_H0 ;  /* 0x2000005aff567230 */ /* 0x100fe20000004100 */
[CC--:B------:R-:W-:Y:S01]  /*c9e0*/  LEA.HI R10, R11.reuse, R12.reuse, RZ, 0x3 ;  /* 0x0000000c0b0a7211 */ /* 0x0c0fe200078f18ff */
[----:B------:R-:W-:Y:S01]  /*c9f0*/  HADD2.F32 R108, -RZ, R93.H0_H0 ;  /* 0x2000005dff6c7230 */ /* 0x000fe20000004100 */
[----:B------:R-:W-:Y:S01]  /*ca00*/  LEA.HI R11, R11, R12, RZ, 0x6 ;  /* 0x0000000c0b0b7211 */ /* 0x000fe200078f30ff */
[----:B------:R-:W-:Y:S01]  /*ca10*/  HADD2.F32 R90, -RZ, R90.H1_H1 ;  /* 0x3000005aff5a7230 */ /* 0x000fe20000004100 */
[----:B------:R-:W-:Y:S01]  /*ca20*/  SHF.R.S32.HI R13, RZ, 0x3, R10 ;  /* 0x00000003ff0d7819 */ /* 0x000fe2000001140a */
[--C-:B------:R-:W-:Y:S01]  /*ca30*/  HADD2.F32 R100, -RZ, R92.reuse.H0_H0 ;  /* 0x2000005cff647230 */ /* 0x100fe20000004100 */
[----:B------:R-:W-:Y:S01]  /*ca40*/  SHF.L.U32 R9, R73, 0x6, RZ ;  /* 0x0000000649097819 */ /* 0x000fe200000006ff */
[----:B------:R-:W-:Y:S01]  /*ca50*/  IMAD.SHL.U32 R11, R11, 0x80, RZ ;  /* 0x000000800b0b7824 */ /* 0x000fe200078e00ff */
[----:B------:R-:W-:Y:S01]  /*ca60*/  LEA.HI R8, R8, R13, RZ, 0x1d ;  /* 0x0000000d08087211 */ /* 0x000fe200078fe8ff */
[----:B------:R-:W-:Y:S01]  /*ca70*/  HADD2.F32 R92, -RZ, R92.H1_H1 ;  /* 0x3000005cff5c7230 */ /* 0x000fe20000004100 */
[----:B------:R-:W-:Y:S01]  /*ca80*/  LOP3.LUT R9, R9, 0x1c0, RZ, 0xc0, !PT ;  /* 0x000001c009097812 */ /* 0x000fe200078ec0ff */
[----:B------:R-:W-:Y:S01]  /*ca90*/  HADD2.F32 R91, -RZ, R91.H1_H1 ;  /* 0x3000005bff5b7230 */ /* 0x000fe20000004100 */
[----:B------:R-:W-:Y:S01]  /*caa0*/  SHF.R.S32.HI R13, RZ, 0x1f, R8 ;  /* 0x0000001fff0d7819 */ /* 0x000fe20000011408 */
[----:B------:R-:W-:Y:S01]  /*cab0*/  HADD2.F32 R93, -RZ, R93.H1_H1 ;  /* 0x3000005dff5d7230 */ /* 0x000fe20000004100 */
[----:B------:R-:W-:-:S02]  /*cac0*/  LOP3.LUT R15, R9, 0x38, R10, 0xf8, !PT ;  /* 0x00000038090f7812 */ /* 0x000fc400078ef80a */
[----:B------:R-:W-:Y:S01]  /*cad0*/  LEA.HI R13, R13, R8, RZ, 0x3 ;  /* 0x000000080d0d7211 */ /* 0x000fe200078f18ff */
[----:B------:R-:W-:Y:S01]  /*cae0*/  IMAD.SHL.U32 R8, R8, 0x8, RZ ;  /* 0x0000000808087824 */ /* 0x000fe200078e00ff */
[----:B------:R-:W-:Y:S02]  /*caf0*/  SHF.R.U32.HI R10, RZ, 0x3, R9 ;  /* 0x00000003ff0a7819 */ /* 0x000fe40000011609 */
[----:B------:R-:W-:Y:S02]  /*cb00*/  SHF.L.U32 R13, R13, 0xa, RZ ;  /* 0x0000000a0d0d7819 */ /* 0x000fe400000006ff */
[----:B------:R-:W-:Y:S02]  /*cb10*/  LOP3.LUT R12, R11, 0x7fffe000, RZ, 0xc0, !PT ;  /* 0x7fffe0000b0c7812 */ /* 0x000fe400078ec0ff */
[----:B------:R-:W-:Y:S02]  /*cb20*/  LOP3.LUT R9, R9, 0x38, R8, 0xf8, !PT ;  /* 0x0000003809097812 */ /* 0x000fe400078ef808 */
[----:B------:R-:W-:-:S02]  /*cb30*/  LOP3.LUT R14, R13, 0x7fffe000, RZ, 0xc0, !PT ;  /* 0x7fffe0000d0e7812 */ /* 0x000fc400078ec0ff */
[----:B------:R-:W-:Y:S02]  /*cb40*/  LOP3.LUT R15, R15, R10, RZ, 0x3c, !PT ;  /* 0x0000000a0f0f7212 */ /* 0x000fe400078e3cff */
[----:B------:R-:W-:Y:S02]  /*cb50*/  LEA R12, R89, R12, 0x9 ;  /* 0x0000000c590c7211 */ /* 0x000fe400078e48ff */
[----:B------:R-:W-:Y:S01]  /*cb60*/  LOP3.LUT R8, R9, R10, RZ, 0x3c, !PT ;  /* 0x0000000a09087212 */ /* 0x000fe200078e3cff */
[----:B------:R-:W-:Y:S01]  /*cb70*/  IMAD R9, R89, 0x200, R14 ;  /* 0x0000020059097824 */ /* 0x000fe200078e020e */
[----:B------:R-:W-:Y:S01]  /*cb80*/  SHF.R.U32.HI R82, RZ, 0x10, R61 ;  /* 0x00000010ff527819 */ /* 0x000fe2000001163d */
[----:B------:R-:W-:Y:S01]  /*cb90*/  IMAD.IADD R12, R12, 0x1, R15 ;  /* 0x000000010c0c7824 */ /* 0x000fe200078e020f */
[--C-:B------:R-:W-:Y:S02]  /*cba0*/  SHF.R.U64 R64, R64, 0x10, R65.reuse ;  /* 0x0000001040407819 */ /* 0x100fe40000001241 */
[----:B------:R-:W-:Y:S01]  /*cbb0*/  IADD3 R8, R9, R8, RZ ;  /* 0x0000000809087210 */ /* 0x000fe20007ffe0ff */
[----:B------:R-:W-:Y:S01]  /*cbc0*/  HADD2.F32 R82, -RZ, R82.H0_H0 ;  /* 0x20000052ff527230 */ /* 0x000fe20000004100 */
[----:B------:R-:W-:Y:S01]  /*cbd0*/  SHF.L.U32 R81, R12, 0x1, RZ ;  /* 0x000000010c517819 */ /* 0x000fe200000006ff */
[----:B------:R-:W-:Y:S01]  /*cbe0*/  HADD2.F32 R64, -RZ, R64.H0_H0 ;  /* 0x20000040ff407230 */ /* 0x000fe20000004100 */
[----:B------:R-:W-:Y:S01]  /*cbf0*/  SHF.R.U32.HI R65, RZ, 0x10, R65 ;  /* 0x00000010ff417819 */ /* 0x000fe20000011641 */
[----:B------:R-:W-:Y:S01]  /*cc00*/  IMAD.SHL.U32 R80, R8, 0x2, RZ ;  /* 0x0000000208507824 */ /* 0x000fe200078e00ff */
[----:B------:R-:W-:Y:S01]  /*cc10*/  SHF.R.U64 R60, R60, 0x10, R61 ;  /* 0x000000103c3c7819 */ /* 0x000fe2000000123d */
[----:B------:R-:W1:Y:S01]  /*cc20*/  LDS.128 R12, [R81+0xc100] ;  /* 0x00c10000510c7984 */ /* 0x000e620000000c00 */
[--C-:B------:R-:W-:Y:S01]  /*cc30*/  SHF.R.U64 R61, R66, 0x10, R67.reuse ;  /* 0x00000010423d7819 */ /* 0x100fe20000001243 */
[----:B------:R-:W-:Y:S01]  /*cc40*/  HADD2.F32 R104, -RZ, R65.H0_H0 ;  /* 0x20000041ff687230 */ /* 0x000fe20000004100 */
[----:B------:R-:W-:Y:S01]  /*cc50*/  SHF.R.U32.HI R66, RZ, 0x10, R67 ;  /* 0x00000010ff427819 */ /* 0x000fe20000011643 */
[----:B------:R-:W2:Y:S01]  /*cc60*/  LDS.128 R8, [R80+0xc100] ;  /* 0x00c1000050087984 */ /* 0x000ea20000000c00 */
[----:B------:R-:W-:-:S02]  /*cc70*/  SHF.R.U64 R62, R62, 0x10, R63 ;  /* 0x000000103e3e7819 */ /* 0x000fc4000000123f */
[----:B------:R-:W-:Y:S01]  /*cc80*/  SHF.R.U32.HI R63, RZ, 0x10, R63 ;  /* 0x00000010ff3f7819 */ /* 0x000fe2000001163f */
[----:B------:R-:W-:Y:S02]  /*cc90*/  HADD2.F32 R110, -RZ, R66.H0_H0 ;  /* 0x20000042ff6e7230 */ /* 0x000fe40000004100 */
[--C-:B-1----:R-:W-:Y:S02]  /*cca0*/  HADD2.F32 R83, -RZ, R13.reuse.H1_H1 ;  /* 0x3000000dff537230 */ /* 0x102fe40000004100 */
[----:B------:R-:W-:Y:S02]  /*ccb0*/  HADD2.F32 R67, -RZ, R13.H0_H0 ;  /* 0x2000000dff437230 */ /* 0x000fe40000004100 */
[----:B------:R-:W-:Y:S01]  /*ccc0*/  HADD2.F32 R13, -RZ, R15.H0_H0 ;  /* 0x2000000fff0d7230 */ /* 0x000fe20000004100 */
[----:B------:R-:W-:Y:S01]  /*ccd0*/  FMUL.FTZ R65, R83, R82 ;  /* 0x0000005253417220 */ /* 0x000fe20000410000 */
[--C-:B--2---:R-:W-:Y:S01]  /*cce0*/  HADD2.F32 R94, -RZ, R9.reuse.H1_H1 ;  /* 0x30000009ff5e7230 */ /* 0x104fe20000004100 */
[----:B------:R-:W-:Y:S01]  /*ccf0*/  FMUL.FTZ R98, R67, R86 ;  /* 0x0000005643627220 */ /* 0x000fe20000410000 */
[----:B------:R-:W-:Y:S01]  /*cd00*/  HADD2.F32 R87, -RZ, R9.H0_H0 ;  /* 0x20000009ff577230 */ /* 0x000fe20000004100 */
[----:B------:R-:W-:Y:S01]  /*cd10*/  FMUL.FTZ R106, R13, R102 ;  /* 0x000000660d6a7220 */ /* 0x000fe20000410000 */
[----:B------:R-:W-:Y:S01]  /*cd20*/  HADD2.F32 R9, -RZ, R11.H0_H0 ;  /* 0x2000000bff097230 */ /* 0x000fe20000004100 */
[C---:B------:R-:W-:Y:S01]  /*cd30*/  FMUL.FTZ R82, R94.reuse, R82 ;  /* 0x000000525e527220 */ /* 0x040fe20000410000 */
[----:B------:R-:W-:Y:S01]  /*cd40*/  HADD2.F32 R84, -RZ, R12.H0_H0 ;  /* 0x2000000cff547230 */ /* 0x000fe20000004100 */
[----:B------:R-:W-:Y:S01]  /*cd50*/  FFMA.FTZ R65, R94, R104, R65 ;  /* 0x000000685e417223 */ /* 0x000fe20000010041 */
[----:B------:R-:W-:Y:S01]  /*cd60*/  HADD2.F32 R15, -RZ, R15.H1_H1 ;  /* 0x3000000fff0f7230 */ /* 0x000fe20000004100 */
[C---:B------:R-:W-:Y:S01]  /*cd70*/  FMUL.FTZ R102, R9.reuse, R102 ;  /* 0x0000006609667220 */ /* 0x040fe20000410000 */
[----:B------:R-:W-:Y:S01]  /*cd80*/  HADD2.F32 R94, -RZ, R63.H0_H0 ;  /* 0x2000003fff5e7230 */ /* 0x000fe20000004100 */
[----:B------:R-:W-:Y:S01]  /*cd90*/  FFMA.FTZ R106, R9, R108, R106 ;  /* 0x0000006c096a7223 */ /* 0x000fe2000001006a */
[----:B------:R-:W-:Y:S01]  /*cda0*/  HADD2.F32 R95, -RZ, R8.H0_H0 ;  /* 0x20000008ff5f7230 */ /* 0x000fe20000004100 */
[----:B------:R-:W-:Y:S01]  /*cdb0*/  FMUL.FTZ R9, R84, R90 ;  /* 0x0000005a54097220 */ /* 0x000fe20000410000 */
[----:B------:R-:W-:Y:S01]  /*cdc0*/  HADD2.F32 R85, -RZ, R12.H1_H1 ;  /* 0x3000000cff557230 */ /* 0x000fe20000004100 */
[----:B------:R-:W-:Y:S01]  /*cdd0*/  FMUL.FTZ R66, R15, R94 ;  /* 0x0000005e0f427220 */ /* 0x000fe20000410000 */
[----:B------:R-:W-:Y:S01]  /*cde0*/  HADD2.F32 R11, -RZ, R11.H1_H1 ;  /* 0x3000000bff0b7230 */ /* 0x000fe20000004100 */
[C---:B------:R-:W-:Y:S01]  /*cdf0*/  FMUL.FTZ R63, R95.reuse, R90 ;  /* 0x0000005a5f3f7220 */ /* 0x040fe20000410000 */
[----:B------:R-:W-:Y:S01]  /*ce00*/  HADD2.F32 R12, -RZ, R14.H0_H0 ;  /* 0x2000000eff0c7230 */ /* 0x000fe20000004100 */
[----:B------:R-:W-:Y:S01]  /*ce10*/  FFMA.FTZ R95, R95, R92, R9 ;  /* 0x0000005c5f5f7223 */ /* 0x000fe20000010009 */
[----:B------:R-:W-:Y:S01]  /*ce20*/  HADD2.F32 R96, -RZ, R8.H1_H1 ;  /* 0x30000008ff607230 */ /* 0x000fe20000004100 */
[----:B------:R-:W-:Y:S01]  /*ce30*/  FMUL.FTZ R94, R11, R94 ;  /* 0x0000005e0b5e7220 */ /* 0x000fe20000410000 */
[----:B------:R-:W-:Y:S01]  /*ce40*/  HADD2.F32 R8, -RZ, R10.H0_H0 ;  /* 0x2000000aff087230 */ /* 0x000fe20000004100 */
[C---:B------:R-:W-:Y:S01]  /*ce50*/  FMUL.FTZ R86, R87.reuse, R86 ;  /* 0x0000005657567220 */ /* 0x040fe20000410000 */
[----:B------:R-:W-:Y:S01]  /*ce60*/  HADD2.F32 R14, -RZ, R14.H1_H1 ;  /* 0x3000000eff0e7230 */ /* 0x000fe20000004100 */
[----:B------:R-:W-:Y:S01]  /*ce70*/  FFMA.FTZ R98, R87, R100, R98 ;  /* 0x0000006457627223 */ /* 0x000fe20000010062 */
[----:B------:R-:W-:Y:S01]  /*ce80*/  HADD2.F32 R87, -RZ, R62.H0_H0 ;  /* 0x2000003eff577230 */ /* 0x000fe20000004100 */
[----:B------:R-:W-:Y:S01]  /*ce90*/  FFMA.FTZ R11, R11, R110, R66 ;  /* 0x0000006e0b0b7223 */ /* 0x000fe20000010042 */
[----:B------:R-:W-:Y:S01]  /*cea0*/  HADD2.F32 R66, -RZ, R60.H0_H0 ;  /* 0x2000003cff427230 */ /* 0x000fe20000004100 */
[-C--:B------:R-:W-:Y:S01]  /*ceb0*/  FMUL.FTZ R9, R12, R91.reuse ;  /* 0x0000005b0c097220 */ /* 0x080fe20000410000 */
[----:B------:R-:W-:Y:S01]  /*cec0*/  HADD2.F32 R10, -RZ, R10.H1_H1 ;  /* 0x3000000aff0a7230 */ /* 0x000fe20000004100 */
[C---:B------:R-:W-:Y:S01]  /*ced0*/  FMUL.FTZ R91, R8.reuse, R91 ;  /* 0x0000005b085b7220 */ /* 0x040fe20000410000 */
[----:B------:R-:W-:Y:S01]  /*cee0*/  F2FP.PACK_AB R11, R11, R106 ;  /* 0x0000006a0b0b723e */ /* 0x000fe200000000ff */
[----:B------:R-:W-:Y:S01]  /*cef0*/  FFMA.FTZ R60, R8, R93, R9 ;  /* 0x0000005d083c7223 */ /* 0x000fe20000010009 */
[----:B------:R-:W-:Y:S01]  /*cf00*/  HADD2.F32 R9, -RZ, R61.H0_H0 ;  /* 0x2000003dff097230 */ /* 0x000fe20000004100 */
[----:B------:R-:W-:-:S02]  /*cf10*/  FMUL.FTZ R97, R85, R66 ;  /* 0x0000004255617220 */ /* 0x000fc40000410000 */
[-C--:B------:R-:W-:Y:S02]  /*cf20*/  FMUL.FTZ R61, R14, R87.reuse ;  /* 0x000000570e3d7220 */ /* 0x080fe40000410000 */
[----:B------:R-:W-:Y:S02]  /*cf30*/  FMUL.FTZ R66, R96, R66 ;  /* 0x0000004260427220 */ /* 0x000fe40000410000 */
[----:B------:R-:W-:Y:S02]  /*cf40*/  FMUL.FTZ R87, R10, R87 ;  /* 0x000000570a577220 */ /* 0x000fe40000410000 */
[----:B------:R-:W-:Y:S02]  /*cf50*/  FFMA.FTZ R91, R12, R93, -R91 ;  /* 0x0000005d0c5b7223 */ /* 0x000fe4000001085b */
[----:B------:R-:W-:Y:S02]  /*cf60*/  FFMA.FTZ R86, R67, R100, -R86 ;  /* 0x0000006443567223 */ /* 0x000fe40000010856 */
[----:B------:R-:W-:-:S02]  /*cf70*/  FFMA.FTZ R83, R83, R104, -R82 ;  /* 0x0000006853537223 */ /* 0x000fc40000010852 */
[----:B------:R-:W-:Y:S02]  /*cf80*/  FFMA.FTZ R102, R13, R108, -R102 ;  /* 0x0000006c0d667223 */ /* 0x000fe40000010866 */
[----:B------:R-:W-:Y:S01]  /*cf90*/  FFMA.FTZ R15, R15, R110, -R94 ;  /* 0x0000006e0f0f7223 */ /* 0x000fe2000001085e */
[----:B------:R-:W-:Y:S01]  /*cfa0*/  F2FP.PACK_AB R13, R83, R86 ;  /* 0x00000056530d723e */ /* 0x000fe200000000ff */
[----:B------:R-:W-:Y:S02]  /*cfb0*/  FFMA.FTZ R63, R84, R92, -R63 ;  /* 0x0000005c543f7223 */ /* 0x000fe4000001083f */
[----:B------:R-:W-:Y:S01]  /*cfc0*/  FFMA.FTZ R12, R85, R64, -R66 ;  /* 0x00000040550c7223 */ /* 0x000fe20000010842 */
[----:B------:R-:W-:Y:S01]  /*cfd0*/  F2FP.PACK_AB R15, R15, R102 ;  /* 0x000000660f0f723e */ /* 0x000fe200000000ff */
[----:B------:R-:W-:Y:S02]  /*cfe0*/  FFMA.FTZ R14, R14, R9, -R87 ;  /* 0x000000090e0e7223 */ /* 0x000fe40000010857 */
[----:B------:R-:W-:Y:S01]  /*cff0*/  FFMA.FTZ R8, R96, R64, R97 ;  /* 0x0000004060087223 */ /* 0x000fe20000010061 */
[----:B------:R-:W-:Y:S01]  /*d000*/  F2FP.PACK_AB R12, R12, R63 ;  /* 0x0000003f0c0c723e */ /* 0x000fe200000000ff */
[----:B------:R-:W-:Y:S01]  /*d010*/  FFMA.FTZ R61, R10, R9, R61 ;  /* 0x000000090a3d7223 */ /* 0x000fe2000001003d */
[----:B------:R-:W-:-:S02]  /*d020*/  F2FP.PACK_AB R14, R14, R91 ;  /* 0x0000005b0e0e723e */ /* 0x000fc400000000ff */
[----:B------:R-:W-:Y:S02]  /*d030*/  F2FP.PACK_AB R9, R65, R98 ;  /* 0x000000624109723e */ /* 0x000fe400000000ff */
[----:B------:R-:W-:Y:S01]  /*d040*/  F2FP.PACK_AB R8, R8, R95 ;  /* 0x0000005f0808723e */ /* 0x000fe200000000ff */
[----:B------:R1:W-:Y:S01]  /*d050*/  STS.128 [R81+0xc100], R12 ;  /* 0x00c1000c51007388 */ /* 0x0003e20000000c00 */
[----:B------:R-:W-:-:S05]  /*d060*/  F2FP.PACK_AB R10, R61, R60 ;  /* 0x0000003c3d0a723e */ /* 0x000fca00000000ff */
[----:B------:R1:W-:Y:S02]  /*d070*/  STS.128 [R80+0xc100], R8 ;  /* 0x00c1000850007388 */ /* 0x0003e40000000c00 */
.L_x_380:
[----:B------:R-:W-:Y:S05]  /*d080*/  BSYNC B0 ;  /* 0x0000000000007941 */ /* 0x000fea0003800000 */
.L_x_379:
[----:B-1----:R-:W-:-:S04]  /*d090*/  IADD3 R12, R56, 0x40, RZ ;  /* 0x00000040380c7810 */ /* 0x002fc80007ffe0ff */
[----:B------:R-:W-:-:S13]  /*d0a0*/  ISETP.GE.AND P0, PT, R12, c[0x0][0x27c], PT ;  /* 0x00009f000c007a0c */ /* 0x000fda0003f06270 */
[----:B------:R-:W-:Y:S05]  /*d0b0*/  @P0 BRA `(.L_x_376) ;  /* 0x000006e000000947 */ /* 0x000fea0003800000 */
[----:B------:R-:W-:Y:S01]  /*d0c0*/  SHF.R.S32.HI R11, RZ, 0x1f, R12 ;  /* 0x0000001fff0b7819 */ /* 0x000fe2000001140c */
[----:B------:R-:W-:Y:S01]  /*d0d0*/  HADD2.F32 R90, -RZ, R76.H0_H0 ;  /* 0x2000004cff5a7230 */ /* 0x000fe20000004100 */
[----:B------:R-:W-:Y:S01]  /*d0e0*/  MOV R8, c[0x0][0x27c] ;  /* 0x00009f0000087a02 */ /* 0x000fe20000000f00 */
[----:B------:R-:W-:Y:S01]  /*d0f0*/  HADD2.F32 R96, -RZ, R88.H0_H0 ;  /* 0x20000058ff607230 */ /* 0x000fe20000004100 */
[CC--:B------:R-:W-:Y:S01]  /*d100*/  LEA.HI R10, R11.reuse, R12.reuse, RZ, 0x3 ;  /* 0x0000000c0b0a7211 */ /* 0x0c0fe200078f18ff */
[--C-:B------:R-:W-:Y:S01]  /*d110*/  HADD2.F32 R66, -RZ, R75.reuse.H0_H0 ;  /* 0x2000004bff427230 */ /* 0x100fe20000004100 */
        /* <DEDUP_REMOVED lines=8> */
[----:B------:R-:W-:-:S02]  /*d1a0*/  LOP3.LUT R9, R9, 0x1c0, RZ, 0xc0, !PT ;  /* 0x000001c009097812 */ /* 0x000fc400078ec0ff */
[----:B------:R-:W-:Y:S02]  /*d1b0*/  SHF.R.S32.HI R13, RZ, 0x1f, R8 ;  /* 0x0000001fff0d7819 */ /* 0x000fe40000011408 */
[----:B------:R-:W-:Y:S02]  /*d1c0*/  LOP3.LUT R15, R9, 0x38, R10, 0xf8, !PT ;  /* 0x00000038090f7812 */ /* 0x000fe400078ef80a */
[----:B------:R-:W-:Y:S01]  /*d1d0*/  LEA.HI R13, R13, R8, RZ, 0x3 ;  /* 0x000000080d0d7211 */ /* 0x000fe200078f18ff */
[----:B------:R-:W-:Y:S01]  /*d1e0*/  IMAD.SHL.U32 R8, R8, 0x8, RZ ;  /* 0x0000000808087824 */ /* 0x000fe200078e00ff */
[----:B------:R-:W-:Y:S02]  /*d1f0*/  SHF.R.U32.HI R10, RZ, 0x3, R9 ;  /* 0x00000003ff0a7819 */ /* 0x000fe40000011609 */
[----:B------:R-:W-:Y:S02]  /*d200*/  SHF.L.U32 R13, R13, 0xa, RZ ;  /* 0x0000000a0d0d7819 */ /* 0x000fe400000006ff */
[----:B------:R-:W-:-:S02]  /*d210*/  LOP3.LUT R12, R11, 0x7fffe000, RZ, 0xc0, !PT ;  /* 0x7fffe0000b0c7812 */ /* 0x000fc400078ec0ff */
[----:B------:R-:W-:Y:S02]  /*d220*/  LOP3.LUT R9, R9, 0x38, R8, 0xf8, !PT ;  /* 0x0000003809097812 */ /* 0x000fe400078ef808 */
[----:B------:R-:W-:Y:S02]  /*d230*/  LOP3.LUT R14, R13, 0x7fffe000, RZ, 0xc0, !PT ;  /* 0x7fffe0000d0e7812 */ /* 0x000fe400078ec0ff */
[----:B------:R-:W-:Y:S02]  /*d240*/  LOP3.LUT R15, R15, R10, RZ, 0x3c, !PT ;  /* 0x0000000a0f0f7212 */ /* 0x000fe400078e3cff */
[----:B------:R-:W-:Y:S02]  /*d250*/  LEA R12, R89, R12, 0x9 ;  /* 0x0000000c590c7211 */ /* 0x000fe400078e48ff */
[----:B------:R-:W-:Y:S01]  /*d260*/  LOP3.LUT R8, R9, R10, RZ, 0x3c, !PT ;  /* 0x0000000a09087212 */ /* 0x000fe200078e3cff */
[----:B------:R-:W-:Y:S01]  /*d270*/  IMAD R9, R89, 0x200, R14 ;  /* 0x0000020059097824 */ /* 0x000fe200078e020e */
[----:B------:R-:W-:Y:S01]  /*d280*/  SHF.R.U32.HI R62, RZ, 0x10, R41 ;  /* 0x00000010ff3e7819 */ /* 0x000fe20000011629 */
[----:B------:R-:W-:Y:S01]  /*d290*/  IMAD.IADD R12, R12, 0x1, R15 ;  /* 0x000000010c0c7824 */ /* 0x000fe200078e020f */
[----:B------:R-:W-:-:S02]  /*d2a0*/  SHF.R.U64 R48, R48, 0x10, R49 ;  /* 0x0000001030307819 */ /* 0x000fc40000001231 */
        /* <DEDUP_REMOVED lines=12> */
[--C-:B------:R-:W-:Y:S01]  /*d370*/  SHF.R.U64 R42, R42, 0x10, R43.reuse ;  /* 0x000000102a2a7819 */ /* 0x100fe2000000122b */
[----:B------:R-:W-:Y:S01]  /*d380*/  HADD2.F32 R83, -RZ, R41.H0_H0 ;  /* 0x20000029ff537230 */ /* 0x000fe20000004100 */
[----:B------:R-:W-:Y:S01]  /*d390*/  SHF.R.U32.HI R43, RZ, 0x10, R43 ;  /* 0x00000010ff2b7819 */ /* 0x000fe2000001162b */
[----:B------:R-:W-:-:S02]  /*d3a0*/  HADD2.F32 R98, -RZ, R50.H0_H0 ;  /* 0x20000032ff627230 */ /* 0x000fc40000004100 */
        /* <DEDUP_REMOVED lines=16> */
[----:B------:R-:W-:Y:S01]  /*d4b0*/  HADD2.F32 R11, -RZ, R11.H1_H1 ;  /* 0x3000000bff0b7230 */ /* 0x000fe20000004100 */
[----:B------:R-:W-:Y:S01]  /*d4c0*/  FMUL.FTZ R66, R67, R66 ;  /* 0x0000004243427220 */ /* 0x000fe20000410000 */
[----:B------:R-:W-:Y:S01]  /*d4d0*/  HADD2.F32 R81, -RZ, R8.H0_H0 ;  /* 0x20000008ff517230 */ /* 0x000fe20000004100 */
[-C--:B------:R-:W-:Y:S01]  /*d4e0*/  FMUL.FTZ R50, R15, R80.reuse ;  /* 0x000000500f327220 */ /* 0x080fe20000410000 */
[----:B------:R-:W-:Y:S01]  /*d4f0*/  HADD2.F32 R9, -RZ, R76.H1_H1 ;  /* 0x3000004cff097230 */ /* 0x000fe20000004100 */
[-C--:B------:R-:W-:Y:S01]  /*d500*/  FMUL.FTZ R76, R64, R75.reuse ;  /* 0x0000004b404c7220 */ /* 0x080fe20000410000 */
[----:B------:R-:W-:Y:S01]  /*d510*/  HADD2.F32 R65, -RZ, R12.H1_H1 ;  /* 0x3000000cff417230 */ /* 0x000fe20000004100 */
[----:B------:R-:W-:Y:S01]  /*d520*/  FMUL.FTZ R80, R11, R80 ;  /* 0x000000500b507220 */ /* 0x000fe20000410000 */
[----:B------:R-:W-:Y:S01]  /*d530*/  HADD2.F32 R12, -RZ, R14.H0_H0 ;  /* 0x2000000eff0c7230 */ /* 0x000fe20000004100 */
[C---:B------:R-:W-:Y:S01]  /*d540*/  FMUL.FTZ R75, R81.reuse, R75 ;  /* 0x0000004b514b7220 */ /* 0x040fe20000410000 */
[----:B------:R-:W-:Y:S01]  /*d550*/  HADD2.F32 R82, -RZ, R8.H1_H1 ;  /* 0x30000008ff527230 */ /* 0x000fe20000004100 */
[----:B------:R-:W-:Y:S01]  /*d560*/  FFMA.FTZ R76, R81, R79, R76 ;  /* 0x0000004f514c7223 */ /* 0x000fe2000001004c */
[----:B------:R-:W-:Y:S01]  /*d570*/  HADD2.F32 R14, -RZ, R14.H1_H1 ;  /* 0x3000000eff0e7230 */ /* 0x000fe20000004100 */
[----:B------:R-:W-:Y:S01]  /*d580*/  FFMA.FTZ R84, R67, R86, R84 ;  /* 0x0000005643547223 */ /* 0x000fe20000010054 */
[----:B------:R-:W-:Y:S01]  /*d590*/  HADD2.F32 R8, -RZ, R10.H0_H0 ;  /* 0x2000000aff087230 */ /* 0x000fe20000004100 */
[----:B------:R-:W-:Y:S01]  /*d5a0*/  FFMA.FTZ R11, R11, R98, R50 ;  /* 0x000000620b0b7223 */ /* 0x000fe20000010032 */
[----:B------:R-:W-:Y:S01]  /*d5b0*/  HADD2.F32 R43, -RZ, R88.H1_H1 ;  /* 0x30000058ff2b7230 */ /* 0x000fe20000004100 */
[-C--:B------:R-:W-:Y:S01]  /*d5c0*/  FMUL.FTZ R50, R12, R9.reuse ;  /* 0x000000090c327220 */ /* 0x080fe20000410000 */
[----:B------:R-:W-:Y:S01]  /*d5d0*/  HADD2.F32 R81, -RZ, R42.H0_H0 ;  /* 0x2000002aff517230 */ /* 0x000fe20000004100 */
[C---:B------:R-:W-:Y:S01]  /*d5e0*/  FMUL.FTZ R9, R8.reuse, R9 ;  /* 0x0000000908097220 */ /* 0x040fe20000410000 */
[----:B------:R-:W-:Y:S01]  /*d5f0*/  HADD2.F32 R10, -RZ, R10.H1_H1 ;  /* 0x3000000aff0a7230 */ /* 0x000fe20000004100 */
[----:B------:R-:W-:Y:S01]  /*d600*/  FFMA.FTZ R66, R51, R86, -R66 ;  /* 0x0000005633427223 */ /* 0x000fe20000010842 */
[----:B------:R-:W-:Y:S01]  /*d610*/  HADD2.F32 R67, -RZ, R40.H0_H0 ;  /* 0x20000028ff437230 */ /* 0x000fe20000004100 */
[----:B------:R-:W-:Y:S01]  /*d620*/  FFMA.FTZ R40, R8, R43, R50 ;  /* 0x0000002b08287223 */ /* 0x000fe20000010032 */
[----:B------:R-:W-:Y:S01]  /*d630*/  F2FP.PACK_AB R11, R11, R94 ;  /* 0x0000005e0b0b723e */ /* 0x000fe200000000ff */
[----:B------:R-:W-:-:S02]  /*d640*/  FMUL.FTZ R41, R14, R81 ;  /* 0x000000510e297220 */ /* 0x000fc40000410000 */
[----:B------:R-:W-:Y:S02]  /*d650*/  FMUL.FTZ R8, R82, R67 ;  /* 0x0000004352087220 */ /* 0x000fe40000410000 */
[----:B------:R-:W-:Y:S02]  /*d660*/  FMUL.FTZ R81, R10, R81 ;  /* 0x000000510a517220 */ /* 0x000fe40000410000 */
[----:B------:R-:W-:Y:S02]  /*d670*/  FMUL.FTZ R85, R65, R67 ;  /* 0x0000004341557220 */ /* 0x000fe40000410000 */
[----:B------:R-:W-:Y:S01]  /*d680*/  FFMA.FTZ R43, R12, R43, -R9 ;  /* 0x0000002b0c2b7223 */ /* 0x000fe20000010809 */
[----:B------:R-:W-:Y:S01]  /*d690*/  F2FP.PACK_AB R9, R49, R84 ;  /* 0x000000543109723e */ /* 0x000fe200000000ff */
[----:B------:R-:W-:Y:S02]  /*d6a0*/  FFMA.FTZ R63, R63, R92, -R62 ;  /* 0x0000005c3f3f7223 */ /* 0x000fe4000001083e */
[----:B------:R-:W-:-:S02]  /*d6b0*/  FFMA.FTZ R90, R13, R96, -R90 ;  /* 0x000000600d5a7223 */ /* 0x000fc4000001085a */
        /* <DEDUP_REMOVED lines=12> */
[----:B------:R1:W-:Y:S04]  /*d780*/  STS.128 [R61+0xc100], R12 ;  /* 0x00c1000c3d007388 */ /* 0x0003e80000000c00 */
[----:B------:R1:W-:Y:S02]  /*d790*/  STS.128 [R60+0xc100], R8 ;  /* 0x00c100083c007388 */ /* 0x0003e40000000c00 */
.L_x_376:
[----:B------:R-:W-:Y:S05]  /*d7a0*/  BSYNC B1 ;  /* 0x0000000000017941 */ /* 0x000fea0003800000 */
.L_x_375:
[----:B------:R-:W-:-:S04]  /*d7b0*/  IADD3 R73, R73, 0x40, RZ ;  /* 0x0000004049497810 */ /* 0x000fc80007ffe0ff */
[----:B------:R-:W-:-:S13]  /*d7c0*/  ISETP.GE.AND P0, PT, R73, UR4, PT ;  /* 0x0000000449007c0c */ /* 0x000fda000bf06270 */
[----:B------:R-:W-:Y:S05]  /*d7d0*/  @P0 BRA `(.L_x_360) ;  /* 0x0000155000000947 */ /* 0x000fea0003800000 */
[----:B------:R-:W-:Y:S01]  /*d7e0*/  ISETP.GE.AND P0, PT, R56, c[0x0][0x27c], PT ;  /* 0x00009f0038007a0c */ /* 0x000fe20003f06270 */
[----:B------:R-:W-:-:S12]  /*d7f0*/  BSSY B0, `(.L_x_381) ;  /* 0x000006b000007945 */ /* 0x000fd80003800000 */
[----:B------:R-:W-:Y:S05]  /*d800*/  @P0 BRA `(.L_x_382) ;  /* 0x0000069000000947 */ /* 0x000fea0003800000 */
[----:B-1----:R-:W-:Y:S01]  /*d810*/  MOV R11, c[0x0][0x27c] ;  /* 0x00009f00000b7a02 */ /* 0x002fe20000000f00 */
[----:B------:R-:W-:Y:S01]  /*d820*/  HADD2.F32 R63, -RZ, R69.H0_H0 ;  /* 0x20000045ff3f7230 */ /* 0x000fe20000004100 */
[----:B------:R-:W-:Y:S01]  /*d830*/  SHF.R.S32.HI R8, RZ, 0x1f, R73 ;  /* 0x0000001fff087819 */ /* 0x000fe20000011449 */
[----:B------:R-:W-:Y:S01]  /*d840*/  HADD2.F32 R80, -RZ, R71.H0_H0 ;  /* 0x20000047ff507230 */ /* 0x000fe20000004100 */
[----:B------:R-:W-:Y:S01]  /*d850*/  LEA.HI R11, R11, R74, RZ, 0x1d ;  /* 0x0000004a0b0b7211 */ /* 0x000fe200078fe8ff */
[----:B------:R-:W-:Y:S01]  /*d860*/  HADD2.F32 R50, -RZ, R70.H0_H0 ;  /* 0x20000046ff327230 */ /* 0x000fe20000004100 */
[----:B------:R-:W-:Y:S01]  /*d870*/  LEA.HI R8, R8, R73, RZ, 0x3 ;  /* 0x0000004908087211 */ /* 0x000fe200078f18ff */
[----:B------:R-:W-:Y:S01]  /*d880*/  HADD2.F32 R69, -RZ, R69.H1_H1 ;  /* 0x30000045ff457230 */ /* 0x000fe20000004100 */
[----:B------:R-:W-:Y:S01]  /*d890*/  SHF.R.S32.HI R10, RZ, 0x1f, R11 ;  /* 0x0000001fff0a7819 */ /* 0x000fe2000001140b */
[----:B------:R-:W-:Y:S01]  /*d8a0*/  HADD2.F32 R66, -RZ, R72.H0_H0 ;  /* 0x20000048ff427230 */ /* 0x000fe20000004100 */
[----:B------:R-:W-:Y:S01]  /*d8b0*/  SHF.L.U32 R9, R73, 0x6, RZ ;  /* 0x0000000649097819 */ /* 0x000fe200000006ff */
[----:B------:R-:W-:Y:S01]  /*d8c0*/  IMAD.SHL.U32 R8, R8, 0x40, RZ ;  /* 0x0000004008087824 */ /* 0x000fe200078e00ff */
[----:B------:R-:W-:Y:S01]  /*d8d0*/  LEA.HI R10, R10, R11, RZ, 0x3 ;  /* 0x0000000b0a0a7211 */ /* 0x000fe200078f18ff */
[----:B------:R-:W-:Y:S01]  /*d8e0*/  HADD2.F32 R71, -RZ, R71.H1_H1 ;  /* 0x30000047ff477230 */ /* 0x000fe20000004100 */
[----:B------:R-:W-:-:S02]  /*d8f0*/  LOP3.LUT R9, R9, 0x1c0, RZ, 0xc0, !PT ;  /* 0x000001c009097812 */ /* 0x000fc400078ec0ff */
[----:B------:R-:W-:Y:S01]  /*d900*/  SHF.L.U32 R12, R11, 0x3, RZ ;  /* 0x000000030b0c7819 */ /* 0x000fe200000006ff */
[----:B------:R-:W-:Y:S01]  /*d910*/  IMAD.SHL.U32 R10, R10, 0x400, RZ ;  /* 0x000004000a0a7824 */ /* 0x000fe200078e00ff */
[C---:B------:R-:W-:Y:S02]  /*d920*/  LOP3.LUT R14, R9.reuse, 0x38, R56, 0xf8, !PT ;  /* 0x00000038090e7812 */ /* 0x040fe400078ef838 */
[----:B------:R-:W-:Y:S02]  /*d930*/  SHF.R.U32.HI R13, RZ, 0x3, R9 ;  /* 0x00000003ff0d7819 */ /* 0x000fe40000011609 */
[----:B------:R-:W-:Y:S02]  /*d940*/  LOP3.LUT R8, R8, 0xfffffe00, RZ, 0xc0, !PT ;  /* 0xfffffe0008087812 */ /* 0x000fe400078ec0ff */
[----:B------:R-:W-:Y:S02]  /*d950*/  LOP3.LUT R12, R9, 0x38, R12, 0xf8, !PT ;  /* 0x00000038090c7812 */ /* 0x000fe400078ef80c */
[----:B------:R-:W-:-:S02]  /*d960*/  LOP3.LUT R14, R8, R14, R13, 0xf6, !PT ;  /* 0x0000000e080e7212 */ /* 0x000fc400078ef60d */
[----:B------:R-:W-:Y:S02]  /*d970*/  LOP3.LUT R13, R12, R13, RZ, 0x3c, !PT ;  /* 0x0000000d0c0d7212 */ /* 0x000fe400078e3cff */
[----:B------:R-:W-:Y:S02]  /*d980*/  LOP3.LUT R10, R10, 0x7fffe000, RZ, 0xc0, !PT ;  /* 0x7fffe0000a0a7812 */ /* 0x000fe400078ec0ff */
[----:B------:R-:W-:Y:S02]  /*d990*/  SHF.L.U32 R41, R14, 0x1, RZ ;  /* 0x000000010e297819 */ /* 0x000fe400000006ff */
[----:B------:R-:W-:Y:S02]  /*d9a0*/  IADD3 R40, R13, R10, R8 ;  /* 0x0000000a0d287210 */ /* 0x000fe40007ffe008 */
[----:B------:R-:W-:Y:S01]  /*d9b0*/  SHF.R.U32.HI R42, RZ, 0x10, R35 ;  /* 0x00000010ff2a7819 */ /* 0x000fe20000011623 */
[----:B------:R-:W1:Y:S01]  /*d9c0*/  LDS.128 R12, [R41+0xc100] ;  /* 0x00c10000290c7984 */ /* 0x000e620000000c00 */
[----:B------:R-:W-:-:S02]  /*d9d0*/  SHF.L.U32 R40, R40, 0x1, RZ ;  /* 0x0000000128287819 */ /* 0x000fc400000006ff */
[----:B------:R-:W-:Y:S01]  /*d9e0*/  SHF.R.U64 R34, R34, 0x10, R35 ;  /* 0x0000001022227819 */ /* 0x000fe20000001223 */
[----:B------:R-:W-:Y:S01]  /*d9f0*/  HADD2.F32 R42, -RZ, R42.H0_H0 ;  /* 0x2000002aff2a7230 */ /* 0x000fe20000004100 */
[----:B------:R-:W-:Y:S01]  /*da00*/  SHF.R.U64 R35, R36, 0x10, R37 ;  /* 0x0000001024237819 */ /* 0x000fe20000001225 */
[----:B------:R-:W2:Y:S01]  /*da10*/  LDS.128 R8, [R40+0xc100] ;  /* 0x00c1000028087984 */ /* 0x000ea20000000c00 */
[----:B------:R-:W-:Y:S01]  /*da20*/  SHF.R.U64 R38, R38, 0x10, R39 ;  /* 0x0000001026267819 */ /* 0x000fe20000001227 */
[----:B------:R-:W-:Y:S01]  /*da30*/  HADD2.F32 R65, -RZ, R34.H0_H0 ;  /* 0x20000022ff417230 */ /* 0x000fe20000004100 */
[----:B------:R-:W-:Y:S02]  /*da40*/  SHF.R.U32.HI R36, RZ, 0x10, R37 ;  /* 0x00000010ff247819 */ /* 0x000fe40000011625 */
[----:B------:R-:W-:Y:S01]  /*da50*/  SHF.R.U32.HI R39, RZ, 0x10, R39 ;  /* 0x00000010ff277819 */ /* 0x000fe20000011627 */
[----:B------:R-:W-:Y:S01]  /*da60*/  HADD2.F32 R67, -RZ, R38.H0_H0 ;  /* 0x20000026ff437230 */ /* 0x000fe20000004100 */
[----:B------:R-:W-:-:S02]  /*da70*/  SHF.R.U64 R32, R32, 0x10, R33 ;  /* 0x0000001020207819 */ /* 0x000fc40000001221 */
[----:B------:R-:W-:Y:S01]  /*da80*/  SHF.R.U32.HI R33, RZ, 0x10, R33 ;  /* 0x00000010ff217819 */ /* 0x000fe20000011621 */
[----:B------:R-:W-:Y:S02]  /*da90*/  HADD2.F32 R76, -RZ, R39.H0_H0 ;  /* 0x20000027ff4c7230 */ /* 0x000fe40000004100 */
[--C-:B-1----:R-:W-:Y:S02]  /*daa0*/  HADD2.F32 R37, -RZ, R15.reuse.H0_H0 ;  /* 0x2000000fff257230 */ /* 0x102fe40000004100 */
[----:B------:R-:W-:Y:S02]  /*dab0*/  HADD2.F32 R15, -RZ, R15.H1_H1 ;  /* 0x3000000fff0f7230 */ /* 0x000fe40000004100 */
[----:B------:R-:W-:Y:S01]  /*dac0*/  HADD2.F32 R43, -RZ, R13.H0_H0 ;  /* 0x2000000dff2b7230 */ /* 0x000fe20000004100 */
[----:B------:R-:W-:Y:S01]  /*dad0*/  FMUL.FTZ R64, R37, R50 ;  /* 0x0000003225407220 */ /* 0x000fe20000410000 */
[--C-:B--2---:R-:W-:Y:S01]  /*dae0*/  HADD2.F32 R51, -RZ, R11.reuse.H0_H0 ;  /* 0x2000000bff337230 */ /* 0x104fe20000004100 */
[----:B------:R-:W-:Y:S01]  /*daf0*/  FMUL.FTZ R74, R15, R42 ;  /* 0x0000002a0f4a7220 */ /* 0x000fe20000410000 */
[----:B------:R-:W-:Y:S01]  /*db00*/  HADD2.F32 R11, -RZ, R11.H1_H1 ;  /* 0x3000000bff0b7230 */ /* 0x000fe20000004100 */
[-C--:B------:R-:W-:Y:S01]  /*db10*/  FMUL.FTZ R39, R43, R63.reuse ;  /* 0x0000003f2b277220 */ /* 0x080fe20000410000 */
[----:B------:R-:W-:Y:S01]  /*db20*/  HADD2.F32 R60, -RZ, R9.H0_H0 ;  /* 0x20000009ff3c7230 */ /* 0x000fe20000004100 */
[----:B------:R-:W-:Y:S01]  /*db30*/  FMUL.FTZ R50, R51, R50 ;  /* 0x0000003233327220 */ /* 0x000fe20000410000 */
[----:B------:R-:W-:Y:S01]  /*db40*/  HADD2.F32 R13, -RZ, R13.H1_H1 ;  /* 0x3000000dff0d7230 */ /* 0x000fe20000004100 */
[C---:B------:R-:W-:Y:S01]  /*db50*/  FMUL.FTZ R42, R11.reuse, R42 ;  /* 0x0000002a0b2a7220 */ /* 0x040fe20000410000 */
[----:B------:R-:W-:Y:S01]  /*db60*/  HADD2.F32 R48, -RZ, R12.H0_H0 ;  /* 0x2000000cff307230 */ /* 0x000fe20000004100 */
[----:B------:R-:W-:Y:S01]  /*db70*/  FFMA.FTZ R11, R11, R76, R74 ;  /* 0x0000004c0b0b7223 */ /* 0x000fe2000001004a */
[----:B------:R-:W-:Y:S01]  /*db80*/  HADD2.F32 R74, -RZ, R33.H0_H0 ;  /* 0x20000021ff4a7230 */ /* 0x000fe20000004100 */
[C---:B------:R-:W-:Y:S01]  /*db90*/  FMUL.FTZ R63, R60.reuse, R63 ;  /* 0x0000003f3c3f7220 */ /* 0x040fe20000410000 */
[----:B------:R-:W-:Y:S01]  /*dba0*/  HADD2.F32 R9, -RZ, R9.H1_H1 ;  /* 0x30000009ff097230 */ /* 0x000fe20000004100 */
[----:B------:R-:W-:Y:S01]  /*dbb0*/  FFMA.FTZ R39, R60, R80, R39 ;  /* 0x000000503c277223 */ /* 0x000fe20000010027 */
[----:B------:R-:W-:Y:S01]  /*dbc0*/  HADD2.F32 R60, -RZ, R36.H0_H0 ;  /* 0x20000024ff3c7230 */ /* 0x000fe20000004100 */
[-C--:B------:R-:W-:Y:S01]  /*dbd0*/  FMUL.FTZ R36, R13, R74.reuse ;  /* 0x0000004a0d247220 */ /* 0x080fe20000410000 */
[----:B------:R-:W-:Y:S01]  /*dbe0*/  HADD2.F32 R49, -RZ, R12.H1_H1 ;  /* 0x3000000cff317230 */ /* 0x000fe20000004100 */
[C---:B------:R-:W-:Y:S01]  /*dbf0*/  FMUL.FTZ R74, R9.reuse, R74 ;  /* 0x0000004a094a7220 */ /* 0x040fe20000410000 */
[----:B------:R-:W-:Y:S01]  /*dc00*/  HADD2.F32 R12, -RZ, R14.H0_H0 ;  /* 0x2000000eff0c7230 */ /* 0x000fe20000004100 */
[----:B------:R-:W-:Y:S01]  /*dc10*/  FFMA.FTZ R36, R9, R60, R36 ;  /* 0x0000003c09247223 */ /* 0x000fe20000010024 */
[----:B------:R-:W-:Y:S01]  /*dc20*/  HADD2.F32 R61, -RZ, R8.H0_H0 ;  /* 0x20000008ff3d7230 */ /* 0x000fe20000004100 */
[----:B------:R-:W-:Y:S01]  /*dc30*/  FFMA.FTZ R64, R51, R66, R64 ;  /* 0x0000004233407223 */ /* 0x000fe20000010040 */
[----:B------:R-:W-:Y:S01]  /*dc40*/  HADD2.F32 R33, -RZ, R70.H1_H1 ;  /* 0x30000046ff217230 */ /* 0x000fe20000004100 */
[-C--:B------:R-:W-:Y:S01]  /*dc50*/  FMUL.FTZ R70, R48, R69.reuse ;  /* 0x0000004530467220 */ /* 0x080fe20000410000 */
[----:B------:R-:W-:Y:S01]  /*dc60*/  HADD2.F32 R62, -RZ, R8.H1_H1 ;  /* 0x30000008ff3e7230 */ /* 0x000fe20000004100 */
[C---:B------:R-:W-:Y:S01]  /*dc70*/  FMUL.FTZ R69, R61.reuse, R69 ;  /* 0x000000453d457220 */ /* 0x040fe20000410000 */
[----:B------:R-:W-:Y:S01]  /*dc80*/  HADD2.F32 R8, -RZ, R10.H0_H0 ;  /* 0x2000000aff087230 */ /* 0x000fe20000004100 */
[----:B------:R-:W-:Y:S01]  /*dc90*/  FFMA.FTZ R70, R61, R71, R70 ;  /* 0x000000473d467223 */ /* 0x000fe20000010046 */
[----:B------:R-:W-:Y:S01]  /*dca0*/  HADD2.F32 R9, -RZ, R72.H1_H1 ;  /* 0x30000048ff097230 */ /* 0x000fe20000004100 */
[-C--:B------:R-:W-:Y:S01]  /*dcb0*/  FMUL.FTZ R51, R12, R33.reuse ;  /* 0x000000210c337220 */ /* 0x080fe20000410000 */
[----:B------:R-:W-:Y:S01]  /*dcc0*/  HADD2.F32 R14, -RZ, R14.H1_H1 ;  /* 0x3000000eff0e7230 */ /* 0x000fe20000004100 */
[C---:B------:R-:W-:Y:S01]  /*dcd0*/  FMUL.FTZ R33, R8.reuse, R33 ;  /* 0x0000002108217220 */ /* 0x040fe20000410000 */
[----:B------:R-:W-:Y:S01]  /*dce0*/  HADD2.F32 R61, -RZ, R32.H0_H0 ;  /* 0x20000020ff3d7230 */ /* 0x000fe20000004100 */
[-C--:B------:R-:W-:Y:S01]  /*dcf0*/  FFMA.FTZ R32, R8, R9.reuse, R51 ;  /* 0x0000000908207223 */ /* 0x080fe20000010033 */
[----:B------:R-:W-:Y:S01]  /*dd00*/  HADD2.F32 R10, -RZ, R10.H1_H1 ;  /* 0x3000000aff0a7230 */ /* 0x000fe20000004100 */
[----:B------:R-:W-:Y:S01]  /*dd10*/  FFMA.FTZ R33, R12, R9, -R33 ;  /* 0x000000090c217223 */ /* 0x000fe20000010821 */
[----:B------:R-:W-:Y:S01]  /*dd20*/  HADD2.F32 R8, -RZ, R35.H0_H0 ;  /* 0x20000023ff087230 */ /* 0x000fe20000004100 */
[----:B------:R-:W-:Y:S01]  /*dd30*/  FMUL.FTZ R51, R49, R61 ;  /* 0x0000003d31337220 */ /* 0x000fe20000410000 */
[----:B------:R-:W-:Y:S01]  /*dd40*/  F2FP.PACK_AB R11, R11, R64 ;  /* 0x000000400b0b723e */ /* 0x000fe200000000ff */
[----:B------:R-:W-:Y:S01]  /*dd50*/  FMUL.FTZ R35, R14, R65 ;  /* 0x000000410e237220 */ /* 0x000fe20000410000 */
[----:B------:R-:W-:Y:S01]  /*dd60*/  F2FP.PACK_AB R9, R36, R39 ;  /* 0x000000272409723e */ /* 0x000fe200000000ff */
[----:B------:R-:W-:-:S02]  /*dd70*/  FMUL.FTZ R61, R62, R61 ;  /* 0x0000003d3e3d7220 */ /* 0x000fc40000410000 */
[----:B------:R-:W-:Y:S02]  /*dd80*/  FMUL.FTZ R65, R10, R65 ;  /* 0x000000410a417220 */ /* 0x000fe40000410000 */
[----:B------:R-:W-:Y:S02]  /*dd90*/  FFMA.FTZ R50, R37, R66, -R50 ;  /* 0x0000004225327223 */ /* 0x000fe40000010832 */
[----:B------:R-:W-:Y:S02]  /*dda0*/  FFMA.FTZ R15, R15, R76, -R42 ;  /* 0x0000004c0f0f7223 */ /* 0x000fe4000001082a */
[----:B------:R-:W-:Y:S02]  /*ddb0*/  FFMA.FTZ R63, R43, R80, -R63 ;  /* 0x000000502b3f7223 */ /* 0x000fe4000001083f */
[----:B------:R-:W-:Y:S01]  /*ddc0*/  FFMA.FTZ R74, R13, R60, -R74 ;  /* 0x0000003c0d4a7223 */ /* 0x000fe2000001084a */
[----:B------:R-:W-:Y:S01]  /*ddd0*/  F2FP.PACK_AB R15, R15, R50 ;  /* 0x000000320f0f723e */ /* 0x000fe200000000ff */
[----:B------:R-:W-:-:S02]  /*dde0*/  FFMA.FTZ R69, R48, R71, -R69 ;  /* 0x0000004730457223 */ /* 0x000fc40000010845 */
[-C--:B------:R-:W-:Y:S01]  /*ddf0*/  FFMA.FTZ R12, R49, R8.reuse, -R61 ;  /* 0x00000008310c7223 */ /* 0x080fe2000001083d */
[----:B------:R-:W-:Y:S01]  /*de00*/  F2FP.PACK_AB R13, R74, R63 ;  /* 0x0000003f4a0d723e */ /* 0x000fe200000000ff */
[----:B------:R-:W-:Y:S02]  /*de10*/  FFMA.FTZ R14, R14, R67, -R65 ;  /* 0x000000430e0e7223 */ /* 0x000fe40000010841 */
        /* <DEDUP_REMOVED lines=8> */
.L_x_382:
[----:B------:R-:W-:Y:S05]  /*dea0*/  BSYNC B0 ;  /* 0x0000000000007941 */ /* 0x000fea0003800000 */
.L_x_381:
[----:B-1----:R-:W-:Y:S01]  /*deb0*/  IADD3 R9, R56, 0x20, RZ ;  /* 0x0000002038097810 */ /* 0x002fe20007ffe0ff */
[----:B------:R-:W-:Y:S03]  /*dec0*/  BSSY B0, `(.L_x_383) ;  /* 0x0000073000007945 */ /* 0x000fe60003800000 */
[----:B------:R-:W-:-:S13]  /*ded0*/  ISETP.GE.AND P0, PT, R9, c[0x0][0x27c], PT ;  /* 0x00009f0009007a0c */ /* 0x000fda0003f06270 */
[----:B------:R-:W-:Y:S05]  /*dee0*/  @P0 BRA `(.L_x_384) ;  /* 0x0000070000000947 */ /* 0x000fea0003800000 */
[----:B------:R-:W-:Y:S01]  /*def0*/  SHF.R.S32.HI R12, RZ, 0x1f, R9 ;  /* 0x0000001fff0c7819 */ /* 0x000fe20000011409 */
[----:B------:R-:W-:Y:S01]  /*df00*/  IMAD.MOV.U32 R13, RZ, RZ, c[0x0][0x27c] ;  /* 0x00009f00ff0d7624 */ /* 0x000fe200078e00ff */
[----:B------:R-:W-:Y:S01]  /*df10*/  SHF.R.S32.HI R8, RZ, 0x1f, R73 ;  /* 0x0000001fff087819 */ /* 0x000fe20000011449 */
[----:B------:R-:W-:Y:S01]  /*df20*/  IMAD.SHL.U32 R14, R73, 0x40, RZ ;  /* 0x00000040490e7824 */ /* 0x000fe200078e00ff */
[CC--:B------:R-:W-:Y:S01]  /*df30*/  LEA.HI R15, R12.reuse, R9.reuse, RZ, 0x3 ;  /* 0x000000090c0f7211 */ /* 0x0c0fe200078f18ff */
[----:B------:R-:W-:Y:S01]  /*df40*/  HADD2.F32 R60, -RZ, R58.H0_H0 ;  /* 0x2000003aff3c7230 */ /* 0x000fe20000004100 */
[----:B------:R-:W-:Y:S01]  /*df50*/  LEA.HI R12, R12, R9, RZ, 0x6 ;  /* 0x000000090c0c7211 */ /* 0x000fe200078f30ff */
[----:B------:R-:W-:Y:S01]  /*df60*/  HADD2.F32 R66, -RZ, R68.H0_H0 ;  /* 0x20000044ff427230 */ /* 0x000fe20000004100 */
[----:B------:R-:W-:Y:S01]  /*df70*/  SHF.R.S32.HI R10, RZ, 0x3, R15 ;  /* 0x00000003ff0a7819 */ /* 0x000fe2000001140f */
[--C-:B------:R-:W-:Y:S01]  /*df80*/  HADD2.F32 R38, -RZ, R57.reuse.H0_H0 ;  /* 0x20000039ff267230 */ /* 0x100fe20000004100 */
[----:B------:R-:W-:Y:S01]  /*df90*/  LEA.HI R9, R8, R73, RZ, 0x3 ;  /* 0x0000004908097211 */ /* 0x000fe200078f18ff */
[----:B------:R-:W-:Y:S01]  /*dfa0*/  HADD2.F32 R57, -RZ, R57.H1_H1 ;  /* 0x30000039ff397230 */ /* 0x000fe20000004100 */
[----:B------:R-:W-:Y:S01]  /*dfb0*/  LEA.HI R13, R13, R10, RZ, 0x1d ;  /* 0x0000000a0d0d7211 */ /* 0x000fe200078fe8ff */
[--C-:B------:R-:W-:Y:S01]  /*dfc0*/  HADD2.F32 R50, -RZ, R59.reuse.H0_H0 ;  /* 0x2000003bff327230 */ /* 0x100fe20000004100 */
[----:B------:R-:W-:Y:S01]  /*dfd0*/  LOP3.LUT R14, R14, 0x1c0, RZ, 0xc0, !PT ;  /* 0x000001c00e0e7812 */ /* 0x000fe200078ec0ff */
[----:B------:R-:W-:Y:S01]  /*dfe0*/  IMAD.SHL.U32 R9, R9, 0x40, RZ ;  /* 0x0000004009097824 */ /* 0x000fe200078e00ff */
[----:B------:R-:W-:Y:S01]  /*dff0*/  SHF.R.S32.HI R8, RZ, 0x1f, R13 ;  /* 0x0000001fff087819 */ /* 0x000fe2000001140d */
[----:B------:R-:W-:Y:S01]  /*e000*/  IMAD.SHL.U32 R11, R13, 0x8, RZ ;  /* 0x000000080d0b7824 */ /* 0x000fe200078e00ff */
[----:B------:R-:W-:Y:S01]  /*e010*/  SHF.L.U32 R12, R12, 0x7, RZ ;  /* 0x000000070c0c7819 */ /* 0x000fe200000006ff */
[----:B------:R-:W-:Y:S01]  /*e020*/  HADD2.F32 R59, -RZ, R59.H1_H1 ;  /* 0x3000003bff3b7230 */ /* 0x000fe20000004100 */
[----:B------:R-:W-:-:S02]  /*e030*/  LOP3.LUT R15, R14, 0x38, R15, 0xf8, !PT ;  /* 0x000000380e0f7812 */ /* 0x000fc400078ef80f */
[----:B------:R-:W-:Y:S02]  /*e040*/  SHF.R.U32.HI R10, RZ, 0x3, R14 ;  /* 0x00000003ff0a7819 */ /* 0x000fe4000001160e */
[----:B------:R-:W-:Y:S02]  /*e050*/  LEA.HI R8, R8, R13, RZ, 0x3 ;  /* 0x0000000d08087211 */ /* 0x000fe400078f18ff */
[----:B------:R-:W-:Y:S02]  /*e060*/  LOP3.LUT R12, R12, 0x7fffe000, RZ, 0xc0, !PT ;  /* 0x7fffe0000c0c7812 */ /* 0x000fe400078ec0ff */
[----:B------:R-:W-:Y:S02]  /*e070*/  LOP3.LUT R15, R15, R10, RZ, 0x3c, !PT ;  /* 0x0000000a0f0f7212 */ /* 0x000fe400078e3cff */
[----:B------:R-:W-:Y:S02]  /*e080*/  LOP3.LUT R9, R9, 0xfffffe00, RZ, 0xc0, !PT ;  /* 0xfffffe0009097812 */ /* 0x000fe400078ec0ff */
[----:B------:R-:W-:-:S02]  /*e090*/  LOP3.LUT R11, R14, 0x38, R11, 0xf8, !PT ;  /* 0x000000380e0b7812 */ /* 0x000fc400078ef80b */
[----:B------:R-:W-:Y:S02]  /*e0a0*/  SHF.L.U32 R8, R8, 0xa, RZ ;  /* 0x0000000a08087819 */ /* 0x000fe400000006ff */
[----:B------:R-:W-:Y:S02]  /*e0b0*/  IADD3 R12, R15, R12, R9 ;  /* 0x0000000c0f0c7210 */ /* 0x000fe40007ffe009 */
[----:B------:R-:W-:Y:S02]  /*e0c0*/  LOP3.LUT R10, R11, R10, RZ, 0x3c, !PT ;  /* 0x0000000a0b0a7212 */ /* 0x000fe400078e3cff */
[----:B------:R-:W-:Y:S01]  /*e0d0*/  LOP3.LUT R8, R8, 0x7fffe000, RZ, 0xc0, !PT ;  /* 0x7fffe00008087812 */ /* 0x000fe200078ec0ff */
[----:B------:R-:W-:Y:S01]  /*e0e0*/  IMAD.SHL.U32 R33, R12, 0x2, RZ ;  /* 0x000000020c217824 */ /* 0x000fe200078e00ff */
[----:B------:R-:W-:Y:S02]  /*e0f0*/  SHF.R.U32.HI R34, RZ, 0x10, R17 ;  /* 0x00000010ff227819 */ /* 0x000fe40000011611 */
[----:B------:R-:W-:-:S02]  /*e100*/  IADD3 R8, R10, R8, R9 ;  /* 0x000000080a087210 */ /* 0x000fc40007ffe009 */
[----:B------:R-:W1:Y:S01]  /*e110*/  LDS.128 R12, [R33+0xc100] ;  /* 0x00c10000210c7984 */ /* 0x000e620000000c00 */
[--C-:B------:R-:W-:Y:S01]  /*e120*/  SHF.R.U64 R24, R24, 0x10, R25.reuse ;  /* 0x0000001018187819 */ /* 0x100fe20000001219 */
[----:B------:R-:W-:Y:S01]  /*e130*/  HADD2.F32 R34, -RZ, R34.H0_H0 ;  /* 0x20000022ff227230 */ /* 0x000fe20000004100 */
[----:B------:R-:W-:Y:S02]  /*e140*/  SHF.L.U32 R32, R8, 0x1, RZ ;  /* 0x0000000108207819 */ /* 0x000fe400000006ff */
[----:B------:R-:W-:Y:S01]  /*e150*/  SHF.R.U32.HI R25, RZ, 0x10, R25 ;  /* 0x00000010ff197819 */ /* 0x000fe20000011619 */
[----:B------:R-:W-:Y:S01]  /*e160*/  HADD2.F32 R24, -RZ, R24.H0_H0 ;  /* 0x20000018ff187230 */ /* 0x000fe20000004100 */
[----:B------:R-:W-:Y:S01]  /*e170*/  SHF.R.U64 R16, R16, 0x10, R17 ;  /* 0x0000001010107819 */ /* 0x000fe20000001211 */
[----:B------:R-:W2:Y:S01]  /*e180*/  LDS.128 R8, [R32+0xc100] ;  /* 0x00c1000020087984 */ /* 0x000ea20000000c00 */
[--C-:B------:R-:W-:Y:S01]  /*e190*/  SHF.R.U64 R17, R26, 0x10, R27.reuse ;  /* 0x000000101a117819 */ /* 0x100fe2000000121b */
[----:B------:R-:W-:Y:S01]  /*e1a0*/  HADD2.F32 R62, -RZ, R25.H0_H0 ;  /* 0x20000019ff3e7230 */ /* 0x000fe20000004100 */
[----:B------:R-:W-:-:S02]  /*e1b0*/  SHF.R.U32.HI R26, RZ, 0x10, R27 ;  /* 0x00000010ff1a7819 */ /* 0x000fc4000001161b */
[--C-:B------:R-:W-:Y:S01]  /*e1c0*/  SHF.R.U64 R18, R18, 0x10, R19.reuse ;  /* 0x0000001012127819 */ /* 0x100fe20000001213 */
[----:B------:R-:W-:Y:S01]  /*e1d0*/  HADD2.F32 R43, -RZ, R17.H0_H0 ;  /* 0x20000011ff2b7230 */ /* 0x000fe20000004100 */
[----:B------:R-:W-:Y:S01]  /*e1e0*/  SHF.R.U32.HI R19, RZ, 0x10, R19 ;  /* 0x00000010ff137819 */ /* 0x000fe20000011613 */
[----:B------:R-:W-:Y:S02]  /*e1f0*/  HADD2.F32 R70, -RZ, R26.H0_H0 ;  /* 0x2000001aff467230 */ /* 0x000fe40000004100 */
[--C-:B-1----:R-:W-:Y:S02]  /*e200*/  HADD2.F32 R35, -RZ, R13.reuse.H1_H1 ;  /* 0x3000000dff237230 */ /* 0x102fe40000004100 */
[----:B------:R-:W-:Y:S02]  /*e210*/  HADD2.F32 R27, -RZ, R13.H0_H0 ;  /* 0x2000000dff1b7230 */ /* 0x000fe40000004100 */
[----:B------:R-:W-:Y:S01]  /*e220*/  HADD2.F32 R13, -RZ, R15.H0_H0 ;  /* 0x2000000fff0d7230 */ /* 0x000fe20000004100 */
[----:B------:R-:W-:Y:S01]  /*e230*/  FMUL.FTZ R25, R35, R34 ;  /* 0x0000002223197220 */ /* 0x000fe20000410000 */
[----:B------:R-:W-:Y:S01]  /*e240*/  HADD2.F32 R36, -RZ, R12.H0_H0 ;  /* 0x2000000cff247230 */ /* 0x000fe20000004100 */
[----:B------:R-:W-:Y:S01]  /*e250*/  FMUL.FTZ R48, R27, R38 ;  /* 0x000000261b307220 */ /* 0x000fe20000410000 */
[--C-:B--2---:R-:W-:Y:S01]  /*e260*/  HADD2.F32 R40, -RZ, R9.reuse.H1_H1 ;  /* 0x30000009ff287230 */ /* 0x104fe20000004100 */
[----:B------:R-:W-:Y:S01]  /*e270*/  FMUL.FTZ R64, R13, R60 ;  /* 0x0000003c0d407220 */ /* 0x000fe20000410000 */
[----:B------:R-:W-:-:S02]  /*e280*/  HADD2.F32 R39, -RZ, R9.H0_H0 ;  /* 0x20000009ff277230 */ /* 0x000fc40000004100 */
[----:B------:R-:W-:Y:S01]  /*e290*/  HADD2.F32 R9, -RZ, R11.H0_H0 ;  /* 0x2000000bff097230 */ /* 0x000fe20000004100 */
[C---:B------:R-:W-:Y:S01]  /*e2a0*/  FMUL.FTZ R34, R40.reuse, R34 ;  /* 0x0000002228227220 */ /* 0x040fe20000410000 */
[----:B------:R-:W-:Y:S01]  /*e2b0*/  HADD2.F32 R15, -RZ, R15.H1_H1 ;  /* 0x3000000fff0f7230 */ /* 0x000fe20000004100 */
        /* <DEDUP_REMOVED lines=16> */
[C---:B------:R-:W-:Y:S01]  /*e3c0*/  FMUL.FTZ R38, R39.reuse, R38 ;  /* 0x0000002627267220 */ /* 0x040fe20000410000 */
[----:B------:R-:W-:Y:S01]  /*e3d0*/  HADD2.F32 R8, -RZ, R10.H0_H0 ;  /* 0x2000000aff087230 */ /* 0x000fe20000004100 */
[----:B------:R-:W-:Y:S01]  /*e3e0*/  FFMA.FTZ R48, R39, R50, R48 ;  /* 0x0000003227307223 */ /* 0x000fe20000010030 */
        /* <DEDUP_REMOVED lines=32> */
.L_x_384:
[----:B------:R-:W-:Y:S05]  /*e5f0*/  BSYNC B0 ;  /* 0x0000000000007941 */ /* 0x000fea0003800000 */
.L_x_383:
[----:B------:R-:W-:-:S04]  /*e600*/  IADD3 R56, R56, 0x40, RZ ;  /* 0x0000004038387810 */ /* 0x000fc80007ffe0ff */
[----:B------:R-:W-:-:S13]  /*e610*/  ISETP.GE.AND P0, PT, R56, c[0x0][0x27c], PT ;  /* 0x00009f0038007a0c */ /* 0x000fda0003f06270 */
[----:B------:R-:W-:Y:S05]  /*e620*/  @P0 BRA `(.L_x_360) ;  /* 0x0000070000000947 */ /* 0x000fea0003800000 */
[----:B-1----:R-:W-:Y:S01]  /*e630*/  SHF.R.S32.HI R13, RZ, 0x1f, R56 ;  /* 0x0000001fff0d7819 */ /* 0x002fe20000011438 */
[----:B------:R-:W-:Y:S01]  /*e640*/  IMAD.MOV.U32 R11, RZ, RZ, c[0x0][0x27c] ;  /* 0x00009f00ff0b7624 */ /* 0x000fe200078e00ff */
[----:B------:R-:W-:Y:S01]  /*e650*/  SHF.R.S32.HI R8, RZ, 0x1f, R73 ;  /* 0x0000001fff087819 */ /* 0x000fe20000011449 */
[----:B------:R-:W-:Y:S01]  /*e660*/  IMAD.SHL.U32 R12, R73, 0x40, RZ ;  /* 0x00000040490c7824 */ /* 0x000fe200078e00ff */
[----:B------:R-:W-:Y:S01]  /*e670*/  LEA.HI R9, R13, R56, RZ, 0x3 ;  /* 0x000000380d097211 */ /* 0x000fe200078f18ff */
[--C-:B------:R-:W-:Y:S01]  /*e680*/  HADD2.F32 R37, -RZ, R55.reuse.H0_H0 ;  /* 0x20000037ff257230 */ /* 0x100fe20000004100 */
[----:B------:R-:W-:Y:S01]  /*e690*/  LEA.HI R8, R8, R73, RZ, 0x3 ;  /* 0x0000004908087211 */ /* 0x000fe200078f18ff */
[--C-:B------:R-:W-:Y:S01]  /*e6a0*/  HADD2.F32 R38, -RZ, R52.reuse.H0_H0 ;  /* 0x20000034ff267230 */ /* 0x100fe20000004100 */
[----:B------:R-:W-:Y:S01]  /*e6b0*/  SHF.R.S32.HI R10, RZ, 0x3, R9 ;  /* 0x00000003ff0a7819 */ /* 0x000fe20000011409 */
[----:B------:R-:W-:Y:S01]  /*e6c0*/  HADD2.F32 R52, -RZ, R52.H1_H1 ;  /* 0x30000034ff347230 */ /* 0x000fe20000004100 */
[----:B------:R-:W-:Y:S01]  /*e6d0*/  LOP3.LUT R12, R12, 0x1c0, RZ, 0xc0, !PT ;  /* 0x000001c00c0c7812 */ /* 0x000fe200078ec0ff */
[----:B------:R-:W-:Y:S01]  /*e6e0*/  IMAD.SHL.U32 R8, R8, 0x40, RZ ;  /* 0x0000004008087824 */ /* 0x000fe200078e00ff */
[----:B------:R-:W-:Y:S01]  /*e6f0*/  LEA.HI R11, R11, R10, RZ, 0x1d ;  /* 0x0000000a0b0b7211 */ /* 0x000fe200078fe8ff */
[--C-:B------:R-:W-:Y:S01]  /*e700*/  HADD2.F32 R42, -RZ, R54.reuse.H0_H0 ;  /* 0x20000036ff2a7230 */ /* 0x100fe20000004100 */
[----:B------:R-:W-:Y:S01]  /*e710*/  LEA.HI R13, R13, R56, RZ, 0x6 ;  /* 0x000000380d0d7211 */ /* 0x000fe200078f30ff */
[----:B------:R-:W-:Y:S01]  /*e720*/  HADD2.F32 R54, -RZ, R54.H1_H1 ;  /* 0x30000036ff367230 */ /* 0x000fe20000004100 */
[----:B------:R-:W-:Y:S01]  /*e730*/  SHF.R.S32.HI R10, RZ, 0x1f, R11 ;  /* 0x0000001fff0a7819 */ /* 0x000fe2000001140b */
[----:B------:R-:W-:Y:S01]  /*e740*/  IMAD.SHL.U32 R15, R11, 0x8, RZ ;  /* 0x000000080b0f7824 */ /* 0x000fe200078e00ff */
[----:B------:R-:W-:Y:S01]  /*e750*/  LOP3.LUT R14, R12, 0x38, R9, 0xf8, !PT ;  /* 0x000000380c0e7812 */ /* 0x000fe200078ef809 */
[----:B------:R-:W-:Y:S01]  /*e760*/  HADD2.F32 R55, -RZ, R55.H1_H1 ;  /* 0x30000037ff377230 */ /* 0x000fe20000004100 */
[----:B------:R-:W-:-:S02]  /*e770*/  SHF.L.U32 R13, R13, 0x7, RZ ;  /* 0x000000070d0d7819 */ /* 0x000fc400000006ff */
[----:B------:R-:W-:Y:S02]  /*e780*/  SHF.R.U32.HI R9, RZ, 0x3, R12 ;  /* 0x00000003ff097819 */ /* 0x000fe4000001160c */
[----:B------:R-:W-:Y:S02]  /*e790*/  LEA.HI R10, R10, R11, RZ, 0x3 ;  /* 0x0000000b0a0a7211 */ /* 0x000fe400078f18ff */
[----:B------:R-:W-:Y:S02]  /*e7a0*/  LOP3.LUT R13, R13, 0x7fffe000, RZ, 0xc0, !PT ;  /* 0x7fffe0000d0d7812 */ /* 0x000fe400078ec0ff */
[----:B------:R-:W-:Y:S02]  /*e7b0*/  LOP3.LUT R8, R8, 0xfffffe00, RZ, 0xc0, !PT ;  /* 0xfffffe0008087812 */ /* 0x000fe400078ec0ff */
[----:B------:R-:W-:Y:S02]  /*e7c0*/  LOP3.LUT R14, R14, R9, RZ, 0x3c, !PT ;  /* 0x000000090e0e7212 */ /* 0x000fe400078e3cff */
[----:B------:R-:W-:-:S02]  /*e7d0*/  LOP3.LUT R12, R12, 0x38, R15, 0xf8, !PT ;  /* 0x000000380c0c7812 */ /* 0x000fc400078ef80f */
[----:B------:R-:W-:Y:S02]  /*e7e0*/  SHF.L.U32 R11, R10, 0xa, RZ ;  /* 0x0000000a0a0b7819 */ /* 0x000fe400000006ff */
[--C-:B------:R-:W-:Y:S02]  /*e7f0*/  IADD3 R13, R14, R13, R8.reuse ;  /* 0x0000000d0e0d7210 */ /* 0x100fe40007ffe008 */
[----:B------:R-:W-:Y:S02]  /*e800*/  LOP3.LUT R10, R12, R9, RZ, 0x3c, !PT ;  /* 0x000000090c0a7212 */ /* 0x000fe400078e3cff */
[----:B------:R-:W-:Y:S01]  /*e810*/  LOP3.LUT R9, R11, 0x7fffe000, RZ, 0xc0, !PT ;  /* 0x7fffe0000b097812 */ /* 0x000fe200078ec0ff */
[----:B------:R-:W-:Y:S01]  /*e820*/  IMAD.SHL.U32 R17, R13, 0x2, RZ ;  /* 0x000000020d117824 */ /* 0x000fe200078e00ff */
[----:B------:R-:W-:Y:S02]  /*e830*/  SHF.R.U64 R19, R22, 0x10, R23 ;  /* 0x0000001016137819 */ /* 0x000fe40000001217 */
[----:B------:R-:W-:-:S02]  /*e840*/  IADD3 R9, R10, R9, R8 ;  /* 0x000000090a097210 */ /* 0x000fc40007ffe008 */
[----:B------:R-:W1:Y:S01]  /*e850*/  LDS.128 R12, [R17+0xc100] ;  /* 0x00c10000110c7984 */ /* 0x000e620000000c00 */
[--C-:B------:R-:W-:Y:S02]  /*e860*/  SHF.R.U64 R22, R28, 0x10, R29.reuse ;  /* 0x000000101c167819 */ /* 0x100fe4000000121d */
[----:B------:R-:W-:Y:S02]  /*e870*/  SHF.L.U32 R16, R9, 0x1, RZ ;  /* 0x0000000109107819 */ /* 0x000fe400000006ff */
[----:B------:R-:W-:Y:S01]  /*e880*/  SHF.R.U32.HI R28, RZ, 0x10, R29 ;  /* 0x00000010ff1c7819 */ /* 0x000fe2000001161d */
[--C-:B------:R-:W-:Y:S01]  /*e890*/  HADD2.F32 R29, -RZ, R53.reuse.H0_H0 ;  /* 0x20000035ff1d7230 */ /* 0x100fe20000004100 */
[----:B------:R-:W-:Y:S01]  /*e8a0*/  SHF.R.U32.HI R23, RZ, 0x10, R23 ;  /* 0x00000010ff177819 */ /* 0x000fe20000011617 */
[----:B------:R-:W2:Y:S01]  /*e8b0*/  LDS.128 R8, [R16+0xc100] ;  /* 0x00c1000010087984 */ /* 0x000ea20000000c00 */
[--C-:B------:R-:W-:Y:S01]  /*e8c0*/  SHF.R.U64 R18, R30, 0x10, R31.reuse ;  /* 0x000000101e127819 */ /* 0x100fe2000000121f */
[----:B------:R-:W-:Y:S01]  /*e8d0*/  HADD2.F32 R53, -RZ, R53.H1_H1 ;  /* 0x30000035ff357230 */ /* 0x000fe20000004100 */
[----:B------:R-:W-:Y:S01]  /*e8e0*/  SHF.R.U32.HI R30, RZ, 0x10, R31 ;  /* 0x00000010ff1e7819 */ /* 0x000fe2000001161f */
[----:B------:R-:W-:Y:S01]  /*e8f0*/  HADD2.F32 R36, -RZ, R23.H0_H0 ;  /* 0x20000017ff247230 */ /* 0x000fe20000004100 */
[--C-:B------:R-:W-:Y:S01]  /*e900*/  SHF.R.U64 R20, R20, 0x10, R21.reuse ;  /* 0x0000001014147819 */ /* 0x100fe20000001215 */
[----:B------:R-:W-:Y:S01]  /*e910*/  HADD2.F32 R23, -RZ, R19.H0_H0 ;  /* 0x20000013ff177230 */ /* 0x000fe20000004100 */
[----:B------:R-:W-:Y:S01]  /*e920*/  SHF.R.U32.HI R21, RZ, 0x10, R21 ;  /* 0x00000010ff157819 */ /* 0x000fe20000011615 */
[----:B------:R-:W-:-:S02]  /*e930*/  HADD2.F32 R50, -RZ, R28.H0_H0 ;  /* 0x2000001cff327230 */ /* 0x000fc40000004100 */
[----:B------:R-:W-:Y:S02]  /*e940*/  HADD2.F32 R20, -RZ, R20.H0_H0 ;  /* 0x20000014ff147230 */ /* 0x000fe40000004100 */
[----:B------:R-:W-:Y:S02]  /*e950*/  HADD2.F32 R48, -RZ, R21.H0_H0 ;  /* 0x20000015ff307230 */ /* 0x000fe40000004100 */
[----:B------:R-:W-:Y:S02]  /*e960*/  HADD2.F32 R22, -RZ, R22.H0_H0 ;  /* 0x20000016ff167230 */ /* 0x000fe40000004100 */
[--C-:B-1----:R-:W-:Y:S02]  /*e970*/  HADD2.F32 R24, -RZ, R15.reuse.H0_H0 ;  /* 0x2000000fff187230 */ /* 0x102fe40000004100 */
[----:B------:R-:W-:Y:S02]  /*e980*/  HADD2.F32 R15, -RZ, R15.H1_H1 ;  /* 0x3000000fff0f7230 */ /* 0x000fe40000004100 */
[--C-:B------:R-:W-:Y:S01]  /*e990*/  HADD2.F32 R26, -RZ, R12.reuse.H0_H0 ;  /* 0x2000000cff1a7230 */ /* 0x100fe20000004100 */
[----:B------:R-:W-:Y:S01]  /*e9a0*/  FMUL.FTZ R35, R24, R29 ;  /* 0x0000001d18237220 */ /* 0x000fe20000410000 */
[----:B------:R-:W-:-:S02]  /*e9b0*/  HADD2.F32 R27, -RZ, R12.H1_H1 ;  /* 0x3000000cff1b7230 */ /* 0x000fc40000004100 */
[--C-:B--2---:R-:W-:Y:S02]  /*e9c0*/  HADD2.F32 R32, -RZ, R11.reuse.H0_H0 ;  /* 0x2000000bff207230 */ /* 0x104fe40000004100 */
[----:B------:R-:W-:Y:S02]  /*e9d0*/  HADD2.F32 R11, -RZ, R11.H1_H1 ;  /* 0x3000000bff0b7230 */ /* 0x000fe40000004100 */
[----:B------:R-:W-:Y:S01]  /*e9e0*/  HADD2.F32 R33, -RZ, R8.H0_H0 ;  /* 0x20000008ff217230 */ /* 0x000fe20000004100 */
[C---:B------:R-:W-:Y:S01]  /*e9f0*/  FMUL.FTZ R29, R32.reuse, R29 ;  /* 0x0000001d201d7220 */ /* 0x040fe20000410000 */
[----:B------:R-:W-:Y:S01]  /*ea00*/  HADD2.F32 R12, -RZ, R14.H0_H0 ;  /* 0x2000000eff0c7230 */ /* 0x000fe20000004100 */
        /* <DEDUP_REMOVED lines=13> */
[----:B------:R-:W-:Y:S01]  /*eae0*/  HADD2.F32 R14, -RZ, R14.H1_H1 ;  /* 0x3000000eff0e7230 */ /* 0x000fe20000004100 */
[----:B------:R-:W-:Y:S01]  /*eaf0*/  FMUL.FTZ R11, R12, R53 ;  /* 0x000000350c0b7220 */ /* 0x000fe20000410000 */
[----:B------:R-:W-:Y:S01]  /*eb00*/  HADD2.F32 R9, -RZ, R9.H1_H1 ;  /* 0x30000009ff097230 */ /* 0x000fe20000004100 */
[-C--:B------:R-:W-:Y:S01]  /*eb10*/  FMUL.FTZ R40, R25, R38.reuse ;  /* 0x0000002619287220 */ /* 0x080fe20000410000 */
[----:B------:R-:W-:Y:S01]  /*eb20*/  HADD2.F32 R10, -RZ, R10.H1_H1 ;  /* 0x3000000aff0a7230 */ /* 0x000fe20000004100 */
[----:B------:R-:W-:Y:S01]  /*eb30*/  FFMA.FTZ R19, R8, R55, R11 ;  /* 0x0000003708137223 */ /* 0x000fe2000001000b */
[----:B------:R-:W-:Y:S01]  /*eb40*/  HADD2.F32 R11, -RZ, R18.H0_H0 ;  /* 0x20000012ff0b7230 */ /* 0x000fe20000004100 */
[----:B------:R-:W-:-:S02]  /*eb50*/  FMUL.FTZ R38, R31, R38 ;  /* 0x000000261f267220 */ /* 0x000fc40000410000 */
[----:B------:R-:W-:Y:S02]  /*eb60*/  FFMA.FTZ R40, R31, R42, R40 ;  /* 0x0000002a1f287223 */ /* 0x000fe40000010028 */
[----:B------:R-:W-:Y:S02]  /*eb70*/  FMUL.FTZ R28, R13, R48 ;  /* 0x000000300d1c7220 */ /* 0x000fe40000410000 */
[----:B------:R-:W-:Y:S02]  /*eb80*/  FMUL.FTZ R53, R8, R53 ;  /* 0x0000003508357220 */ /* 0x000fe40000410000 */
[----:B------:R-:W-:Y:S02]  /*eb90*/  FMUL.FTZ R31, R27, R20 ;  /* 0x000000141b1f7220 */ /* 0x000fe40000410000 */
[----:B------:R-:W-:Y:S02]  /*eba0*/  FMUL.FTZ R18, R14, R23 ;  /* 0x000000170e127220 */ /* 0x000fe40000410000 */
[----:B------:R-:W-:-:S02]  /*ebb0*/  FMUL.FTZ R48, R9, R48 ;  /* 0x0000003009307220 */ /* 0x000fc40000410000 */
[----:B------:R-:W-:Y:S02]  /*ebc0*/  FMUL.FTZ R20, R34, R20 ;  /* 0x0000001422147220 */ /* 0x000fe40000410000 */
[----:B------:R-:W-:Y:S02]  /*ebd0*/  FMUL.FTZ R23, R10, R23 ;  /* 0x000000170a177220 */ /* 0x000fe40000410000 */
[----:B------:R-:W-:Y:S02]  /*ebe0*/  FFMA.FTZ R53, R12, R55, -R53 ;  /* 0x000000370c357223 */ /* 0x000fe40000010835 */
[----:B------:R-:W-:Y:S02]  /*ebf0*/  FFMA.FTZ R29, R24, R37, -R29 ;  /* 0x00000025181d7223 */ /* 0x000fe4000001081d */
        /* <DEDUP_REMOVED lines=11> */
[----:B------:R-:W-:Y:S01]  /*ecb0*/  F2FP.PACK_AB R14, R14, R53 ;  /* 0x000000350e0e723e */ /* 0x000fe200000000ff */
[----:B------:R-:W-:Y:S01]  /*ecc0*/  FFMA.FTZ R10, R10, R11, R18 ;  /* 0x0000000b0a0a7223 */ /* 0x000fe20000010012 */
[----:B------:R-:W-:-:S02]  /*ecd0*/  F2FP.PACK_AB R11, R30, R35 ;  /* 0x000000231e0b723e */ /* 0x000fc400000000ff */
[----:B------:R-:W-:Y:S01]  /*ece0*/  F2FP.PACK_AB R9, R9, R40 ;  /* 0x000000280909723e */ /* 0x000fe200000000ff */
[----:B------:R1:W-:Y:S01]  /*ecf0*/  STS.128 [R17+0xc100], R12 ;  /* 0x00c1000c11007388 */ /* 0x0003e20000000c00 */
[----:B------:R-:W-:Y:S02]  /*ed00*/  F2FP.PACK_AB R8, R8, R33 ;  /* 0x000000210808723e */ /* 0x000fe400000000ff */
[----:B------:R-:W-:-:S05]  /*ed10*/  F2FP.PACK_AB R10, R10, R19 ;  /* 0x000000130a0a723e */ /* 0x000fca00000000ff */
[----:B------:R1:W-:Y:S02]  /*ed20*/  STS.128 [R16+0xc100], R8 ;  /* 0x00c1000810007388 */ /* 0x0003e40000000c00 */
.L_x_360:
[----:B------:R-:W-:Y:S05]  /*ed30*/  BSYNC B2 ;  /* 0x0000000000027941 */ /* 0x000fea0003800000 */
.L_x_342:
[----:B-12---:R-:W-:Y:S01]  /*ed40*/  IMAD.SHL.U32 R8, R0, 0x40, RZ ;  /* 0x0000004000087824 */ /* 0x006fe200078e00ff */
[----:B------:R-:W-:-:S04]  /*ed50*/  DEPBAR.LE SB0, 0x0 ;  /* 0x000080000000791a */ /* 0x000fc80000000000 */
[----:B------:R-:W-:Y:S01]  /*ed60*/  IMAD.SHL.U32 R11, R45, 0x8, RZ ;  /* 0x000000082d0b7824 */ /* 0x000fe200078e00ff */
[----:B------:R-:W-:Y:S01]  /*ed70*/  LOP3.LUT R8, R8, 0x1c0, RZ, 0xc0, !PT ;  /* 0x000001c008087812 */ /* 0x000fe200078ec0ff */
[----:B------:R-:W-:Y:S01]  /*ed80*/  ULDC.64 UR4, c[0x0][0x208] ;  /* 0x0000820000047ab9 */ /* 0x000fe20000000a00 */
[----:B------:R-:W-:Y:S01]  /*ed90*/  IMAD R206, R89, 0x400, R4 ;  /* 0x0000040059ce7824 */ /* 0x000fe200078e0204 */
[----:B------:R-:W-:Y:S01]  /*eda0*/  UIMAD UR20, UR20, UR4, URZ ;  /* 0x00000004141472a4 */ /* 0x000fe2000f8e023f */
[----:B------:R-:W-:Y:S01]  /*edb0*/  LOP3.LUT R11, R8, 0x8, R11, 0xf8, !PT ;  /* 0x00000008080b7812 */ /* 0x000fe200078ef80b */
[----:B------:R-:W-:Y:S01]  /*edc0*/  UIMAD.WIDE.U32 UR26, UR19, UR4, URZ ;  /* 0x00000004131a72a5 */ /* 0x000fe2000f8e003f */
[----:B------:R-:W-:Y:S01]  /*edd0*/  SHF.R.U32.HI R8, RZ, 0x3, R8 ;  /* 0x00000003ff087819 */ /* 0x000fe20000011608 */
[----:B------:R-:W-:Y:S01]  /*ede0*/  UIMAD UR20, UR19, UR5, UR20 ;  /* 0x00000005131472a4 */ /* 0x000fe2000f8e0214 */
[----:B------:R-:W-:Y:S01]  /*edf0*/  IMAD.SHL.U32 R206, R206, 0x2, RZ ;  /* 0x00000002cece7824 */ /* 0x000fe200078e00ff */
[----:B------:R-:W-:Y:S01]  /*ee00*/  BAR.SYNC.DEFER_BLOCKING 0x0 ;  /* 0x0000000000007b1d */ /* 0x000fe20000010000 */
[----:B------:R-:W-:Y:S01]  /*ee10*/  LOP3.LUT R8, R11, R8, RZ, 0x3c, !PT ;  /* 0x000000080b087212 */ /* 0x000fe200078e3cff */
[----:B------:R-:W-:Y:S01]  /*ee20*/  UIADD3 UR20, UR27, UR20, URZ ;  /* 0x000000141b147290 */ /* 0x000fe2000fffe03f */
[----:B------:R-:W-:Y:S01]  /*ee30*/  SEL R10, RZ, 0x2, P2 ;  /* 0x00000002ff0a7807 */ /* 0x000fe20001000000 */
[----:B------:R-:W-:Y:S01]  /*ee40*/  IMAD R202, R2, 0x2, R206 ;  /* 0x0000000202ca7824 */ /* 0x000fe200078e02ce */
[----:B------:R-:W-:Y:S01]  /*ee50*/  SEL R9, RZ, 0x4, P1 ;  /* 0x00000004ff097807 */ /* 0x000fe20000800000 */
[----:B------:R-:W-:Y:S01]  /*ee60*/  IMAD R205, R47, 0x200, R8 ;  /* 0x000002002fcd7824 */ /* 0x000fe200078e0208 */
[----:B------:R-:W-:Y:S01]  /*ee70*/  LOP3.LUT P4, RZ, R0, 0x2, RZ, 0xc0, !PT ;  /* 0x0000000200ff7812 */ /* 0x000fe2000788c0ff */
[----:B------:R-:W-:Y:S01]  /*ee80*/  IMAD.U32 R8, RZ, RZ, UR26 ;  /* 0x0000001aff087e24 */ /* 0x000fe2000f8e00ff */
[----:B------:R-:W-:Y:S01]  /*ee90*/  IADD3 R16, -R45, UR12, -R6 ;  /* 0x0000000c2d107c10 */ /* 0x000fe2000fffe906 */
[----:B------:R-:W-:Y:S01]  /*eea0*/  IMAD.SHL.U32 R205, R205, 0x2, RZ ;  /* 0x00000002cdcd7824 */ /* 0x000fe200078e00ff */
[----:B------:R-:W-:Y:S01]  /*eeb0*/  IADD3 R46, R9, R10, R46 ;  /* 0x0000000a092e7210 */ /* 0x000fe20007ffe02e */
[----:B------:R-:W-:Y:S01]  /*eec0*/  IMAD.U32 R9, RZ, RZ, UR27 ;  /* 0x0000001bff097e24 */ /* 0x000fe2000f8e00ff */
[----:B------:R-:W-:Y:S01]  /*eed0*/  LEA R9, P0, R8, R208, 0x6 ;  /* 0x000000d008097211 */ /* 0x000fe200078030ff */
[----:B------:R-:W-:Y:S01]  /*eee0*/  IMAD.U32 R11, RZ, RZ, UR20 ;  /* 0x00000014ff0b7e24 */ /* 0x000fe2000f8e00ff */
[----:B------:R-:W-:Y:S01]  /*eef0*/  ISETP.LT.OR P6, PT, R16, 0x1, P3 ;  /* 0x000000011000780c */ /* 0x000fe20001fc1670 */
[----:B------:R-:W-:Y:S01]  /*ef00*/  IMAD.SHL.U32 R207, R44, 0x2, RZ ;  /* 0x000000022ccf7824 */ /* 0x000fe200078e00ff */
[----:B------:R-:W-:Y:S01]  /*ef10*/  IADD3 R10, R205, 0x6100, RZ ;  /* 0x00006100cd0a7810 */ /* 0x000fe20007ffe0ff */
[----:B------:R-:W-:Y:S01]  /*ef20*/  USHF.L.U32 UR20, UR4, 0x6, URZ ;  /* 0x0000000604147899 */ /* 0x000fe2000800063f */
[----:B------:R-:W-:Y:S01]  /*ef30*/  LEA.HI.X R8, R8, R215, R11, 0x6, P0 ;  /* 0x000000d708087211 */ /* 0x000fe200000f340b */
[----:B------:R-:W-:Y:S01]  /*ef40*/  USHF.L.U64.HI UR11, UR4, UR11, UR5 ;  /* 0x0000000b040b7299 */ /* 0x000fe20008010205 */
[----:B------:R-:W-:Y:S01]  /*ef50*/  LEA R18, P0, R9, c[0x0][0x1f8], 0x1 ;  /* 0x00007e0009127a11 */ /* 0x000fe200078008ff */
[----:B------:R-:W-:Y:S01]  /*ef60*/  IMAD R201, R3, 0x2, R206 ;  /* 0x0000000203c97824 */ /* 0x000fe200078e02ce */
[----:B------:R-:W-:Y:S01]  /*ef70*/  LOP3.LUT P5, RZ, R46, 0x2, RZ, 0xc0, !PT ;  /* 0x000000022eff7812 */ /* 0x000fe200078ac0ff */
[----:B------:R-:W-:Y:S01]  /*ef80*/  LDSM.16.M88.4 R12, [R206+0xc100] ;  /* 0x00c10000ce0c783b */ /* 0x000fe20000000200 */
[----:B------:R-:W-:Y:S01]  /*ef90*/  IADD3 R204, R205, 0x6120, RZ ;  /* 0x00006120cdcc7810 */ /* 0x000fe20007ffe0ff */
[----:B------:R-:W-:Y:S01]  /*efa0*/  IMAD R199, R3, 0x2, R202 ;  /* 0x0000000203c77824 */ /* 0x000fe200078e02ca */
[----:B------:R-:W-:Y:S01]  /*efb0*/  @P4 IADD3 R204, R10, -0x20, RZ ;  /* 0xffffffe00acc4810 */ /* 0x000fe20007ffe0ff */
[----:B------:R-:W1:Y:S01]  /*efc0*/  LDSM.16.M88.4 R40, [R205+0x6100] ;  /* 0x00610000cd28783b */ /* 0x000e620000000200 */
[----:B------:R-:W-:Y:S01]  /*efd0*/  LEA.HI.X R19, R9, c[0x0][0x1fc], R8, 0x1, P0 ;  /* 0x00007f0009137a11 */ /* 0x000fe200000f0c08 */
[----:B------:R-:W-:Y:S01]  /*efe0*/  UISETP.GT.AND UP0, UPT, UR19, UR8, UPT ;  /* 0x000000081300728c */ /* 0x000fe2000bf04270 */
[----:B------:R-:W-:Y:S01]  /*eff0*/  ISETP.LT.OR P0, PT, R16, 0x1, !P5 ;  /* 0x000000011000780c */ /* 0x000fe20006f01670 */
[----:B------:R-:W2:Y:S01]  /*f000*/  LDSM.16.M88.4 R32, [R205+0x6900] ;  /* 0x00690000cd20783b */ /* 0x000ea20000000200 */
[----:B------:R-:W-:Y:S01]  /*f010*/  LOP3.LUT P4, RZ, R46, 0x4, RZ, 0xc0, !PT ;  /* 0x000000042eff7812 */ /* 0x000fe2000788c0ff */
[----:B------:R-:W-:Y:S01]  /*f020*/  UIADD3 UR17, UR12, 0x1, -UR17 ;  /* 0x000000010c117890 */ /* 0x000fe2000fffe811 */
[----:B------:R-:W-:Y:S01]  /*f030*/  ISETP.LT.OR P5, PT, R16, 0x21, !P5 ;  /* 0x000000211000780c */ /* 0x000fe20006fa1670 */
[----:B------:R-:W-:Y:S01]  /*f040*/  LDSM.16.M88.4 R48, [R202+0xc100] ;  /* 0x00c10000ca30783b */ /* 0x000fe20000000200 */
[----:B------:R-:W-:-:S02]  /*f050*/  IADD3 R195, R204, 0x800, RZ ;  /* 0x00000800ccc37810 */ /* 0x000fc40007ffe0ff */
[C---:B------:R-:W-:Y:S01]  /*f060*/  IADD3 R194, R204.reuse, 0x1000, RZ ;  /* 0x00001000ccc27810 */ /* 0x040fe20007ffe0ff */
[----:B------:R-:W3:Y:S01]  /*f070*/  LDSM.16.M88.4 R24, [R205+0x7100] ;  /* 0x00710000cd18783b */ /* 0x000ee20000000200 */
[----:B------:R-:W-:Y:S01]  /*f080*/  @UP0 UIADD3 UR5, UR9, -0x2, URZ ;  /* 0xfffffffe09050890 */ /* 0x000fe2000fffe03f */
[C---:B------:R-:W-:Y:S02]  /*f090*/  IADD3 R193, R204.reuse, 0x1800, RZ ;  /* 0x00001800ccc17810 */ /* 0x040fe40007ffe0ff */
[----:B------:R-:W4:Y:S01]  /*f0a0*/  LDSM.16.M88.4 R20, [R205+0x7900] ;  /* 0x00790000cd14783b */ /* 0x000f220000000200 */
[----:B------:R-:W-:Y:S01]  /*f0b0*/  @UP0 USHF.R.S32.HI UR4, URZ, 0x1f, UR5 ;  /* 0x0000001f3f040899 */ /* 0x000fe20008011405 */
[C---:B------:R-:W-:Y:S02]  /*f0c0*/  IADD3 R191, R204.reuse, 0x2000, RZ ;  /* 0x00002000ccbf7810 */ /* 0x040fe40007ffe0ff */
[----:B------:R-:W5:Y:S01]  /*f0d0*/  LDSM.16.M88.4 R8, [R204] ;  /* 0x00000000cc08783b */ /* 0x000f620000000200 */
[----:B------:R-:W-:-:S02]  /*f0e0*/  IADD3 R190, R204, 0x2800, RZ ;  /* 0x00002800ccbe7810 */ /* 0x000fc40007ffe0ff */
[C---:B------:R-:W-:Y:S01]  /*f0f0*/  IADD3 R189, R204.reuse, 0x3000, RZ ;  /* 0x00003000ccbd7810 */ /* 0x040fe20007ffe0ff */
[----:B------:R-:W3:Y:S01]  /*f100*/  LDSM.16.M88.4 R84, [R204+0x800] ;  /* 0x00080000cc54783b */ /* 0x000ee20000000200 */
[C---:B------:R-:W-:Y:S02]  /*f110*/  IADD3 R188, R204.reuse, 0x3800, RZ ;  /* 0x00003800ccbc7810 */ /* 0x040fe40007ffe0ff */
[C---:B------:R-:W-:Y:S01]  /*f120*/  IADD3 R187, R204.reuse, 0x4000, RZ ;  /* 0x00004000ccbb7810 */ /* 0x040fe20007ffe0ff */
[----:B------:R-:W3:Y:S01]  /*f130*/  LDSM.16.M88.4 R56, [R204+0x1000] ;  /* 0x00100000cc38783b */ /* 0x000ee20000000200 */
[C---:B------:R-:W-:Y:S02]  /*f140*/  IADD3 R186, R204.reuse, 0x4800, RZ ;  /* 0x00004800ccba7810 */ /* 0x040fe40007ffe0ff */
[C---:B------:R-:W-:Y:S01]  /*f150*/  IADD3 R185, R204.reuse, 0x5000, RZ ;  /* 0x00005000ccb97810 */ /* 0x040fe20007ffe0ff */
[----:B------:R-:W3:Y:S01]  /*f160*/  LDSM.16.M88.4 R52, [R204+0x1800] ;  /* 0x00180000cc34783b */ /* 0x000ee20000000200 */
[----:B------:R-:W-:-:S03]  /*f170*/  IADD3 R184, R204, 0x5800, RZ ;  /* 0x00005800ccb87810 */ /* 0x000fc60007ffe0ff */
[----:B------:R-:W-:Y:S01]  /*f180*/  @!PT LDS RZ, [RZ] ;  /* 0x00000000fffff984 */ /* 0x000fe20000000800 */
[----:B------:R-:W-:Y:S01]  /*f190*/  @!PT LDS RZ, [RZ] ;  /* 0x00000000fffff984 */ /* 0x000fe20000000800 */
[----:B------:R-:W-:Y:S01]  /*f1a0*/  @!PT LDS RZ, [RZ] ;  /* 0x00000000fffff984 */ /* 0x000fe20000000800 */
[----:B------:R3:W-:Y:S01]  /*f1b0*/  LDGSTS.E.BYPASS.LTC128B.128 [R207+0x100], [R18.64], !P6 ;  /* 0x0010000012cf7fae */ /* 0x0007e2000f101d5c */
[C---:B------:R-:W-:Y:S02]  /*f1c0*/  ISETP.LT.OR P6, PT, R16.reuse, 0x1, !P4 ;  /* 0x000000011000780c */ /* 0x040fe400067c1670 */
[----:B------:R-:W-:Y:S01]  /*f1d0*/  ISETP.LT.OR P4, PT, R16, 0x21, !P4 ;  /* 0x000000211000780c */ /* 0x000fe20006781670 */
[----:B------:R3:W-:Y:S01]  /*f1e0*/  LDGSTS.E.BYPASS.LTC128B.128 [R207+0x2100], [R18.64+0x80], !P0 ;  /* 0x0210008012cf7fae */ /* 0x0007e2000c101d5c */
[----:B------:R-:W-:Y:S01]  /*f1f0*/  IADD3 R60, P0, R18, UR20, RZ ;  /* 0x00000014123c7c10 */ /* 0x000fe2000ff1e0ff */
[----:B-1----:R-:W-:Y:S03]  /*f200*/  HMMA.16816.F32 R44, R12, R40, RZ ;  /* 0x000000280c2c723c */ /* 0x002fe600000018ff */
[----:B------:R-:W-:Y:S02]  /*f210*/  IADD3.X R61, R19, UR11, RZ, P0, !PT ;  /* 0x0000000b133d7c10 */ /* 0x000fe400087fe4ff */
[----:B------:R-:W-:-:S03]  /*f220*/  ISETP.LT.OR P0, PT, R16, 0x21, P3 ;  /* 0x000000211000780c */ /* 0x000fc60001f01670 */
[----:B------:R1:W-:Y:S01]  /*f230*/  LDGSTS.E.BYPASS.LTC128B.128 [R207+0x4100], [R18.64+0x100], !P6 ;  /* 0x0410010012cf7fae */ /* 0x0003e2000f101d5c */
[----:B------:R-:W-:Y:S01]  /*f240*/  LOP3.LUT P6, RZ, R0, 0x4, RZ, 0xc0, !PT ;  /* 0x0000000400ff7812 */ /* 0x000fe200078cc0ff */
[----:B------:R-:W-:Y:S01]  /*f250*/  IMAD.MOV.U32 R0, RZ, RZ, 0x40 ;  /* 0x00000040ff007424 */ /* 0x000fe200078e00ff */
[----:B------:R-:W-:Y:S04]  /*f260*/  HMMA.16816.F32 R40, R12, R42, RZ ;  /* 0x0000002a0c28723c */ /* 0x000fe800000018ff */
[----:B------:R-:W-:-:S03]  /*f270*/  SEL R0, R0, 0xffffffc0, !P6 ;  /* 0xffffffc000007807 */ /* 0x000fc60007000000 */
[----:B------:R4:W-:Y:S01]  /*f280*/  LDGSTS.E.BYPASS.LTC128B.128 [R207+0x1100], [R60.64], !P0 ;  /* 0x011000003ccf7fae */ /* 0x0009e2000c101d5c */
[C---:B--2---:R-:W-:Y:S01]  /*f290*/  HMMA.16816.F32 R36, R12.reuse, R32, RZ ;  /* 0x000000200c24723c */ /* 0x044fe200000018ff */
[----:B------:R-:W-:Y:S02]  /*f2a0*/  IMAD.IADD R200, R205, 0x1, R0 ;  /* 0x00000001cdc87824 */ /* 0x000fe400078e0200 */
[----:B------:R2:W-:Y:S01]  /*f2b0*/  LDGSTS.E.BYPASS.LTC128B.128 [R207+0x3100], [R60.64+0x80], !P5 ;  /* 0x031000803ccf7fae */ /* 0x0005e2000e901d5c */
[----:B------:R-:W-:Y:S01]  /*f2c0*/  IMAD.IADD R192, R0, 0x1, R204 ;  /* 0x0000000100c07824 */ /* 0x000fe200078e02cc */
[----:B------:R-:W-:Y:S02]  /*f2d0*/  PLOP3.LUT P5, PT, PT, PT, UP0, 0x80, 0x0 ;  /* 0x000000000000781c */ /* 0x000fe40003faf008 */
[----:B------:R2:W-:Y:S01]  /*f2e0*/  LDGSTS.E.BYPASS.LTC128B.128 [R207+0x5100], [R60.64+0x100], !P4 ;  /* 0x051001003ccf7fae */ /* 0x0005e2000e101d5c */
[----:B------:R-:W-:Y:S01]  /*f2f0*/  HMMA.16816.F32 R32, R12, R34, RZ ;  /* 0x000000220c20723c */ /* 0x000fe200000018ff */
[----:B------:R-:W-:-:S02]  /*f300*/  PLOP3.LUT P4, PT, PT, PT, UP3, 0x80, 0x0 ;  /* 0x000000000000781c */ /* 0x000fc40003f8f038 */
[----:B------:R-:W-:Y:S04]  /*f310*/  LDSM.16.M88.4 R68, [R201+0xc100] ;  /* 0x00c10000c944783b */ /* 0x000fe80000000200 */
[----:B------:R-:W-:Y:S01]  /*f320*/  LDSM.16.M88.4 R80, [R200+0x6900] ;  /* 0x00690000c850783b */ /* 0x000fe20000000200 */
[C---:B---3--:R-:W-:Y:S03]  /*f330*/  HMMA.16816.F32 R28, R12.reuse, R24, RZ ;  /* 0x000000180c1c723c */ /* 0x048fe600000018ff */
[----:B-1----:R-:W1:Y:S04]  /*f340*/  LDSM.16.M88.4 R16, [R200+0x6100] ;  /* 0x00610000c810783b */ /* 0x002e680000000200 */
[----:B------:R-:W3:Y:S01]  /*f350*/  LDSM.16.M88.4 R64, [R200+0x7100] ;  /* 0x00710000c840783b */ /* 0x000ee20000000200 */
[C---:B------:R-:W-:Y:S03]  /*f360*/  HMMA.16816.F32 R24, R12.reuse, R26, RZ ;  /* 0x0000001a0c18723c */ /* 0x040fe600000018ff */
[----:B------:R-:W0:Y:S05]  /*f370*/  LDGDEPBAR ;  /* 0x00000000000079af */ /* 0x000e2a0000000000 */
[C---:B----4-:R-:W-:Y:S01]  /*f380*/  HMMA.16816.F32 R72, R12.reuse, R20, RZ ;  /* 0x000000140c48723c */ /* 0x050fe200000018ff */
[----:B--2---:R-:W2:Y:S07]  /*f390*/  LDSM.16.M88.4 R60, [R200+0x7900] ;  /* 0x00790000c83c783b */ /* 0x004eae0000000200 */
[----:B------:R-:W-:Y:S01]  /*f3a0*/  HMMA.16816.F32 R12, R12, R22, RZ ;  /* 0x000000160c0c723c */ /* 0x000fe200000018ff */
[----:B------:R-:W-:Y:S07]  /*f3b0*/  LDSM.16.M88.4 R20, [R199+0xc100] ;  /* 0x00c10000c714783b */ /* 0x000fee0000000200 */
[C---:B-----5:R-:W-:Y:S08]  /*f3c0*/  HMMA.16816.F32 R44, R48.reuse, R8, R44 ;  /* 0x00000008302c723c */ /* 0x060ff0000000182c */
[C---:B------:R-:W-:Y:S01]  /*f3d0*/  HMMA.16816.F32 R40, R48.reuse, R10, R40 ;  /* 0x0000000a3028723c */ /* 0x040fe20000001828 */
[----:B------:R-:W4:Y:S07]  /*f3e0*/  LDSM.16.M88.4 R8, [R192] ;  /* 0x00000000c008783b */ /* 0x000f2e0000000200 */
[C---:B------:R-:W-:Y:S08]  /*f3f0*/  HMMA.16816.F32 R36, R48.reuse, R84, R36 ;  /* 0x000000543024723c */ /* 0x040ff00000001824 */
[C---:B------:R-:W-:Y:S01]  /*f400*/  HMMA.16816.F32 R32, R48.reuse, R86, R32 ;  /* 0x000000563020723c */ /* 0x040fe20000001820 */
[----:B------:R-:W-:Y:S07]  /*f410*/  LDSM.16.M88.4 R84, [R206+0x10100] ;  /* 0x01010000ce54783b */ /* 0x000fee0000000200 */
[C---:B------:R-:W-:Y:S08]  /*f420*/  HMMA.16816.F32 R28, R48.reuse, R56, R28 ;  /* 0x00000038301c723c */ /* 0x040ff0000000181c */
[C---:B------:R-:W-:Y:S01]  /*f430*/  HMMA.16816.F32 R24, R48.reuse, R58, R24 ;  /* 0x0000003a3018723c */ /* 0x040fe20000001818 */
[----:B------:R-:W5:Y:S07]  /*f440*/  LDSM.16.M88.4 R56, [R192+0x800] ;  /* 0x00080000c038783b */ /* 0x000f6e0000000200 */
[C---:B------:R-:W-:Y:S08]  /*f450*/  HMMA.16816.F32 R72, R48.reuse, R52, R72 ;  /* 0x000000343048723c */ /* 0x040ff00000001848 */
[----:B------:R-:W-:Y:S01]  /*f460*/  HMMA.16816.F32 R12, R48, R54, R12 ;  /* 0x00000036300c723c */ /* 0x000fe2000000180c */
[----:B------:R-:W2:Y:S04]  /*f470*/  LDSM.16.M88.4 R52, [R192+0x1000] ;  /* 0x00100000c034783b */ /* 0x000ea80000000200 */
[----:B------:R-:W2:Y:S03]  /*f480*/  LDSM.16.M88.4 R48, [R192+0x1800] ;  /* 0x00180000c030783b */ /* 0x000ea60000000200 */
[C---:B-1----:R-:W-:Y:S08]  /*f490*/  HMMA.16816.F32 R44, R68.reuse, R16, R44 ;  /* 0x00000010442c723c */ /* 0x042ff0000000182c */
[C---:B------:R-:W-:Y:S01]  /*f4a0*/  HMMA.16816.F32 R40, R68.reuse, R18, R40 ;  /* 0x000000124428723c */ /* 0x040fe20000001828 */
[----:B------:R-:W1:Y:S07]  /*f4b0*/  LDSM.16.M88.4 R16, [R205+0x8100] ;  /* 0x00810000cd10783b */ /* 0x000e6e0000000200 */
[C---:B------:R-:W-:Y:S08]  /*f4c0*/  HMMA.16816.F32 R36, R68.reuse, R80, R36 ;  /* 0x000000504424723c */ /* 0x040ff00000001824 */
[C---:B------:R-:W-:Y:S01]  /*f4d0*/  HMMA.16816.F32 R32, R68.reuse, R82, R32 ;  /* 0x000000524420723c */ /* 0x040fe20000001820 */
[----:B------:R-:W-:Y:S07]  /*f4e0*/  LDSM.16.M88.4 R80, [R205+0x9900] ;  /* 0x00990000cd50783b */ /* 0x000fee0000000200 */
[C---:B---3--:R-:W-:Y:S08]  /*f4f0*/  HMMA.16816.F32 R28, R68.reuse, R64, R28 ;  /* 0x00000040441c723c */ /* 0x048ff0000000181c */
[C---:B------:R-:W-:Y:S01]  /*f500*/  HMMA.16816.F32 R24, R68.reuse, R66, R24 ;  /* 0x000000424418723c */ /* 0x040fe20000001818 */
[----:B------:R-:W-:Y:S07]  /*f510*/  LDSM.16.M88.4 R64, [R202+0x10100] ;  /* 0x01010000ca40783b */ /* 0x000fee0000000200 */
[C---:B--2---:R-:W-:Y:S08]  /*f520*/  HMMA.16816.F32 R72, R68.reuse, R60, R72 ;  /* 0x0000003c4448723c */ /* 0x044ff00000001848 */
[----:B------:R-:W-:Y:S01]  /*f530*/  HMMA.16816.F32 R68, R68, R62, R12 ;  /* 0x0000003e4444723c */ /* 0x000fe2000000180c */
[----:B------:R-:W2:Y:S04]  /*f540*/  LDSM.16.M88.4 R12, [R205+0x8900] ;  /* 0x00890000cd0c783b */ /* 0x000ea80000000200 */
[----:B------:R-:W-:Y:S03]  /*f550*/  LDSM.16.M88.4 R60, [R204+0x2000] ;  /* 0x00200000cc3c783b */ /* 0x000fe60000000200 */
[C---:B----4-:R-:W-:Y:S08]  /*f560*/  HMMA.16816.F32 R44, R20.reuse, R8, R44 ;  /* 0x00000008142c723c */ /* 0x050ff0000000182c */
[C---:B------:R-:W-:Y:S01]  /*f570*/  HMMA.16816.F32 R40, R20.reuse, R10, R40 ;  /* 0x0000000a1428723c */ /* 0x040fe20000001828 */
[----:B------:R-:W3:Y:S07]  /*f580*/  LDSM.16.M88.4 R8, [R205+0x9100] ;  /* 0x00910000cd08783b */ /* 0x000eee0000000200 */
[C---:B-----5:R-:W-:Y:S08]  /*f590*/  HMMA.16816.F32 R36, R20.reuse, R56, R36 ;  /* 0x000000381424723c */ /* 0x060ff00000001824 */
[C---:B------:R-:W-:Y:S01]  /*f5a0*/  HMMA.16816.F32 R32, R20.reuse, R58, R32 ;  /* 0x0000003a1420723c */ /* 0x040fe20000001820 */
[----:B------:R-:W4:Y:S07]  /*f5b0*/  LDSM.16.M88.4 R56, [R204+0x2800] ;  /* 0x00280000cc38783b */ /* 0x000f2e0000000200 */
[C---:B------:R-:W-:Y:S08]  /*f5c0*/  HMMA.16816.F32 R28, R20.reuse, R52, R28 ;  /* 0x00000034141c723c */ /* 0x040ff0000000181c */
[C---:B------:R-:W-:Y:S01]  /*f5d0*/  HMMA.16816.F32 R24, R20.reuse, R54, R24 ;  /* 0x000000361418723c */ /* 0x040fe20000001818 */
[----:B------:R-:W5:Y:S07]  /*f5e0*/  LDSM.16.M88.4 R52, [R204+0x3000] ;  /* 0x00300000cc34783b */ /* 0x000f6e0000000200 */
[C---:B------:R-:W-:Y:S08]  /*f5f0*/  HMMA.16816.F32 R72, R20.reuse, R48, R72 ;  /* 0x000000301448723c */ /* 0x040ff00000001848 */
[----:B------:R-:W-:Y:S01]  /*f600*/  HMMA.16816.F32 R68, R20, R50, R68 ;  /* 0x000000321444723c */ /* 0x000fe20000001844 */
[----:B------:R-:W4:Y:S04]  /*f610*/  LDSM.16.M88.4 R48, [R204+0x3800] ;  /* 0x00380000cc30783b */ /* 0x000f280000000200 */
[----:B------:R-:W-:Y:S03]  /*f620*/  LDSM.16.M88.4 R20, [R201+0x10100] ;  /* 0x01010000c914783b */ /* 0x000fe60000000200 */
[C---:B-1----:R-:W-:Y:S08]  /*f630*/  HMMA.16816.F32 R44, R84.reuse, R16, R44 ;  /* 0x00000010542c723c */ /* 0x042ff0000000182c */
[C---:B------:R-:W-:Y:S01]  /*f640*/  HMMA.16816.F32 R40, R84.reuse, R18, R40 ;  /* 0x000000125428723c */ /* 0x040fe20000001828 */
[----:B------:R-:W1:Y:S07]  /*f650*/  LDSM.16.M88.4 R16, [R200+0x8100] ;  /* 0x00810000c810783b */ /* 0x000e6e0000000200 */
[C---:B--2---:R-:W-:Y:S08]  /*f660*/  HMMA.16816.F32 R36, R84.reuse, R12, R36 ;  /* 0x0000000c5424723c */ /* 0x044ff00000001824 */
[C---:B------:R-:W-:Y:S01]  /*f670*/  HMMA.16816.F32 R32, R84.reuse, R14, R32 ;  /* 0x0000000e5420723c */ /* 0x040fe20000001820 */
[----:B------:R-:W2:Y:S07]  /*f680*/  LDSM.16.M88.4 R12, [R200+0x8900] ;  /* 0x00890000c80c783b */ /* 0x000eae0000000200 */
[C---:B---3--:R-:W-:Y:S08]  /*f690*/  HMMA.16816.F32 R28, R84.reuse, R8, R28 ;  /* 0x00000008541c723c */ /* 0x048ff0000000181c */
[C---:B------:R-:W-:Y:S01]  /*f6a0*/  HMMA.16816.F32 R24, R84.reuse, R10, R24 ;  /* 0x0000000a5418723c */ /* 0x040fe20000001818 */
[----:B------:R-:W3:Y:S07]  /*f6b0*/  LDSM.16.M88.4 R8, [R200+0x9100] ;  /* 0x00910000c808783b */ /* 0x000eee0000000200 */
[----:B------:R-:W-:Y:S08]  /*f6c0*/  HMMA.16816.F32 R72, R84, R80, R72 ;  /* 0x000000505448723c */ /* 0x000ff00000001848 */
[C---:B------:R-:W-:Y:S08]  /*f6d0*/  HMMA.16816.F32 R44, R64.reuse, R60, R44 ;  /* 0x0000003c402c723c */ /* 0x040ff0000000182c */
[----:B------:R-:W-:Y:S01]  /*f6e0*/  HMMA.16816.F32 R40, R64, R62, R40 ;  /* 0x0000003e4028723c */ /* 0x000fe20000001828 */
[----:B------:R-:W-:Y:S07]  /*f6f0*/  LDSM.16.M88.4 R60, [R200+0x9900] ;  /* 0x00990000c83c783b */ /* 0x000fee0000000200 */
[----:B------:R-:W-:Y:S08]  /*f700*/  HMMA.16816.F32 R68, R84, R82, R68 ;  /* 0x000000525444723c */ /* 0x000ff00000001844 */
[C---:B----4-:R-:W-:Y:S08]  /*f710*/  HMMA.16816.F32 R36, R64.reuse, R56, R36 ;  /* 0x000000384024723c */ /* 0x050ff00000001824 */
[C---:B------:R-:W-:Y:S08]  /*f720*/  HMMA.16816.F32 R32, R64.reuse, R58, R32 ;  /* 0x0000003a4020723c */ /* 0x040ff00000001820 */
[C---:B-----5:R-:W-:Y:S08]  /*f730*/  HMMA.16816.F32 R28, R64.reuse, R52, R28 ;  /* 0x00000034401c723c */ /* 0x060ff0000000181c */
[C---:B------:R-:W-:Y:S01]  /*f740*/  HMMA.16816.F32 R56, R64.reuse, R54, R24 ;  /* 0x000000364038723c */ /* 0x040fe20000001818 */
[----:B------:R-:W-:Y:S04]  /*f750*/  LDSM.16.M88.4 R52, [R199+0x10100] ;  /* 0x01010000c734783b */ /* 0x000fe80000000200 */
[----:B------:R-:W4:Y:S03]  /*f760*/  LDSM.16.M88.4 R24, [R192+0x2000] ;  /* 0x00200000c018783b */ /* 0x000f260000000200 */
[----:B------:R-:W-:Y:S01]  /*f770*/  HMMA.16816.F32 R80, R64, R48, R72 ;  /* 0x000000304050723c */ /* 0x000fe20000001848 */
[----:B------:R-:W5:Y:S07]  /*f780*/  LDSM.16.M88.4 R72, [R192+0x2800] ;  /* 0x00280000c048783b */ /* 0x000f6e0000000200 */
[C---:B-1----:R-:W-:Y:S08]  /*f790*/  HMMA.16816.F32 R44, R20.reuse, R16, R44 ;  /* 0x00000010142c723c */ /* 0x042ff0000000182c */
[----:B------:R-:W-:Y:S01]  /*f7a0*/  HMMA.16816.F32 R40, R20, R18, R40 ;  /* 0x000000121428723c */ /* 0x000fe20000001828 */
[----:B------:R-:W-:Y:S07]  /*f7b0*/  LDSM.16.M88.4 R16, [R205+0xa100] ;  /* 0x00a10000cd10783b */ /* 0x000fee0000000200 */
[----:B------:R-:W-:Y:S01]  /*f7c0*/  HMMA.16816.F32 R68, R64, R50, R68 ;  /* 0x000000324044723c */ /* 0x000fe20000001844 */
[----:B------:R-:W-:Y:S07]  /*f7d0*/  LDSM.16.M88.4 R64, [R192+0x3800] ;  /* 0x00380000c040783b */ /* 0x000fee0000000200 */
[C---:B--2---:R-:W-:Y:S08]  /*f7e0*/  HMMA.16816.F32 R36, R20.reuse, R12, R36 ;  /* 0x0000000c1424723c */ /* 0x044ff00000001824 */
[C---:B---3--:R-:W-:Y:S01]  /*f7f0*/  HMMA.16816.F32 R48, R20.reuse, R8, R28 ;  /* 0x000000081430723c */ /* 0x048fe2000000181c */
[----:B------:R-:W1:Y:S07]  /*f800*/  LDSM.16.M88.4 R28, [R206+0x14100] ;  /* 0x01410000ce1c783b */ /* 0x000e6e0000000200 */
[----:B------:R-:W-:Y:S01]  /*f810*/  HMMA.16816.F32 R32, R20, R14, R32 ;  /* 0x0000000e1420723c */ /* 0x000fe20000001820 */
[----:B------:R-:W2:Y:S07]  /*f820*/  LDSM.16.M88.4 R12, [R192+0x3000] ;  /* 0x00300000c00c783b */ /* 0x000eae0000000200 */
[C---:B----4-:R-:W-:Y:S08]  /*f830*/  HMMA.16816.F32 R44, R52.reuse, R24, R44 ;  /* 0x00000018342c723c */ /* 0x050ff0000000182c */
[----:B------:R-:W-:Y:S01]  /*f840*/  HMMA.16816.F32 R40, R52, R26, R40 ;  /* 0x0000001a3428723c */ /* 0x000fe20000001828 */
[----:B------:R-:W-:Y:S07]  /*f850*/  LDSM.16.M88.4 R24, [R205+0xb100] ;  /* 0x00b10000cd18783b */ /* 0x000fee0000000200 */
[C---:B------:R-:W-:Y:S01]  /*f860*/  HMMA.16816.F32 R56, R20.reuse, R10, R56 ;  /* 0x0000000a1438723c */ /* 0x040fe20000001838 */
[----:B------:R-:W-:Y:S07]  /*f870*/  LDSM.16.M88.4 R8, [R205+0xa900] ;  /* 0x00a90000cd08783b */ /* 0x000fee0000000200 */
[C---:B------:R-:W-:Y:S08]  /*f880*/  HMMA.16816.F32 R80, R20.reuse, R60, R80 ;  /* 0x0000003c1450723c */ /* 0x040ff00000001850 */
[----:B------:R-:W-:Y:S01]  /*f890*/  HMMA.16816.F32 R68, R20, R62, R68 ;  /* 0x0000003e1444723c */ /* 0x000fe20000001844 */
[----:B------:R-:W-:Y:S04]  /*f8a0*/  LDSM.16.M88.4 R60, [R202+0x14100] ;  /* 0x01410000ca3c783b */ /* 0x000fe80000000200 */
[----:B------:R-:W-:Y:S03]  /*f8b0*/  LDSM.16.M88.4 R20, [R205+0xb900] ;  /* 0x00b90000cd14783b */ /* 0x000fe60000000200 */
[----:B-----5:R-:W-:Y:S01]  /*f8c0*/  HMMA.16816.F32 R84, R52, R72, R36 ;  /* 0x000000483454723c */ /* 0x020fe20000001824 */
[----:B------:R-:W3:Y:S07]  /*f8d0*/  LDSM.16.M88.4 R36, [R204+0x4000] ;  /* 0x00400000cc24783b */ /* 0x000eee0000000200 */
[C---:B-1----:R-:W-:Y:S08]  /*f8e0*/  HMMA.16816.F32 R44, R28.reuse, R16, R44 ;  /* 0x000000101c2c723c */ /* 0x042ff0000000182c */
[----:B------:R-:W-:Y:S01]  /*f8f0*/  HMMA.16816.F32 R40, R28, R18, R40 ;  /* 0x000000121c28723c */ /* 0x000fe20000001828 */
[----:B------:R-:W-:Y:S07]  /*f900*/  LDSM.16.M88.4 R16, [R201+0x14100] ;  /* 0x01410000c910783b */ /* 0x000fee0000000200 */
[C---:B------:R-:W-:Y:S08]  /*f910*/  HMMA.16816.F32 R32, R52.reuse, R74, R32 ;  /* 0x0000004a3420723c */ /* 0x040ff00000001820 */
[C---:B--2---:R-:W-:Y:S08]  /*f920*/  HMMA.16816.F32 R48, R52.reuse, R12, R48 ;  /* 0x0000000c3430723c */ /* 0x044ff00000001830 */
[C---:B------:R-:W-:Y:S01]  /*f930*/  HMMA.16816.F32 R56, R52.reuse, R14, R56 ;  /* 0x0000000e3438723c */ /* 0x040fe20000001838 */
[----:B------:R-:W1:Y:S07]  /*f940*/  LDSM.16.M88.4 R12, [R200+0xa100] ;  /* 0x00a10000c80c783b */ /* 0x000e6e0000000200 */
[C---:B------:R-:W-:Y:S08]  /*f950*/  HMMA.16816.F32 R80, R52.reuse, R64, R80 ;  /* 0x000000403450723c */ /* 0x040ff00000001850 */
[----:B------:R-:W-:Y:S01]  /*f960*/  HMMA.16816.F32 R68, R52, R66, R68 ;  /* 0x000000423444723c */ /* 0x000fe20000001844 */
[----:B------:R-:W2:Y:S04]  /*f970*/  LDSM.16.M88.4 R64, [R204+0x4800] ;  /* 0x00480000cc40783b */ /* 0x000ea80000000200 */
[----:B------:R-:W4:Y:S03]  /*f980*/  LDSM.16.M88.4 R52, [R204+0x5000] ;  /* 0x00500000cc34783b */ /* 0x000f260000000200 */
[C---:B---3--:R-:W-:Y:S08]  /*f990*/  HMMA.16816.F32 R44, R60.reuse, R36, R44 ;  /* 0x000000243c2c723c */ /* 0x048ff0000000182c */
[----:B------:R-:W-:Y:S01]  /*f9a0*/  HMMA.16816.F32 R40, R60, R38, R40 ;  /* 0x000000263c28723c */ /* 0x000fe20000001828 */
[----:B------:R-:W-:Y:S07]  /*f9b0*/  LDSM.16.M88.4 R36, [R200+0xb100] ;  /* 0x00b10000c824783b */ /* 0x000fee0000000200 */
[C---:B------:R-:W-:Y:S08]  /*f9c0*/  HMMA.16816.F32 R32, R28.reuse, R10, R32 ;  /* 0x0000000a1c20723c */ /* 0x040ff00000001820 */
[C---:B------:R-:W-:Y:S08]  /*f9d0*/  HMMA.16816.F32 R48, R28.reuse, R24, R48 ;  /* 0x000000181c30723c */ /* 0x040ff00000001830 */
[C---:B------:R-:W-:Y:S01]  /*f9e0*/  HMMA.16816.F32 R56, R28.reuse, R26, R56 ;  /* 0x0000001a1c38723c */ /* 0x040fe20000001838 */
[----:B------:R-:W-:Y:S07]  /*f9f0*/  LDSM.16.M88.4 R24, [R192+0x4000] ;  /* 0x00400000c018783b */ /* 0x000fee0000000200 */
[C---:B------:R-:W-:Y:S08]  /*fa00*/  HMMA.16816.F32 R80, R28.reuse, R20, R80 ;  /* 0x000000141c50723c */ /* 0x040ff00000001850 */
[C---:B------:R-:W-:Y:S01]  /*fa10*/  HMMA.16816.F32 R68, R28.reuse, R22, R68 ;  /* 0x000000161c44723c */ /* 0x040fe20000001844 */
[----:B------:R-:W3:Y:S07]  /*fa20*/  LDSM.16.M88.4 R20, [R199+0x14100] ;  /* 0x01410000c714783b */ /* 0x000eee0000000200 */
[----:B------:R-:W-:Y:S01]  /*fa30*/  HMMA.16816.F32 R84, R28, R8, R84 ;  /* 0x000000081c54723c */ /* 0x000fe20000001854 */
[----:B------:R-:W5:Y:S04]  /*fa40*/  LDSM.16.M88.4 R28, [R200+0xa900] ;  /* 0x00a90000c81c783b */ /* 0x000f680000000200 */
[----:B------:R-:W3:Y:S03]  /*fa50*/  LDSM.16.M88.4 R8, [R204+0x5800] ;  /* 0x00580000cc08783b */ /* 0x000ee60000000200 */
[C---:B-1----:R-:W-:Y:S08]  /*fa60*/  HMMA.16816.F32 R44, R16.reuse, R12, R44 ;  /* 0x0000000c102c723c */ /* 0x042ff0000000182c */
[----:B------:R-:W-:Y:S01]  /*fa70*/  HMMA.16816.F32 R40, R16, R14, R40 ;  /* 0x0000000e1028723c */ /* 0x000fe20000001828 */
[----:B------:R-:W-:Y:S07]  /*fa80*/  LDSM.16.M88.4 R12, [R192+0x5000] ;  /* 0x00500000c00c783b */ /* 0x000fee0000000200 */
[C---:B--2---:R-:W-:Y:S08]  /*fa90*/  HMMA.16816.F32 R32, R60.reuse, R66, R32 ;  /* 0x000000423c20723c */ /* 0x044ff00000001820 */
[C---:B----4-:R-:W-:Y:S08]  /*faa0*/  HMMA.16816.F32 R48, R60.reuse, R52, R48 ;  /* 0x000000343c30723c */ /* 0x050ff00000001830 */
[----:B------:R-:W-:Y:S01]  /*fab0*/  HMMA.16816.F32 R56, R60, R54, R56 ;  /* 0x000000363c38723c */ /* 0x000fe20000001838 */
[----:B------:R-:W1:Y:S07]  /*fac0*/  LDSM.16.M88.4 R52, [R192+0x4800] ;  /* 0x00480000c034783b */ /* 0x000e6e0000000200 */
[C---:B---3--:R-:W-:Y:S08]  /*fad0*/  HMMA.16816.F32 R44, R20.reuse, R24, R44 ;  /* 0x00000018142c723c */ /* 0x048ff0000000182c */
[----:B------:R-:W-:Y:S01]  /*fae0*/  HMMA.16816.F32 R40, R20, R26, R40 ;  /* 0x0000001a1428723c */ /* 0x000fe20000001828 */
[----:B------:R-:W2:Y:S07]  /*faf0*/  LDSM.16.M88.4 R24, [R200+0xb900] ;  /* 0x00b90000c818783b */ /* 0x000eae0000000200 */
[C---:B-----5:R-:W-:Y:S07]  /*fb00*/  HMMA.16816.F32 R32, R16.reuse, R30, R32 ;  /* 0x0000001e1020723c */ /* 0x060fee0000001820 */
[----:B------:R-:W-:Y:S01]  /*fb10*/  LOP3.LUT R31, R7, 0xffffffe0, RZ, 0xc0, !PT ;  /* 0xffffffe0071f7812 */ /* 0x000fe200078ec0ff */
[----:B------:R-:W-:Y:S01]  /*fb20*/  HMMA.16816.F32 R48, R16, R36, R48 ;  /* 0x000000241030723c */ /* 0x000fe20000001830 */
[----:B------:R-:W-:-:S03]  /*fb30*/  FMUL.FTZ R0, R44, c[0x0][0x320] ;  /* 0x0000c8002c007a20 */ /* 0x000fc60000410000 */
[----:B------:R-:W-:-:S03]  /*fb40*/  IMAD.IADD R31, R78, 0x1, -R31 ;  /* 0x000000014e1f7824 */ /* 0x000fc600078e0a1f */
[----:B------:R-:W-:Y:S01]  /*fb50*/  @P5 IMAD.WIDE.U32 R36, R5, UR5, R216 ;  /* 0x0000000505245c25 */ /* 0x000fe2000f8e00d8 */
[C---:B------:R-:W-:Y:S01]  /*fb60*/  HMMA.16816.F32 R80, R60.reuse, R8, R80 ;  /* 0x000000083c50723c */ /* 0x040fe20000001850 */
[----:B------:R-:W-:Y:S01]  /*fb70*/  @UP0 UIMAD UR5, UR14, UR5, URZ ;  /* 0x000000050e0502a4 */ /* 0x000fe2000f8e023f */
[----:B------:R-:W3:Y:S01]  /*fb80*/  MUFU.TANH R0, R0 ;  /* 0x0000000000007308 */ /* 0x000ee20000002400 */
[----:B------:R-:W-:Y:S02]  /*fb90*/  FMUL.FTZ R30, R41, c[0x0][0x320] ;  /* 0x0000c800291e7a20 */ /* 0x000fe40000410000 */
[----:B------:R-:W-:Y:S01]  /*fba0*/  @UP0 UIMAD UR4, UR4, UR13, UR5 ;  /* 0x0000000d040402a4 */ /* 0x000fe2000f8e0205 */
[----:B------:R-:W-:Y:S02]  /*fbb0*/  FMUL.FTZ R40, R40, c[0x0][0x320] ;  /* 0x0000c80028287a20 */ /* 0x000fe40000410000 */
[C---:B------:R-:W-:Y:S02]  /*fbc0*/  HMMA.16816.F32 R84, R60.reuse, R64, R84 ;  /* 0x000000403c54723c */ /* 0x040fe40000001854 */
[----:B------:R-:W4:Y:S06]  /*fbd0*/  MUFU.TANH R30, R30 ;  /* 0x0000001e001e7308 */ /* 0x000f2c0000002400 */
[----:B------:R-:W-:Y:S01]  /*fbe0*/  HMMA.16816.F32 R68, R60, R10, R68 ;  /* 0x0000000a3c44723c */ /* 0x000fe20000001844 */
[----:B------:R-:W5:Y:S01]  /*fbf0*/  LDSM.16.M88.4 R8, [R192+0x5800] ;  /* 0x00580000c008783b */ /* 0x000f620000000200 */
[----:B------:R-:W-:-:S04]  /*fc00*/  DEPBAR.LE SB0, 0x0 ;  /* 0x000080000000791a */ /* 0x000fc80000000000 */
[----:B------:R2:W2:Y:S02]  /*fc10*/  MUFU.TANH R5, R40 ;  /* 0x0000002800057308 */ /* 0x0004a40000002400 */
[----:B------:R-:W-:Y:S08]  /*fc20*/  HMMA.16816.F32 R56, R16, R38, R56 ;  /* 0x000000261038723c */ /* 0x000ff00000001838 */
[C---:B-1----:R-:W-:Y:S08]  /*fc30*/  HMMA.16816.F32 R32, R20.reuse, R54, R32 ;  /* 0x000000361420723c */ /* 0x042ff00000001820 */
[----:B------:R-:W-:Y:S07]  /*fc40*/  HMMA.16816.F32 R48, R20, R12, R48 ;  /* 0x0000000c1430723c */ /* 0x000fee0000001830 */
[----:B------:R-:W-:Y:S01]  /*fc50*/  LEA.HI R13, R77, R78, RZ, 0x2 ;  /* 0x0000004e4d0d7211 */ /* 0x000fe200078f10ff */
[----:B--2---:R-:W-:Y:S01]  /*fc60*/  HMMA.16816.F32 R80, R16, R24, R80 ;  /* 0x000000181050723c */ /* 0x004fe20000001850 */
[----:B------:R-:W-:-:S02]  /*fc70*/  SHF.R.S32.HI R12, RZ, 0x1f, R89 ;  /* 0x0000001fff0c7819 */ /* 0x000fc40000011459 */
[----:B------:R-:W-:Y:S02]  /*fc80*/  LOP3.LUT R13, R13, 0xfffffffc, RZ, 0xc0, !PT ;  /* 0xfffffffc0d0d7812 */ /* 0x000fe400078ec0ff */
[----:B------:R-:W-:Y:S02]  /*fc90*/  LEA.HI R12, R12, R89, RZ, 0x3 ;  /* 0x000000590c0c7211 */ /* 0x000fe400078f18ff */
[----:B------:R-:W-:Y:S01]  /*fca0*/  SHF.R.S32.HI R24, RZ, 0x1f, R31 ;  /* 0x0000001fff187819 */ /* 0x000fe2000001141f */
[C---:B------:R-:W-:Y:S01]  /*fcb0*/  HMMA.16816.F32 R84, R16.reuse, R28, R84 ;  /* 0x0000001c1054723c */ /* 0x040fe20000001854 */
[----:B------:R-:W-:Y:S01]  /*fcc0*/  LOP3.LUT R12, R12, 0xffffff8, RZ, 0xc0, !PT ;  /* 0x0ffffff80c0c7812 */ /* 0x000fe200078ec0ff */
[----:B------:R-:W-:Y:S01]  /*fcd0*/  IMAD.IADD R78, R78, 0x1, -R13 ;  /* 0x000000014e4e7824 */ /* 0x000fe200078e0a0d */
[----:B------:R-:W-:Y:S01]  /*fce0*/  LEA.HI R24, R24, R31, RZ, 0x2 ;  /* 0x0000001f18187211 */ /* 0x000fe200078f10ff */
[----:B------:R-:W-:Y:S01]  /*fcf0*/  FMUL.FTZ R13, R32, c[0x0][0x320] ;  /* 0x0000c800200d7a20 */ /* 0x000fe20000410000 */
[----:B------:R-:W-:Y:S01]  /*fd00*/  @P5 LEA R32, P0, R36, c[0x0][0x1c8], 0x1 ;  /* 0x0000720024205a11 */ /* 0x000fe200078008ff */
[----:B------:R-:W-:Y:S01]  /*fd10*/  IMAD.IADD R212, R89, 0x1, -R12 ;  /* 0x0000000159d47824 */ /* 0x000fe200078e0a0c */
[----:B------:R-:W-:Y:S01]  /*fd20*/  LEA.HI R25, R78, R78, RZ, 0x1 ;  /* 0x0000004e4e197211 */ /* 0x000fe200078f08ff */
[----:B------:R-:W-:Y:S01]  /*fd30*/  HMMA.16816.F32 R68, R16, R26, R68 ;  /* 0x0000001a1044723c */ /* 0x000fe20000001844 */
[----:B------:R-:W-:Y:S01]  /*fd40*/  FMUL.FTZ R29, R45, c[0x0][0x320] ;  /* 0x0000c8002d1d7a20 */ /* 0x000fe20000410000 */
[----:B------:R-:W1:Y:S01]  /*fd50*/  MUFU.TANH R13, R13 ;  /* 0x0000000d000d7308 */ /* 0x000e620000002400 */
[----:B------:R-:W-:Y:S01]  /*fd60*/  LOP3.LUT R25, R25, 0x1ffffffe, RZ, 0xc0, !PT ;  /* 0x1ffffffe19197812 */ /* 0x000fe200078ec0ff */
[----:B------:R-:W-:-:S02]  /*fd70*/  FMUL.FTZ R28, R46, c[0x0][0x320] ;  /* 0x0000c8002e1c7a20 */ /* 0x000fc40000410000 */
[----:B------:R-:W-:Y:S02]  /*fd80*/  FMUL.FTZ R48, R48, c[0x0][0x320] ;  /* 0x0000c80030307a20 */ /* 0x000fe40000410000 */
[C---:B------:R-:W-:Y:S01]  /*fd90*/  HMMA.16816.F32 R56, R20.reuse, R14, R56 ;  /* 0x0000000e1438723c */ /* 0x040fe20000001838 */
[----:B------:R-:W-:Y:S01]  /*fda0*/  IMAD.IADD R25, R78, 0x1, -R25 ;  /* 0x000000014e197824 */ /* 0x000fe200078e0a19 */
[----:B------:R-:W2:Y:S01]  /*fdb0*/  MUFU.TANH R29, R29 ;  /* 0x0000001d001d7308 */ /* 0x000ea20000002400 */
[----:B------:R-:W-:Y:S02]  /*fdc0*/  IMAD.U32 R17, RZ, RZ, UR6 ;  /* 0x00000006ff117e24 */ /* 0x000fe4000f8e00ff */
[----:B------:R-:W-:Y:S02]  /*fdd0*/  FMUL.FTZ R49, R49, c[0x0][0x320] ;  /* 0x0000c80031317a20 */ /* 0x000fe40000410000 */
[----:B------:R-:W-:Y:S01]  /*fde0*/  LEA.HI.SX32 R15, R24, UR18, 0x1e ;  /* 0x00000012180f7c11 */ /* 0x000fe2000f8ff2ff */
[----:B------:R-:W-:Y:S01]  /*fdf0*/  FMUL.FTZ R14, R33, c[0x0][0x320] ;  /* 0x0000c800210e7a20 */ /* 0x000fe20000410000 */
[C---:B------:R-:W-:Y:S01]  /*fe00*/  HMMA.16816.F32 R84, R20.reuse, R52, R84 ;  /* 0x000000341454723c */ /* 0x040fe20000001854 */
[----:B------:R-:W-:Y:S01]  /*fe10*/  @P5 LEA R16, P6, R17, R32, 0x1 ;  /* 0x0000002011105211 */ /* 0x000fe200078c08ff */
[----:B------:R-:W1:Y:S01]  /*fe20*/  MUFU.TANH R28, R28 ;  /* 0x0000001c001c7308 */ /* 0x000e620000002400 */
[----:B------:R-:W-:Y:S01]  /*fe30*/  IMAD R212, R212, 0x10, R15 ;  /* 0x00000010d4d47824 */ /* 0x000fe200078e020f */
[----:B------:R-:W-:Y:S01]  /*fe40*/  @P5 IADD3 R15, R37, UR4, RZ ;  /* 0x00000004250f5c10 */ /* 0x000fe2000fffe0ff */
[----:B------:R-:W-:Y:S01]  /*fe50*/  ULDC UR4, c[0x0][0x324] ;  /* 0x0000c90000047ab9 */ /* 0x000fe20000000800 */
[----:B------:R-:W-:Y:S01]  /*fe60*/  LOP3.LUT R24, R24, 0x7ffffffc, RZ, 0xc0, !PT ;  /* 0x7ffffffc18187812 */ /* 0x000fe200078ec0ff */
[----:B------:R-:W-:Y:S01]  /*fe70*/  IMAD R212, R25, 0x8, R212 ;  /* 0x0000000819d47824 */ /* 0x000fe200078e02d4 */
[----:B------:R-:W-:Y:S01]  /*fe80*/  @P5 LEA.HI.X R33, R36, c[0x0][0x1cc], R15, 0x1, P0 ;  /* 0x0000730024215a11 */ /* 0x000fe200000f0c0f */
[----:B-----5:R-:W-:Y:S01]  /*fe90*/  HMMA.16816.F32 R80, R20, R8, R80 ;  /* 0x000000081450723c */ /* 0x020fe20000001850 */
[----:B------:R-:W-:Y:S01]  /*fea0*/  PLOP3.LUT P0, PT, PT, PT, UP3, 0x80, 0x0 ;  /* 0x000000000000781c */ /* 0x000fe20003f0f038 */
[----:B------:R-:W-:Y:S01]  /*feb0*/  @P4 IMAD.HI.U32 R18, R212, c[0x0][0x2c8], RZ ;  /* 0x0000b200d4124a27 */ /* 0x000fe200078e00ff */
[----:B------:R-:W-:Y:S01]  /*fec0*/  BAR.SYNC.DEFER_BLOCKING 0x0 ;  /* 0x0000000000007b1d */ /* 0x000fe20000010000 */
[----:B------:R-:W-:-:S02]  /*fed0*/  ULOP3.LUT UR4, URZ, UR4, URZ, 0x33, !UPT ;  /* 0x000000043f047292 */ /* 0x000fc4000f8e333f */
[----:B------:R-:W-:Y:S02]  /*fee0*/  IMAD.U32 R15, RZ, RZ, UR7 ;  /* 0x00000007ff0f7e24 */ /* 0x000fe4000f8e00ff */
[----:B------:R-:W-:Y:S01]  /*fef0*/  HMMA.16816.F32 R68, R20, R10, R68 ;  /* 0x0000000a1444723c */ /* 0x000fe20000001844 */
[----:B------:R-:W-:Y:S01]  /*ff00*/  IMAD.U32 R9, RZ, RZ, UR6 ;  /* 0x00000006ff097e24 */ /* 0x000fe2000f8e00ff */
[----:B------:R-:W1:Y:S01]  /*ff10*/  MUFU.TANH R14, R14 ;  /* 0x0000000e000e7308 */ /* 0x000e620000002400 */
[----:B------:R-:W-:Y:S02]  /*ff20*/  IMAD.MOV.U32 R8, RZ, RZ, R212 ;  /* 0x000000ffff087224 */ /* 0x000fe400078e00d4 */
[----:B------:R-:W-:Y:S01]  /*ff30*/  IMAD.IADD R213, R31, 0x1, -R24 ;  /* 0x000000011fd57824 */ /* 0x000fe200078e0a18 */
[----:B------:R-:W-:Y:S01]  /*ff40*/  @P0 SHF.R.U32.HI R8, RZ, c[0x0][0x2cc], R18 ;  /* 0x0000b300ff080a19 */ /* 0x000fe20000011612 */
[----:B------:R-:W-:Y:S01]  /*ff50*/  IMAD.U32 R10, RZ, RZ, UR17 ;  /* 0x00000011ff0a7e24 */ /* 0x000fe2000f8e00ff */
[----:B------:R-:W-:Y:S01]  /*ff60*/  @P5 LEA.HI.X R17, R9, R33, R15, 0x1, P6 ;  /* 0x0000002109115211 */ /* 0x000fe200030f0c0f */
[----:B------:R-:W-:Y:S01]  /*ff70*/  IMAD.SHL.U32 R213, R213, 0x2, RZ ;  /* 0x00000002d5d57824 */ /* 0x000fe200078e00ff */
[----:B------:R-:W-:Y:S01]  /*ff80*/  PLOP3.LUT P0, PT, PT, PT, UP2, 0x40, 0x0 ;  /* 0x000000000000781c */ /* 0x000fe20003f0e828 */
[----:B------:R-:W5:Y:S01]  /*ff90*/  SHFL.IDX PT, R9, R8, RZ, 0x1c1f ;  /* 0x001c1fff08097589 */ /* 0x000f6200000e0000 */
[----:B------:R-:W-:Y:S01]  /*ffa0*/  FMUL.FTZ R84, R84, c[0x0][0x320] ;  /* 0x0000c80054547a20 */ /* 0x000fe20000410000 */
[----:B------:R1:W1:Y:S01]  /*ffb0*/  MUFU.TANH R155, R48 ;  /* 0x00000030009b7308 */ /* 0x0002620000002400 */
[----:B------:R-:W-:Y:S01]  /*ffc0*/  FMUL.FTZ R85, R85, c[0x0][0x320] ;  /* 0x0000c80055557a20 */ /* 0x000fe20000410000 */
[----:B------:R-:W-:Y:S01]  /*ffd0*/  IADD3 R21, R10, -UR23, -R213 ;  /* 0x800000170a157c10 */ /* 0x000fe2000fffe8d5 */
[----:B------:R-:W-:-:S02]  /*ffe0*/  FMUL.FTZ R56, R56, c[0x0][0x320] ;  /* 0x0000c80038387a20 */ /* 0x000fc40000410000 */
[----:B------:R-:W-:Y:S01]  /*fff0*/  FMUL.FTZ R57, R57, c[0x0][0x320] ;  /* 0x0000c80039397a20 */ /* 0x000fe20000410000 */
[----:B------:R-:W-:Y:S01]  /*10000*/  @!PT LDS RZ, [RZ] ;  /* 0x00000000fffff984 */ /* 0x000fe20000000800 */
[----:B------:R-:W-:Y:S01]  /*10010*/  @!PT LDS RZ, [RZ] ;  /* 0x00000000fffff984 */ /* 0x000fe20000000800 */
[----:B------:R1:W-:Y:S01]  /*10020*/  @P5 LDGSTS.E.BYPASS.LTC128B.128 [R207+0x6100], [R32.64], !P3 ;  /* 0x0610000020cf5fae */ /* 0x0003e2000d901d5c */
[----:B------:R-:W-:Y:S01]  /*10030*/  FMUL.FTZ R80, R80, c[0x0][0x320] ;  /* 0x0000c80050507a20 */ /* 0x000fe20000410000 */
[----:B------:R1:W1:Y:S01]  /*10040*/  MUFU.TANH R7, R84 ;  /* 0x0000005400077308 */ /* 0x0002620000002400 */
[----:B------:R-:W-:Y:S01]  /*10050*/  FMUL.FTZ R81, R81, c[0x0][0x320] ;  /* 0x0000c80051517a20 */ /* 0x000fe20000410000 */
[----:B------:R-:W-:Y:S01]  /*10060*/  IADD3 R22, R21, c[0x0][0x328], RZ ;  /* 0x0000ca0015167a10 */ /* 0x000fe20007ffe0ff */
[----:B------:R-:W-:Y:S01]  /*10070*/  FMUL.FTZ R68, R68, c[0x0][0x320] ;  /* 0x0000c80044447a20 */ /* 0x000fe20000410000 */
[----:B------:R1:W-:Y:S01]  /*10080*/  @P5 LDGSTS.E.BYPASS.LTC128B.128 [R207+0x8100], [R32.64+0x80], !P2 ;  /* 0x0810008020cf5fae */ /* 0x0003e2000d101d5c */
[----:B------:R-:W-:Y:S01]  /*10090*/  FMUL.FTZ R69, R69, c[0x0][0x320] ;  /* 0x0000c80045457a20 */ /* 0x000fe20000410000 */
[----:B------:R-:W-:Y:S02]  /*100a0*/  IADD3 R21, R21, UR4, RZ ;  /* 0x0000000415157c10 */ /* 0x000fe4000fffe0ff */
[----:B------:R1:W1:Y:S01]  /*100b0*/  MUFU.TANH R12, R85 ;  /* 0x00000055000c7308 */ /* 0x0002620000002400 */
[----:B------:R1:W-:Y:S04]  /*100c0*/  @P5 LDGSTS.E.BYPASS.LTC128B.128 [R207+0xa100], [R32.64+0x100], !P1 ;  /* 0x0a10010020cf5fae */ /* 0x0003e8000c901d5c */
[----:B------:R1:W-:Y:S01]  /*100d0*/  @P5 LDGSTS.E.BYPASS.LTC128B.128 [R207+0x7100], [R16.64], !P3 ;  /* 0x0710000010cf5fae */ /* 0x0003e2000d901d5c */
[----:B-----5:R-:W-:-:S02]  /*100e0*/  IMAD.IADD R11, R22, 0x1, R9 ;  /* 0x00000001160b7824 */ /* 0x020fc400078e0209 */
[----:B------:R1:W1:Y:S01]  /*100f0*/  MUFU.TANH R163, R49 ;  /* 0x0000003100a37308 */ /* 0x0002620000002400 */
[----:B------:R1:W-:Y:S01]  /*10100*/  @P5 LDGSTS.E.BYPASS.LTC128B.128 [R207+0x9100], [R16.64+0x80], !P2 ;  /* 0x0910008010cf5fae */ /* 0x0003e2000d101d5c */
[----:B------:R-:W-:-:S03]  /*10110*/  IMAD.IADD R23, R21, 0x1, R9 ;  /* 0x0000000115177824 */ /* 0x000fc600078e0209 */
[----:B------:R1:W-:Y:S03]  /*10120*/  @P5 LDGSTS.E.BYPASS.LTC128B.128 [R207+0xb100], [R16.64+0x100], !P1 ;  /* 0x0b10010010cf5fae */ /* 0x0003e6000c901d5c */
[----:B------:R1:W1:Y:S01]  /*10130*/  MUFU.TANH R161, R56 ;  /* 0x0000003800a17308 */ /* 0x0002620000002400 */
[----:B------:R-:W0:Y:S07]  /*10140*/  LDGDEPBAR ;  /* 0x00000000000079af */ /* 0x000e2e0000000000 */
[----:B------:R1:W1:Y:S08]  /*10150*/  MUFU.TANH R157, R57 ;  /* 0x00000039009d7308 */ /* 0x0002700000002400 */
[----:B------:R2:W2:Y:S08]  /*10160*/  MUFU.TANH R167, R80 ;  /* 0x0000005000a77308 */ /* 0x0004b00000002400 */
[----:B------:R2:W2:Y:S01]  /*10170*/  MUFU.TANH R165, R81 ;  /* 0x0000005100a57308 */ /* 0x0004a20000002400 */
[----:B-1----:R-:W-:-:S04]  /*10180*/  IADD3 R16, -R213, UR12, -R6 ;  /* 0x0000000cd5107c10 */ /* 0x002fc8000fffe906 */
[----:B------:R-:W-:-:S03]  /*10190*/  IMNMX R24, R11, R16, PT ;  /* 0x000000100b187217 */ /* 0x000fc60003800200 */
[----:B------:R1:W1:Y:S08]  /*101a0*/  MUFU.TANH R143, R68 ;  /* 0x00000044008f7308 */ /* 0x0002700000002400 */
[----:B------:R1:W1:Y:S01]  /*101b0*/  MUFU.TANH R141, R69 ;  /* 0x00000045008d7308 */ /* 0x0002620000002400 */
[----:B------:R-:W-:Y:S05]  /*101c0*/  @P0 BRA `(.L_x_385) ;  /* 0x0000016000000947 */ /* 0x000fea0003800000 */
[----:B--234-:R-:W-:Y:S01]  /*101d0*/  IMAD.U32 R10, RZ, RZ, UR23 ;  /* 0x00000017ff0a7e24 */ /* 0x01cfe2000f8e00ff */
        /* <DEDUP_REMOVED lines=11> */
.L_x_387:
[----:B------:R-:W-:-:S04]  /*10290*/  MOV R9, c[0x0][0x32c] ;  /* 0x0000cb0000097a02 */ /* 0x000fc80000000f00 */
[----:B------:R-:W-:-:S13]  /*102a0*/  ISETP.NE.AND P0, PT, R9, 0x1, PT ;  /* 0x000000010900780c */ /* 0x000fda0003f05270 */
[----:B------:R-:W-:-:S05]  /*102b0*/  @P0 IMAD.HI.U32 R9, R11, c[0x0][0x330], RZ ;  /* 0x0000cc000b090a27 */ /* 0x000fca00078e00ff */
[----:B------:R-:W-:Y:S02]  /*102c0*/  @P0 SHF.R.U32.HI R11, RZ, c[0x0][0x334], R9 ;  /* 0x0000cd00ff0b0a19 */ /* 0x000fe40000011609 */
.L_x_388:
[----:B------:R-:W-:Y:S05]  /*102d0*/  BSYNC B0 ;  /* 0x0000000000007941 */ /* 0x000fea0003800000 */
.L_x_386:
[----:B------:R-:W-:-:S04]  /*102e0*/  IMAD R10, R11, c[0x0][0x32c], -R6 ;  /* 0x0000cb000b0a7a24 */ /* 0x000fc800078e0a06 */
[----:B------:R-:W-:-:S05]  /*102f0*/  IMAD.IADD R10, R10, 0x1, -R213 ;  /* 0x000000010a0a7824 */ /* 0x000fca00078e0ad5 */
[----:B------:R-:W-:Y:S02]  /*10300*/  IADD3 R9, R10, c[0x0][0x32c], RZ ;  /* 0x0000cb000a097a10 */ /* 0x000fe40007ffe0ff */
[----:B------:R-:W-:Y:S02]  /*10310*/  IMNMX R23, R23, R10, !PT ;  /* 0x0000000a17177217 */ /* 0x000fe40007800200 */
[----:B------:R-:W-:Y:S02]  /*10320*/  IMNMX R24, R24, R9, PT ;  /* 0x0000000918187217 */ /* 0x000fe40003800200 */
.L_x_385:
        /* <DEDUP_REMOVED lines=19> */
[----:B------:R-:W-:Y:S01]  /*10460*/  ISETP.GT.AND P6, PT, R23, 0x8, P0 ;  /* 0x000000081700780c */ /* 0x000fe200007c4270 */
        /* <DEDUP_REMOVED lines=12> */
[----:B------:R-:W3:Y:S01]  /*10530*/  MUFU.TANH R19, R19 ;  /* 0x0000001300137308 */ /* 0x000ee20000002400 */
[----:B------:R-:W-:Y:S01]  /*10540*/  FSEL R17, R5, -INF , !P6 ;  /* 0xff80000005117808 */ /* 0x000fe20007000000 */
[----:B--2---:R-:W-:Y:S01]  /*10550*/  IMAD.IADD R21, R21, 0x1, R8 ;  /* 0x0000000115157824 */ /* 0x004fe200078e0208 */
[----:B------:R-:W-:-:S02]  /*10560*/  FSEL R15, R30, -INF , !P5 ;  /* 0xff8000001e0f7808 */ /* 0x000fc40006800000 */
[C---:B------:R-:W-:Y:S02]  /*10570*/  ISETP.GT.AND P6, PT, R23.reuse, 0x11, P0 ;  /* 0x000000111700780c */ /* 0x040fe400007c4270 */
[C---:B------:R-:W-:Y:S01]  /*10580*/  ISETP.GT.AND P5, PT, R23.reuse, 0x18, P0 ;  /* 0x000000181700780c */ /* 0x040fe200007a4270 */
[----:B------:R2:W4:Y:S01]  /*10590*/  MUFU.TANH R170, R58 ;  /* 0x0000003a00aa7308 */ /* 0x0005220000002400 */
[----:B------:R-:W-:Y:S02]  /*105a0*/  FSEL R5, R14, -INF , !P4 ;  /* 0xff8000000e057808 */ /* 0x000fe40006000000 */
[----:B------:R-:W-:Y:S02]  /*105b0*/  ISETP.GT.AND P4, PT, R23, 0x28, P0 ;  /* 0x000000281700780c */ /* 0x000fe40000784270 */
[C---:B------:R-:W-:Y:S02]  /*105c0*/  ISETP.LT.OR P6, PT, R24.reuse, 0x12, P6 ;  /* 0x000000121800780c */ /* 0x040fe400037c1670 */
[C---:B------:R-:W-:Y:S01]  /*105d0*/  ISETP.LT.OR P5, PT, R24.reuse, 0x19, P5 ;  /* 0x000000191800780c */ /* 0x040fe20002fa1670 */
[----:B------:R2:W1:Y:S01]  /*105e0*/  MUFU.TANH R166, R59 ;  /* 0x0000003b00a67308 */ /* 0x0004620000002400 */
[----:B------:R-:W-:-:S02]  /*105f0*/  ISETP.LT.OR P4, PT, R24, 0x29, P4 ;  /* 0x000000291800780c */ /* 0x000fc40002781670 */
[----:B------:R-:W-:Y:S02]  /*10600*/  FSEL R9, R12, -INF , !P6 ;  /* 0xff8000000c097808 */ /* 0x000fe40007000000 */
[----:B------:R-:W-:Y:S01]  /*10610*/  FSEL R7, R13, -INF , !P5 ;  /* 0xff8000000d077808 */ /* 0x000fe20006800000 */
[----:B------:R-:W-:Y:S01]  /*10620*/  IMAD.IADD R13, R22, 0x1, R8 ;  /* 0x00000001160d7824 */ /* 0x000fe200078e0208 */
[C---:B------:R-:W-:Y:S01]  /*10630*/  ISETP.GT.AND P6, PT, R23.reuse, 0x20, P0 ;  /* 0x000000201700780c */ /* 0x040fe200007c4270 */
[----:B------:R-:W1:Y:S01]  /*10640*/  MUFU.TANH R10, R10 ;  /* 0x0000000a000a7308 */ /* 0x000e620000002400 */
[----:B------:R-:W-:Y:S02]  /*10650*/  ISETP.GT.AND P5, PT, R23, 0x21, P0 ;  /* 0x000000211700780c */ /* 0x000fe400007a4270 */
[----:B------:R-:W-:Y:S02]  /*10660*/  FSEL R161, R161, -INF , !P4 ;  /* 0xff800000a1a17808 */ /* 0x000fe40006000000 */
[----:B------:R-:W-:-:S02]  /*10670*/  ISETP.GT.AND P4, PT, R23, 0x31, P0 ;  /* 0x000000311700780c */ /* 0x000fc40000784270 */
[C---:B------:R-:W-:Y:S01]  /*10680*/  ISETP.LT.OR P6, PT, R24.reuse, 0x21, P6 ;  /* 0x000000211800780c */ /* 0x040fe200037c1670 */
[----:B------:R-:W1:Y:S01]  /*10690*/  MUFU.TANH R18, R18 ;  /* 0x0000001200127308 */ /* 0x000e620000002400 */
[C---:B------:R-:W-:Y:S02]  /*106a0*/  ISETP.LT.OR P5, PT, R24.reuse, 0x22, P5 ;  /* 0x000000221800780c */ /* 0x040fe40002fa1670 */
[----:B------:R-:W-:Y:S02]  /*106b0*/  ISETP.LT.OR P4, PT, R24, 0x32, P4 ;  /* 0x000000321800780c */ /* 0x000fe40002781670 */
[----:B------:R-:W-:Y:S02]  /*106c0*/  FSEL R155, R155, -INF , !P6 ;  /* 0xff8000009b9b7808 */ /* 0x000fe40007000000 */
[----:B------:R-:W-:Y:S01]  /*106d0*/  FSEL R163, R163, -INF , !P5 ;  /* 0xff800000a3a37808 */ /* 0x000fe20006800000 */
[----:B------:R2:W1:Y:S01]  /*106e0*/  MUFU.TANH R164, R82 ;  /* 0x0000005200a47308 */ /* 0x0004620000002400 */
[----:B------:R-:W-:-:S02]  /*106f0*/  ISETP.GT.AND P6, PT, R23, 0x29, P0 ;  /* 0x000000291700780c */ /* 0x000fc400007c4270 */
[----:B------:R-:W-:Y:S02]  /*10700*/  ISETP.GT.AND P5, PT, R23, 0x30, P0 ;  /* 0x000000301700780c */ /* 0x000fe400007a4270 */
[----:B------:R-:W-:Y:S02]  /*10710*/  FSEL R165, R165, -INF , !P4 ;  /* 0xff800000a5a57808 */ /* 0x000fe40006000000 */
[----:B------:R-:W-:Y:S01]  /*10720*/  PLOP3.LUT P4, PT, PT, PT, UP2, 0x40, 0x0 ;  /* 0x000000000000781c */ /* 0x000fe20003f8e828 */
[----:B------:R2:W1:Y:S01]  /*10730*/  MUFU.TANH R142, R83 ;  /* 0x00000053008e7308 */ /* 0x0004620000002400 */
[C---:B------:R-:W-:Y:S02]  /*10740*/  ISETP.LT.OR P6, PT, R24.reuse, 0x2a, P6 ;  /* 0x0000002a1800780c */ /* 0x040fe400037c1670 */
[----:B------:R-:W-:Y:S02]  /*10750*/  ISETP.LT.OR P5, PT, R24, 0x31, P5 ;  /* 0x000000311800780c */ /* 0x000fe40002fa1670 */
[----:B------:R-:W-:-:S02]  /*10760*/  FSEL R157, R157, -INF , !P6 ;  /* 0xff8000009d9d7808 */ /* 0x000fc40007000000 */
[----:B------:R-:W-:Y:S01]  /*10770*/  FSEL R167, R167, -INF , !P5 ;  /* 0xff800000a7a77808 */ /* 0x000fe20006800000 */
[----:B------:R-:W1:Y:S01]  /*10780*/  MUFU.TANH R26, R26 ;  /* 0x0000001a001a7308 */ /* 0x000e620000002400 */
[C---:B------:R-:W-:Y:S02]  /*10790*/  ISETP.GT.AND P6, PT, R23.reuse, 0x38, P0 ;  /* 0x000000381700780c */ /* 0x040fe400007c4270 */
[----:B------:R-:W-:Y:S02]  /*107a0*/  ISETP.GT.AND P5, PT, R23, 0x39, P0 ;  /* 0x000000391700780c */ /* 0x000fe400007a4270 */
[C---:B------:R-:W-:Y:S02]  /*107b0*/  ISETP.LT.OR P6, PT, R24.reuse, 0x39, P6 ;  /* 0x000000391800780c */ /* 0x040fe400037c1670 */
[----:B------:R-:W-:Y:S01]  /*107c0*/  ISETP.LT.OR P5, PT, R24, 0x3a, P5 ;  /* 0x0000003a1800780c */ /* 0x000fe20002fa1670 */
[----:B------:R-:W1:Y:S01]  /*107d0*/  MUFU.TANH R25, R25 ;  /* 0x0000001900197308 */ /* 0x000e620000002400 */
[----:B------:R-:W-:-:S02]  /*107e0*/  IMNMX R0, R13, R16, PT ;  /* 0x000000100d007217 */ /* 0x000fc40003800200 */
[----:B-1----:R-:W-:Y:S02]  /*107f0*/  FSEL R143, R143, -INF , !P6 ;  /* 0xff8000008f8f7808 */ /* 0x002fe40007000000 */
[----:B------:R-:W-:-:S03]  /*10800*/  FSEL R141, R141, -INF , !P5 ;  /* 0xff8000008d8d7808 */ /* 0x000fc60006800000 */
[----:B------:R2:W1:Y:S08]  /*10810*/  MUFU.TANH R140, R70 ;  /* 0x00000046008c7308 */ /* 0x0004700000002400 */
[----:B------:R2:W1:Y:S08]  /*10820*/  MUFU.TANH R160, R71 ;  /* 0x0000004700a07308 */ /* 0x0004700000002400 */
[----:B------:R2:W1:Y:S08]  /*10830*/  MUFU.TANH R172, R50 ;  /* 0x0000003200ac7308 */ /* 0x0004700000002400 */
[----:B------:R2:W1:Y:S08]  /*10840*/  MUFU.TANH R12, R47 ;  /* 0x0000002f000c7308 */ /* 0x0004700000002400 */
[----:B------:R-:W1:Y:S08]  /*10850*/  MUFU.TANH R42, R42 ;  /* 0x0000002a002a7308 */ /* 0x000e700000002400 */
        /* <DEDUP_REMOVED lines=14> */
.L_x_391:
[----:B------:R-:W-:-:S04]  /*10940*/  MOV R8, c[0x0][0x32c] ;  /* 0x0000cb0000087a02 */ /* 0x000fc80000000f00 */
[----:B------:R-:W-:-:S13]  /*10950*/  ISETP.NE.AND P4, PT, R8, 0x1, PT ;  /* 0x000000010800780c */ /* 0x000fda0003f85270 */
[----:B------:R-:W-:-:S05]  /*10960*/  @P4 IMAD.HI.U32 R8, R13, c[0x0][0x330], RZ ;  /* 0x0000cc000d084a27 */ /* 0x000fca00078e00ff */
[----:B------:R-:W-:Y:S02]  /*10970*/  @P4 SHF.R.U32.HI R13, RZ, c[0x0][0x334], R8 ;  /* 0x0000cd00ff0d4a19 */ /* 0x000fe40000011608 */
.L_x_392:
[----:B------:R-:W-:Y:S05]  /*10980*/  BSYNC B0 ;  /* 0x0000000000007941 */ /* 0x000fea0003800000 */
.L_x_390:
[----:B------:R-:W-:-:S04]  /*10990*/  IMAD R6, R13, c[0x0][0x32c], -R6 ;  /* 0x0000cb000d067a24 */ /* 0x000fc800078e0a06 */
[----:B------:R-:W-:-:S05]  /*109a0*/  IMAD.IADD R6, R6, 0x1, -R213 ;  /* 0x0000000106067824 */ /* 0x000fca00078e0ad5 */
[----:B------:R-:W-:Y:S02]  /*109b0*/  IADD3 R13, R6, c[0x0][0x32c], RZ ;  /* 0x0000cb00060d7a10 */ /* 0x000fe40007ffe0ff */
[----:B------:R-:W-:Y:S02]  /*109c0*/  IMNMX R21, R21, R6, !PT ;  /* 0x0000000615157217 */ /* 0x000fe40007800200 */
[----:B------:R-:W-:Y:S02]  /*109d0*/  IMNMX R0, R0, R13, PT ;  /* 0x0000000d00007217 */ /* 0x000fe40003800200 */
.L_x_389:
[----:B---34-:R-:W-:Y:S01]  /*109e0*/  FMNMX.FTZ R8, R20, R29, !PT ;  /* 0x0000001d14087209 */ /* 0x018fe20007810000 */
[----:B------:R-:W-:Y:S01]  /*109f0*/  IMAD.SHL.U32 R203, R4, 0x2, RZ ;  /* 0x0000000204cb7824 */ /* 0x000fe200078e00ff */
[----:B------:R-:W-:Y:S01]  /*10a00*/  ISETP.GT.AND P5, PT, R21, 0x9, P0 ;  /* 0x000000091500780c */ /* 0x000fe200007a4270 */
[----:B------:R-:W-:Y:S01]  /*10a10*/  @UP3 USHF.L.U32 UR16, UR16, 0x7, URZ ;  /* 0x0000000710103899 */ /* 0x000fe2000800063f */
[----:B------:R-:W-:Y:S01]  /*10a20*/  FMNMX.FTZ R8, R17, R8, !PT ;  /* 0x0000000811087209 */ /* 0x000fe20007810000 */
[--C-:B------:R-:W-:Y:S01]  /*10a30*/  IMAD R197, R3, 0x2, R203.reuse ;  /* 0x0000000203c57824 */ /* 0x100fe200078e02cb */
[----:B------:R-:W-:Y:S01]  /*10a40*/  ISETP.LT.OR P5, PT, R0, 0xa, P5 ;  /* 0x0000000a0000780c */ /* 0x000fe20002fa1670 */
[----:B------:R-:W-:Y:S01]  /*10a50*/  IMAD R198, R2, 0x2, R203 ;  /* 0x0000000202c67824 */ /* 0x000fe200078e02cb */
[----:B------:R-:W-:Y:S01]  /*10a60*/  FMNMX.FTZ R8, R15, R8, !PT ;  /* 0x000000080f087209 */ /* 0x000fe20007810000 */
[----:B------:R-:W-:Y:S01]  /*10a70*/  LDSM.16.MT88.4 R124, [R203+0x100] ;  /* 0x00010000cb7c783b */ /* 0x000fe20000004200 */
[----:B------:R-:W-:Y:S01]  /*10a80*/  FSEL R6, R19, -INF , !P5 ;  /* 0xff80000013067808 */ /* 0x000fe20006800000 */
[----:B------:R-:W-:Y:S01]  /*10a90*/  IMAD R196, R3, 0x2, R198 ;  /* 0x0000000203c47824 */ /* 0x000fe200078e02c6 */
[----:B------:R-:W-:Y:S01]  /*10aa0*/  FMNMX.FTZ R8, R11, R8, !PT ;  /* 0x000000080b087209 */ /* 0x000fe20007810000 */
[----:B--2---:R-:W-:Y:S01]  /*10ab0*/  LDSM.16.MT88.4 R56, [R197+0x2100] ;  /* 0x00210000c538783b */ /* 0x004fe20000004200 */
[C---:B------:R-:W-:Y:S01]  /*10ac0*/  ISETP.GT.AND P6, PT, R21.reuse, 0x1, P0 ;  /* 0x000000011500780c */ /* 0x040fe200007c4270 */
[----:B------:R-:W-:Y:S01]  /*10ad0*/  ULDC.64 UR4, c[0x0][0x2c8] ;  /* 0x0000b20000047ab9 */ /* 0x000fe20000000a00 */
[----:B------:R-:W-:Y:S01]  /*10ae0*/  ISETP.GT.AND P5, PT, R21, RZ, P0 ;  /* 0x000000ff1500720c */ /* 0x000fe200007a4270 */
[----:B------:R-:W-:Y:S01]  /*10af0*/  LDSM.16.MT88.4 R64, [R196+0x2100] ;  /* 0x00210000c440783b */ /* 0x000fe20000004200 */
[----:B------:R-:W-:Y:S01]  /*10b00*/  FMNMX.FTZ R8, R9, R8, !PT ;  /* 0x0000000809087209 */ /* 0x000fe20007810000 */
[----:B------:R-:W-:Y:S01]  /*10b10*/  UIMAD.WIDE.U32 UR16, UR16, UR4, URZ ;  /* 0x00000004101072a5 */ /* 0x000fe2000f8e003f */
[----:B------:R-:W-:Y:S01]  /*10b20*/  ISETP.GT.AND P4, PT, R21, 0x8, P0 ;  /* 0x000000081500780c */ /* 0x000fe20000784270 */
[----:B------:R-:W-:Y:S01]  /*10b30*/  LDSM.16.MT88.4 R116, [R198+0x100] ;  /* 0x00010000c674783b */ /* 0x000fe20000004200 */
[C---:B------:R-:W-:Y:S01]  /*10b40*/  ISETP.LT.OR P6, PT, R0.reuse, 0x2, P6 ;  /* 0x000000020000780c */ /* 0x040fe200037c1670 */
[----:B------:R-:W-:Y:S01]  /*10b50*/  UIADD3 UR9, UR9, -0x2, URZ ;  /* 0xfffffffe09097890 */ /* 0x000fe2000fffe03f */
[C---:B------:R-:W-:Y:S01]  /*10b60*/  ISETP.LT.OR P5, PT, R0.reuse, 0x1, P5 ;  /* 0x000000010000780c */ /* 0x040fe20002fa1670 */
[----:B------:R-:W-:Y:S01]  /*10b70*/  LDSM.16.MT88.4 R108, [R197+0x100] ;  /* 0x00010000c56c783b */ /* 0x000fe20000004200 */
[----:B------:R-:W-:Y:S01]  /*10b80*/  FMNMX.FTZ R8, R7, R8, !PT ;  /* 0x0000000807087209 */ /* 0x000fe20007810000 */
[----:B------:R-:W-:Y:S01]  /*10b90*/  @UP3 UMOV UR13, UR17 ;  /* 0x00000011000d3c82 */ /* 0x000fe20008000000 */
[----:B------:R-:W-:Y:S01]  /*10ba0*/  ISETP.LT.OR P4, PT, R0, 0x9, P4 ;  /* 0x000000090000780c */ /* 0x000fe20002781670 */
[----:B------:R-:W-:Y:S01]  /*10bb0*/  LDSM.16.MT88.4 R100, [R196+0x100] ;  /* 0x00010000c464783b */ /* 0x000fe20000004200 */
[----:B-1----:R-:W-:Y:S01]  /*10bc0*/  FSEL R22, R12, -INF , !P6 ;  /* 0xff8000000c167808 */ /* 0x002fe20007000000 */
[----:B------:R-:W-:Y:S01]  /*10bd0*/  @UP3 USHF.R.U32.HI UR18, URZ, UR5, UR13 ;  /* 0x000000053f123299 */ /* 0x000fe2000801160d */
[----:B------:R-:W-:Y:S01]  /*10be0*/  FSEL R28, R28, -INF , !P5 ;  /* 0xff8000001c1c7808 */ /* 0x000fe20006800000 */
[----:B------:R-:W-:Y:S01]  /*10bf0*/  LDSM.16.MT88.4 R48, [R198+0x2100] ;  /* 0x00210000c630783b */ /* 0x000fe20000004200 */
[----:B------:R-:W-:Y:S01]  /*10c00*/  ISETP.GT.AND P6, PT, R21, 0x10, P0 ;  /* 0x000000101500780c */ /* 0x000fe200007c4270 */
[----:B------:R-:W-:Y:S01]  /*10c10*/  UIADD3 UR18, UR10, UR18, URZ ;  /* 0x000000120a127290 */ /* 0x000fe2000fffe03f */
[----:B------:R-:W-:Y:S01]  /*10c20*/  FMNMX.FTZ R24, R5, R8, !PT ;  /* 0x0000000805187209 */ /* 0x000fe20007810000 */
[----:B------:R-:W-:Y:S01]  /*10c30*/  LDSM.16.MT88.4 R72, [R203+0x4100] ;  /* 0x00410000cb48783b */ /* 0x000fe20000004200 */
[----:B------:R-:W-:Y:S01]  /*10c40*/  FSEL R16, R42, -INF , !P4 ;  /* 0xff8000002a107808 */ /* 0x000fe20006000000 */
[----:B------:R-:W-:Y:S01]  /*10c50*/  ULDC UR10, c[0x0][0x328] ;  /* 0x0000ca00000a7ab9 */ /* 0x000fe20000000800 */
[----:B------:R-:W-:Y:S01]  /*10c60*/  FMNMX.FTZ R13, R28, R22, !PT ;  /* 0x000000161c0d7209 */ /* 0x000fe20007810000 */
[----:B------:R-:W-:Y:S01]  /*10c70*/  LDSM.16.MT88.4 R40, [R203+0x2100] ;  /* 0x00210000cb28783b */ /* 0x000fe20000004200 */
[----:B------:R-:W-:Y:S01]  /*10c80*/  ISETP.GT.AND P5, PT, R21, 0x19, P0 ;  /* 0x000000191500780c */ /* 0x000fe200007a4270 */
[----:B------:R-:W-:Y:S01]  /*10c90*/  UIADD3 UR10, UR18, UR10, URZ ;  /* 0x0000000a120a7290 */ /* 0x000fe2000fffe03f */
[----:B------:R-:W-:Y:S01]  /*10ca0*/  ISETP.LT.OR P6, PT, R0, 0x11, P6 ;  /* 0x000000110000780c */ /* 0x000fe200037c1670 */
[----:B------:R-:W-:Y:S01]  /*10cb0*/  LDSM.16.MT88.4 R80, [R198+0x4100] ;  /* 0x00410000c650783b */ /* 0x000fe20000004200 */
[----:B------:R-:W-:Y:S01]  /*10cc0*/  FMNMX.FTZ R24, R155, R24, !PT ;  /* 0x000000189b187209 */ /* 0x000fe20007810000 */
[----:B------:R-:W-:Y:S01]  /*10cd0*/  IMAD.U32 R181, RZ, RZ, UR9 ;  /* 0x00000009ffb57e24 */ /* 0x000fe2000f8e00ff */
[----:B------:R-:W-:Y:S01]  /*10ce0*/  ISETP.GT.AND P4, PT, R21, 0x11, P0 ;  /* 0x000000111500780c */ /* 0x000fe20000784270 */
[----:B------:R-:W-:Y:S01]  /*10cf0*/  LDSM.16.MT88.4 R88, [R197+0x4100] ;  /* 0x00410000c558783b */ /* 0x000fe20000004200 */
[----:B------:R-:W-:-:S02]  /*10d00*/  FMNMX.FTZ R13, R16, R13, !PT ;  /* 0x0000000d100d7209 */ /* 0x000fc40007810000 */
[----:B------:R-:W-:Y:S01]  /*10d10*/  ISETP.LT.OR P5, PT, R0, 0x1a, P5 ;  /* 0x0000001a0000780c */ /* 0x000fe20002fa1670 */
[----:B------:R-:W-:Y:S01]  /*10d20*/  LDSM.16.MT88.4 R136, [R198+0x900] ;  /* 0x00090000c688783b */ /* 0x000fe20000004200 */
[----:B------:R-:W-:Y:S02]  /*10d30*/  FSEL R14, R26, -INF , !P6 ;  /* 0xff8000001a0e7808 */ /* 0x000fe40007000000 */
[----:B------:R-:W-:Y:S01]  /*10d40*/  FMNMX.FTZ R24, R163, R24, !PT ;  /* 0x00000018a3187209 */ /* 0x000fe20007810000 */
[----:B------:R-:W-:Y:S01]  /*10d50*/  LDSM.16.MT88.4 R32, [R197+0x900] ;  /* 0x00090000c520783b */ /* 0x000fe20000004200 */
[----:B------:R-:W-:Y:S02]  /*10d60*/  ISETP.LT.OR P4, PT, R0, 0x12, P4 ;  /* 0x000000120000780c */ /* 0x000fe40002781670 */
[----:B------:R-:W-:Y:S02]  /*10d70*/  ISETP.GT.AND P6, PT, R21, 0x18, P0 ;  /* 0x000000181500780c */ /* 0x000fe400007c4270 */
[----:B------:R-:W-:-:S02]  /*10d80*/  FMNMX.FTZ R13, R6, R13, !PT ;  /* 0x0000000d060d7209 */ /* 0x000fc40007810000 */
[----:B------:R-:W-:Y:S02]  /*10d90*/  FSEL R8, R18, -INF , !P5 ;  /* 0xff80000012087808 */ /* 0x000fe40006800000 */
[----:B------:R-:W-:Y:S02]  /*10da0*/  FMNMX.FTZ R18, R161, R24, !PT ;  /* 0x00000018a1127209 */ /* 0x000fe40007810000 */
[----:B------:R-:W-:Y:S02]  /*10db0*/  FSEL R12, R25, -INF , !P4 ;  /* 0xff800000190c7808 */ /* 0x000fe40006000000 */
[----:B------:R-:W-:Y:S01]  /*10dc0*/  ISETP.LT.OR P6, PT, R0, 0x19, P6 ;  /* 0x000000190000780c */ /* 0x000fe200037c1670 */
[----:B------:R-:W-:Y:S01]  /*10dd0*/  LDSM.16.MT88.4 R24, [R198+0x2900] ;  /* 0x00290000c618783b */ /* 0x000fe20000004200 */
[----:B------:R-:W-:Y:S02]  /*10de0*/  FMNMX.FTZ R13, R14, R13, !PT ;  /* 0x0000000d0e0d7209 */ /* 0x000fe40007810000 */
[----:B------:R-:W-:-:S02]  /*10df0*/  FMNMX.FTZ R18, R157, R18, !PT ;  /* 0x000000129d127209 */ /* 0x000fc40007810000 */
[----:B------:R-:W-:Y:S02]  /*10e00*/  ISETP.GT.AND P4, PT, R21, 0x20, P0 ;  /* 0x000000201500780c */ /* 0x000fe40000784270 */
[----:B------:R-:W-:Y:S02]  /*10e10*/  FSEL R10, R10, -INF , !P6 ;  /* 0xff8000000a0a7808 */ /* 0x000fe40007000000 */
[----:B------:R-:W-:Y:S02]  /*10e20*/  FMNMX.FTZ R13, R12, R13, !PT ;  /* 0x0000000d0c0d7209 */ /* 0x000fe40007810000 */
[----:B------:R-:W-:Y:S02]  /*10e30*/  FMNMX.FTZ R18, R167, R18, !PT ;  /* 0x00000012a7127209 */ /* 0x000fe40007810000 */
[----:B------:R-:W-:Y:S02]  /*10e40*/  ISETP.GT.AND P6, PT, R21, 0x21, P0 ;  /* 0x000000211500780c */ /* 0x000fe400007c4270 */
        /* <DEDUP_REMOVED lines=13> */
[C---:B------:R-:W-:Y:S02]  /*10f20*/  ISETP.GT.AND P6, PT, R21.reuse, 0x30, P0 ;  /* 0x000000301500780c */ /* 0x040fe400007c4270 */
[----:B------:R-:W-:Y:S01]  /*10f30*/  ISETP.LT.OR P4, PT, R0, 0x2a, P4 ;  /* 0x0000002a0000780c */ /* 0x000fe20002781670 */
[----:B------:R-:W1:Y:S01]  /*10f40*/  SHFL.BFLY PT, R18, R13, 0x2, 0x1f ;  /* 0x0c401f000d127f89 */ /* 0x000e6200000e0000 */
[----:B------:R-:W-:Y:S02]  /*10f50*/  FSEL R170, R170, -INF , !P5 ;  /* 0xff800000aaaa7808 */ /* 0x000fe40006800000 */
[----:B------:R-:W-:Y:S02]  /*10f60*/  FMNMX.FTZ R19, R162, R19, !PT ;  /* 0x00000013a2137209 */ /* 0x000fe40007810000 */
[----:B------:R-:W-:Y:S02]  /*10f70*/  ISETP.GT.AND P5, PT, R21, 0x31, P0 ;  /* 0x000000311500780c */ /* 0x000fe400007a4270 */
[----:B------:R-:W-:-:S02]  /*10f80*/  ISETP.LT.OR P6, PT, R0, 0x31, P6 ;  /* 0x000000310000780c */ /* 0x000fc400037c1670 */
[----:B------:R-:W-:Y:S02]  /*10f90*/  FSEL R166, R166, -INF , !P4 ;  /* 0xff800000a6a67808 */ /* 0x000fe40006000000 */
[----:B------:R-:W-:Y:S02]  /*10fa0*/  FMNMX.FTZ R19, R170, R19, !PT ;  /* 0x00000013aa137209 */ /* 0x000fe40007810000 */
[----:B------:R-:W-:Y:S02]  /*10fb0*/  ISETP.GT.AND P4, PT, R21, 0x38, P0 ;  /* 0x000000381500780c */ /* 0x000fe40000784270 */
[----:B------:R-:W-:Y:S02]  /*10fc0*/  ISETP.LT.OR P5, PT, R0, 0x32, P5 ;  /* 0x000000320000780c */ /* 0x000fe40002fa1670 */
[----:B------:R-:W-:Y:S02]  /*10fd0*/  FSEL R164, R164, -INF , !P6 ;  /* 0xff800000a4a47808 */ /* 0x000fe40007000000 */
[----:B------:R-:W-:-:S02]  /*10fe0*/  FMNMX.FTZ R19, R166, R19, !PT ;  /* 0x00000013a6137209 */ /* 0x000fc40007810000 */
[----:B------:R-:W-:Y:S02]  /*10ff0*/  ISETP.GT.AND P0, PT, R21, 0x39, P0 ;  /* 0x000000391500780c */ /* 0x000fe40000704270 */
[----:B------:R-:W-:Y:S02]  /*11000*/  ISETP.LT.OR P4, PT, R0, 0x39, P4 ;  /* 0x000000390000780c */ /* 0x000fe40002781670 */
[----:B------:R-:W-:Y:S02]  /*11010*/  FSEL R142, R142, -INF , !P5 ;  /* 0xff8000008e8e7808 */ /* 0x000fe40006800000 */
[----:B------:R-:W-:Y:S02]  /*11020*/  FMNMX.FTZ R19, R164, R19, !PT ;  /* 0x00000013a4137209 */ /* 0x000fe40007810000 */
[----:B------:R-:W-:Y:S02]  /*11030*/  ISETP.LT.OR P0, PT, R0, 0x3a, P0 ;  /* 0x0000003a0000780c */ /* 0x000fe40000701670 */
[----:B------:R-:W-:-:S02]  /*11040*/  FSEL R140, R140, -INF , !P4 ;  /* 0xff8000008c8c7808 */ /* 0x000fc40006000000 */
[----:B------:R-:W-:Y:S02]  /*11050*/  FMNMX.FTZ R19, R142, R19, !PT ;  /* 0x000000138e137209 */ /* 0x000fe40007810000 */
[----:B------:R-:W-:Y:S02]  /*11060*/  FSEL R160, R160, -INF , !P0 ;  /* 0xff800000a0a07808 */ /* 0x000fe40004000000 */
[----:B------:R-:W-:Y:S02]  /*11070*/  FMNMX.FTZ R19, R140, R19, !PT ;  /* 0x000000138c137209 */ /* 0x000fe40007810000 */
[----:B-1----:R-:W-:Y:S02]  /*11080*/  FMNMX.FTZ R21, R13, R18, !PT ;  /* 0x000000120d157209 */ /* 0x002fe40007810000 */
[----:B------:R-:W-:-:S03]  /*11090*/  FMNMX.FTZ R19, R160, R19, !PT ;  /* 0x00000013a0137209 */ /* 0x000fc60007810000 */
[----:B------:R-:W1:Y:S04]  /*110a0*/  SHFL.BFLY PT, R0, R21, 0x1, 0x1f ;  /* 0x0c201f0015007f89 */ /* 0x000e6800000e0000 */
[----:B------:R-:W2:Y:S01]  /*110b0*/  SHFL.BFLY PT, R18, R19, 0x2, 0x1f ;  /* 0x0c401f0013127f89 */ /* 0x000ea200000e0000 */
[----:B-1----:R-:W-:Y:S02]  /*110c0*/  FMNMX.FTZ R0, R21, R0, !PT ;  /* 0x0000000015007209 */ /* 0x002fe40007810000 */
[----:B--2---:R-:W-:-:S03]  /*110d0*/  FMNMX.FTZ R13, R19, R18, !PT ;  /* 0x00000012130d7209 */ /* 0x004fc60007810000 */
[C---:B------:R-:W-:Y:S01]  /*110e0*/  FMUL.FTZ R168, R0.reuse, c[0x0][0x2d0] ;  /* 0x0000b40000a87a20 */ /* 0x040fe20000410000 */
[----:B------:R-:W-:Y:S01]  /*110f0*/  FSETP.NEU.FTZ.AND P0, PT, R0, -INF , PT ;  /* 0xff8000000000780b */ /* 0x000fe20003f1d000 */
[----:B------:R-:W1:Y:S03]  /*11100*/  SHFL.BFLY PT, R132, R13, 0x1, 0x1f ;  /* 0x0c201f000d847f89 */ /* 0x000e6600000e0000 */
[----:B------:R-:W-:-:S05]  /*11110*/  FSEL R168, R168, RZ, P0 ;  /* 0x000000ffa8a87208 */ /* 0x000fca0000000000 */
[--C-:B------:R-:W-:Y:S02]  /*11120*/  FFMA.FTZ R152, R20, c[0x0][0x2d0], -R168.reuse ;  /* 0x0000b40014987a23 */ /* 0x100fe400000108a8 */
[--C-:B------:R-:W-:Y:S02]  /*11130*/  FFMA.FTZ R151, R29, c[0x0][0x2d0], -R168.reuse ;  /* 0x0000b4001d977a23 */ /* 0x100fe400000108a8 */
[--C-:B------:R-:W-:Y:S02]  /*11140*/  FFMA.FTZ R149, R17, c[0x0][0x2d0], -R168.reuse ;  /* 0x0000b40011957a23 */ /* 0x100fe400000108a8 */
[--C-:B------:R-:W-:Y:S01]  /*11150*/  FFMA.FTZ R146, R15, c[0x0][0x2d0], -R168.reuse ;  /* 0x0000b4000f927a23 */ /* 0x100fe200000108a8 */
[----:B------:R-:W-:Y:S01]  /*11160*/  MUFU.EX2 R152, R152 ;  /* 0x0000009800987308 */ /* 0x000fe20000000800 */
[--C-:B------:R-:W-:Y:S02]  /*11170*/  FFMA.FTZ R144, R7, c[0x0][0x2d0], -R168.reuse ;  /* 0x0000b40007907a23 */ /* 0x100fe400000108a8 */
[----:B------:R-:W-:-:S02]  /*11180*/  FFMA.FTZ R133, R5, c[0x0][0x2d0], -R168 ;  /* 0x0000b40005857a23 */ /* 0x000fc400000108a8 */
[--C-:B------:R-:W-:Y:S02]  /*11190*/  FFMA.FTZ R150, R11, c[0x0][0x2d0], -R168.reuse ;  /* 0x0000b4000b967a23 */ /* 0x100fe400000108a8 */
[--C-:B------:R-:W-:Y:S01]  /*111a0*/  FFMA.FTZ R145, R9, c[0x0][0x2d0], -R168.reuse ;  /* 0x0000b40009917a23 */ /* 0x100fe200000108a8 */
[----:B------:R-:W2:Y:S01]  /*111b0*/  MUFU.EX2 R151, R151 ;  /* 0x0000009700977308 */ /* 0x000ea20000000800 */
[--C-:B------:R-:W-:Y:S01]  /*111c0*/  FFMA.FTZ R158, R163, c[0x0][0x2d0], -R168.reuse ;  /* 0x0000b400a39e7a23 */ /* 0x100fe200000108a8 */
[----:B-1----:R-:W-:Y:S01]  /*111d0*/  FMNMX.FTZ R132, R13, R132, !PT ;  /* 0x000000840d847209 */ /* 0x002fe20007810000 */
[--C-:B------:R-:W-:Y:S02]  /*111e0*/  FFMA.FTZ R156, R161, c[0x0][0x2d0], -R168.reuse ;  /* 0x0000b400a19c7a23 */ /* 0x100fe400000108a8 */
[--C-:B------:R-:W-:Y:S01]  /*111f0*/  FFMA.FTZ R155, R155, c[0x0][0x2d0], -R168.reuse ;  /* 0x0000b4009b9b7a23 */ /* 0x100fe200000108a8 */
[C---:B------:R-:W-:Y:S01]  /*11200*/  FSETP.NEU.FTZ.AND P0, PT, R132.reuse, -INF , PT ;  /* 0xff8000008400780b */ /* 0x040fe20003f1d000 */
[----:B------:R-:W-:Y:S01]  /*11210*/  FMUL.FTZ R159, R132, c[0x0][0x2d0] ;  /* 0x0000b400849f7a20 */ /* 0x000fe20000410000 */
[----:B------:R-:W-:Y:S01]  /*11220*/  MUFU.EX2 R149, R149 ;  /* 0x0000009500957308 */ /* 0x000fe20000000800 */
[----:B------:R-:W-:-:S02]  /*11230*/  FFMA.FTZ R157, R157, c[0x0][0x2d0], -R168 ;  /* 0x0000b4009d9d7a23 */ /* 0x000fc400000108a8 */
[--C-:B------:R-:W-:Y:S01]  /*11240*/  FFMA.FTZ R167, R167, c[0x0][0x2d0], -R168.reuse ;  /* 0x0000b400a7a77a23 */ /* 0x100fe200000108a8 */
[----:B------:R-:W-:Y:S01]  /*11250*/  FSEL R159, R159, RZ, P0 ;  /* 0x000000ff9f9f7208 */ /* 0x000fe20000000000 */
[----:B------:R-:W-:Y:S01]  /*11260*/  FFMA.FTZ R218, R141, c[0x0][0x2d0], -R168 ;  /* 0x0000b4008dda7a23 */ /* 0x000fe200000108a8 */
[----:B------:R-:W-:Y:S02]  /*11270*/  PLOP3.LUT P0, PT, PT, PT, UP2, 0x40, 0x0 ;  /* 0x000000000000781c */ /* 0x000fe40003f0e828 */
[----:B------:R-:W1:Y:S01]  /*11280*/  MUFU.EX2 R146, R146 ;  /* 0x0000009200927308 */ /* 0x000e620000000800 */
[--C-:B------:R-:W-:Y:S01]  /*11290*/  FFMA.FTZ R153, R28, c[0x0][0x2d0], -R159.reuse ;  /* 0x0000b4001c997a23 */ /* 0x100fe2000001089f */
[----:B--2---:R-:W-:Y:S01]  /*112a0*/  F2FP.PACK_AB R96, R151, R152 ;  /* 0x000000989760723e */ /* 0x004fe200000000ff */
[--C-:B------:R-:W-:Y:S01]  /*112b0*/  FFMA.FTZ R154, R22, c[0x0][0x2d0], -R159.reuse ;  /* 0x0000b400169a7a23 */ /* 0x100fe2000001089f */
[----:B------:R-:W-:Y:S01]  /*112c0*/  LDSM.16.MT88.4 R28, [R196+0x900] ;  /* 0x00090000c41c783b */ /* 0x000fe20000004200 */
[----:B------:R-:W-:-:S02]  /*112d0*/  FFMA.FTZ R148, R16, c[0x0][0x2d0], -R159 ;  /* 0x0000b40010947a23 */ /* 0x000fc4000001089f */
[--C-:B------:R-:W-:Y:S01]  /*112e0*/  FFMA.FTZ R147, R6, c[0x0][0x2d0], -R159.reuse ;  /* 0x0000b40006937a23 */ /* 0x100fe2000001089f */
[----:B------:R-:W-:Y:S01]  /*112f0*/  MUFU.EX2 R153, R153 ;  /* 0x0000009900997308 */ /* 0x000fe20000000800 */
[----:B------:R-:W2:Y:S01]  /*11300*/  LDSM.16.MT88.4 R4, [R196+0x4100] ;  /* 0x00410000c404783b */ /* 0x000ea20000004200 */
[--C-:B------:R-:W-:Y:S02]  /*11310*/  FFMA.FTZ R3, R10, c[0x0][0x2d0], -R159.reuse ;  /* 0x0000b4000a037a23 */ /* 0x100fe4000001089f */
[--C-:B------:R-:W-:Y:S01]  /*11320*/  FFMA.FTZ R2, R8, c[0x0][0x2d0], -R159.reuse ;  /* 0x0000b40008027a23 */ /* 0x100fe2000001089f */
[----:B------:R-:W-:Y:S01]  /*11330*/  LDSM.16.MT88.4 R16, [R197+0x2900] ;  /* 0x00290000c510783b */ /* 0x000fe20000004200 */
[--C-:B------:R-:W-:Y:S02]  /*11340*/  FFMA.FTZ R135, R14, c[0x0][0x2d0], -R159.reuse ;  /* 0x0000b4000e877a23 */ /* 0x100fe4000001089f */
[----:B------:R-:W3:Y:S01]  /*11350*/  MUFU.EX2 R154, R154 ;  /* 0x0000009a009a7308 */ /* 0x000ee20000000800 */
[----:B------:R-:W4:Y:S01]  /*11360*/  LDSM.16.MT88.4 R8, [R203+0x2900] ;  /* 0x00290000cb08783b */ /* 0x000f220000004200 */
[--C-:B------:R-:W-:Y:S01]  /*11370*/  FFMA.FTZ R134, R12, c[0x0][0x2d0], -R159.reuse ;  /* 0x0000b4000c867a23 */ /* 0x100fe2000001089f */
[----:B-1----:R-:W-:Y:S01]  /*11380*/  F2FP.PACK_AB R98, R146, R149 ;  /* 0x000000959262723e */ /* 0x002fe200000000ff */
[--C-:B------:R-:W-:Y:S01]  /*11390*/  FFMA.FTZ R161, R172, c[0x0][0x2d0], -R159.reuse ;  /* 0x0000b400aca17a23 */ /* 0x100fe2000001089f */
[----:B------:R-:W1:Y:S01]  /*113a0*/  LDSM.16.MT88.4 R12, [R196+0x2900] ;  /* 0x00290000c40c783b */ /* 0x000e620000004200 */
[----:B------:R-:W-:-:S02]  /*113b0*/  FFMA.FTZ R162, R162, c[0x0][0x2d0], -R159 ;  /* 0x0000b400a2a27a23 */ /* 0x000fc4000001089f */
[----:B------:R-:W-:Y:S01]  /*113c0*/  MUFU.EX2 R148, R148 ;  /* 0x0000009400947308 */ /* 0x000fe20000000800 */
[----:B------:R-:W5:Y:S01]  /*113d0*/  LDSM.16.MT88.4 R20, [R203+0x900] ;  /* 0x00090000cb14783b */ /* 0x000f620000004200 */
[--C-:B------:R-:W-:Y:S02]  /*113e0*/  FFMA.FTZ R163, R170, c[0x0][0x2d0], -R159.reuse ;  /* 0x0000b400aaa37a23 */ /* 0x100fe4000001089f */
[----:B------:R-:W-:Y:S02]  /*113f0*/  FFMA.FTZ R166, R166, c[0x0][0x2d0], -R159 ;  /* 0x0000b400a6a67a23 */ /* 0x000fe4000001089f */
[--C-:B------:R-:W-:Y:S02]  /*11400*/  FFMA.FTZ R170, R165, c[0x0][0x2d0], -R168.reuse ;  /* 0x0000b400a5aa7a23 */ /* 0x100fe400000108a8 */
[----:B------:R-:W2:Y:S01]  /*11410*/  MUFU.EX2 R147, R147 ;  /* 0x0000009300937308 */ /* 0x000ea20000000800 */
[----:B---3--:R-:W-:Y:S01]  /*11420*/  F2FP.PACK_AB R97, R154, R153 ;  /* 0x000000999a61723e */ /* 0x008fe200000000ff */
[----:B------:R-:W-:-:S02]  /*11430*/  FFMA.FTZ R165, R143, c[0x0][0x2d0], -R168 ;  /* 0x0000b4008fa57a23 */ /* 0x000fc400000108a8 */
[--C-:B------:R-:W-:Y:S02]  /*11440*/  FFMA.FTZ R164, R164, c[0x0][0x2d0], -R159.reuse ;  /* 0x0000b400a4a47a23 */ /* 0x100fe4000001089f */
[--C-:B------:R-:W-:Y:S02]  /*11450*/  FFMA.FTZ R169, R142, c[0x0][0x2d0], -R159.reuse ;  /* 0x0000b4008ea97a23 */ /* 0x100fe4000001089f */
[----:B------:R-:W-:Y:S01]  /*11460*/  MUFU.EX2 R150, R150 ;  /* 0x0000009600967308 */ /* 0x000fe20000000800 */
[--C-:B------:R-:W-:Y:S02]  /*11470*/  FFMA.FTZ R168, R140, c[0x0][0x2d0], -R159.reuse ;  /* 0x0000b4008ca87a23 */ /* 0x100fe4000001089f */
[----:B------:R-:W-:Y:S01]  /*11480*/  FFMA.FTZ R219, R160, c[0x0][0x2d0], -R159 ;  /* 0x0000b400a0db7a23 */ /* 0x000fe2000001089f */
[----:B------:R-:W-:Y:S01]  /*11490*/  LDSM.16.MT88.4 R140, [R198+0x1900] ;  /* 0x00190000c68c783b */ /* 0x000fe20000004200 */
[----:B------:R-:W-:Y:S02]  /*114a0*/  FADD.FTZ R152, R152, R151 ;  /* 0x0000009798987221 */ /* 0x000fe40000010000 */
[----:B------:R-:W-:Y:S01]  /*114b0*/  FADD.FTZ R153, R153, R154 ;  /* 0x0000009a99997221 */ /* 0x000fe20000010000 */
[----:B--2---:R-:W-:Y:S01]  /*114c0*/  F2FP.PACK_AB R99, R147, R148 ;  /* 0x000000949363723e */ /* 0x004fe200000000ff */
[----:B------:R-:W2:Y:S01]  /*114d0*/  MUFU.EX2 R145, R145 ;  /* 0x0000009100917308 */ /* 0x000ea20000000800 */
        /* <DEDUP_REMOVED lines=9> */
[----:B------:R-:W3:Y:S06]  /*11570*/  MUFU.EX2 R134, R134 ;  /* 0x0000008600867308 */ /* 0x000eec0000000800 */
        /* <DEDUP_REMOVED lines=39> */
[----:B---3--:R-:W-:Y:S01]  /*117f0*/  F2FP.PACK_AB R5, R134, R135 ;  /* 0x000000878605723e */ /* 0x008fe200000000ff */
[----:B------:R-:W-:-:S04]  /*11800*/  FADD.FTZ R150, R150, R149 ;  /* 0x0000009596967221 */ /* 0x000fc80000010000 */
[----:B------:R-:W-:Y:S01]  /*11810*/  FADD.FTZ R145, R145, R150 ;  /* 0x0000009691917221 */ /* 0x000fe20000010000 */
[----:B------:R-:W-:Y:S02]  /*11820*/  F2FP.PACK_AB R6, R133, R144 ;  /* 0x000000908506723e */ /* 0x000fe400000000ff */
[----:B-1----:R-:W-:Y:S01]  /*11830*/  F2FP.PACK_AB R7, R2, R3 ;  /* 0x000000030207723e */ /* 0x002fe200000000ff */
[----:B------:R-:W-:-:S04]  /*11840*/  FADD.FTZ R144, R144, R145 ;  /* 0x0000009190907221 */ /* 0x000fc80000010000 */
[----:B------:R-:W-:Y:S02]  /*11850*/  FADD.FTZ R144, R133, R144 ;  /* 0x0000009085907221 */ /* 0x000fe40000010000 */
[C---:B----4-:R-:W-:Y:S08]  /*11860*/  HMMA.16816.F32 R36, R4.reuse, R8, R36 ;  /* 0x000000080424723c */ /* 0x050ff00000001824 */
        /* <DEDUP_REMOVED lines=8> */
[C---:B-----5:R-:W-:Y:S08]  /*118f0*/  HMMA.16816.F32 R128, R4.reuse, R20, R128 ;  /* 0x000000140480723c */ /* 0x060ff00000001880 */
        /* <DEDUP_REMOVED lines=12> */
[C---:B------:R-:W-:Y:S01]  /*119c0*/  HMMA.16816.F32 R116, R4.reuse, R138, R116 ;  /* 0x0000008a0474723c */ /* 0x040fe20000001874 */
[----:B------:R-:W-:Y:S07]  /*119d0*/  LDSM.16.MT88.4 R136, [R197+0x1900] ;  /* 0x00190000c588783b */ /* 0x000fee0000004200 */
[C---:B------:R-:W-:Y:S08]  /*119e0*/  HMMA.16816.F32 R112, R4.reuse, R32, R112 ;  /* 0x000000200470723c */ /* 0x040ff00000001870 */
[C---:B------:R-:W-:Y:S01]  /*119f0*/  HMMA.16816.F32 R108, R4.reuse, R34, R108 ;  /* 0x00000022046c723c */ /* 0x040fe2000000186c */
[----:B------:R-:W5:Y:S07]  /*11a00*/  LDSM.16.MT88.4 R32, [R197+0x1100] ;  /* 0x00110000c520783b */ /* 0x000f6e0000004200 */
[C---:B------:R-:W-:Y:S08]  /*11a10*/  HMMA.16816.F32 R104, R4.reuse, R28, R104 ;  /* 0x0000001c0468723c */ /* 0x040ff00000001868 */
[C---:B------:R-:W-:Y:S01]  /*11a20*/  HMMA.16816.F32 R100, R4.reuse, R30, R100 ;  /* 0x0000001e0464723c */ /* 0x040fe20000001864 */
[----:B------:R-:W-:Y:S07]  /*11a30*/  LDSM.16.MT88.4 R28, [R196+0x1100] ;  /* 0x00110000c41c783b */ /* 0x000fee0000004200 */
[C---:B------:R-:W-:Y:S08]  /*11a40*/  HMMA.16816.F32 R44, R4.reuse, R24, R44 ;  /* 0x00000018042c723c */ /* 0x040ff0000000182c */
[C---:B------:R-:W-:Y:S01]  /*11a50*/  HMMA.16816.F32 R48, R4.reuse, R26, R48 ;  /* 0x0000001a0430723c */ /* 0x040fe20000001830 */
[----:B------:R-:W-:Y:S07]  /*11a60*/  LDSM.16.MT88.4 R24, [R198+0x3100] ;  /* 0x00310000c618783b */ /* 0x000fee0000004200 */
[C---:B----4-:R-:W-:Y:S08]  /*11a70*/  HMMA.16816.F32 R68, R4.reuse, R20, R68 ;  /* 0x000000140444723c */ /* 0x050ff00000001844 */
[----:B------:R-:W-:Y:S01]  /*11a80*/  HMMA.16816.F32 R72, R4, R22, R72 ;  /* 0x000000160448723c */ /* 0x000fe20000001848 */
[----:B------:R-:W-:Y:S06]  /*11a90*/  LDSM.16.MT88.4 R20, [R203+0x5100] ;  /* 0x00510000cb14783b */ /* 0x000fec0000004200 */
[----:B------:R-:W-:Y:S01]  /*11aa0*/  F2FP.PACK_AB R4, R158, R155 ;  /* 0x0000009b9e04723e */ /* 0x000fe200000000ff */
[----:B------:R-:W-:Y:S01]  /*11ab0*/  FADD.FTZ R155, R155, R144 ;  /* 0x000000909b9b7221 */ /* 0x000fe20000010000 */
[----:B------:R-:W-:-:S02]  /*11ac0*/  F2FP.PACK_AB R6, R157, R156 ;  /* 0x0000009c9d06723e */ /* 0x000fc400000000ff */
[----:B------:R-:W-:Y:S01]  /*11ad0*/  F2FP.PACK_AB R5, R162, R161 ;  /* 0x000000a1a205723e */ /* 0x000fe200000000ff */
[----:B------:R-:W-:Y:S01]  /*11ae0*/  FADD.FTZ R155, R158, R155 ;  /* 0x0000009b9e9b7221 */ /* 0x000fe20000010000 */
[----:B------:R-:W-:-:S03]  /*11af0*/  F2FP.PACK_AB R7, R166, R163 ;  /* 0x000000a3a607723e */ /* 0x000fc600000000ff */
[----:B------:R-:W-:-:S04]  /*11b00*/  FADD.FTZ R156, R156, R155 ;  /* 0x0000009b9c9c7221 */ /* 0x000fc80000010000 */
[----:B-1----:R-:W-:Y:S01]  /*11b10*/  HMMA.16816.F32 R128, R4, R8, R128 ;  /* 0x000000080480723c */ /* 0x002fe20000001880 */
[----:B------:R-:W-:-:S07]  /*11b20*/  FADD.FTZ R156, R157, R156 ;  /* 0x0000009c9d9c7221 */ /* 0x000fce0000010000 */
        /* <DEDUP_REMOVED lines=8> */
[C---:B-----5:R-:W-:Y:S08]  /*11bb0*/  HMMA.16816.F32 R112, R4.reuse, R32, R112 ;  /* 0x000000200470723c */ /* 0x060ff00000001870 */
        /* <DEDUP_REMOVED lines=20> */
[C---:B-1----:R-:W-:Y:S08]  /*11d00*/  HMMA.16816.F32 R84, R4.reuse, R8, R84 ;  /* 0x000000080454723c */ /* 0x042ff00000001854 */
[C---:B------:R-:W-:Y:S01]  /*11d10*/  HMMA.16816.F32 R88, R4.reuse, R10, R88 ;  /* 0x0000000a0458723c */ /* 0x040fe20000001858 */
[----:B------:R-:W1:Y:S07]  /*11d20*/  LDSM.16.MT88.4 R8, [R203+0x3900] ;  /* 0x00390000cb08783b */ /* 0x000e6e0000004200 */
[C---:B--2---:R-:W-:Y:S08]  /*11d30*/  HMMA.16816.F32 R92, R4.reuse, R16, R92 ;  /* 0x00000010045c723c */ /* 0x044ff0000000185c */
[----:B------:R-:W-:Y:S01]  /*11d40*/  HMMA.16816.F32 R96, R4, R18, R96 ;  /* 0x000000120460723c */ /* 0x000fe20000001860 */
[----:B------:R-:W2:Y:S06]  /*11d50*/  LDSM.16.MT88.4 R16, [R203+0x5900] ;  /* 0x00590000cb10783b */ /* 0x000eac0000004200 */
[----:B------:R-:W-:Y:S01]  /*11d60*/  F2FP.PACK_AB R4, R170, R167 ;  /* 0x000000a7aa04723e */ /* 0x000fe200000000ff */
[----:B------:R-:W-:Y:S01]  /*11d70*/  FADD.FTZ R167, R167, R156 ;  /* 0x0000009ca7a77221 */ /* 0x000fe20000010000 */
[----:B------:R-:W-:-:S02]  /*11d80*/  F2FP.PACK_AB R6, R218, R165 ;  /* 0x000000a5da06723e */ /* 0x000fc400000000ff */
[----:B------:R-:W-:Y:S01]  /*11d90*/  F2FP.PACK_AB R5, R169, R164 ;  /* 0x000000a4a905723e */ /* 0x000fe200000000ff */
[----:B------:R-:W-:Y:S01]  /*11da0*/  FADD.FTZ R170, R170, R167 ;  /* 0x000000a7aaaa7221 */ /* 0x000fe20000010000 */
[----:B------:R-:W-:-:S03]  /*11db0*/  F2FP.PACK_AB R7, R219, R168 ;  /* 0x000000a8db07723e */ /* 0x000fc600000000ff */
[----:B------:R-:W-:-:S04]  /*11dc0*/  FADD.FTZ R165, R165, R170 ;  /* 0x000000aaa5a57221 */ /* 0x000fc80000010000 */
[----:B---3--:R-:W-:Y:S01]  /*11dd0*/  HMMA.16816.F32 R128, R4, R12, R128 ;  /* 0x0000000c0480723c */ /* 0x008fe20000001880 */
[----:B------:R-:W-:-:S07]  /*11de0*/  FADD.FTZ R218, R218, R165 ;  /* 0x000000a5dada7221 */ /* 0x000fce0000010000 */
        /* <DEDUP_REMOVED lines=9> */
[C---:B---3--:R-:W-:Y:S07]  /*11e80*/  HMMA.16816.F32 R76, R4.reuse, R12, R76 ;  /* 0x0000000c044c723c */ /* 0x048fee000000184c */
[----:B------:R-:W-:Y:S01]  /*11e90*/  FADD.FTZ R12, R148, R153 ;  /* 0x00000099940c7221 */ /* 0x000fe20000010000 */
[----:B------:R-:W-:Y:S03]  /*11ea0*/  HMMA.16816.F32 R116, R4, R142, R116 ;  /* 0x0000008e0474723c */ /* 0x000fe60000001874 */
[----:B------:R-:W-:-:S04]  /*11eb0*/  FADD.FTZ R12, R147, R12 ;  /* 0x0000000c930c7221 */ /* 0x000fc80000010000 */
        /* <DEDUP_REMOVED lines=17> */
[----:B------:R-:W-:-:S05]  /*11fd0*/  FADD.FTZ R219, R219, R168 ;  /* 0x000000a8dbdb7221 */ /* 0x000fca0000010000 */
[C---:B------:R-:W-:Y:S08]  /*11fe0*/  HMMA.16816.F32 R52, R4.reuse, R24, R52 ;  /* 0x000000180434723c */ /* 0x040ff00000001834 */
[C---:B------:R-:W-:Y:S08]  /*11ff0*/  HMMA.16816.F32 R56, R4.reuse, R26, R56 ;  /* 0x0000001a0438723c */ /* 0x040ff00000001838 */
[C---:B------:R-:W-:Y:S08]  /*12000*/  HMMA.16816.F32 R60, R4.reuse, R20, R60 ;  /* 0x00000014043c723c */ /* 0x040ff0000000183c */
[C---:B------:R-:W-:Y:S08]  /*12010*/  HMMA.16816.F32 R64, R4.reuse, R22, R64 ;  /* 0x000000160440723c */ /* 0x040ff00000001840 */
        /* <DEDUP_REMOVED lines=17> */
.L_x_394:
[----:B------:R-:W-:Y:S02]  /*12130*/  UISETP.NE.AND UP0, UPT, UR9, 0x1, UPT ;  /* 0x000000010900788c */ /* 0x000fe4000bf05270 */
[----:B------:R-:W-:Y:S02]  /*12140*/  ULDC.64 UR4, c[0x0][0x330] ;  /* 0x0000cc0000047ab9 */ /* 0x000fe40000000a00 */
[----:B------:R-:W-:-:S07]  /*12150*/  UIMAD.WIDE.U32 UR16, UR13, UR4, URZ ;  /* 0x000000040d1072a5 */ /* 0x000fce000f8e003f */
[----:B------:R-:W-:Y:S02]  /*12160*/  @UP0 USHF.R.U32.HI UR13, URZ, UR5, UR17 ;  /* 0x000000053f0d0299 */ /* 0x000fe40008011611 */
.L_x_395:
[----:B------:R-:W-:Y:S02]  /*12170*/  ULDC UR4, c[0x0][0x32c] ;  /* 0x0000cb0000047ab9 */ /* 0x000fe40000000800 */
[----:B------:R-:W-:-:S04]  /*12180*/  UIMAD UR4, UR13, UR9, UR4 ;  /* 0x000000090d0472a4 */ /* 0x000fc8000f8e0204 */
[----:B------:R-:W-:-:S04]  /*12190*/  UISETP.LT.AND UP0, UPT, UR10, UR4, UPT ;  /* 0x000000040a00728c */ /* 0x000fc8000bf01270 */
[----:B------:R-:W-:-:S04]  /*121a0*/  USEL UR10, UR10, UR4, UP0 ;  /* 0x000000040a0a7287 */ /* 0x000fc80008000000 */
.L_x_393:
[----:B------:R-:W-:-:S04]  /*121b0*/  USHF.R.S32.HI UR4, URZ, 0x1f, UR10 ;  /* 0x0000001f3f047899 */ /* 0x000fc8000801140a */
[----:B------:R-:W-:-:S04]  /*121c0*/  ULEA.HI UR4, UR4, UR10, URZ, 0x6 ;  /* 0x0000000a04047291 */ /* 0x000fc8000f8f303f */
[----:B------:R-:W-:-:S04]  /*121d0*/  USHF.R.S32.HI UR5, URZ, 0x6, UR4 ;  /* 0x000000063f057899 */ /* 0x000fc80008011404 */
[----:B------:R-:W-:-:S04]  /*121e0*/  UISETP.LT.AND UP0, UPT, UR8, UR5, UPT ;  /* 0x000000050800728c */ /* 0x000fc8000bf01270 */
[----:B------:R-:W-:-:S06]  /*121f0*/  USEL UR5, UR8, UR5, !UP0 ;  /* 0x0000000508057287 */ /* 0x000fcc000c000000 */
[----:B------:R-:W-:-:S13]  /*12200*/  ISETP.GE.AND P0, PT, R181, UR5, PT ;  /* 0x00000005b5007c0c */ /* 0x000fda000bf06270 */
[----:B------:R-:W-:Y:S05]  /*12210*/  @!P0 BRA `(.L_x_396) ;  /* 0x0000393000008947 */ /* 0x000fea0003800000 */
[----:B------:R-:W-:Y:S01]  /*12220*/  PLOP3.LUT P4, PT, PT, PT, UP3, 0x80, 0x0 ;  /* 0x000000000000781c */ /* 0x000fe20003f8f038 */
[----:B------:R-:W-:Y:S01]  /*12230*/  IMAD.MOV.U32 R2, RZ, RZ, R132 ;  /* 0x000000ffff027224 */ /* 0x000fe200078e0084 */
[----:B------:R-:W-:Y:S01]  /*12240*/  PLOP3.LUT P0, PT, PT, PT, UP3, 0x80, 0x0 ;  /* 0x000000000000781c */ /* 0x000fe20003f0f038 */
[----:B------:R-:W-:Y:S01]  /*12250*/  IMAD.MOV.U32 R3, RZ, RZ, R0 ;  /* 0x000000ffff037224 */ /* 0x000fe200078e0000 */
[C---:B------:R-:W-:Y:S01]  /*12260*/  IADD3 RZ, P6, R208.reuse, 0x40, RZ ;  /* 0x00000040d0ff7810 */ /* 0x040fe20007fde0ff */
[----:B------:R-:W-:Y:S01]  /*12270*/  IMAD.MOV.U32 R228, RZ, RZ, R181 ;  /* 0x000000ffffe47224 */ /* 0x000fe200078e00b5 */
[C---:B------:R-:W-:Y:S01]  /*12280*/  IADD3 RZ, P5, R208.reuse, 0x80, RZ ;  /* 0x00000080d0ff7810 */ /* 0x040fe20007fbe0ff */
[----:B------:R-:W-:Y:S01]  /*12290*/  IMAD.MOV.U32 R222, RZ, RZ, c[0x0][0x208] ;  /* 0x00008200ffde7624 */ /* 0x000fe200078e00ff */
[----:B------:R-:W-:Y:S01]  /*122a0*/  IADD3 R220, R208, 0x40, RZ ;  /* 0x00000040d0dc7810 */ /* 0x000fe20007ffe0ff */
[--C-:B------:R-:W-:Y:S01]  /*122b0*/  IMAD.X R226, RZ, RZ, R215.reuse, P6 ;  /* 0x000000ffffe27224 */ /* 0x100fe200030e06d7 */
[----:B------:R-:W-:Y:S01]  /*122c0*/  IADD3 RZ, P6, R210, 0x80, RZ ;  /* 0x00000080d2ff7810 */ /* 0x000fe20007fde0ff */
[----:B------:R-:W-:Y:S01]  /*122d0*/  IMAD.X R225, RZ, RZ, R215, P5 ;  /* 0x000000ffffe17224 */ /* 0x000fe200028e06d7 */
[----:B------:R-:W-:Y:S01]  /*122e0*/  IADD3 R183, R208, 0x80, RZ ;  /* 0x00000080d0b77810 */ /* 0x000fe20007ffe0ff */
[----:B------:R-:W-:Y:S01]  /*122f0*/  @P4 IMAD.HI.U32 R221, R212, c[0x0][0x2c8], RZ ;  /* 0x0000b200d4dd4a27 */ /* 0x000fe200078e00ff */
[C---:B------:R-:W-:Y:S01]  /*12300*/  IADD3 RZ, P4, R210.reuse, 0x40, RZ ;  /* 0x00000040d2ff7810 */ /* 0x040fe20007f9e0ff */
[----:B------:R-:W-:Y:S01]  /*12310*/  ULDC UR4, c[0x0][0x324] ;  /* 0x0000c90000047ab9 */ /* 0x000fe20000000800 */
[C---:B------:R-:W-:Y:S01]  /*12320*/  IADD3 R182, R210.reuse, 0x40, RZ ;  /* 0x00000040d2b67810 */ /* 0x040fe20007ffe0ff */
[----:B------:R-:W-:Y:S01]  /*12330*/  IMAD.X R223, RZ, RZ, R217, P6 ;  /* 0x000000ffffdf7224 */ /* 0x000fe200030e06d9 */
[----:B------:R-:W-:Y:S01]  /*12340*/  @P0 SHF.R.U32.HI R221, RZ, c[0x0][0x2cc], R221 ;  /* 0x0000b300ffdd0a19 */ /* 0x000fe200000116dd */
[----:B------:R-:W-:Y:S01]  /*12350*/  IMAD.X R224, RZ, RZ, R217, P4 ;  /* 0x000000ffffe07224 */ /* 0x000fe200020e06d9 */
[----:B------:R-:W-:Y:S01]  /*12360*/  IADD3 R180, R210, 0x80, RZ ;  /* 0x00000080d2b47810 */ /* 0x000fe20007ffe0ff */
[----:B------:R-:W-:Y:S01]  /*12370*/  IMAD.MOV.U32 R227, RZ, RZ, c[0x0][0x20c] ;  /* 0x00008300ffe37624 */ /* 0x000fe200078e00ff */
[----:B------:R-:W-:-:S02]  /*12380*/  ULOP3.LUT UR4, URZ, UR4, URZ, 0x33, !UPT ;  /* 0x000000043f047292 */ /* 0x000fc4000f8e333f */
.L_x_405:
[----:B------:R-:W-:Y:S04]  /*12390*/  DEPBAR.LE SB0, 0x0 ;  /* 0x000080000000791a */ /* 0x000fe80000000000 */
[----:B------:R-:W-:Y:S01]  /*123a0*/  BAR.SYNC.DEFER_BLOCKING 0x0 ;  /* 0x0000000000007b1d */ /* 0x000fe20000010000 */
[C---:B------:R-:W-:Y:S11]  /*123b0*/  ISETP.LT.AND P6, PT, R228.reuse, UR8, PT ;  /* 0x00000008e4007c0c */ /* 0x040ff6000bfc1270 */
[----:B------:R-:W-:Y:S02]  /*123c0*/  @!UPT UIADD3 URZ, URZ, URZ, URZ ;  /* 0x0000003f3f3ff290 */ /* 0x000fe4000fffe03f */
[----:B------:R-:W-:Y:S01]  /*123d0*/  @!P6 SHF.R.S32.HI R15, RZ, 0x1f, R228 ;  /* 0x0000001fff0fe819 */ /* 0x000fe200000114e4 */
[----:B------:R-:W-:Y:S04]  /*123e0*/  @!P6 IMAD.WIDE.U32 R8, R228, c[0x0][0x208], RZ ;  /* 0x00008200e408ea25 */ /* 0x000fe800078e00ff */
[----:B------:R-:W-:Y:S02]  /*123f0*/  @!P6 IMAD R15, R15, c[0x0][0x208], RZ ;  /* 0x000082000f0fea24 */ /* 0x000fe400078e02ff */
[----:B------:R-:W-:Y:S02]  /*12400*/  @!P6 IMAD.SHL.U32 R13, R8, 0x40, RZ ;  /* 0x00000040080de824 */ /* 0x000fe400078e00ff */
[----:B------:R-:W-:Y:S01]  /*12410*/  @!P6 IMAD R15, R228, c[0x0][0x20c], R15 ;  /* 0x00008300e40fea24 */ /* 0x000fe200078e020f */
[----:B------:R-:W-:Y:S02]  /*12420*/  LDSM.16.M88.4 R132, [R206+0xc100] ;  /* 0x00c10000ce84783b */ /* 0x000fe40000000200 */
[----:B------:R-:W-:Y:S01]  /*12430*/  @!P6 IADD3 R19, P0, R13, R183, RZ ;  /* 0x000000b70d13e210 */ /* 0x000fe20007f1e0ff */
[----:B------:R-:W-:Y:S01]  /*12440*/  @!P6 IMAD.IADD R15, R9, 0x1, R15 ;  /* 0x00000001090fe824 */ /* 0x000fe200078e020f */
[C---:B------:R-:W-:Y:S02]  /*12450*/  @!P6 IADD3 R9, P5, R13.reuse, R208, RZ ;  /* 0x000000d00d09e210 */ /* 0x040fe40007fbe0ff */
[----:B------:R-:W-:Y:S01]  /*12460*/  @!P6 IADD3 R11, P4, R13, R220, RZ ;  /* 0x000000dc0d0be210 */ /* 0x000fe20007f9e0ff */
[----:B------:R-:W1:Y:S01]  /*12470*/  LDSM.16.M88.4 R136, [R205+0x6100] ;  /* 0x00610000cd88783b */ /* 0x000e620000000200 */
[----:B------:R-:W-:Y:S04]  /*12480*/  @!P6 SHF.L.U64.HI R15, R8, 0x6, R15 ;  /* 0x00000006080fe819 */ /* 0x000fe8000001020f */
[C---:B------:R-:W-:Y:S01]  /*12490*/  @!P6 IADD3.X R10, R15.reuse, R225, RZ, P0, !PT ;  /* 0x000000e10f0ae210 */ /* 0x040fe200007fe4ff */
[----:B------:R-:W-:Y:S01]  /*124a0*/  @!P6 IMAD.X R0, R15, 0x1, R215, P5 ;  /* 0x000000010f00e824 */ /* 0x000fe200028e06d7 */
[----:B------:R-:W2:Y:S01]  /*124b0*/  LDSM.16.M88.4 R140, [R205+0x6900] ;  /* 0x00690000cd8c783b */ /* 0x000ea20000000200 */
[----:B------:R-:W-:Y:S01]  /*124c0*/  @!P6 LEA R16, P5, R9, c[0x0][0x1f8], 0x1 ;  /* 0x00007e000910ea11 */ /* 0x000fe200078a08ff */
[----:B------:R-:W-:Y:S01]  /*124d0*/  @!P6 IMAD.X R8, R15, 0x1, R226, P4 ;  /* 0x000000010f08e824 */ /* 0x000fe200020e06e2 */
[----:B------:R-:W-:Y:S02]  /*124e0*/  @!P6 LEA R24, P0, R19, c[0x0][0x1f8], 0x1 ;  /* 0x00007e001318ea11 */ /* 0x000fe400078008ff */
[----:B------:R-:W-:Y:S02]  /*124f0*/  @!P6 LEA R20, P4, R11, c[0x0][0x1f8], 0x1 ;  /* 0x00007e000b14ea11 */ /* 0x000fe400078808ff */
[----:B------:R-:W3:Y:S01]  /*12500*/  LDSM.16.M88.4 R144, [R205+0x7100] ;  /* 0x00710000cd90783b */ /* 0x000ee20000000200 */
[----:B------:R-:W-:Y:S02]  /*12510*/  @!P6 LEA.HI.X R17, R9, c[0x0][0x1fc], R0, 0x1, P5 ;  /* 0x00007f000911ea11 */ /* 0x000fe400028f0c00 */
[----:B------:R-:W-:Y:S02]  /*12520*/  @!P6 LEA.HI.X R25, R19, c[0x0][0x1fc], R10, 0x1, P0 ;  /* 0x00007f001319ea11 */ /* 0x000fe400000f0c0a */
[C---:B------:R-:W-:Y:S02]  /*12530*/  @!P6 LEA R13, P0, R222.reuse, R13, 0x5 ;  /* 0x0000000dde0de211 */ /* 0x040fe400078028ff */
[----:B------:R-:W4:Y:S01]  /*12540*/  LDSM.16.M88.4 R148, [R205+0x7900] ;  /* 0x00790000cd94783b */ /* 0x000f220000000200 */
[----:B------:R-:W-:Y:S02]  /*12550*/  @!P6 LEA.HI.X R21, R11, c[0x0][0x1fc], R8, 0x1, P4 ;  /* 0x00007f000b15ea11 */ /* 0x000fe400020f0c08 */
[C---:B------:R-:W-:Y:S02]  /*12560*/  @!P6 IADD3 R9, P5, R13.reuse, R208, RZ ;  /* 0x000000d00d09e210 */ /* 0x040fe40007fbe0ff */
[----:B------:R-:W-:Y:S02]  /*12570*/  @!P6 LEA.HI.X R15, R222, R15, R227, 0x5, P0 ;  /* 0x0000000fde0fe211 */ /* 0x000fe400000f2ce3 */
[----:B------:R-:W-:Y:S01]  /*12580*/  LDSM.16.M88.4 R152, [R202+0xc100] ;  /* 0x00c10000ca98783b */ /* 0x000fe20000000200 */
[C---:B------:R-:W-:Y:S02]  /*12590*/  @!P6 IADD3 R11, P4, R13.reuse, R220, RZ ;  /* 0x000000dc0d0be210 */ /* 0x040fe40007f9e0ff */
[----:B------:R-:W-:Y:S01]  /*125a0*/  @!P6 IADD3 R13, P0, R13, R183, RZ ;  /* 0x000000b70d0de210 */ /* 0x000fe20007f1e0ff */
[----:B------:R-:W-:Y:S01]  /*125b0*/  @!P6 IMAD.X R0, R15, 0x1, R215, P5 ;  /* 0x000000010f00e824 */ /* 0x000fe200028e06d7 */
[----:B------:R-:W-:Y:S01]  /*125c0*/  @!P6 LEA R32, P5, R9, c[0x0][0x1f8], 0x1 ;  /* 0x00007e000920ea11 */ /* 0x000fe200078a08ff */
[----:B------:R-:W-:Y:S01]  /*125d0*/  @!P6 IMAD.X R8, R15, 0x1, R226, P4 ;  /* 0x000000010f08e824 */ /* 0x000fe200020e06e2 */
[----:B------:R-:W5:Y:S01]  /*125e0*/  LDSM.16.M88.4 R156, [R204] ;  /* 0x00000000cc9c783b */ /* 0x000f620000000200 */
[----:B------:R-:W-:Y:S01]  /*125f0*/  @!P6 LEA R232, P4, R11, c[0x0][0x1f8], 0x1 ;  /* 0x00007e000be8ea11 */ /* 0x000fe200078808ff */
[----:B------:R-:W-:Y:S01]  /*12600*/  @!P6 IMAD.X R10, R15, 0x1, R225, P0 ;  /* 0x000000010f0ae824 */ /* 0x000fe200000e06e1 */
[----:B------:R-:W-:Y:S01]  /*12610*/  @!P6 LEA R230, P0, R13, c[0x0][0x1f8], 0x1 ;  /* 0x00007e000de6ea11 */ /* 0x000fe200078008ff */
[C---:B-1----:R-:W-:Y:S03]  /*12620*/  HMMA.16816.F32 R4, R132.reuse, R136, RZ ;  /* 0x000000888404723c */ /* 0x042fe600000018ff */
[----:B------:R-:W1:Y:S01]  /*12630*/  LDSM.16.M88.4 R160, [R195] ;  /* 0x00000000c3a0783b */ /* 0x000e620000000200 */
[----:B------:R-:W-:Y:S02]  /*12640*/  @!P6 LEA.HI.X R33, R9, c[0x0][0x1fc], R0, 0x1, P5 ;  /* 0x00007f000921ea11 */ /* 0x000fe400028f0c00 */
[----:B------:R-:W-:Y:S02]  /*12650*/  @!P6 LEA.HI.X R233, R11, c[0x0][0x1fc], R8, 0x1, P4 ;  /* 0x00007f000be9ea11 */ /* 0x000fe400020f0c08 */
[----:B------:R-:W-:Y:S02]  /*12660*/  @!P6 LEA.HI.X R231, R13, c[0x0][0x1fc], R10, 0x1, P0 ;  /* 0x00007f000de7ea11 */ /* 0x000fe400000f0c0a */
[C---:B------:R-:W-:Y:S01]  /*12670*/  HMMA.16816.F32 R8, R132.reuse, R138, RZ ;  /* 0x0000008a8408723c */ /* 0x040fe200000018ff */
[----:B------:R-:W1:Y:S07]  /*12680*/  LDSM.16.M88.4 R164, [R194] ;  /* 0x00000000c2a4783b */ /* 0x000e6e0000000200 */
[C---:B--2---:R-:W-:Y:S01]  /*12690*/  HMMA.16816.F32 R12, R132.reuse, R140, RZ ;  /* 0x0000008c840c723c */ /* 0x044fe200000018ff */
[----:B------:R-:W2:Y:S07]  /*126a0*/  LDSM.16.M88.4 R168, [R193] ;  /* 0x00000000c1a8783b */ /* 0x000eae0000000200 */
[----:B------:R-:W-:Y:S01]  /*126b0*/  @!PT LDS RZ, [RZ] ;  /* 0x00000000fffff984 */ /* 0x000fe20000000800 */
[----:B------:R-:W-:Y:S01]  /*126c0*/  @!PT LDS RZ, [RZ] ;  /* 0x00000000fffff984 */ /* 0x000fe20000000800 */
[----:B------:R-:W-:Y:S01]  /*126d0*/  @!PT LDS RZ, [RZ] ;  /* 0x00000000fffff984 */ /* 0x000fe20000000800 */
[----:B------:R1:W-:Y:S07]  /*126e0*/  @!P6 LDGSTS.E.BYPASS.LTC128B.128 [R207+0x100], [R16.64], !P3 ;  /* 0x0010000010cfefae */ /* 0x0003ee000d901d5c */
[----:B------:R3:W-:Y:S07]  /*126f0*/  @!P6 LDGSTS.E.BYPASS.LTC128B.128 [R207+0x2100], [R20.64], !P2 ;  /* 0x0210000014cfefae */ /* 0x0007ee000d101d5c */
[----:B------:R2:W-:Y:S07]  /*12700*/  @!P6 LDGSTS.E.BYPASS.LTC128B.128 [R207+0x4100], [R24.64], !P1 ;  /* 0x0410000018cfefae */ /* 0x0005ee000c901d5c */
[----:B------:R4:W-:Y:S01]  /*12710*/  @!P6 LDGSTS.E.BYPASS.LTC128B.128 [R207+0x1100], [R32.64], !P3 ;  /* 0x0110000020cfefae */ /* 0x0009e2000d901d5c */
[C---:B-1----:R-:W-:Y:S06]  /*12720*/  HMMA.16816.F32 R16, R132.reuse, R142, RZ ;  /* 0x0000008e8410723c */ /* 0x042fec00000018ff */
[----:B------:R1:W-:Y:S02]  /*12730*/  @!P6 LDGSTS.E.BYPASS.LTC128B.128 [R207+0x3100], [R232.64], !P2 ;  /* 0x03100000e8cfefae */ /* 0x0003e4000d101d5c */
[C---:B---3--:R-:W-:Y:S05]  /*12740*/  HMMA.16816.F32 R20, R132.reuse, R144, RZ ;  /* 0x000000908414723c */ /* 0x048fea00000018ff */
[----:B------:R3:W-:Y:S01]  /*12750*/  @!P6 LDGSTS.E.BYPASS.LTC128B.128 [R207+0x5100], [R230.64], !P1 ;  /* 0x05100000e6cfefae */ /* 0x0007e2000c901d5c */
[----:B------:R-:W-:Y:S02]  /*12760*/  ISETP.GT.AND P6, PT, R228, UR8, PT ;  /* 0x00000008e4007c0c */ /* 0x000fe4000bfc4270 */
[C---:B--2---:R-:W-:Y:S04]  /*12770*/  HMMA.16816.F32 R24, R132.reuse, R146, RZ ;  /* 0x000000928418723c */ /* 0x044fe800000018ff */
[----:B------:R-:W-:Y:S04]  /*12780*/  LDSM.16.M88.4 R172, [R201+0xc100] ;  /* 0x00c10000c9ac783b */ /* 0x000fe80000000200 */
[C---:B----4-:R-:W-:Y:S03]  /*12790*/  HMMA.16816.F32 R28, R132.reuse, R148, RZ ;  /* 0x00000094841c723c */ /* 0x050fe600000018ff */
[----:B------:R-:W0:Y:S05]  /*127a0*/  LDGDEPBAR ;  /* 0x00000000000079af */ /* 0x000e2a0000000000 */
[----:B------:R-:W-:Y:S02]  /*127b0*/  HMMA.16816.F32 R32, R132, R150, RZ ;  /* 0x000000968420723c */ /* 0x000fe400000018ff */
[----:B------:R-:W2:Y:S06]  /*127c0*/  LDSM.16.M88.4 R176, [R200+0x6100] ;  /* 0x00610000c8b0783b */ /* 0x000eac0000000200 */
[C---:B-----5:R-:W-:Y:S01]  /*127d0*/  HMMA.16816.F32 R4, R152.reuse, R156, R4 ;  /* 0x0000009c9804723c */ /* 0x060fe20000001804 */
[----:B------:R-:W4:Y:S07]  /*127e0*/  LDSM.16.M88.4 R132, [R200+0x6900] ;  /* 0x00690000c884783b */ /* 0x000f2e0000000200 */
[C---:B------:R-:W-:Y:S01]  /*127f0*/  HMMA.16816.F32 R8, R152.reuse, R158, R8 ;  /* 0x0000009e9808723c */ /* 0x040fe20000001808 */
[----:B------:R-:W5:Y:S07]  /*12800*/  LDSM.16.M88.4 R136, [R200+0x7100] ;  /* 0x00710000c888783b */ /* 0x000f6e0000000200 */
[C---:B------:R-:W-:Y:S01]  /*12810*/  HMMA.16816.F32 R12, R152.reuse, R160, R12 ;  /* 0x000000a0980c723c */ /* 0x040fe2000000180c */
[----:B------:R-:W1:Y:S07]  /*12820*/  LDSM.16.M88.4 R140, [R200+0x7900] ;  /* 0x00790000c88c783b */ /* 0x000e6e0000000200 */
[C---:B------:R-:W-:Y:S01]  /*12830*/  HMMA.16816.F32 R16, R152.reuse, R162, R16 ;  /* 0x000000a29810723c */ /* 0x040fe20000001810 */
[----:B------:R-:W-:Y:S07]  /*12840*/  LDSM.16.M88.4 R144, [R199+0xc100] ;  /* 0x00c10000c790783b */ /* 0x000fee0000000200 */
[C---:B------:R-:W-:Y:S01]  /*12850*/  HMMA.16816.F32 R20, R152.reuse, R164, R20 ;  /* 0x000000a49814723c */ /* 0x040fe20000001814 */
[----:B------:R-:W1:Y:S07]  /*12860*/  LDSM.16.M88.4 R148, [R192] ;  /* 0x00000000c094783b */ /* 0x000e6e0000000200 */
[C---:B------:R-:W-:Y:S01]  /*12870*/  HMMA.16816.F32 R24, R152.reuse, R166, R24 ;  /* 0x000000a69818723c */ /* 0x040fe20000001818 */
[----:B------:R-:W-:Y:S07]  /*12880*/  LDSM.16.M88.4 R156, [R192+0x1000] ;  /* 0x00100000c09c783b */ /* 0x000fee0000000200 */
[C---:B------:R-:W-:Y:S01]  /*12890*/  HMMA.16816.F32 R28, R152.reuse, R168, R28 ;  /* 0x000000a8981c723c */ /* 0x040fe2000000181c */
[----:B------:R-:W-:Y:S07]  /*128a0*/  LDSM.16.M88.4 R160, [R192+0x1800] ;  /* 0x00180000c0a0783b */ /* 0x000fee0000000200 */
[----:B------:R-:W-:Y:S01]  /*128b0*/  HMMA.16816.F32 R32, R152, R170, R32 ;  /* 0x000000aa9820723c */ /* 0x000fe20000001820 */
[----:B------:R-:W1:Y:S07]  /*128c0*/  LDSM.16.M88.4 R152, [R192+0x800] ;  /* 0x00080000c098783b */ /* 0x000e6e0000000200 */
[C---:B--2---:R-:W-:Y:S01]  /*128d0*/  HMMA.16816.F32 R4, R172.reuse, R176, R4 ;  /* 0x000000b0ac04723c */ /* 0x044fe20000001804 */
[----:B------:R-:W-:Y:S07]  /*128e0*/  LDSM.16.M88.4 R164, [R206+0x10100] ;  /* 0x01010000cea4783b */ /* 0x000fee0000000200 */
[C---:B------:R-:W-:Y:S01]  /*128f0*/  HMMA.16816.F32 R8, R172.reuse, R178, R8 ;  /* 0x000000b2ac08723c */ /* 0x040fe20000001808 */
[----:B------:R-:W2:Y:S07]  /*12900*/  LDSM.16.M88.4 R168, [R205+0x8100] ;  /* 0x00810000cda8783b */ /* 0x000eae0000000200 */
[C---:B----4-:R-:W-:Y:S01]  /*12910*/  HMMA.16816.F32 R12, R172.reuse, R132, R12 ;  /* 0x00000084ac0c723c */ /* 0x050fe2000000180c */
[----:B------:R-:W-:Y:S07]  /*12920*/  LDSM.16.M88.4 R176, [R191] ;  /* 0x00000000bfb0783b */ /* 0x000fee0000000200 */
[C---:B------:R-:W-:Y:S01]  /*12930*/  HMMA.16816.F32 R16, R172.reuse, R134, R16 ;  /* 0x00000086ac10723c */ /* 0x040fe20000001810 */
[----:B------:R-:W4:Y:S07]  /*12940*/  LDSM.16.M88.4 R132, [R205+0x8900] ;  /* 0x00890000cd84783b */ /* 0x000f2e0000000200 */
[C---:B-----5:R-:W-:Y:S08]  /*12950*/  HMMA.16816.F32 R20, R172.reuse, R136, R20 ;  /* 0x00000088ac14723c */ /* 0x060ff00000001814 */
[C---:B------:R-:W-:Y:S01]  /*12960*/  HMMA.16816.F32 R24, R172.reuse, R138, R24 ;  /* 0x0000008aac18723c */ /* 0x040fe20000001818 */
[----:B------:R-:W5:Y:S07]  /*12970*/  LDSM.16.M88.4 R136, [R205+0x9100] ;  /* 0x00910000cd88783b */ /* 0x000f6e0000000200 */
[C---:B-1----:R-:W-:Y:S08]  /*12980*/  HMMA.16816.F32 R28, R172.reuse, R140, R28 ;  /* 0x0000008cac1c723c */ /* 0x042ff0000000181c */
[----:B------:R-:W-:Y:S01]  /*12990*/  HMMA.16816.F32 R32, R172, R142, R32 ;  /* 0x0000008eac20723c */ /* 0x000fe20000001820 */
[----:B------:R-:W1:Y:S07]  /*129a0*/  LDSM.16.M88.4 R140, [R205+0x9900] ;  /* 0x00990000cd8c783b */ /* 0x000e6e0000000200 */
[C---:B------:R-:W-:Y:S01]  /*129b0*/  HMMA.16816.F32 R4, R144.reuse, R148, R4 ;  /* 0x000000949004723c */ /* 0x040fe20000001804 */
[----:B------:R-:W1:Y:S07]  /*129c0*/  LDSM.16.M88.4 R172, [R202+0x10100] ;  /* 0x01010000caac783b */ /* 0x000e6e0000000200 */
        /* <DEDUP_REMOVED lines=10> */
[----:B------:R-:W1:Y:S07]  /*12a70*/  LDSM.16.M88.4 R144, [R190] ;  /* 0x00000000be90783b */ /* 0x000e6e0000000200 */
[C---:B--2---:R-:W-:Y:S01]  /*12a80*/  HMMA.16816.F32 R4, R164.reuse, R168, R4 ;  /* 0x000000a8a404723c */ /* 0x044fe20000001804 */
[----:B------:R-:W2:Y:S07]  /*12a90*/  LDSM.16.M88.4 R160, [R200+0x8100] ;  /* 0x00810000c8a0783b */ /* 0x000eae0000000200 */
[C---:B------:R-:W-:Y:S01]  /*12aa0*/  HMMA.16816.F32 R8, R164.reuse, R170, R8 ;  /* 0x000000aaa408723c */ /* 0x040fe20000001808 */
[----:B------:R-:W-:Y:S07]  /*12ab0*/  LDSM.16.M88.4 R168, [R192+0x2000] ;  /* 0x00200000c0a8783b */ /* 0x000fee0000000200 */
[C---:B----4-:R-:W-:Y:S08]  /*12ac0*/  HMMA.16816.F32 R12, R164.reuse, R132, R12 ;  /* 0x00000084a40c723c */ /* 0x050ff0000000180c */
        /* <DEDUP_REMOVED lines=11> */
[----:B------:R-:W-:Y:S07]  /*12b80*/  LDSM.16.M88.4 R176, [R205+0xa100] ;  /* 0x00a10000cdb0783b */ /* 0x000fee0000000200 */
[C---:B------:R-:W-:Y:S08]  /*12b90*/  HMMA.16816.F32 R12, R172.reuse, R144, R12 ;  /* 0x00000090ac0c723c */ /* 0x040ff0000000180c */
        /* <DEDUP_REMOVED lines=8> */
[C---:B--2---:R-:W-:Y:S01]  /*12c20*/  HMMA.16816.F32 R4, R156.reuse, R160, R4 ;  /* 0x000000a09c04723c */ /* 0x044fe20000001804 */
[----:B------:R-:W2:Y:S07]  /*12c30*/  LDSM.16.M88.4 R172, [R206+0x14100] ;  /* 0x01410000ceac783b */ /* 0x000eae0000000200 */
[C---:B------:R-:W-:Y:S01]  /*12c40*/  HMMA.16816.F32 R8, R156.reuse, R162, R8 ;  /* 0x000000a29c08723c */ /* 0x040fe20000001808 */
[----:B------:R-:W-:Y:S07]  /*12c50*/  LDSM.16.M88.4 R160, [R187] ;  /* 0x00000000bba0783b */ /* 0x000fee0000000200 */
        /* <DEDUP_REMOVED lines=37> */
[C---:B------:R-:W-:Y:S08]  /*12eb0*/  HMMA.16816.F32 R8, R156.reuse, R162, R8 ;  /* 0x000000a29c08723c */ /* 0x040ff00000001808 */
[C---:B------:R-:W-:Y:S08]  /*12ec0*/  HMMA.16816.F32 R12, R156.reuse, R144, R12 ;  /* 0x000000909c0c723c */ /* 0x040ff0000000180c */
[C---:B------:R-:W-:Y:S08]  /*12ed0*/  HMMA.16816.F32 R16, R156.reuse, R146, R16 ;  /* 0x000000929c10723c */ /* 0x040ff00000001810 */
[C---:B------:R-:W-:Y:S08]  /*12ee0*/  HMMA.16816.F32 R20, R156.reuse, R148, R20 ;  /* 0x000000949c14723c */ /* 0x040ff00000001814 */
[C---:B------:R-:W-:Y:S08]  /*12ef0*/  HMMA.16816.F32 R24, R156.reuse, R150, R24 ;  /* 0x000000969c18723c */ /* 0x040ff00000001818 */
[C---:B------:R-:W-:Y:S08]  /*12f00*/  HMMA.16816.F32 R28, R156.reuse, R152, R28 ;  /* 0x000000989c1c723c */ /* 0x040ff0000000181c */
[----:B------:R-:W-:Y:S08]  /*12f10*/  HMMA.16816.F32 R32, R156, R154, R32 ;  /* 0x0000009a9c20723c */ /* 0x000ff00000001820 */
[C---:B--2---:R-:W-:Y:S08]  /*12f20*/  HMMA.16816.F32 R4, R164.reuse, R168, R4 ;  /* 0x000000a8a404723c */ /* 0x044ff00000001804 */
[C---:B------:R-:W-:Y:S08]  /*12f30*/  HMMA.16816.F32 R8, R164.reuse, R170, R8 ;  /* 0x000000aaa408723c */ /* 0x040ff00000001808 */
[C---:B----4-:R-:W-:Y:S08]  /*12f40*/  HMMA.16816.F32 R12, R164.reuse, R132, R12 ;  /* 0x00000084a40c723c */ /* 0x050ff0000000180c */
[C---:B------:R-:W-:Y:S01]  /*12f50*/  HMMA.16816.F32 R16, R164.reuse, R134, R16 ;  /* 0x00000086a410723c */ /* 0x040fe20000001810 */
[----:B------:R-:W2:Y:S07]  /*12f60*/  LDSM.16.M88.4 R132, [R192+0x4800] ;  /* 0x00480000c084783b */ /* 0x000eae0000000200 */
[C---:B-----5:R-:W-:Y:S08]  /*12f70*/  HMMA.16816.F32 R20, R164.reuse, R136, R20 ;  /* 0x00000088a414723c */ /* 0x060ff00000001814 */
[C---:B------:R-:W-:Y:S01]  /*12f80*/  HMMA.16816.F32 R24, R164.reuse, R138, R24 ;  /* 0x0000008aa418723c */ /* 0x040fe20000001818 */
[----:B------:R-:W4:Y:S07]  /*12f90*/  LDSM.16.M88.4 R136, [R192+0x5000] ;  /* 0x00500000c088783b */ /* 0x000f2e0000000200 */
[C---:B-1----:R-:W-:Y:S08]  /*12fa0*/  HMMA.16816.F32 R28, R164.reuse, R140, R28 ;  /* 0x0000008ca41c723c */ /* 0x042ff0000000181c */
[----:B------:R-:W-:Y:S08]  /*12fb0*/  HMMA.16816.F32 R32, R164, R142, R32 ;  /* 0x0000008ea420723c */ /* 0x000ff00000001820 */
[C---:B------:R-:W-:Y:S08]  /*12fc0*/  HMMA.16816.F32 R4, R172.reuse, R176, R4 ;  /* 0x000000b0ac04723c */ /* 0x040ff00000001804 */
[C---:B------:R-:W-:Y:S08]  /*12fd0*/  HMMA.16816.F32 R8, R172.reuse, R178, R8 ;  /* 0x000000b2ac08723c */ /* 0x040ff00000001808 */
[C---:B--2---:R-:W-:Y:S08]  /*12fe0*/  HMMA.16816.F32 R12, R172.reuse, R132, R12 ;  /* 0x00000084ac0c723c */ /* 0x044ff0000000180c */
[C---:B------:R-:W-:Y:S04]  /*12ff0*/  HMMA.16816.F32 R16, R172.reuse, R134, R16 ;  /* 0x00000086ac10723c */ /* 0x040fe80000001810 */
[----:B------:R-:W-:Y:S02]  /*13000*/  FMUL.FTZ R178, R4, c[0x0][0x320] ;  /* 0x0000c80004b27a20 */ /* 0x000fe40000410000 */
[----:B------:R-:W-:Y:S02]  /*13010*/  FMUL.FTZ R181, R5, c[0x0][0x320] ;  /* 0x0000c80005b57a20 */ /* 0x000fe40000410000 */
[----:B------:R-:W-:Y:S01]  /*13020*/  FMUL.FTZ R9, R9, c[0x0][0x320] ;  /* 0x0000c80009097a20 */ /* 0x000fe20000410000 */
[C---:B----4-:R-:W-:Y:S01]  /*13030*/  HMMA.16816.F32 R20, R172.reuse, R136, R20 ;  /* 0x00000088ac14723c */ /* 0x050fe20000001814 */
[----:B------:R-:W1:Y:S02]  /*13040*/  MUFU.TANH R178, R178 ;  /* 0x000000b200b27308 */ /* 0x000e640000002400 */
[----:B------:R-:W-:Y:S02]  /*13050*/  FMUL.FTZ R10, R10, c[0x0][0x320] ;  /* 0x0000c8000a0a7a20 */ /* 0x000fe40000410000 */
[----:B------:R-:W-:Y:S02]  /*13060*/  FMUL.FTZ R11, R11, c[0x0][0x320] ;  /* 0x0000c8000b0b7a20 */ /* 0x000fe40000410000 */
[----:B------:R-:W-:Y:S01]  /*13070*/  FMUL.FTZ R229, R8, c[0x0][0x320] ;  /* 0x0000c80008e57a20 */ /* 0x000fe20000410000 */
[C---:B------:R-:W-:Y:S03]  /*13080*/  HMMA.16816.F32 R24, R172.reuse, R138, R24 ;  /* 0x0000008aac18723c */ /* 0x040fe60000001818 */
[----:B---3--:R-:W2:Y:S01]  /*13090*/  MUFU.TANH R230, R9 ;  /* 0x0000000900e67308 */ /* 0x008ea20000002400 */
[----:B------:R-:W-:Y:S02]  /*130a0*/  FMUL.FTZ R232, R12, c[0x0][0x320] ;  /* 0x0000c8000ce87a20 */ /* 0x000fe40000410000 */
[----:B------:R-:W-:Y:S02]  /*130b0*/  FMUL.FTZ R12, R15, c[0x0][0x320] ;  /* 0x0000c8000f0c7a20 */ /* 0x000fe40000410000 */
[----:B------:R-:W-:Y:S04]  /*130c0*/  FMUL.FTZ R17, R17, c[0x0][0x320] ;  /* 0x0000c80011117a20 */ /* 0x000fe80000410000 */
[----:B------:R-:W-:Y:S01]  /*130d0*/  FMUL.FTZ R15, R18, c[0x0][0x320] ;  /* 0x0000c800120f7a20 */ /* 0x000fe20000410000 */
[----:B------:R-:W3:Y:S01]  /*130e0*/  MUFU.TANH R177, R10 ;  /* 0x0000000a00b17308 */ /* 0x000ee20000002400 */
[----:B------:R-:W-:Y:S02]  /*130f0*/  FMUL.FTZ R231, R13, c[0x0][0x320] ;  /* 0x0000c8000de77a20 */ /* 0x000fe40000410000 */
[----:B------:R-:W-:Y:S02]  /*13100*/  FMUL.FTZ R18, R22, c[0x0][0x320] ;  /* 0x0000c80016127a20 */ /* 0x000fe40000410000 */
[----:B------:R-:W-:Y:S02]  /*13110*/  FMUL.FTZ R13, R14, c[0x0][0x320] ;  /* 0x0000c8000e0d7a20 */ /* 0x000fe40000410000 */
[----:B------:R-:W-:Y:S02]  /*13120*/  FMUL.FTZ R14, R19, c[0x0][0x320] ;  /* 0x0000c800130e7a20 */ /* 0x000fe40000410000 */
[----:B------:R-:W-:Y:S01]  /*13130*/  FMUL.FTZ R19, R21, c[0x0][0x320] ;  /* 0x0000c80015137a20 */ /* 0x000fe20000410000 */
[----:B------:R4:W1:Y:S01]  /*13140*/  MUFU.TANH R179, R11 ;  /* 0x0000000b00b37308 */ /* 0x0008620000002400 */
[----:B------:R-:W-:Y:S01]  /*13150*/  FMUL.FTZ R22, R24, c[0x0][0x320] ;  /* 0x0000c80018167a20 */ /* 0x000fe20000410000 */
[----:B------:R-:W-:Y:S01]  /*13160*/  @P6 IADD3 R24, R228, -0x1, RZ ;  /* 0xffffffffe4186810 */ /* 0x000fe20007ffe0ff */
[----:B------:R-:W-:Y:S02]  /*13170*/  FMUL.FTZ R21, R25, c[0x0][0x320] ;  /* 0x0000c80019157a20 */ /* 0x000fe40000410000 */
[----:B------:R-:W-:Y:S02]  /*13180*/  FMUL.FTZ R234, R20, c[0x0][0x320] ;  /* 0x0000c80014ea7a20 */ /* 0x000fe40000410000 */
[----:B------:R-:W-:Y:S02]  /*13190*/  FMUL.FTZ R0, R6, c[0x0][0x320] ;  /* 0x0000c80006007a20 */ /* 0x000fe40000410000 */
[----:B------:R-:W-:Y:S01]  /*131a0*/  FMUL.FTZ R176, R7, c[0x0][0x320] ;  /* 0x0000c80007b07a20 */ /* 0x000fe20000410000 */
[----:B------:R5:W1:Y:S01]  /*131b0*/  MUFU.TANH R233, R17 ;  /* 0x0000001100e97308 */ /* 0x000a620000002400 */
[----:B------:R-:W-:Y:S09]  /*131c0*/  FMUL.FTZ R235, R16, c[0x0][0x320] ;  /* 0x0000c80010eb7a20 */ /* 0x000ff20000410000 */
[----:B------:R1:W1:Y:S01]  /*131d0*/  MUFU.TANH R20, R234 ;  /* 0x000000ea00147308 */ /* 0x0002620000002400 */
[----:B----4-:R-:W4:Y:S01]  /*131e0*/  LDSM.16.M88.4 R8, [R192+0x5800] ;  /* 0x00580000c008783b */ /* 0x010f220000000200 */
[----:B------:R-:W-:Y:S08]  /*131f0*/  DEPBAR.LE SB0, 0x0 ;  /* 0x000080000000791a */ /* 0x000ff00000000000 */
[----:B------:R-:W2:Y:S01]  /*13200*/  MUFU.TANH R181, R181 ;  /* 0x000000b500b57308 */ /* 0x000ea20000002400 */
[----:B------:R-:W-:Y:S01]  /*13210*/  BAR.SYNC.DEFER_BLOCKING 0x0 ;  /* 0x0000000000007b1d */ /* 0x000fe20000010000 */
[----:B-----5:R-:W-:Y:S01]  /*13220*/  FMUL.FTZ R17, R23, c[0x0][0x320] ;  /* 0x0000c80017117a20 */ /* 0x020fe20000410000 */
[----:B------:R-:W-:Y:S07]  /*13230*/  @P6 SHF.R.S32.HI R23, RZ, 0x1f, R24 ;  /* 0x0000001fff176819 */ /* 0x000fee0000011418 */
[----:B------:R-:W2:Y:S01]  /*13240*/  MUFU.TANH R0, R0 ;  /* 0x0000000000007308 */ /* 0x000ea20000002400 */
[----:B------:R-:W-:Y:S01]  /*13250*/  @P6 IMAD R23, R23, c[0x0][0x1e0], RZ ;  /* 0x0000780017176a24 */ /* 0x000fe200078e02ff */
[----:B-1----:R-:W-:Y:S03]  /*13260*/  MOV R234, R212 ;  /* 0x000000d400ea7202 */ /* 0x002fe60000000f00 */
[----:B------:R-:W-:Y:S05]  /*13270*/  @P6 IMAD R23, R24, c[0x0][0x1e4], R23 ;  /* 0x0000790018176a24 */ /* 0x000fea00078e0217 */
[----:B------:R-:W1:Y:S10]  /*13280*/  MUFU.TANH R176, R176 ;  /* 0x000000b000b07308 */ /* 0x000e740000002400 */
[----:B------:R-:W1:Y:S01]  /*13290*/  MUFU.TANH R229, R229 ;  /* 0x000000e500e57308 */ /* 0x000e620000002400 */
[C---:B----4-:R-:W-:Y:S09]  /*132a0*/  HMMA.16816.F32 R28, R172.reuse, R8, R28 ;  /* 0x00000008ac1c723c */ /* 0x050ff2000000181c */
[----:B------:R-:W4:Y:S03]  /*132b0*/  MUFU.TANH R232, R232 ;  /* 0x000000e800e87308 */ /* 0x000f260000002400 */
[----:B------:R-:W-:Y:S01]  /*132c0*/  FMUL.FTZ R9, R26, c[0x0][0x320] ;  /* 0x0000c8001a097a20 */ /* 0x000fe20000410000 */
[----:B------:R-:W-:Y:S03]  /*132d0*/  HMMA.16816.F32 R32, R172, R10, R32 ;  /* 0x0000000aac20723c */ /* 0x000fe60000001820 */
[----:B------:R-:W-:Y:S02]  /*132e0*/  FMUL.FTZ R8, R27, c[0x0][0x320] ;  /* 0x0000c8001b087a20 */ /* 0x000fe40000410000 */
[----:B------:R-:W-:Y:S01]  /*132f0*/  @P6 IMAD.WIDE.U32 R26, R24, c[0x0][0x1e0], RZ ;  /* 0x00007800181a6a25 */ /* 0x000fe200078e00ff */
[----:B------:R-:W1:Y:S06]  /*13300*/  MUFU.TANH R231, R231 ;  /* 0x000000e700e77308 */ /* 0x000e6c0000002400 */
[C---:B------:R-:W-:Y:S01]  /*13310*/  @P6 SHF.L.U32 R25, R26.reuse, 0x6, RZ ;  /* 0x000000061a196819 */ /* 0x040fe200000006ff */
[----:B------:R-:W-:Y:S03]  /*13320*/  @P6 IMAD.IADD R23, R27, 0x1, R23 ;  /* 0x000000011b176824 */ /* 0x000fe600078e0217 */
[----:B------:R-:W-:Y:S01]  /*13330*/  @P6 IADD3 R24, P4, R25, R210, RZ ;  /* 0x000000d219186210 */ /* 0x000fe20007f9e0ff */
[----:B------:R-:W-:Y:S01]  /*13340*/  FMUL.FTZ R27, R29, c[0x0][0x320] ;  /* 0x0000c8001d1b7a20 */ /* 0x000fe20000410000 */
[----:B------:R-:W1:Y:S01]  /*13350*/  MUFU.TANH R13, R13 ;  /* 0x0000000d000d7308 */ /* 0x000e620000002400 */
[----:B------:R-:W-:Y:S01]  /*13360*/  @P6 SHF.L.U64.HI R23, R26, 0x6, R23 ;  /* 0x000000061a176819 */ /* 0x000fe20000010217 */
[----:B------:R-:W-:Y:S01]  /*13370*/  FMUL.FTZ R31, R31, c[0x0][0x320] ;  /* 0x0000c8001f1f7a20 */ /* 0x000fe20000410000 */
[----:B------:R-:W-:Y:S01]  /*13380*/  @P6 LEA R236, P0, R24, c[0x0][0x1c8], 0x1 ;  /* 0x0000720018ec6a11 */ /* 0x000fe200078008ff */
[----:B------:R-:W-:Y:S02]  /*13390*/  FMUL.FTZ R28, R28, c[0x0][0x320] ;  /* 0x0000c8001c1c7a20 */ /* 0x000fe40000410000 */
[----:B------:R-:W-:Y:S01]  /*133a0*/  @P6 IMAD.X R29, R23, 0x1, R217, P4 ;  /* 0x00000001171d6824 */ /* 0x000fe200020e06d9 */
[----:B------:R-:W-:Y:S01]  /*133b0*/  @P6 IADD3 R26, P4, R25, R182, RZ ;  /* 0x000000b6191a6210 */ /* 0x000fe20007f9e0ff */
[----:B------:R-:W-:Y:S02]  /*133c0*/  FMUL.FTZ R32, R32, c[0x0][0x320] ;  /* 0x0000c80020207a20 */ /* 0x000fe40000410000 */
[----:B------:R-:W1:Y:S01]  /*133d0*/  MUFU.TANH R12, R12 ;  /* 0x0000000c000c7308 */ /* 0x000e620000002400 */
[----:B------:R-:W-:Y:S01]  /*133e0*/  @P6 LEA.HI.X R237, R24, c[0x0][0x1cc], R29, 0x1, P0 ;  /* 0x0000730018ed6a11 */ /* 0x000fe200000f0c1d */
[--C-:B------:R-:W-:Y:S01]  /*133f0*/  @P6 IMAD.X R29, R23, 0x1, R224.reuse, P4 ;  /* 0x00000001171d6824 */ /* 0x100fe200020e06e0 */
[----:B------:R-:W-:Y:S01]  /*13400*/  @P6 LEA R238, P5, R26, c[0x0][0x1c8], 0x1 ;  /* 0x000072001aee6a11 */ /* 0x000fe200078a08ff */
[----:B------:R-:W-:Y:S01]  /*13410*/  FMUL.FTZ R24, R30, c[0x0][0x320] ;  /* 0x0000c8001e187a20 */ /* 0x000fe20000410000 */
[----:B------:R-:W-:Y:S01]  /*13420*/  @P6 IADD3 R10, P0, R25, R180, RZ ;  /* 0x000000b4190a6210 */ /* 0x000fe20007f1e0ff */
[----:B------:R-:W-:Y:S01]  /*13430*/  @!PT LDS RZ, [RZ] ;  /* 0x00000000fffff984 */ /* 0x000fe20000000800 */
[----:B------:R-:W-:Y:S01]  /*13440*/  @!PT LDS RZ, [RZ] ;  /* 0x00000000fffff984 */ /* 0x000fe20000000800 */
[----:B------:R-:W-:Y:S01]  /*13450*/  @!PT LDS RZ, [RZ] ;  /* 0x00000000fffff984 */ /* 0x000fe20000000800 */
[----:B------:R1:W-:Y:S01]  /*13460*/  @P6 LDGSTS.E.BYPASS.LTC128B.128 [R207+0x6100], [R236.64], !P3 ;  /* 0x06100000eccf6fae */ /* 0x0003e2000d901d5c */
[----:B------:R-:W-:Y:S02]  /*13470*/  @P6 LEA.HI.X R239, R26, c[0x0][0x1cc], R29, 0x1, P5 ;  /* 0x000073001aef6a11 */ /* 0x000fe400028f0c1d */
[C---:B------:R-:W-:Y:S01]  /*13480*/  @P6 LEA R240, P4, R10.reuse, c[0x0][0x1c8], 0x1 ;  /* 0x000072000af06a11 */ /* 0x040fe200078808ff */
[----:B------:R-:W1:Y:S01]  /*13490*/  MUFU.TANH R16, R235 ;  /* 0x000000eb00107308 */ /* 0x000e620000002400 */
[----:B------:R-:W-:Y:S02]  /*134a0*/  @P6 IADD3.X R11, R23, R223, RZ, P0, !PT ;  /* 0x000000df170b6210 */ /* 0x000fe400007fe4ff */
[----:B------:R1:W-:Y:S01]  /*134b0*/  @P6 LDGSTS.E.BYPASS.LTC128B.128 [R207+0x8100], [R238.64], !P2 ;  /* 0x08100000eecf6fae */ /* 0x0003e2000d101d5c */
[----:B------:R-:W-:Y:S02]  /*134c0*/  @P6 IADD3 R25, P0, R25, UR6, RZ ;  /* 0x0000000619196c10 */ /* 0x000fe4000ff1e0ff */
[----:B------:R-:W-:Y:S02]  /*134d0*/  @P6 LEA.HI.X R241, R10, c[0x0][0x1cc], R11, 0x1, P4 ;  /* 0x000073000af16a11 */ /* 0x000fe400020f0c0b */
[C---:B------:R-:W-:Y:S02]  /*134e0*/  @P6 IADD3 R10, P5, R25.reuse, R210, RZ ;  /* 0x000000d2190a6210 */ /* 0x040fe40007fbe0ff */
[----:B------:R-:W1:Y:S01]  /*134f0*/  MUFU.TANH R15, R15 ;  /* 0x0000000f000f7308 */ /* 0x000e620000002400 */
[----:B------:R1:W-:Y:S01]  /*13500*/  @P6 LDGSTS.E.BYPASS.LTC128B.128 [R207+0xa100], [R240.64], !P1 ;  /* 0x0a100000f0cf6fae */ /* 0x0003e2000c901d5c */
[----:B------:R-:W-:Y:S02]  /*13510*/  @P6 IADD3 R30, P4, R25, R182, RZ ;  /* 0x000000b6191e6210 */ /* 0x000fe40007f9e0ff */
[----:B------:R-:W-:Y:S02]  /*13520*/  @P6 IADD3.X R11, R23, UR7, RZ, P0, !PT ;  /* 0x00000007170b6c10 */ /* 0x000fe400087fe4ff */
[----:B------:R-:W-:Y:S03]  /*13530*/  @P6 IADD3 R26, P0, R25, R180, RZ ;  /* 0x000000b4191a6210 */ /* 0x000fe60007f1e0ff */
[C---:B------:R-:W-:Y:S01]  /*13540*/  @P6 IMAD.X R25, R11.reuse, 0x1, R217, P5 ;  /* 0x000000010b196824 */ /* 0x040fe200028e06d9 */
[----:B------:R5:W1:Y:S01]  /*13550*/  MUFU.TANH R23, R31 ;  /* 0x0000001f00177308 */ /* 0x000a620000002400 */
[----:B------:R-:W-:Y:S01]  /*13560*/  @P6 LEA R244, P5, R10, c[0x0][0x1c8], 0x1 ;  /* 0x000072000af46a11 */ /* 0x000fe200078a08ff */
[C---:B------:R-:W-:Y:S01]  /*13570*/  @P6 IMAD.X R29, R11.reuse, 0x1, R224, P4 ;  /* 0x000000010b1d6824 */ /* 0x040fe200020e06e0 */
[----:B------:R-:W-:Y:S01]  /*13580*/  @P6 LEA R242, P4, R30, c[0x0][0x1c8], 0x1 ;  /* 0x000072001ef26a11 */ /* 0x000fe200078808ff */
[----:B------:R-:W-:Y:S01]  /*13590*/  @P6 IMAD.X R11, R11, 0x1, R223, P0 ;  /* 0x000000010b0b6824 */ /* 0x000fe200000e06df */
[----:B------:R-:W-:Y:S02]  /*135a0*/  @P6 LEA R246, P0, R26, c[0x0][0x1c8], 0x1 ;  /* 0x000072001af66a11 */ /* 0x000fe400078008ff */
[----:B------:R-:W-:Y:S01]  /*135b0*/  @P6 LEA.HI.X R245, R10, c[0x0][0x1cc], R25, 0x1, P5 ;  /* 0x000073000af56a11 */ /* 0x000fe200028f0c19 */
[----:B------:R-:W-:Y:S01]  /*135c0*/  FMUL.FTZ R25, R35, c[0x0][0x320] ;  /* 0x0000c80023197a20 */ /* 0x000fe20000410000 */
[----:B------:R-:W-:Y:S01]  /*135d0*/  @P6 LEA.HI.X R247, R26, c[0x0][0x1cc], R11, 0x1, P0 ;  /* 0x000073001af76a11 */ /* 0x000fe200000f0c0b */
[----:B------:R-:W1:Y:S01]  /*135e0*/  MUFU.TANH R14, R14 ;  /* 0x0000000e000e7308 */ /* 0x000e620000002400 */
[----:B------:R-:W-:Y:S01]  /*135f0*/  @P6 LEA.HI.X R243, R30, c[0x0][0x1cc], R29, 0x1, P4 ;  /* 0x000073001ef36a11 */ /* 0x000fe200020f0c1d */
[----:B------:R1:W-:Y:S01]  /*13600*/  @P6 LDGSTS.E.BYPASS.LTC128B.128 [R207+0x7100], [R244.64], !P3 ;  /* 0x07100000f4cf6fae */ /* 0x0003e2000d901d5c */
[----:B------:R-:W-:Y:S01]  /*13610*/  PLOP3.LUT P0, PT, PT, PT, UP3, 0x80, 0x0 ;  /* 0x000000000000781c */ /* 0x000fe20003f0f038 */
[----:B------:R-:W-:Y:S02]  /*13620*/  FMUL.FTZ R11, R33, c[0x0][0x320] ;  /* 0x0000c800210b7a20 */ /* 0x000fe40000410000 */
[----:B------:R-:W-:Y:S02]  /*13630*/  FMUL.FTZ R26, R34, c[0x0][0x320] ;  /* 0x0000c800221a7a20 */ /* 0x000fe40000410000 */
[----:B------:R-:W-:Y:S01]  /*13640*/  IMAD.SHL.U32 R30, R228, 0x40, RZ ;  /* 0x00000040e41e7824 */ /* 0x000fe200078e00ff */
[----:B------:R1:W-:Y:S01]  /*13650*/  @P6 LDGSTS.E.BYPASS.LTC128B.128 [R207+0x9100], [R242.64], !P2 ;  /* 0x09100000f2cf6fae */ /* 0x0003e2000d101d5c */
[----:B------:R2:W1:Y:S01]  /*13660*/  MUFU.TANH R29, R32 ;  /* 0x00000020001d7308 */ /* 0x0004620000002400 */
[----:B-----5:R-:W-:Y:S05]  /*13670*/  IMAD.U32 R31, RZ, RZ, UR23 ;  /* 0x00000017ff1f7e24 */ /* 0x020fea000f8e00ff */
[----:B------:R1:W-:Y:S01]  /*13680*/  @P6 LDGSTS.E.BYPASS.LTC128B.128 [R207+0xb100], [R246.64], !P1 ;  /* 0x0b100000f6cf6fae */ /* 0x0003e2000c901d5c */
[----:B------:R-:W-:Y:S01]  /*13690*/  @P0 IMAD.MOV.U32 R234, RZ, RZ, R221 ;  /* 0x000000ffffea0224 */ /* 0x000fe200078e00dd */
[----:B------:R-:W-:Y:S02]  /*136a0*/  PLOP3.LUT P0, PT, PT, PT, UP2, 0x40, 0x0 ;  /* 0x000000000000781c */ /* 0x000fe40003f0e828 */
[----:B------:R-:W1:Y:S03]  /*136b0*/  MUFU.TANH R19, R19 ;  /* 0x0000001300137308 */ /* 0x000e660000002400 */
[----:B------:R-:W0:Y:S07]  /*136c0*/  LDGDEPBAR ;  /* 0x00000000000079af */ /* 0x000e2e0000000000 */
[----:B------:R-:W1:Y:S01]  /*136d0*/  MUFU.TANH R18, R18 ;  /* 0x0000001200127308 */ /* 0x000e620000002400 */
[----:B------:R-:W5:Y:S01]  /*136e0*/  SHFL.IDX PT, R10, R234, RZ, 0x1c1f ;  /* 0x001c1fffea0a7589 */ /* 0x000f6200000e0000 */
[----:B--2---:R-:W-:Y:S04]  /*136f0*/  IADD3 R32, -R213, 0x1, -R30 ;  /* 0x00000001d5207810 */ /* 0x004fe80007ffe91e */
[----:B------:R-:W-:Y:S04]  /*13700*/  IADD3 R31, -R31, UR12, R32 ;  /* 0x0000000c1f1f7c10 */ /* 0x000fe8000fffe120 */
[----:B------:R-:W2:Y:S01]  /*13710*/  MUFU.TANH R17, R17 ;  /* 0x0000001100117308 */ /* 0x000ea20000002400 */
[C---:B------:R-:W-:Y:S02]  /*13720*/  IADD3 R32, R31.reuse, c[0x0][0x328], RZ ;  /* 0x0000ca001f207a10 */ /* 0x040fe40007ffe0ff */
[----:B------:R-:W-:Y:S07]  /*13730*/  IADD3 R31, R31, UR4, RZ ;  /* 0x000000041f1f7c10 */ /* 0x000fee000fffe0ff */
[----:B------:R-:W1:Y:S01]  /*13740*/  MUFU.TANH R22, R22 ;  /* 0x0000001600167308 */ /* 0x000e620000002400 */
[----:B-----5:R-:W-:Y:S01]  /*13750*/  IADD3 R34, R32, R10, RZ ;  /* 0x0000000a20227210 */ /* 0x020fe20007ffe0ff */
[----:B------:R-:W-:Y:S08]  /*13760*/  IMAD.IADD R33, R31, 0x1, R10 ;  /* 0x000000011f217824 */ /* 0x000ff000078e020a */
        /* <DEDUP_REMOVED lines=24> */
.L_x_399:
[----:B------:R-:W-:Y:S04]  /*138f0*/  MOV R4, c[0x0][0x32c] ;  /* 0x0000cb0000047a02 */ /* 0x000fe80000000f00 */
[----:B------:R-:W-:Y:S11]  /*13900*/  ISETP.NE.AND P0, PT, R4, 0x1, PT ;  /* 0x000000010400780c */ /* 0x000ff60003f05270 */
[----:B------:R-:W-:Y:S02]  /*13910*/  @!UPT UIADD3 URZ, URZ, URZ, URZ ;  /* 0x0000003f3f3ff290 */ /* 0x000fe4000fffe03f */
[----:B------:R-:W-:Y:S05]  /*13920*/  @P0 IMAD.HI.U32 R4, R5, c[0x0][0x330], RZ ;  /* 0x0000cc0005040a27 */ /* 0x000fea00078e00ff */
[----:B------:R-:W-:Y:S02]  /*13930*/  @P0 SHF.R.U32.HI R5, RZ, c[0x0][0x334], R4 ;  /* 0x0000cd00ff050a19 */ /* 0x000fe40000011604 */
.L_x_400:
[----:B------:R-:W-:Y:S05]  /*13940*/  BSYNC B0 ;  /* 0x0000000000007941 */ /* 0x000fea0003800000 */
.L_x_398:
[----:B------:R-:W-:Y:S04]  /*13950*/  IMAD R4, R5, c[0x0][0x32c], -R30 ;  /* 0x0000cb0005047a24 */ /* 0x000fe800078e0a1e */
[----:B------:R-:W-:Y:S05]  /*13960*/  IMAD.IADD R4, R4, 0x1, -R213 ;  /* 0x0000000104047824 */ /* 0x000fea00078e0ad5 */
[----:B------:R-:W-:Y:S02]  /*13970*/  IADD3 R5, R4, c[0x0][0x32c], RZ ;  /* 0x0000cb0004057a10 */ /* 0x000fe40007ffe0ff */
[----:B------:R-:W-:Y:S02]  /*13980*/  IMNMX R33, R33, R4, !PT ;  /* 0x0000000421217217 */ /* 0x000fe40007800200 */
[----:B------:R-:W-:Y:S02]  /*13990*/  IMNMX R34, R34, R5, PT ;  /* 0x0000000522227217 */ /* 0x000fe40003800200 */
.L_x_397:
[----:B--234-:R-:W-:Y:S01]  /*139a0*/  ISETP.GT.AND P0, PT, R228, -0x1, PT ;  /* 0xffffffffe400780c */ /* 0x01cfe20003f04270 */
[----:B------:R-:W2:Y:S03]  /*139b0*/  SHFL.IDX PT, R7, R234, 0x1, 0x1c1f ;  /* 0x003c1f00ea077f89 */ /* 0x000ea600000e0000 */
[C---:B------:R-:W-:Y:S02]  /*139c0*/  ISETP.GT.AND P4, PT, R33.reuse, 0x1, P0 ;  /* 0x000000012100780c */ /* 0x040fe40000784270 */
[----:B------:R-:W-:Y:S02]  /*139d0*/  ISETP.GT.AND P5, PT, R33, RZ, P0 ;  /* 0x000000ff2100720c */ /* 0x000fe400007a4270 */
[C---:B------:R-:W-:Y:S02]  /*139e0*/  ISETP.LT.OR P4, PT, R34.reuse, 0x2, P4 ;  /* 0x000000022200780c */ /* 0x040fe40002781670 */
[C---:B------:R-:W-:Y:S02]  /*139f0*/  ISETP.LT.OR P5, PT, R34.reuse, 0x1, P5 ;  /* 0x000000012200780c */ /* 0x040fe40002fa1670 */
[----:B------:R-:W-:Y:S02]  /*13a00*/  FSEL R10, R181, -INF , !P4 ;  /* 0xff800000b50a7808 */ /* 0x000fe40006000000 */
[C---:B------:R-:W-:Y:S02]  /*13a10*/  ISETP.GT.AND P4, PT, R33.reuse, 0x10, P0 ;  /* 0x000000102100780c */ /* 0x040fe40000784270 */
[C---:B------:R-:W-:Y:S02]  /*13a20*/  ISETP.GT.AND P6, PT, R33.reuse, 0x8, P0 ;  /* 0x000000082100780c */ /* 0x040fe400007c4270 */
[----:B------:R-:W-:Y:S02]  /*13a30*/  ISETP.LT.OR P4, PT, R34, 0x11, P4 ;  /* 0x000000112200780c */ /* 0x000fe40002781670 */
[----:B------:R-:W-:Y:S02]  /*13a40*/  FSEL R178, R178, -INF , !P5 ;  /* 0xff800000b2b27808 */ /* 0x000fe40006800000 */
[C---:B------:R-:W-:Y:S02]  /*13a50*/  ISETP.GT.AND P5, PT, R33.reuse, 0x9, P0 ;  /* 0x000000092100780c */ /* 0x040fe400007a4270 */
[----:B------:R-:W-:Y:S01]  /*13a60*/  FSEL R164, R232, -INF , !P4 ;  /* 0xff800000e8a47808 */ /* 0x000fe20006000000 */
[--C-:B--2---:R-:W-:Y:S01]  /*13a70*/  IMAD.IADD R4, R32, 0x1, R7.reuse ;  /* 0x0000000120047824 */ /* 0x104fe200078e0207 */
[----:B------:R-:W-:Y:S01]  /*13a80*/  ISETP.GT.AND P4, PT, R33, 0x19, P0 ;  /* 0x000000192100780c */ /* 0x000fe20000784270 */
[----:B------:R-:W-:Y:S01]  /*13a90*/  IMAD.IADD R5, R31, 0x1, R7 ;  /* 0x000000011f057824 */ /* 0x000fe200078e0207 */
        /* <DEDUP_REMOVED lines=52> */
.L_x_403:
[----:B------:R-:W-:Y:S04]  /*13de0*/  MOV R7, c[0x0][0x32c] ;  /* 0x0000cb0000077a02 */ /* 0x000fe80000000f00 */
[----:B------:R-:W-:Y:S11]  /*13df0*/  ISETP.NE.AND P4, PT, R7, 0x1, PT ;  /* 0x000000010700780c */ /* 0x000ff60003f85270 */
[----:B------:R-:W-:Y:S02]  /*13e00*/  @!UPT UIADD3 URZ, URZ, URZ, URZ ;  /* 0x0000003f3f3ff290 */ /* 0x000fe4000fffe03f */
[----:B------:R-:W-:Y:S05]  /*13e10*/  @P4 IMAD.HI.U32 R7, R11, c[0x0][0x330], RZ ;  /* 0x0000cc000b074a27 */ /* 0x000fea00078e00ff */
[----:B------:R-:W-:Y:S02]  /*13e20*/  @P4 SHF.R.U32.HI R11, RZ, c[0x0][0x334], R7 ;  /* 0x0000cd00ff0b4a19 */ /* 0x000fe40000011607 */
.L_x_404:
[----:B------:R-:W-:Y:S05]  /*13e30*/  BSYNC B0 ;  /* 0x0000000000007941 */ /* 0x000fea0003800000 */
.L_x_402:
[----:B------:R-:W-:Y:S04]  /*13e40*/  IMAD R30, R11, c[0x0][0x32c], -R30 ;  /* 0x0000cb000b1e7a24 */ /* 0x000fe800078e0a1e */
[----:B------:R-:W-:Y:S05]  /*13e50*/  IMAD.IADD R30, R30, 0x1, -R213 ;  /* 0x000000011e1e7824 */ /* 0x000fea00078e0ad5 */
[----:B------:R-:W-:Y:S02]  /*13e60*/  IADD3 R7, R30, c[0x0][0x32c], RZ ;  /* 0x0000cb001e077a10 */ /* 0x000fe40007ffe0ff */
[----:B------:R-:W-:Y:S02]  /*13e70*/  IMNMX R5, R5, R30, !PT ;  /* 0x0000001e05057217 */ /* 0x000fe40007800200 */
[----:B------:R-:W-:Y:S02]  /*13e80*/  IMNMX R4, R4, R7, PT ;  /* 0x0000000704047217 */ /* 0x000fe40003800200 */
.L_x_401:
[----:B------:R-:W-:Y:S01]  /*13e90*/  FMNMX.FTZ R7, R178, R3, !PT ;  /* 0x00000003b2077209 */ /* 0x000fe20007810000 */
[----:B------:R-:W-:Y:S01]  /*13ea0*/  LDSM.16.MT88.4 R28, [R197+0x100] ;  /* 0x00010000c51c783b */ /* 0x000fe20000004200 */
[C---:B------:R-:W-:Y:S02]  /*13eb0*/  ISETP.GT.AND P6, PT, R5.reuse, RZ, P0 ;  /* 0x000000ff0500720c */ /* 0x040fe400007c4270 */
[----:B------:R-:W-:Y:S02]  /*13ec0*/  FMNMX.FTZ R7, R10, R7, !PT ;  /* 0x000000070a077209 */ /* 0x000fe40007810000 */
[C---:B------:R-:W-:Y:S02]  /*13ed0*/  ISETP.GT.AND P5, PT, R5.reuse, 0x1, P0 ;  /* 0x000000010500780c */ /* 0x040fe400007a4270 */
[----:B------:R-:W-:Y:S02]  /*13ee0*/  FMNMX.FTZ R7, R6, R7, !PT ;  /* 0x0000000706077209 */ /* 0x000fe40007810000 */
        /* <DEDUP_REMOVED lines=67> */
[----:B------:R-:W-:Y:S01]  /*14320*/  FMNMX.FTZ R12, R149, R12, !PT ;  /* 0x0000000c950c7209 */ /* 0x000fe20007810000 */
[----:B------:R-:W-:Y:S01]  /*14330*/  LDSM.16.MT88.4 R20, [R198+0x100] ;  /* 0x00010000c614783b */ /* 0x000fe20000004200 */
[----:B------:R-:W-:Y:S02]  /*14340*/  ISETP.LT.OR P4, PT, R4, 0x39, P4 ;  /* 0x000000390400780c */ /* 0x000fe40002781670 */
[----:B------:R-:W-:Y:S02]  /*14350*/  ISETP.GT.AND P0, PT, R5, 0x39, P0 ;  /* 0x000000390500780c */ /* 0x000fe40000704270 */
[----:B------:R-:W-:Y:S02]  /*14360*/  FSEL R145, R26, -INF , !P4 ;  /* 0xff8000001a917808 */ /* 0x000fe40006000000 */
[----:B------:R-:W-:Y:S04]  /*14370*/  ISETP.LT.OR P0, PT, R4, 0x3a, P0 ;  /* 0x0000003a0400780c */ /* 0x000fe80000701670 */
[----:B------:R-:W-:Y:S02]  /*14380*/  FSEL R133, R25, -INF , !P0 ;  /* 0xff80000019857808 */ /* 0x000fe40004000000 */
[----:B-1----:R-:W-:Y:S02]  /*14390*/  FMNMX.FTZ R8, R7, R0, !PT ;  /* 0x0000000007087209 */ /* 0x002fe40007810000 */
[----:B------:R-:W-:Y:S02]  /*143a0*/  FMNMX.FTZ R0, R147, R12, !PT ;  /* 0x0000000c93007209 */ /* 0x000fe40007810000 */
[----:B------:R-:W-:Y:S02]  /*143b0*/  LDSM.16.MT88.4 R12, [R203+0x100] ;  /* 0x00010000cb0c783b */ /* 0x000fe40000004200 */
[----:B------:R-:W-:Y:S04]  /*143c0*/  FMNMX.FTZ R0, R145, R0, !PT ;  /* 0x0000000091007209 */ /* 0x000fe80007810000 */
[----:B------:R-:W-:Y:S02]  /*143d0*/  FMNMX.FTZ R7, R133, R0, !PT ;  /* 0x0000000085077209 */ /* 0x000fe40007810000 */
[----:B------:R-:W1:Y:S08]  /*143e0*/  SHFL.BFLY PT, R9, R8, 0x1, 0x1f ;  /* 0x0c201f0008097f89 */ /* 0x000e7000000e0000 */
[----:B------:R-:W2:Y:S01]  /*143f0*/  SHFL.BFLY PT, R4, R7, 0x2, 0x1f ;  /* 0x0c401f0007047f89 */ /* 0x000ea200000e0000 */
[----:B-1----:R-:W-:Y:S04]  /*14400*/  FMNMX.FTZ R0, R8, R9, !PT ;  /* 0x0000000908007209 */ /* 0x002fe80007810000 */
[C---:B------:R-:W-:Y:S01]  /*14410*/  FSETP.NEU.FTZ.AND P0, PT, R0.reuse, -INF , PT ;  /* 0xff8000000000780b */ /* 0x040fe20003f1d000 */
[C---:B------:R-:W-:Y:S01]  /*14420*/  FMUL.FTZ R151, R0.reuse, c[0x0][0x2d0] ;  /* 0x0000b40000977a20 */ /* 0x040fe20000410000 */
[----:B--2---:R-:W-:Y:S04]  /*14430*/  FMNMX.FTZ R5, R7, R4, !PT ;  /* 0x0000000407057209 */ /* 0x004fe80007810000 */
[----:B------:R-:W-:Y:S02]  /*14440*/  FSEL R151, R151, RZ, P0 ;  /* 0x000000ff97977208 */ /* 0x000fe40000000000 */
[----:B------:R-:W-:Y:S01]  /*14450*/  FSEL R4, R0, RZ, P0 ;  /* 0x000000ff00047208 */ /* 0x000fe20000000000 */
[----:B------:R-:W1:Y:S02]  /*14460*/  SHFL.BFLY PT, R132, R5, 0x1, 0x1f ;  /* 0x0c201f0005847f89 */ /* 0x000e6400000e0000 */
[----:B------:R-:W-:Y:S02]  /*14470*/  FFMA.FTZ R168, R178, c[0x0][0x2d0], -R151 ;  /* 0x0000b400b2a87a23 */ /* 0x000fe40000010897 */
[----:B------:R-:W-:Y:S02]  /*14480*/  FADD.FTZ R3, -R4, R3 ;  /* 0x0000000304037221 */ /* 0x000fe40000010100 */
[--C-:B------:R-:W-:Y:S02]  /*14490*/  FFMA.FTZ R135, R10, c[0x0][0x2d0], -R151.reuse ;  /* 0x0000b4000a877a23 */ /* 0x100fe40000010897 */
[--C-:B------:R-:W-:Y:S01]  /*144a0*/  FFMA.FTZ R134, R6, c[0x0][0x2d0], -R151.reuse ;  /* 0x0000b40006867a23 */ /* 0x100fe20000010897 */
[----:B------:R-:W-:Y:S01]  /*144b0*/  MUFU.EX2 R168, R168 ;  /* 0x000000a800a87308 */ /* 0x000fe20000000800 */
[--C-:B------:R-:W-:Y:S02]  /*144c0*/  FFMA.FTZ R169, R230, c[0x0][0x2d0], -R151.reuse ;  /* 0x0000b400e6a97a23 */ /* 0x100fe40000010897 */
[----:B------:R-:W-:Y:S02]  /*144d0*/  FMUL.FTZ R6, R3, c[0x0][0x2d0] ;  /* 0x0000b40003067a20 */ /* 0x000fe40000410000 */
[--C-:B------:R-:W-:Y:S02]  /*144e0*/  FFMA.FTZ R174, R164, c[0x0][0x2d0], -R151.reuse ;  /* 0x0000b400a4ae7a23 */ /* 0x100fe40000010897 */
[----:B------:R-:W-:Y:S01]  /*144f0*/  LDSM.16.MT88.4 R164, [R203+0x5900] ;  /* 0x00590000cba4783b */ /* 0x000fe20000004200 */
[--C-:B------:R-:W-:Y:S02]  /*14500*/  FFMA.FTZ R175, R162, c[0x0][0x2d0], -R151.reuse ;  /* 0x0000b400a2af7a23 */ /* 0x100fe40000010897 */
[----:B------:R-:W2:Y:S01]  /*14510*/  MUFU.EX2 R135, R135 ;  /* 0x0000008700877308 */ /* 0x000ea20000000800 */
[--C-:B------:R-:W-:Y:S02]  /*14520*/  FFMA.FTZ R176, R142, c[0x0][0x2d0], -R151.reuse ;  /* 0x0000b4008eb07a23 */ /* 0x100fe40000010897 */
[--C-:B------:R-:W-:Y:S01]  /*14530*/  FFMA.FTZ R229, R160, c[0x0][0x2d0], -R151.reuse ;  /* 0x0000b400a0e57a23 */ /* 0x100fe20000010897 */
[----:B-1----:R-:W-:Y:S01]  /*14540*/  FMNMX.FTZ R132, R5, R132, !PT ;  /* 0x0000008405847209 */ /* 0x002fe20007810000 */
[--C-:B------:R-:W-:Y:S02]  /*14550*/  FFMA.FTZ R232, R158, c[0x0][0x2d0], -R151.reuse ;  /* 0x0000b4009ee87a23 */ /* 0x100fe40000010897 */
[--C-:B------:R-:W-:Y:S01]  /*14560*/  FFMA.FTZ R231, R156, c[0x0][0x2d0], -R151.reuse ;  /* 0x0000b4009ce77a23 */ /* 0x100fe20000010897 */
[C---:B------:R-:W-:Y:S01]  /*14570*/  FSETP.NEU.FTZ.AND P0, PT, R132.reuse, -INF , PT ;  /* 0xff8000008400780b */ /* 0x040fe20003f1d000 */
[----:B------:R-:W-:Y:S01]  /*14580*/  FMUL.FTZ R144, R132, c[0x0][0x2d0] ;  /* 0x0000b40084907a20 */ /* 0x000fe20000410000 */
[----:B------:R-:W-:Y:S01]  /*14590*/  MUFU.EX2 R134, R134 ;  /* 0x0000008600867308 */ /* 0x000fe20000000800 */
[--C-:B------:R-:W-:Y:S01]  /*145a0*/  FFMA.FTZ R234, R154, c[0x0][0x2d0], -R151.reuse ;  /* 0x0000b4009aea7a23 */ /* 0x100fe20000010897 */
[----:B------:R-:W-:Y:S01]  /*145b0*/  FSEL R5, R132, RZ, P0 ;  /* 0x000000ff84057208 */ /* 0x000fe20000000000 */
[--C-:B------:R-:W-:Y:S01]  /*145c0*/  FFMA.FTZ R237, R152, c[0x0][0x2d0], -R151.reuse ;  /* 0x0000b40098ed7a23 */ /* 0x100fe20000010897 */
[----:B------:R-:W-:Y:S01]  /*145d0*/  FSEL R144, R144, RZ, P0 ;  /* 0x000000ff90907208 */ /* 0x000fe20000000000 */
[--C-:B------:R-:W-:Y:S01]  /*145e0*/  FFMA.FTZ R240, R150, c[0x0][0x2d0], -R151.reuse ;  /* 0x0000b40096f07a23 */ /* 0x100fe20000010897 */
[----:B------:R-:W-:Y:S01]  /*145f0*/  ISETP.GT.AND P0, PT, R228, UR5, PT ;  /* 0x00000005e4007c0c */ /* 0x000fe2000bf04270 */
[----:B------:R-:W-:Y:S02]  /*14600*/  FADD.FTZ R5, -R5, R2 ;  /* 0x0000000205057221 */ /* 0x000fe40000010100 */
[--C-:B------:R-:W-:Y:S01]  /*14610*/  FFMA.FTZ R173, R19, c[0x0][0x2d0], -R144.reuse ;  /* 0x0000b40013ad7a23 */ /* 0x100fe20000010890 */
[----:B------:R-:W1:Y:S01]  /*14620*/  MUFU.EX2 R169, R169 ;  /* 0x000000a900a97308 */ /* 0x000e620000000800 */
[--C-:B------:R-:W-:Y:S02]  /*14630*/  FFMA.FTZ R172, R11, c[0x0][0x2d0], -R144.reuse ;  /* 0x0000b4000bac7a23 */ /* 0x100fe40000010890 */
[--C-:B------:R-:W-:Y:S01]  /*14640*/  FFMA.FTZ R171, R177, c[0x0][0x2d0], -R144.reuse ;  /* 0x0000b400b1ab7a23 */ /* 0x100fe20000010890 */
[----:B--2---:R-:W-:Y:S01]  /*14650*/  F2FP.PACK_AB R136, R135, R168 ;  /* 0x000000a88788723e */ /* 0x004fe200000000ff */
[--C-:B------:R-:W-:Y:S02]  /*14660*/  FFMA.FTZ R170, R179, c[0x0][0x2d0], -R144.reuse ;  /* 0x0000b400b3aa7a23 */ /* 0x100fe40000010890 */
[----:B------:R-:W-:Y:S02]  /*14670*/  FMUL.FTZ R2, R5, c[0x0][0x2d0] ;  /* 0x0000b40005027a20 */ /* 0x000fe40000410000 */
[--C-:B------:R-:W-:Y:S01]  /*14680*/  FFMA.FTZ R177, R140, c[0x0][0x2d0], -R151.reuse ;  /* 0x0000b4008cb17a23 */ /* 0x100fe20000010897 */
[----:B------:R-:W2:Y:S01]  /*14690*/  MUFU.EX2 R3, R6 ;  /* 0x0000000600037308 */ /* 0x000ea20000000800 */
[--C-:B------:R-:W-:Y:S02]  /*146a0*/  FFMA.FTZ R178, R163, c[0x0][0x2d0], -R144.reuse ;  /* 0x0000b400a3b27a23 */ /* 0x100fe40000010890 */
[--C-:B------:R-:W-:Y:S02]  /*146b0*/  FFMA.FTZ R179, R161, c[0x0][0x2d0], -R144.reuse ;  /* 0x0000b400a1b37a23 */ /* 0x100fe40000010890 */
[----:B------:R-:W-:Y:S01]  /*146c0*/  LDSM.16.MT88.4 R160, [R196+0x3900] ;  /* 0x00390000c4a0783b */ /* 0x000fe20000004200 */
[--C-:B------:R-:W-:Y:S02]  /*146d0*/  FFMA.FTZ R181, R143, c[0x0][0x2d0], -R144.reuse ;  /* 0x0000b4008fb57a23 */ /* 0x100fe40000010890 */
[--C-:B------:R-:W-:Y:S02]  /*146e0*/  FFMA.FTZ R230, R141, c[0x0][0x2d0], -R144.reuse ;  /* 0x0000b4008de67a23 */ /* 0x100fe40000010890 */
[----:B------:R-:W-:Y:S01]  /*146f0*/  MUFU.EX2 R173, R173 ;  /* 0x000000ad00ad7308 */ /* 0x000fe20000000800 */
[--C-:B------:R-:W-:Y:S02]  /*14700*/  FFMA.FTZ R233, R159, c[0x0][0x2d0], -R144.reuse ;  /* 0x0000b4009fe97a23 */ /* 0x100fe40000010890 */
[----:B------:R-:W-:Y:S01]  /*14710*/  LDSM.16.MT88.4 R140, [R197+0x2900] ;  /* 0x00290000c58c783b */ /* 0x000fe20000004200 */
[----:B-1----:R-:W-:Y:S01]  /*14720*/  F2FP.PACK_AB R138, R169, R134 ;  /* 0x00000086a98a723e */ /* 0x002fe200000000ff */
[--C-:B------:R-:W-:Y:S02]  /*14730*/  FFMA.FTZ R236, R157, c[0x0][0x2d0], -R144.reuse ;  /* 0x0000b4009dec7a23 */ /* 0x100fe40000010890 */
[--C-:B------:R-:W-:Y:S02]  /*14740*/  FFMA.FTZ R235, R155, c[0x0][0x2d0], -R144.reuse ;  /* 0x0000b4009beb7a23 */ /* 0x100fe40000010890 */
[--C-:B------:R-:W-:Y:S01]  /*14750*/  FFMA.FTZ R238, R153, c[0x0][0x2d0], -R144.reuse ;  /* 0x0000b40099ee7a23 */ /* 0x100fe20000010890 */
[----:B------:R-:W1:Y:S01]  /*14760*/  MUFU.EX2 R172, R172 ;  /* 0x000000ac00ac7308 */ /* 0x000e620000000800 */
[----:B------:R-:W-:Y:S01]  /*14770*/  LDSM.16.MT88.4 R152, [R198+0x3900] ;  /* 0x00390000c698783b */ /* 0x000fe20000004200 */
[--C-:B------:R-:W-:Y:S02]  /*14780*/  FFMA.FTZ R239, R148, c[0x0][0x2d0], -R151.reuse ;  /* 0x0000b40094ef7a23 */ /* 0x100fe40000010897 */
[C---:B--2---:R-:W-:Y:S02]  /*14790*/  FMUL.FTZ R4, R3.reuse, R128 ;  /* 0x0000008003047220 */ /* 0x044fe40000410000 */
[C---:B------:R-:W-:Y:S02]  /*147a0*/  FMUL.FTZ R5, R3.reuse, R129 ;  /* 0x0000008103057220 */ /* 0x040fe40000410000 */
[C---:B------:R-:W-:Y:S01]  /*147b0*/  FMUL.FTZ R8, R3.reuse, R124 ;  /* 0x0000007c03087220 */ /* 0x040fe20000410000 */
[----:B------:R-:W-:Y:S01]  /*147c0*/  LDSM.16.MT88.4 R156, [R197+0x3900] ;  /* 0x00390000c59c783b */ /* 0x000fe20000004200 */
        /* <DEDUP_REMOVED lines=11> */
[--C-:B------:R-:W-:Y:S02]  /*14880*/  FFMA.FTZ R244, R147, c[0x0][0x2d0], -R144.reuse ;  /* 0x0000b40093f47a23 */ /* 0x100fe40000010890 */
[--C-:B------:R-:W-:Y:S01]  /*14890*/  FFMA.FTZ R243, R145, c[0x0][0x2d0], -R144.reuse ;  /* 0x0000b40091f37a23 */ /* 0x100fe20000010890 */
[----:B------:R-:W1:Y:S01]  /*148a0*/  MUFU.EX2 R2, R2 ;  /* 0x0000000200027308 */ /* 0x000e620000000800 */
[----:B------:R-:W-:Y:S02]  /*148b0*/  FFMA.FTZ R151, R146, c[0x0][0x2d0], -R151 ;  /* 0x0000b40092977a23 */ /* 0x000fe40000010897 */
[----:B------:R-:W-:Y:S02]  /*148c0*/  FFMA.FTZ R144, R133, c[0x0][0x2d0], -R144 ;  /* 0x0000b40085907a23 */ /* 0x000fe40000010890 */
[C---:B------:R-:W-:Y:S02]  /*148d0*/  FMUL.FTZ R36, R3.reuse, R36 ;  /* 0x0000002403247220 */ /* 0x040fe40000410000 */
[C---:B------:R-:W-:Y:S02]  /*148e0*/  FMUL.FTZ R37, R3.reuse, R37 ;  /* 0x0000002503257220 */ /* 0x040fe40000410000 */
        /* <DEDUP_REMOVED lines=125> */
[----:B------:R-:W-:Y:S02]  /*150c0*/  FMUL.FTZ R85, R3, R85 ;  /* 0x0000005503557220 */ /* 0x000fe40000410000 */
[C---:B------:R-:W-:Y:S01]  /*150d0*/  FMUL.FTZ R86, R2.reuse, R86 ;  /* 0x0000005602567220 */ /* 0x040fe20000410000 */
[----:B------:R-:W-:Y:S01]  /*150e0*/  F2FP.PACK_AB R100, R175, R174 ;  /* 0x000000aeaf64723e */ /* 0x000fe200000000ff */
[C---:B------:R-:W-:Y:S01]  /*150f0*/  HMMA.16816.F32 R80, R136.reuse, R102, R80 ;  /* 0x000000668850723c */ /* 0x040fe20000001850 */
[----:B------:R-:W-:Y:S03]  /*15100*/  MUFU.EX2 R239, R239 ;  /* 0x000000ef00ef7308 */ /* 0x000fe60000000800 */
[----:B------:R-:W-:Y:S01]  /*15110*/  FMUL.FTZ R87, R2, R87 ;  /* 0x0000005702577220 */ /* 0x000fe20000410000 */
[----:B----4-:R-:W-:Y:S01]  /*15120*/  F2FP.PACK_AB R101, R179, R178 ;  /* 0x000000b2b365723e */ /* 0x010fe200000000ff */
[----:B------:R-:W-:Y:S01]  /*15130*/  FMUL.FTZ R88, R3, R88 ;  /* 0x0000005803587220 */ /* 0x000fe20000410000 */
[----:B------:R-:W-:Y:S01]  /*15140*/  F2FP.PACK_AB R102, R177, R176 ;  /* 0x000000b0b166723e */ /* 0x000fe200000000ff */
[C---:B------:R-:W-:Y:S01]  /*15150*/  FMUL.FTZ R89, R3.reuse, R89 ;  /* 0x0000005903597220 */ /* 0x040fe20000410000 */
[----:B-----5:R-:W-:Y:S02]  /*15160*/  F2FP.PACK_AB R103, R230, R181 ;  /* 0x000000b5e667723e */ /* 0x020fe400000000ff */
[C---:B--2---:R-:W-:Y:S01]  /*15170*/  HMMA.16816.F32 R84, R136.reuse, R108, R84 ;  /* 0x0000006c8854723c */ /* 0x044fe20000001854 */
[----:B------:R-:W-:Y:S02]  /*15180*/  MUFU.EX2 R241, R241 ;  /* 0x000000f100f17308 */ /* 0x000fe40000000800 */
[C---:B------:R-:W-:Y:S02]  /*15190*/  FMUL.FTZ R90, R2.reuse, R90 ;  /* 0x0000005a025a7220 */ /* 0x040fe40000410000 */
[C---:B------:R-:W-:Y:S02]  /*151a0*/  FMUL.FTZ R91, R2.reuse, R91 ;  /* 0x0000005b025b7220 */ /* 0x040fe40000410000 */
[C---:B------:R-:W-:Y:S02]  /*151b0*/  FMUL.FTZ R92, R3.reuse, R92 ;  /* 0x0000005c035c7220 */ /* 0x040fe40000410000 */
[C---:B------:R-:W-:Y:S02]  /*151c0*/  FMUL.FTZ R93, R3.reuse, R93 ;  /* 0x0000005d035d7220 */ /* 0x040fe40000410000 */
[----:B------:R-:W1:Y:S01]  /*151d0*/  MUFU.EX2 R244, R244 ;  /* 0x000000f400f47308 */ /* 0x000e620000000800 */
[C---:B------:R-:W-:Y:S01]  /*151e0*/  HMMA.16816.F32 R88, R136.reuse, R110, R88 ;  /* 0x0000006e8858723c */ /* 0x040fe20000001858 */
[----:B------:R-:W2:Y:S02]  /*151f0*/  LDSM.16.MT88.4 R108, [R197+0x900] ;  /* 0x00090000c56c783b */ /* 0x000ea40000004200 */
[C---:B------:R-:W-:Y:S02]  /*15200*/  FMUL.FTZ R94, R2.reuse, R94 ;  /* 0x0000005e025e7220 */ /* 0x040fe40000410000 */
[C---:B------:R-:W-:Y:S02]  /*15210*/  FMUL.FTZ R95, R2.reuse, R95 ;  /* 0x0000005f025f7220 */ /* 0x040fe40000410000 */
[C---:B------:R-:W-:Y:S02]  /*15220*/  FMUL.FTZ R96, R3.reuse, R96 ;  /* 0x0000006003607220 */ /* 0x040fe40000410000 */
[C---:B------:R-:W-:Y:S01]  /*15230*/  FMUL.FTZ R97, R3.reuse, R97 ;  /* 0x0000006103617220 */ /* 0x040fe20000410000 */
[----:B------:R-:W4:Y:S02]  /*15240*/  MUFU.EX2 R243, R243 ;  /* 0x000000f300f37308 */ /* 0x000f240000000800 */
        /* <DEDUP_REMOVED lines=131> */
[----:B------:R-:W-:Y:S01]  /*15a80*/  FADD.FTZ R230, R230, R181 ;  /* 0x000000b5e6e67221 */ /* 0x000fe20000010000 */
[----:B------:R-:W-:Y:S03]  /*15a90*/  IADD3 R181, R228, -0x1, RZ ;  /* 0xffffffffe4b57810 */ /* 0x000fe60007ffe0ff */
[----:B------:R-:W-:Y:S01]  /*15aa0*/  FADD.FTZ R233, R233, R230 ;  /* 0x000000e6e9e97221 */ /* 0x000fe20000010000 */
[----:B------:R-:W-:Y:S04]  /*15ab0*/  HMMA.16816.F32 R96, R136, R14, R96 ;  /* 0x0000000e8860723c */ /* 0x000fe80000001860 */
[----:B------:R-:W-:Y:S01]  /*15ac0*/  FADD.FTZ R236, R236, R233 ;  /* 0x000000e9ecec7221 */ /* 0x000fe20000010000 */
[----:B------:R-:W-:Y:S03]  /*15ad0*/  MOV R228, R181 ;  /* 0x000000b500e47202 */ /* 0x000fe60000000f00 */
[----:B------:R-:W-:Y:S04]  /*15ae0*/  FADD.FTZ R235, R235, R236 ;  /* 0x000000ecebeb7221 */ /* 0x000fe80000010000 */
[----:B------:R-:W-:Y:S04]  /*15af0*/  FADD.FTZ R238, R238, R235 ;  /* 0x000000ebeeee7221 */ /* 0x000fe80000010000 */
[----:B------:R-:W-:Y:S04]  /*15b00*/  FADD.FTZ R241, R241, R238 ;  /* 0x000000eef1f17221 */ /* 0x000fe80000010000 */
[----:B------:R-:W-:Y:S04]  /*15b10*/  FADD.FTZ R244, R244, R241 ;  /* 0x000000f1f4f47221 */ /* 0x000fe80000010000 */
[----:B------:R-:W-:Y:S04]  /*15b20*/  FADD.FTZ R219, R243, R244 ;  /* 0x000000f4f3db7221 */ /* 0x000fe80000010000 */
[----:B------:R-:W-:Y:S01]  /*15b30*/  FADD.FTZ R219, R246, R219 ;  /* 0x000000dbf6db7221 */ /* 0x000fe20000010000 */
[----:B------:R-:W-:-:S05]  /*15b40*/  @P0 BRA `(.L_x_405) ;  /* 0xffffc84000000947 */ /* 0x000fca000383ffff */
.L_x_396:
        /* <DEDUP_REMOVED lines=23> */
.L_x_407:
[----:B------:R-:W-:Y:S02]  /*15cc0*/  ULDC UR4, c[0x0][0x32c] ;  /* 0x0000cb0000047ab9 */ /* 0x000fe40000000800 */
[----:B------:R-:W-:-:S03]  /*15cd0*/  UISETP.NE.AND UP0, UPT, UR4, 0x1, UPT ;  /* 0x000000010400788c */ /* 0x000fc6000bf05270 */
[----:B------:R-:W-:Y:S02]  /*15ce0*/  ULDC.64 UR4, c[0x0][0x330] ;  /* 0x0000cc0000047ab9 */ /* 0x000fe40000000a00 */
[----:B------:R-:W-:-:S07]  /*15cf0*/  UIMAD.WIDE.U32 UR16, UR10, UR4, URZ ;  /* 0x000000040a1072a5 */ /* 0x000fce000f8e003f */
[----:B------:R-:W-:Y:S02]  /*15d00*/  @UP0 UMOV UR13, UR17 ;  /* 0x00000011000d0c82 */ /* 0x000fe40008000000 */
[----:B------:R-:W-:Y:S02]  /*15d10*/  @UP0 USHF.R.U32.HI UR10, URZ, UR5, UR13 ;  /* 0x000000053f0a0299 */ /* 0x000fe4000801160d */
.L_x_408:
[----:B------:R-:W-:Y:S02]  /*15d20*/  ULDC UR4, c[0x0][0x32c] ;  /* 0x0000cb0000047ab9 */ /* 0x000fe40000000800 */
[----:B------:R-:W-:-:S04]  /*15d30*/  UIMAD UR4, UR10, UR4, URZ ;  /* 0x000000040a0472a4 */ /* 0x000fc8000f8e023f */
[----:B------:R-:W-:-:S04]  /*15d40*/  UISETP.LT.AND UP0, UPT, UR9, UR4, UPT ;  /* 0x000000040900728c */ /* 0x000fc8000bf01270 */
[----:B------:R-:W-:-:S04]  /*15d50*/  USEL UR9, UR9, UR4, !UP0 ;  /* 0x0000000409097287 */ /* 0x000fc8000c000000 */
.L_x_406:
[----:B------:R-:W-:-:S04]  /*15d60*/  UIADD3 UR9, UR9, 0x3f, URZ ;  /* 0x0000003f09097890 */ /* 0x000fc8000fffe03f */
[----:B------:R-:W-:-:S04]  /*15d70*/  USHF.R.S32.HI UR4, URZ, 0x1f, UR9 ;  /* 0x0000001f3f047899 */ /* 0x000fc80008011409 */
[----:B------:R-:W-:-:S04]  /*15d80*/  ULEA.HI UR4, UR4, UR9, URZ, 0x6 ;  /* 0x0000000904047291 */ /* 0x000fc8000f8f303f */
[----:B------:R-:W-:-:S04]  /*15d90*/  USHF.R.S32.HI UR4, URZ, 0x6, UR4 ;  /* 0x000000063f047899 */ /* 0x000fc80008011404 */
[----:B------:R-:W-:-:S04]  /*15da0*/  UISETP.LT.AND UP0, UPT, UR8, UR4, UPT ;  /* 0x000000040800728c */ /* 0x000fc8000bf01270 */
[----:B------:R-:W-:-:S06]  /*15db0*/  USEL UR4, UR8, UR4, !UP0 ;  /* 0x0000000408047287 */ /* 0x000fcc000c000000 */
[----:B------:R-:W-:-:S13]  /*15dc0*/  ISETP.GE.AND P0, PT, R181, UR4, PT ;  /* 0x00000004b5007c0c */ /* 0x000fda000bf06270 */
[----:B------:R-:W-:Y:S05]  /*15dd0*/  @!P0 BRA `(.L_x_409) ;  /* 0x00002dd000008947 */ /* 0x000fea0003800000 */
[----:B------:R-:W-:Y:S01]  /*15de0*/  IADD3 RZ, P6, R208, 0x40, RZ ;  /* 0x00000040d0ff7810 */ /* 0x000fe20007fde0ff */
[----:B------:R-:W-:Y:S01]  /*15df0*/  IMAD.MOV.U32 R135, RZ, RZ, R132 ;  /* 0x000000ffff877224 */ /* 0x000fe200078e0084 */
[C---:B------:R-:W-:Y:S01]  /*15e00*/  IADD3 RZ, P4, R210.reuse, 0x40, RZ ;  /* 0x00000040d2ff7810 */ /* 0x040fe20007f9e0ff */
[----:B------:R-:W-:Y:S01]  /*15e10*/  IMAD.MOV.U32 R3, RZ, RZ, R0 ;  /* 0x000000ffff037224 */ /* 0x000fe200078e0000 */
[----:B------:R-:W-:Y:S01]  /*15e20*/  IADD3 RZ, P0, R210, 0x80, RZ ;  /* 0x00000080d2ff7810 */ /* 0x000fe20007f1e0ff */
[----:B------:R-:W-:Y:S01]  /*15e30*/  IMAD.MOV.U32 R230, RZ, RZ, R181 ;  /* 0x000000ffffe67224 */ /* 0x000fe200078e00b5 */
[C---:B------:R-:W-:Y:S01]  /*15e40*/  IADD3 RZ, P5, R208.reuse, 0x80, RZ ;  /* 0x00000080d0ff7810 */ /* 0x040fe20007fbe0ff */
[----:B------:R-:W-:Y:S01]  /*15e50*/  IMAD.X R229, RZ, RZ, R215, P6 ;  /* 0x000000ffffe57224 */ /* 0x000fe200030e06d7 */
[C---:B------:R-:W-:Y:S01]  /*15e60*/  IADD3 R223, R208.reuse, 0x40, RZ ;  /* 0x00000040d0df7810 */ /* 0x040fe20007ffe0ff */
[--C-:B------:R-:W-:Y:S01]  /*15e70*/  IMAD.X R227, RZ, RZ, R217.reuse, P4 ;  /* 0x000000ffffe37224 */ /* 0x100fe200020e06d9 */
[----:B------:R-:W-:Y:S01]  /*15e80*/  IADD3.X R228, RZ, R215, RZ, P5, !PT ;  /* 0x000000d7ffe47210 */ /* 0x000fe20002ffe4ff */
[----:B------:R-:W-:Y:S01]  /*15e90*/  IMAD.X R226, RZ, RZ, R217, P0 ;  /* 0x000000ffffe27224 */ /* 0x000fe200000e06d9 */
[----:B------:R-:W-:Y:S01]  /*15ea0*/  IADD3 R222, R208, 0x80, RZ ;  /* 0x00000080d0de7810 */ /* 0x000fe20007ffe0ff */
[----:B------:R-:W-:Y:S01]  /*15eb0*/  IMAD.MOV.U32 R224, RZ, RZ, c[0x0][0x20c] ;  /* 0x00008300ffe07624 */ /* 0x000fe200078e00ff */
[----:B------:R-:W-:-:S02]  /*15ec0*/  IADD3 R221, R210, 0x40, RZ ;  /* 0x00000040d2dd7810 */ /* 0x000fc40007ffe0ff */
[----:B------:R-:W-:Y:S02]  /*15ed0*/  IADD3 R220, R210, 0x80, RZ ;  /* 0x00000080d2dc7810 */ /* 0x000fe40007ffe0ff */
[----:B------:R-:W-:Y:S02]  /*15ee0*/  MOV R225, c[0x0][0x208] ;  /* 0x0000820000e17a02 */ /* 0x000fe40000000f00 */
.L_x_410:
[C---:B------:R-:W-:Y:S01]  /*15ef0*/  ISETP.LT.AND P6, PT, R230.reuse, UR8, PT ;  /* 0x00000008e6007c0c */ /* 0x040fe2000bfc1270 */
[----:B------:R-:W-:Y:S04]  /*15f00*/  DEPBAR.LE SB0, 0x0 ;  /* 0x000080000000791a */ /* 0x000fe80000000000 */
[----:B------:R-:W-:Y:S08]  /*15f10*/  BAR.SYNC.DEFER_BLOCKING 0x0 ;  /* 0x0000000000007b1d */ /* 0x000ff00000010000 */
[----:B------:R-:W-:Y:S01]  /*15f20*/  @!P6 SHF.R.S32.HI R15, RZ, 0x1f, R230 ;  /* 0x0000001fff0fe819 */ /* 0x000fe200000114e6 */
[----:B------:R-:W-:Y:S04]  /*15f30*/  @!P6 IMAD.WIDE.U32 R4, R230, c[0x0][0x208], RZ ;  /* 0x00008200e604ea25 */ /* 0x000fe800078e00ff */
[----:B------:R-:W-:Y:S01]  /*15f40*/  @!P6 IMAD R15, R15, c[0x0][0x208], RZ ;  /* 0x000082000f0fea24 */ /* 0x000fe200078e02ff */
[----:B------:R-:W-:Y:S03]  /*15f50*/  @!P6 SHF.L.U32 R13, R4, 0x6, RZ ;  /* 0x00000006040de819 */ /* 0x000fe600000006ff */
[----:B------:R-:W-:Y:S01]  /*15f60*/  @!P6 IMAD R15, R230, c[0x0][0x20c], R15 ;  /* 0x00008300e60fea24 */ /* 0x000fe200078e020f */
[C---:B------:R-:W-:Y:S02]  /*15f70*/  @!P6 IADD3 R17, P0, R13.reuse, R222, RZ ;  /* 0x000000de0d11e210 */ /* 0x040fe40007f1e0ff */
[----:B------:R-:W-:Y:S02]  /*15f80*/  @!P6 IADD3 R7, P4, R13, R223, RZ ;  /* 0x000000df0d07e210 */ /* 0x000fe40007f9e0ff */
[----:B------:R-:W-:Y:S01]  /*15f90*/  @!P6 IADD3 R15, R5, R15, RZ ;  /* 0x0000000f050fe210 */ /* 0x000fe20007ffe0ff */
[----:B------:R-:W-:Y:S01]  /*15fa0*/  LDSM.16.M88.4 R32, [R206+0xc100] ;  /* 0x00c10000ce20783b */ /* 0x000fe20000000200 */
[----:B------:R-:W-:Y:S02]  /*15fb0*/  @!P6 IADD3 R5, P5, R13, R208, RZ ;  /* 0x000000d00d05e210 */ /* 0x000fe40007fbe0ff */
[----:B------:R-:W-:Y:S04]  /*15fc0*/  @!P6 SHF.L.U64.HI R15, R4, 0x6, R15 ;  /* 0x00000006040fe819 */ /* 0x000fe8000001020f */
[----:B------:R-:W-:Y:S01]  /*15fd0*/  @!P6 IADD3.X R4, R15, R228, RZ, P0, !PT ;  /* 0x000000e40f04e210 */ /* 0x000fe200007fe4ff */
[----:B------:R-:W1:Y:S01]  /*15fe0*/  LDSM.16.M88.4 R8, [R205+0x6100] ;  /* 0x00610000cd08783b */ /* 0x000e620000000200 */
[----:B------:R-:W-:Y:S02]  /*15ff0*/  @!P6 LEA R28, P0, R17, c[0x0][0x1f8], 0x1 ;  /* 0x00007e00111cea11 */ /* 0x000fe400078008ff */
[----:B------:R-:W-:Y:S02]  /*16000*/  @!P6 IADD3.X R0, R15, R215, RZ, P5, !PT ;  /* 0x000000d70f00e210 */ /* 0x000fe40002ffe4ff */
[----:B------:R-:W-:Y:S02]  /*16010*/  @!P6 LEA.HI.X R29, R17, c[0x0][0x1fc], R4, 0x1, P0 ;  /* 0x00007f00111dea11 */ /* 0x000fe400000f0c04 */
[----:B------:R-:W-:Y:S01]  /*16020*/  @!P6 LEA R22, P5, R5, c[0x0][0x1f8], 0x1 ;  /* 0x00007e000516ea11 */ /* 0x000fe200078a08ff */
[----:B------:R-:W2:Y:S01]  /*16030*/  LDSM.16.M88.4 R16, [R205+0x6900] ;  /* 0x00690000cd10783b */ /* 0x000ea20000000200 */
[----:B------:R-:W-:Y:S02]  /*16040*/  @!P6 IADD3.X R2, R15, R229, RZ, P4, !PT ;  /* 0x000000e50f02e210 */ /* 0x000fe400027fe4ff */
[----:B------:R-:W-:Y:S02]  /*16050*/  @!P6 LEA R20, P4, R7, c[0x0][0x1f8], 0x1 ;  /* 0x00007e000714ea11 */ /* 0x000fe400078808ff */
[----:B------:R-:W-:Y:S02]  /*16060*/  @!P6 LEA R13, P0, R225, R13, 0x5 ;  /* 0x0000000de10de211 */ /* 0x000fe400078028ff */
[----:B------:R-:W-:Y:S01]  /*16070*/  @!P6 LEA.HI.X R23, R5, c[0x0][0x1fc], R0, 0x1, P5 ;  /* 0x00007f000517ea11 */ /* 0x000fe200028f0c00 */
[----:B------:R-:W3:Y:S01]  /*16080*/  LDSM.16.M88.4 R24, [R205+0x7100] ;  /* 0x00710000cd18783b */ /* 0x000ee20000000200 */
[----:B------:R-:W-:Y:S02]  /*16090*/  @!P6 LEA.HI.X R21, R7, c[0x0][0x1fc], R2, 0x1, P4 ;  /* 0x00007f000715ea11 */ /* 0x000fe400020f0c02 */
[----:B------:R-:W-:Y:S02]  /*160a0*/  @!P6 IADD3 R5, P5, R13, R208, RZ ;  /* 0x000000d00d05e210 */ /* 0x000fe40007fbe0ff */
[----:B------:R-:W-:Y:S02]  /*160b0*/  @!P6 LEA.HI.X R15, R225, R15, R224, 0x5, P0 ;  /* 0x0000000fe10fe211 */ /* 0x000fe400000f2ce0 */
[C---:B------:R-:W-:Y:S01]  /*160c0*/  @!P6 IADD3 R7, P4, R13.reuse, R223, RZ ;  /* 0x000000df0d07e210 */ /* 0x040fe20007f9e0ff */
[----:B------:R-:W4:Y:S01]  /*160d0*/  LDSM.16.M88.4 R136, [R205+0x7900] ;  /* 0x00790000cd88783b */ /* 0x000f220000000200 */
[----:B------:R-:W-:Y:S02]  /*160e0*/  @!P6 IADD3 R13, P0, R13, R222, RZ ;  /* 0x000000de0d0de210 */ /* 0x000fe40007f1e0ff */
[----:B------:R-:W-:Y:S02]  /*160f0*/  @!P6 IADD3.X R0, R15, R215, RZ, P5, !PT ;  /* 0x000000d70f00e210 */ /* 0x000fe40002ffe4ff */
[----:B------:R-:W-:Y:S02]  /*16100*/  @!P6 LEA R170, P5, R5, c[0x0][0x1f8], 0x1 ;  /* 0x00007e0005aaea11 */ /* 0x000fe400078a08ff */
[----:B------:R-:W-:Y:S01]  /*16110*/  @!P6 IADD3.X R2, R15, R229, RZ, P4, !PT ;  /* 0x000000e50f02e210 */ /* 0x000fe200027fe4ff */
[----:B------:R-:W-:Y:S01]  /*16120*/  LDSM.16.M88.4 R140, [R202+0xc100] ;  /* 0x00c10000ca8c783b */ /* 0x000fe20000000200 */
[----:B------:R-:W-:Y:S02]  /*16130*/  @!P6 LEA R168, P4, R7, c[0x0][0x1f8], 0x1 ;  /* 0x00007e0007a8ea11 */ /* 0x000fe400078808ff */
[----:B------:R-:W-:Y:S02]  /*16140*/  @!P6 IADD3.X R4, R15, R228, RZ, P0, !PT ;  /* 0x000000e40f04e210 */ /* 0x000fe400007fe4ff */
[----:B------:R-:W-:Y:S02]  /*16150*/  @!P6 LEA R132, P0, R13, c[0x0][0x1f8], 0x1 ;  /* 0x00007e000d84ea11 */ /* 0x000fe400078008ff */
[----:B------:R-:W-:Y:S01]  /*16160*/  @!P6 LEA.HI.X R171, R5, c[0x0][0x1fc], R0, 0x1, P5 ;  /* 0x00007f0005abea11 */ /* 0x000fe200028f0c00 */
[----:B------:R-:W5:Y:S01]  /*16170*/  LDSM.16.M88.4 R144, [R204] ;  /* 0x00000000cc90783b */ /* 0x000f620000000200 */
[----:B------:R-:W-:Y:S02]  /*16180*/  @!P6 LEA.HI.X R169, R7, c[0x0][0x1fc], R2, 0x1, P4 ;  /* 0x00007f0007a9ea11 */ /* 0x000fe400020f0c02 */
[----:B------:R-:W-:Y:S02]  /*16190*/  @!P6 LEA.HI.X R133, R13, c[0x0][0x1fc], R4, 0x1, P0 ;  /* 0x00007f000d85ea11 */ /* 0x000fe400000f0c04 */
[C---:B-1----:R-:W-:Y:S03]  /*161a0*/  HMMA.16816.F32 R4, R32.reuse, R8, RZ ;  /* 0x000000082004723c */ /* 0x042fe600000018ff */
[----:B------:R-:W1:Y:S05]  /*161b0*/  LDSM.16.M88.4 R148, [R195] ;  /* 0x00000000c394783b */ /* 0x000e6a0000000200 */
[C---:B------:R-:W-:Y:S03]  /*161c0*/  HMMA.16816.F32 R8, R32.reuse, R10, RZ ;  /* 0x0000000a2008723c */ /* 0x040fe600000018ff */
[----:B------:R-:W1:Y:S05]  /*161d0*/  LDSM.16.M88.4 R152, [R194] ;  /* 0x00000000c298783b */ /* 0x000e6a0000000200 */
[C---:B--2---:R-:W-:Y:S03]  /*161e0*/  HMMA.16816.F32 R12, R32.reuse, R16, RZ ;  /* 0x00000010200c723c */ /* 0x044fe600000018ff */
        /* <DEDUP_REMOVED lines=12> */
[C---:B------:R-:W-:Y:S01]  /*162b0*/  ISETP.GT.AND P6, PT, R230.reuse, UR8, PT ;  /* 0x00000008e6007c0c */ /* 0x040fe2000bfc4270 */
        /* <DEDUP_REMOVED lines=115> */
[----:B------:R-:W1:Y:S06]  /*169f0*/  LDSM.16.M88.4 R168, [R199+0x14100] ;  /* 0x01410000c7a8783b */ /* 0x000e6c0000000200 */
[----:B------:R-:W-:Y:S01]  /*16a00*/  IADD3 R181, R230, -0x1, RZ ;  /* 0xffffffffe6b57810 */ /* 0x000fe20007ffe0ff */
        /* <DEDUP_REMOVED lines=49> */
[----:B-1----:R-:W-:Y:S02]  /*16d20*/  FMNMX.FTZ R5, R174, R3, !PT ;  /* 0x00000003ae057209 */ /* 0x002fe40007810000 */
[----:B------:R-:W-:Y:S09]  /*16d30*/  @P6 SHF.R.S32.HI R6, RZ, 0x1f, R181 ;  /* 0x0000001fff066819 */ /* 0x000ff200000114b5 */
[----:B------:R-:W-:Y:S02]  /*16d40*/  FMUL.FTZ R22, R22, c[0x0][0x320] ;  /* 0x0000c80016167a20 */ /* 0x000fe40000410000 */
[----:B------:R-:W-:Y:S02]  /*16d50*/  FMUL.FTZ R23, R23, c[0x0][0x320] ;  /* 0x0000c80017177a20 */ /* 0x000fe40000410000 */
[----:B------:R-:W-:Y:S02]  /*16d60*/  FMUL.FTZ R20, R20, c[0x0][0x320] ;  /* 0x0000c80014147a20 */ /* 0x000fe40000410000 */
[----:B------:R-:W-:Y:S02]  /*16d70*/  FMUL.FTZ R21, R21, c[0x0][0x320] ;  /* 0x0000c80015157a20 */ /* 0x000fe40000410000 */
[----:B------:R-:W-:Y:S02]  /*16d80*/  FMUL.FTZ R24, R24, c[0x0][0x320] ;  /* 0x0000c80018187a20 */ /* 0x000fe40000410000 */
[----:B------:R-:W-:Y:S01]  /*16d90*/  FMUL.FTZ R25, R25, c[0x0][0x320] ;  /* 0x0000c80019197a20 */ /* 0x000fe20000410000 */
[----:B------:R-:W1:Y:S01]  /*16da0*/  MUFU.TANH R172, R172 ;  /* 0x000000ac00ac7308 */ /* 0x000e620000002400 */
[----:B------:R-:W-:Y:S02]  /*16db0*/  FMUL.FTZ R26, R26, c[0x0][0x320] ;  /* 0x0000c8001a1a7a20 */ /* 0x000fe40000410000 */
[----:B------:R-:W-:Y:S01]  /*16dc0*/  FMUL.FTZ R27, R27, c[0x0][0x320] ;  /* 0x0000c8001b1b7a20 */ /* 0x000fe20000410000 */
[C---:B--2---:R-:W-:Y:S06]  /*16dd0*/  HMMA.16816.F32 R28, R168.reuse, R8, R28 ;  /* 0x00000008a81c723c */ /* 0x044fec000000181c */
[----:B------:R-:W2:Y:S01]  /*16de0*/  MUFU.TANH R232, R232 ;  /* 0x000000e800e87308 */ /* 0x000ea20000002400 */
[----:B----4-:R-:W-:Y:S01]  /*16df0*/  FMNMX.FTZ R9, R234, R135, !PT ;  /* 0x00000087ea097209 */ /* 0x010fe20007810000 */
        /* <DEDUP_REMOVED lines=64> */
[----:B--2---:R-:W-:Y:S01]  /*17200*/  FMNMX.FTZ R11, R4, R9, !PT ;  /* 0x00000009040b7209 */ /* 0x004fe20007810000 */
[----:B------:R-:W-:Y:S06]  /*17210*/  @P6 IMAD.WIDE.U32 R8, R181, c[0x0][0x1e0], RZ ;  /* 0x00007800b5086a25 */ /* 0x000fec00078e00ff */
[----:B------:R-:W2:Y:S01]  /*17220*/  SHFL.BFLY PT, R2, R11, 0x1, 0x1f ;  /* 0x0c201f000b027f89 */ /* 0x000ea200000e0000 */
[----:B-1----:R-:W-:Y:S02]  /*17230*/  FMNMX.FTZ R5, R7, R0, !PT ;  /* 0x0000000007057209 */ /* 0x002fe40007810000 */
[----:B------:R-:W-:Y:S05]  /*17240*/  @P6 SHF.L.U32 R7, R8, 0x6, RZ ;  /* 0x0000000608076819 */ /* 0x000fea00000006ff */
[----:B------:R-:W1:Y:S01]  /*17250*/  SHFL.BFLY PT, R132, R5, 0x1, 0x1f ;  /* 0x0c201f0005847f89 */ /* 0x000e6200000e0000 */
[----:B--2---:R-:W-:Y:S05]  /*17260*/  FMNMX.FTZ R0, R11, R2, !PT ;  /* 0x000000020b007209 */ /* 0x004fea0007810000 */
[C---:B------:R-:W-:Y:S02]  /*17270*/  FADD.FTZ R2, -R0.reuse, R3 ;  /* 0x0000000300027221 */ /* 0x040fe40000010100 */
[----:B------:R-:W-:Y:S02]  /*17280*/  FMUL.FTZ R151, R0, c[0x0][0x2d0] ;  /* 0x0000b40000977a20 */ /* 0x000fe40000410000 */
[----:B------:R-:W-:Y:S02]  /*17290*/  FMUL.FTZ R3, R2, c[0x0][0x2d0] ;  /* 0x0000b40002037a20 */ /* 0x000fe40000410000 */
[--C-:B------:R-:W-:Y:S01]  /*172a0*/  FFMA.FTZ R174, R174, c[0x0][0x2d0], -R151.reuse ;  /* 0x0000b400aeae7a23 */ /* 0x100fe20000010897 */
[----:B-1----:R-:W-:Y:S01]  /*172b0*/  FMNMX.FTZ R132, R5, R132, !PT ;  /* 0x0000008405847209 */ /* 0x002fe20007810000 */
[----:B------:R-:W-:Y:S01]  /*172c0*/  @P6 IMAD R5, R6, c[0x0][0x1e0], RZ ;  /* 0x0000780006056a24 */ /* 0x000fe200078e02ff */
[----:B------:R-:W-:Y:S01]  /*172d0*/  @P6 IADD3 R6, P4, R7, R210, RZ ;  /* 0x000000d207066210 */ /* 0x000fe20007f9e0ff */
[----:B------:R-:W-:Y:S01]  /*172e0*/  FFMA.FTZ R173, R172, c[0x0][0x2d0], -R151 ;  /* 0x0000b400acad7a23 */ /* 0x000fe20000010897 */
[----:B------:R-:W1:Y:S01]  /*172f0*/  MUFU.EX2 R3, R3 ;  /* 0x0000000300037308 */ /* 0x000e620000000800 */
[----:B------:R-:W-:Y:S01]  /*17300*/  FADD.FTZ R2, -R132, R135 ;  /* 0x0000008784027221 */ /* 0x000fe20000010100 */
[----:B------:R-:W-:Y:S01]  /*17310*/  @P6 LEA R18, P5, R6, c[0x0][0x1c8], 0x1 ;  /* 0x0000720006126a11 */ /* 0x000fe200078a08ff */
[----:B------:R-:W-:Y:S02]  /*17320*/  @P6 IMAD R5, R181, c[0x0][0x1e4], R5 ;  /* 0x00007900b5056a24 */ /* 0x000fe400078e0205 */
[----:B------:R-:W-:Y:S02]  /*17330*/  FMUL.FTZ R4, R2, c[0x0][0x2d0] ;  /* 0x0000b40002047a20 */ /* 0x000fe40000410000 */
[----:B------:R-:W-:Y:S01]  /*17340*/  FMUL.FTZ R145, R132, c[0x0][0x2d0] ;  /* 0x0000b40084917a20 */ /* 0x000fe20000410000 */
[----:B------:R-:W-:Y:S01]  /*17350*/  @P6 IADD3 R5, R9, R5, RZ ;  /* 0x0000000509056210 */ /* 0x000fe20007ffe0ff */
[--C-:B------:R-:W-:Y:S01]  /*17360*/  FFMA.FTZ R172, R238, c[0x0][0x2d0], -R151.reuse ;  /* 0x0000b400eeac7a23 */ /* 0x100fe20000010897 */
[----:B------:R2:W3:Y:S01]  /*17370*/  MUFU.EX2 R2, R4 ;  /* 0x0000000400027308 */ /* 0x0004e20000000800 */
[----:B------:R-:W-:Y:S01]  /*17380*/  FFMA.FTZ R171, R242, c[0x0][0x2d0], -R151 ;  /* 0x0000b400f2ab7a23 */ /* 0x000fe20000010897 */
[----:B------:R-:W-:Y:S01]  /*17390*/  @P6 SHF.L.U64.HI R5, R8, 0x6, R5 ;  /* 0x0000000608056819 */ /* 0x000fe20000010205 */
[--C-:B------:R-:W-:Y:S01]  /*173a0*/  FFMA.FTZ R170, R234, c[0x0][0x2d0], -R145.reuse ;  /* 0x0000b400eaaa7a23 */ /* 0x100fe20000010891 */
[----:B------:R-:W-:Y:S01]  /*173b0*/  @P6 IADD3 R8, P0, R7, R221, RZ ;  /* 0x000000dd07086210 */ /* 0x000fe20007f1e0ff */
[--C-:B------:R-:W-:Y:S01]  /*173c0*/  FFMA.FTZ R169, R232, c[0x0][0x2d0], -R145.reuse ;  /* 0x0000b400e8a97a23 */ /* 0x100fe20000010891 */
[C---:B------:R-:W-:Y:S01]  /*173d0*/  @P6 IADD3.X R9, R5.reuse, R217, RZ, P4, !PT ;  /* 0x000000d905096210 */ /* 0x040fe200027fe4ff */
[--C-:B------:R-:W-:Y:S01]  /*173e0*/  FFMA.FTZ R168, R240, c[0x0][0x2d0], -R145.reuse ;  /* 0x0000b400f0a87a23 */ /* 0x100fe20000010891 */
[----:B------:R-:W-:Y:S01]  /*173f0*/  @P6 LEA R20, P4, R8, c[0x0][0x1c8], 0x1 ;  /* 0x0000720008146a11 */ /* 0x000fe200078808ff */
[----:B------:R-:W-:Y:S01]  /*17400*/  FFMA.FTZ R135, R236, c[0x0][0x2d0], -R145 ;  /* 0x0000b400ec877a23 */ /* 0x000fe20000010891 */
[----:B------:R-:W-:Y:S01]  /*17410*/  @P6 LEA.HI.X R19, R6, c[0x0][0x1cc], R9, 0x1, P5 ;  /* 0x0000730006136a11 */ /* 0x000fe200028f0c09 */
[----:B------:R-:W-:Y:S01]  /*17420*/  MUFU.EX2 R174, R174 ;  /* 0x000000ae00ae7308 */ /* 0x000fe20000000800 */
[----:B------:R-:W-:Y:S01]  /*17430*/  @P6 IADD3.X R11, R5, R227, RZ, P0, !PT ;  /* 0x000000e3050b6210 */ /* 0x000fe200007fe4ff */
[----:B------:R-:W-:Y:S02]  /*17440*/  FFMA.FTZ R179, R142, c[0x0][0x2d0], -R145 ;  /* 0x0000b4008eb37a23 */ /* 0x000fe40000010891 */
[----:B------:R4:W-:Y:S01]  /*17450*/  @P6 LDGSTS.E.BYPASS.LTC128B.128 [R207+0x6100], [R18.64], !P3 ;  /* 0x0610000012cf6fae */ /* 0x0009e2000d901d5c */
[----:B------:R-:W-:Y:S01]  /*17460*/  @P6 LEA.HI.X R21, R8, c[0x0][0x1cc], R11, 0x1, P4 ;  /* 0x0000730008156a11 */ /* 0x000fe200020f0c0b */
[C---:B-1----:R-:W-:Y:S02]  /*17470*/  FMUL.FTZ R32, R3.reuse, R100 ;  /* 0x0000006403207220 */ /* 0x042fe40000410000 */
[----:B------:R-:W-:Y:S02]  /*17480*/  FMUL.FTZ R33, R3, R101 ;  /* 0x0000006503217220 */ /* 0x000fe40000410000 */
[----:B------:R-:W1:Y:S01]  /*17490*/  MUFU.EX2 R173, R173 ;  /* 0x000000ad00ad7308 */ /* 0x000e620000000800 */
[----:B------:R-:W-:Y:S01]  /*174a0*/  FFMA.FTZ R183, R136, c[0x0][0x2d0], -R145 ;  /* 0x0000b40088b77a23 */ /* 0x000fe20000010891 */
[----:B------:R5:W-:Y:S01]  /*174b0*/  @P6 LDGSTS.E.BYPASS.LTC128B.128 [R207+0x8100], [R20.64], !P2 ;  /* 0x0810000014cf6fae */ /* 0x000be2000d101d5c */
[----:B--2---:R-:W-:Y:S01]  /*174c0*/  @P6 IADD3 R4, P0, R7, R220, RZ ;  /* 0x000000dc07046210 */ /* 0x004fe20007f1e0ff */
[C---:B---3--:R-:W-:Y:S02]  /*174d0*/  FMUL.FTZ R34, R2.reuse, R102 ;  /* 0x0000006602227220 */ /* 0x048fe40000410000 */
[----:B------:R-:W-:Y:S01]  /*174e0*/  FMUL.FTZ R35, R2, R103 ;  /* 0x0000006702237220 */ /* 0x000fe20000410000 */
[----:B------:R-:W-:Y:S01]  /*174f0*/  @P6 LEA R16, P4, R4, c[0x0][0x1c8], 0x1 ;  /* 0x0000720004106a11 */ /* 0x000fe200078808ff */
[--C-:B------:R-:W-:Y:S01]  /*17500*/  FFMA.FTZ R231, R166, c[0x0][0x2d0], -R151.reuse ;  /* 0x0000b400a6e77a23 */ /* 0x100fe20000010897 */
[----:B------:R-:W-:Y:S01]  /*17510*/  @P6 IADD3.X R9, R5, R226, RZ, P0, !PT ;  /* 0x000000e205096210 */ /* 0x000fe200007fe4ff */
[----:B------:R-:W-:Y:S01]  /*17520*/  MUFU.EX2 R172, R172 ;  /* 0x000000ac00ac7308 */ /* 0x000fe20000000800 */
[----:B------:R-:W-:Y:S01]  /*17530*/  @P6 IADD3 R7, P0, R7, UR6, RZ ;  /* 0x0000000607076c10 */ /* 0x000fe2000ff1e0ff */
[----:B------:R-:W-:Y:S01]  /*17540*/  FFMA.FTZ R232, R162, c[0x0][0x2d0], -R151 ;  /* 0x0000b400a2e87a23 */ /* 0x000fe20000010897 */
[----:B------:R-:W-:Y:S01]  /*17550*/  @P6 LEA.HI.X R17, R4, c[0x0][0x1cc], R9, 0x1, P4 ;  /* 0x0000730004116a11 */ /* 0x000fe200020f0c09 */
[--C-:B------:R-:W-:Y:S01]  /*17560*/  FFMA.FTZ R233, R164, c[0x0][0x2d0], -R151.reuse ;  /* 0x0000b400a4e97a23 */ /* 0x100fe20000010897 */
[----:B------:R-:W-:Y:S01]  /*17570*/  @P6 IADD3 R4, P5, R7, R210, RZ ;  /* 0x000000d207046210 */ /* 0x000fe20007fbe0ff */
[----:B------:R-:W-:Y:S01]  /*17580*/  FFMA.FTZ R234, R160, c[0x0][0x2d0], -R151 ;  /* 0x0000b400a0ea7a23 */ /* 0x000fe20000010897 */
[----:B------:R-:W-:Y:S01]  /*17590*/  @P6 IADD3.X R5, R5, UR7, RZ, P0, !PT ;  /* 0x0000000705056c10 */ /* 0x000fe200087fe4ff */
[----:B------:R2:W-:Y:S01]  /*175a0*/  @P6 LDGSTS.E.BYPASS.LTC128B.128 [R207+0xa100], [R16.64], !P1 ;  /* 0x0a10000010cf6fae */ /* 0x0005e2000c901d5c */
[----:B------:R-:W-:Y:S01]  /*175b0*/  @P6 IADD3 R6, P4, R7, R221, RZ ;  /* 0x000000dd07066210 */ /* 0x000fe20007f9e0ff */
[----:B------:R-:W3:Y:S01]  /*175c0*/  MUFU.EX2 R171, R171 ;  /* 0x000000ab00ab7308 */ /* 0x000ee20000000800 */
[C---:B------:R-:W-:Y:S01]  /*175d0*/  @P6 IADD3.X R9, R5.reuse, R217, RZ, P5, !PT ;  /* 0x000000d905096210 */ /* 0x040fe20002ffe4ff */
[----:B----4-:R-:W-:Y:S01]  /*175e0*/  FMUL.FTZ R18, R2, R118 ;  /* 0x0000007602127220 */ /* 0x010fe20000410000 */
[----:B------:R-:W-:Y:S01]  /*175f0*/  @P6 LEA R24, P5, R4, c[0x0][0x1c8], 0x1 ;  /* 0x0000720004186a11 */ /* 0x000fe200078a08ff */
[----:B------:R-:W-:Y:S01]  /*17600*/  FMUL.FTZ R19, R2, R119 ;  /* 0x0000007702137220 */ /* 0x000fe20000410000 */
[----:B------:R-:W-:Y:S01]  /*17610*/  @P6 IADD3.X R11, R5, R227, RZ, P4, !PT ;  /* 0x000000e3050b6210 */ /* 0x000fe200027fe4ff */
[----:B------:R-:W-:Y:S01]  /*17620*/  FFMA.FTZ R235, R156, c[0x0][0x2d0], -R145 ;  /* 0x0000b4009ceb7a23 */ /* 0x000fe20000010891 */
[----:B------:R-:W-:Y:S01]  /*17630*/  @P6 LEA.HI.X R25, R4, c[0x0][0x1cc], R9, 0x1, P5 ;  /* 0x0000730004196a11 */ /* 0x000fe200028f0c09 */
[----:B------:R-:W-:Y:S01]  /*17640*/  FMUL.FTZ R4, R3, R128 ;  /* 0x0000008003047220 */ /* 0x000fe20000410000 */
[C---:B------:R-:W-:Y:S01]  /*17650*/  @P6 LEA R10, P4, R6.reuse, c[0x0][0x1c8], 0x1 ;  /* 0x00007200060a6a11 */ /* 0x040fe200078808ff */
[----:B------:R-:W-:Y:S01]  /*17660*/  MUFU.EX2 R170, R170 ;  /* 0x000000aa00aa7308 */ /* 0x000fe20000000800 */
[----:B------:R-:W-:Y:S01]  /*17670*/  @P6 IADD3 R7, P0, R7, R220, RZ ;  /* 0x000000dc07076210 */ /* 0x000fe20007f1e0ff */
[----:B------:R4:W-:Y:S01]  /*17680*/  @P6 LDGSTS.E.BYPASS.LTC128B.128 [R207+0x7100], [R24.64], !P3 ;  /* 0x0710000018cf6fae */ /* 0x0009e2000d901d5c */
[----:B------:R-:W-:Y:S01]  /*17690*/  @P6 LEA.HI.X R11, R6, c[0x0][0x1cc], R11, 0x1, P4 ;  /* 0x00007300060b6a11 */ /* 0x000fe200020f0c0b */
[C---:B------:R-:W-:Y:S01]  /*176a0*/  FMUL.FTZ R6, R2.reuse, R130 ;  /* 0x0000008202067220 */ /* 0x040fe20000410000 */
[----:B------:R-:W-:Y:S01]  /*176b0*/  @P6 IADD3.X R8, R5, R226, RZ, P0, !PT ;  /* 0x000000e205086210 */ /* 0x000fe200007fe4ff */
[----:B------:R-:W-:Y:S01]  /*176c0*/  FMUL.FTZ R5, R3, R129 ;  /* 0x0000008103057220 */ /* 0x000fe20000410000 */
[----:B------:R-:W-:Y:S01]  /*176d0*/  @P6 LEA R26, P0, R7, c[0x0][0x1c8], 0x1 ;  /* 0x00007200071a6a11 */ /* 0x000fe200078008ff */
[----:B------:R-:W-:Y:S01]  /*176e0*/  FMUL.FTZ R9, R3, R125 ;  /* 0x0000007d03097220 */ /* 0x000fe20000410000 */
[----:B-1----:R-:W-:Y:S01]  /*176f0*/  F2FP.PACK_AB R128, R173, R174 ;  /* 0x000000aead80723e */ /* 0x002fe200000000ff */
[----:B------:R1:W-:Y:S01]  /*17700*/  @P6 LDGSTS.E.BYPASS.LTC128B.128 [R207+0x9100], [R10.64], !P2 ;  /* 0x091000000acf6fae */ /* 0x0003e2000d101d5c */
[----:B------:R-:W-:Y:S01]  /*17710*/  @P6 LEA.HI.X R27, R7, c[0x0][0x1cc], R8, 0x1, P0 ;  /* 0x00007300071b6a11 */ /* 0x000fe200000f0c08 */
[----:B------:R-:W1:Y:S01]  /*17720*/  MUFU.EX2 R169, R169 ;  /* 0x000000a900a97308 */ /* 0x000e620000000800 */
[----:B------:R-:W-:Y:S01]  /*17730*/  FMUL.FTZ R7, R2, R131 ;  /* 0x0000008302077220 */ /* 0x000fe20000410000 */
[----:B---3--:R-:W-:Y:S01]  /*17740*/  F2FP.PACK_AB R130, R171, R172 ;  /* 0x000000acab82723e */ /* 0x008fe200000000ff */
[C---:B------:R-:W-:Y:S01]  /*17750*/  FMUL.FTZ R8, R3.reuse, R124 ;  /* 0x0000007c03087220 */ /* 0x040fe20000410000 */
[----:B------:R-:W-:Y:S01]  /*17760*/  ISETP.GT.AND P0, PT, R230, UR4, PT ;  /* 0x00000004e6007c0c */ /* 0x000fe2000bf04270 */
[C---:B--2---:R-:W-:Y:S01]  /*17770*/  FMUL.FTZ R16, R3.reuse, R116 ;  /* 0x0000007403107220 */ /* 0x044fe20000410000 */
[----:B------:R2:W-:Y:S01]  /*17780*/  @P6 LDGSTS.E.BYPASS.LTC128B.128 [R207+0xb100], [R26.64], !P1 ;  /* 0x0b1000001acf6fae */ /* 0x0005e2000c901d5c */
[C---:B------:R-:W-:Y:S02]  /*17790*/  FMUL.FTZ R17, R3.reuse, R117 ;  /* 0x0000007503117220 */ /* 0x040fe40000410000 */
[--C-:B------:R-:W-:Y:S01]  /*177a0*/  FFMA.FTZ R236, R154, c[0x0][0x2d0], -R145.reuse ;  /* 0x0000b4009aec7a23 */ /* 0x100fe20000010891 */
[----:B------:R-:W-:Y:S01]  /*177b0*/  MUFU.EX2 R168, R168 ;  /* 0x000000a800a87308 */ /* 0x000fe20000000800 */
[--C-:B------:R-:W-:Y:S02]  /*177c0*/  FFMA.FTZ R237, R158, c[0x0][0x2d0], -R145.reuse ;  /* 0x0000b4009eed7a23 */ /* 0x100fe40000010891 */
[----:B------:R-:W-:Y:S01]  /*177d0*/  FFMA.FTZ R238, R152, c[0x0][0x2d0], -R145 ;  /* 0x0000b40098ee7a23 */ /* 0x000fe20000010891 */
[----:B------:R-:W3:Y:S01]  /*177e0*/  LDSM.16.MT88.4 R12, [R203+0x100] ;  /* 0x00010000cb0c783b */ /* 0x000ee20000004200 */
[--C-:B------:R-:W-:Y:S02]  /*177f0*/  FFMA.FTZ R239, R150, c[0x0][0x2d0], -R151.reuse ;  /* 0x0000b40096ef7a23 */ /* 0x100fe40000010897 */
[C---:B----4-:R-:W-:Y:S02]  /*17800*/  FMUL.FTZ R24, R3.reuse, R108 ;  /* 0x0000006c03187220 */ /* 0x050fe40000410000 */
[----:B------:R-:W-:Y:S01]  /*17810*/  FMUL.FTZ R25, R3, R109 ;  /* 0x0000006d03197220 */ /* 0x000fe20000410000 */
[----:B------:R-:W4:Y:S01]  /*17820*/  MUFU.EX2 R135, R135 ;  /* 0x0000008700877308 */ /* 0x000f220000000800 */
[--C-:B------:R-:W-:Y:S01]  /*17830*/  FFMA.FTZ R240, R149, c[0x0][0x2d0], -R151.reuse ;  /* 0x0000b40095f07a23 */ /* 0x100fe20000010897 */
[----:B-----5:R-:W5:Y:S01]  /*17840*/  LDSM.16.MT88.4 R20, [R198+0x100] ;  /* 0x00010000c614783b */ /* 0x020f620000004200 */
[----:B------:R-:W-:Y:S01]  /*17850*/  FFMA.FTZ R241, R148, c[0x0][0x2d0], -R151 ;  /* 0x0000b40094f17a23 */ /* 0x000fe20000010897 */
[----:B-1----:R-:W-:Y:S01]  /*17860*/  F2FP.PACK_AB R129, R169, R170 ;  /* 0x000000aaa981723e */ /* 0x002fe200000000ff */
[C---:B------:R-:W-:Y:S02]  /*17870*/  FMUL.FTZ R10, R2.reuse, R126 ;  /* 0x0000007e020a7220 */ /* 0x040fe40000410000 */
[----:B------:R-:W-:Y:S02]  /*17880*/  FMUL.FTZ R11, R2, R127 ;  /* 0x0000007f020b7220 */ /* 0x000fe40000410000 */
[--C-:B------:R-:W-:Y:S01]  /*17890*/  FFMA.FTZ R243, R146, c[0x0][0x2d0], -R145.reuse ;  /* 0x0000b40092f37a23 */ /* 0x100fe20000010891 */
[----:B------:R-:W1:Y:S01]  /*178a0*/  LDSM.16.MT88.4 R28, [R197+0x100] ;  /* 0x00010000c51c783b */ /* 0x000e620000004200 */
[----:B------:R-:W-:Y:S01]  /*178b0*/  FFMA.FTZ R244, R144, c[0x0][0x2d0], -R145 ;  /* 0x0000b40090f47a23 */ /* 0x000fe20000010891 */
[----:B------:R-:W-:Y:S01]  /*178c0*/  MUFU.EX2 R179, R179 ;  /* 0x000000b300b37308 */ /* 0x000fe20000000800 */
[C---:B--2---:R-:W-:Y:S02]  /*178d0*/  FMUL.FTZ R26, R2.reuse, R110 ;  /* 0x0000006e021a7220 */ /* 0x044fe40000410000 */
[C---:B------:R-:W-:Y:S02]  /*178e0*/  FMUL.FTZ R27, R2.reuse, R111 ;  /* 0x0000006f021b7220 */ /* 0x040fe40000410000 */
[C---:B------:R-:W-:Y:S01]  /*178f0*/  FMUL.FTZ R36, R3.reuse, R36 ;  /* 0x0000002403247220 */ /* 0x040fe20000410000 */
[----:B------:R-:W-:Y:S01]  /*17900*/  LDSM.16.MT88.4 R100, [R197+0x2100] ;  /* 0x00210000c564783b */ /* 0x000fe20000004200 */
[----:B------:R-:W-:Y:S02]  /*17910*/  FMUL.FTZ R37, R3, R37 ;  /* 0x0000002503257220 */ /* 0x000fe40000410000 */
[C---:B------:R-:W-:Y:S01]  /*17920*/  FMUL.FTZ R38, R2.reuse, R38 ;  /* 0x0000002602267220 */ /* 0x040fe20000410000 */
[----:B------:R-:W-:Y:S01]  /*17930*/  MUFU.EX2 R183, R183 ;  /* 0x000000b700b77308 */ /* 0x000fe20000000800 */
[C---:B------:R-:W-:Y:S01]  /*17940*/  FMUL.FTZ R39, R2.reuse, R39 ;  /* 0x0000002702277220 */ /* 0x040fe20000410000 */
[----:B----4-:R-:W-:Y:S01]  /*17950*/  F2FP.PACK_AB R131, R135, R168 ;  /* 0x000000a88783723e */ /* 0x010fe200000000ff */
[C---:B------:R-:W-:Y:S01]  /*17960*/  FMUL.FTZ R40, R3.reuse, R40 ;  /* 0x0000002803287220 */ /* 0x040fe20000410000 */
[----:B------:R-:W-:Y:S01]  /*17970*/  LDSM.16.MT88.4 R108, [R196+0x2100] ;  /* 0x00210000c46c783b */ /* 0x000fe20000004200 */
[C---:B------:R-:W-:Y:S02]  /*17980*/  FMUL.FTZ R41, R3.reuse, R41 ;  /* 0x0000002903297220 */ /* 0x040fe40000410000 */
[C---:B------:R-:W-:Y:S02]  /*17990*/  FMUL.FTZ R42, R2.reuse, R42 ;  /* 0x0000002a022a7220 */ /* 0x040fe40000410000 */
[C---:B------:R-:W-:Y:S01]  /*179a0*/  FMUL.FTZ R43, R2.reuse, R43 ;  /* 0x0000002b022b7220 */ /* 0x040fe20000410000 */
[----:B------:R-:W-:Y:S01]  /*179b0*/  MUFU.EX2 R231, R231 ;  /* 0x000000e700e77308 */ /* 0x000fe20000000800 */
[C---:B------:R-:W-:Y:S01]  /*179c0*/  FMUL.FTZ R44, R3.reuse, R44 ;  /* 0x0000002c032c7220 */ /* 0x040fe20000410000 */
[C---:B---3--:R-:W-:Y:S01]  /*179d0*/  HMMA.16816.F32 R4, R128.reuse, R12, R4 ;  /* 0x0000000c8004723c */ /* 0x048fe20000001804 */
[----:B------:R-:W-:Y:S04]  /*179e0*/  LDSM.16.MT88.4 R116, [R198+0x900] ;  /* 0x00090000c674783b */ /* 0x000fe80000004200 */
[C---:B------:R-:W-:Y:S02]  /*179f0*/  FMUL.FTZ R45, R3.reuse, R45 ;  /* 0x0000002d032d7220 */ /* 0x040fe40000410000 */
[C---:B------:R-:W-:Y:S01]  /*17a00*/  FMUL.FTZ R12, R3.reuse, R120 ;  /* 0x00000078030c7220 */ /* 0x040fe20000410000 */
[C---:B------:R-:W-:Y:S01]  /*17a10*/  HMMA.16816.F32 R8, R128.reuse, R14, R8 ;  /* 0x0000000e8008723c */ /* 0x040fe20000001808 */
[----:B------:R-:W-:Y:S01]  /*17a20*/  LDSM.16.MT88.4 R124, [R203+0x2900] ;  /* 0x00290000cb7c783b */ /* 0x000fe20000004200 */
[----:B------:R-:W-:Y:S02]  /*17a30*/  MUFU.EX2 R232, R232 ;  /* 0x000000e800e87308 */ /* 0x000fe40000000800 */
[C---:B------:R-:W-:Y:S02]  /*17a40*/  FMUL.FTZ R13, R3.reuse, R121 ;  /* 0x00000079030d7220 */ /* 0x040fe40000410000 */
[C---:B------:R-:W-:Y:S02]  /*17a50*/  FMUL.FTZ R46, R2.reuse, R46 ;  /* 0x0000002e022e7220 */ /* 0x040fe40000410000 */
[C---:B------:R-:W-:Y:S01]  /*17a60*/  FMUL.FTZ R14, R2.reuse, R122 ;  /* 0x0000007a020e7220 */ /* 0x040fe20000410000 */
[----:B------:R-:W-:Y:S03]  /*17a70*/  LDSM.16.MT88.4 R152, [R198+0x3900] ;  /* 0x00390000c698783b */ /* 0x000fe60000004200 */
[C---:B------:R-:W-:Y:S01]  /*17a80*/  FMUL.FTZ R15, R2.reuse, R123 ;  /* 0x0000007b020f7220 */ /* 0x040fe20000410000 */
[----:B------:R-:W-:Y:S01]  /*17a90*/  MUFU.EX2 R233, R233 ;  /* 0x000000e900e97308 */ /* 0x000fe20000000800 */
[C---:B------:R-:W-:Y:S02]  /*17aa0*/  FMUL.FTZ R47, R2.reuse, R47 ;  /* 0x0000002f022f7220 */ /* 0x040fe40000410000 */
[C---:B------:R-:W-:Y:S01]  /*17ab0*/  FMUL.FTZ R48, R3.reuse, R48 ;  /* 0x0000003003307220 */ /* 0x040fe20000410000 */
[----:B------:R-:W2:Y:S01]  /*17ac0*/  LDSM.16.MT88.4 R120, [R196+0x100] ;  /* 0x00010000c478783b */ /* 0x000ea20000004200 */
[C---:B------:R-:W-:Y:S01]  /*17ad0*/  FMUL.FTZ R49, R3.reuse, R49 ;  /* 0x0000003103317220 */ /* 0x040fe20000410000 */
[C---:B-----5:R-:W-:Y:S03]  /*17ae0*/  HMMA.16816.F32 R12, R128.reuse, R20, R12 ;  /* 0x00000014800c723c */ /* 0x060fe6000000180c */
[C---:B------:R-:W-:Y:S01]  /*17af0*/  FMUL.FTZ R50, R2.reuse, R50 ;  /* 0x0000003202327220 */ /* 0x040fe20000410000 */
[----:B------:R-:W-:Y:S01]  /*17b00*/  MUFU.EX2 R234, R234 ;  /* 0x000000ea00ea7308 */ /* 0x000fe20000000800 */
[C---:B------:R-:W-:Y:S01]  /*17b10*/  FMUL.FTZ R51, R2.reuse, R51 ;  /* 0x0000003302337220 */ /* 0x040fe20000410000 */
[----:B------:R-:W-:Y:S01]  /*17b20*/  LDSM.16.MT88.4 R156, [R197+0x3900] ;  /* 0x00390000c59c783b */ /* 0x000fe20000004200 */
[C---:B------:R-:W-:Y:S01]  /*17b30*/  FMUL.FTZ R20, R3.reuse, R112 ;  /* 0x0000007003147220 */ /* 0x040fe20000410000 */
[C---:B------:R-:W-:Y:S04]  /*17b40*/  HMMA.16816.F32 R16, R128.reuse, R22, R16 ;  /* 0x000000168010723c */ /* 0x040fe80000001810 */
[C---:B------:R-:W-:Y:S02]  /*17b50*/  FMUL.FTZ R21, R3.reuse, R113 ;  /* 0x0000007103157220 */ /* 0x040fe40000410000 */
[----:B------:R-:W-:Y:S01]  /*17b60*/  LDSM.16.MT88.4 R160, [R196+0x3900] ;  /* 0x00390000c4a0783b */ /* 0x000fe20000004200 */
[C---:B------:R-:W-:Y:S01]  /*17b70*/  FMUL.FTZ R22, R2.reuse, R114 ;  /* 0x0000007202167220 */ /* 0x040fe20000410000 */
[----:B------:R-:W-:Y:S01]  /*17b80*/  MUFU.EX2 R235, R235 ;  /* 0x000000eb00eb7308 */ /* 0x000fe20000000800 */
[C---:B------:R-:W-:Y:S03]  /*17b90*/  FMUL.FTZ R23, R2.reuse, R115 ;  /* 0x0000007302177220 */ /* 0x040fe60000410000 */
[C---:B------:R-:W-:Y:S02]  /*17ba0*/  FMUL.FTZ R52, R3.reuse, R52 ;  /* 0x0000003403347220 */ /* 0x040fe40000410000 */
[----:B------:R-:W3:Y:S01]  /*17bb0*/  LDSM.16.MT88.4 R112, [R203+0x2100] ;  /* 0x00210000cb70783b */ /* 0x000ee20000004200 */
[C---:B------:R-:W-:Y:S01]  /*17bc0*/  FMUL.FTZ R53, R3.reuse, R53 ;  /* 0x0000003503357220 */ /* 0x040fe20000410000 */
[C---:B-1----:R-:W-:Y:S02]  /*17bd0*/  HMMA.16816.F32 R20, R128.reuse, R28, R20 ;  /* 0x0000001c8014723c */ /* 0x042fe40000001814 */
[----:B------:R-:W-:Y:S01]  /*17be0*/  MUFU.EX2 R236, R236 ;  /* 0x000000ec00ec7308 */ /* 0x000fe20000000800 */
[C---:B------:R-:W-:Y:S02]  /*17bf0*/  FMUL.FTZ R54, R2.reuse, R54 ;  /* 0x0000003602367220 */ /* 0x040fe40000410000 */
[C---:B------:R-:W-:Y:S01]  /*17c00*/  FMUL.FTZ R55, R2.reuse, R55 ;  /* 0x0000003702377220 */ /* 0x040fe20000410000 */
[----:B------:R-:W-:Y:S01]  /*17c10*/  LDSM.16.MT88.4 R164, [R203+0x5900] ;  /* 0x00590000cba4783b */ /* 0x000fe20000004200 */
[C---:B------:R-:W-:Y:S01]  /*17c20*/  FMUL.FTZ R28, R3.reuse, R104 ;  /* 0x00000068031c7220 */ /* 0x040fe20000410000 */
[C---:B------:R-:W-:Y:S04]  /*17c30*/  HMMA.16816.F32 R24, R128.reuse, R30, R24 ;  /* 0x0000001e8018723c */ /* 0x040fe80000001818 */
[C---:B------:R-:W-:Y:S01]  /*17c40*/  FMUL.FTZ R29, R3.reuse, R105 ;  /* 0x00000069031d7220 */ /* 0x040fe20000410000 */
[----:B------:R-:W-:Y:S01]  /*17c50*/  MUFU.EX2 R237, R237 ;  /* 0x000000ed00ed7308 */ /* 0x000fe20000000800 */
[----:B------:R-:W0:Y:S01]  /*17c60*/  LDGDEPBAR ;  /* 0x00000000000079af */ /* 0x000e220000000000 */
[C---:B------:R-:W-:Y:S02]  /*17c70*/  FMUL.FTZ R30, R2.reuse, R106 ;  /* 0x0000006a021e7220 */ /* 0x040fe40000410000 */
[C---:B------:R-:W-:Y:S03]  /*17c80*/  FMUL.FTZ R31, R2.reuse, R107 ;  /* 0x0000006b021f7220 */ /* 0x040fe60000410000 */
[C---:B------:R-:W-:Y:S02]  /*17c90*/  FMUL.FTZ R56, R3.reuse, R56 ;  /* 0x0000003803387220 */ /* 0x040fe40000410000 */
[----:B------:R-:W1:Y:S01]  /*17ca0*/  LDSM.16.MT88.4 R104, [R198+0x2100] ;  /* 0x00210000c668783b */ /* 0x000e620000004200 */
[C---:B------:R-:W-:Y:S01]  /*17cb0*/  FMUL.FTZ R57, R3.reuse, R57 ;  /* 0x0000003903397220 */ /* 0x040fe20000410000 */
[C---:B--2---:R-:W-:Y:S01]  /*17cc0*/  HMMA.16816.F32 R28, R128.reuse, R120, R28 ;  /* 0x00000078801c723c */ /* 0x044fe2000000181c */
[----:B------:R-:W-:Y:S02]  /*17cd0*/  MUFU.EX2 R238, R238 ;  /* 0x000000ee00ee7308 */ /* 0x000fe40000000800 */
[C---:B------:R-:W-:Y:S02]  /*17ce0*/  FMUL.FTZ R58, R2.reuse, R58 ;  /* 0x0000003a023a7220 */ /* 0x040fe40000410000 */
[C---:B------:R-:W-:Y:S02]  /*17cf0*/  FMUL.FTZ R59, R2.reuse, R59 ;  /* 0x0000003b023b7220 */ /* 0x040fe40000410000 */
[C---:B------:R-:W-:Y:S01]  /*17d00*/  FMUL.FTZ R60, R3.reuse, R60 ;  /* 0x0000003c033c7220 */ /* 0x040fe20000410000 */
[C---:B------:R-:W-:Y:S01]  /*17d10*/  HMMA.16816.F32 R32, R128.reuse, R122, R32 ;  /* 0x0000007a8020723c */ /* 0x040fe20000001820 */
[----:B------:R-:W-:Y:S02]  /*17d20*/  LDSM.16.MT88.4 R120, [R196+0x900] ;  /* 0x00090000c478783b */ /* 0x000fe40000004200 */
[----:B------:R-:W-:Y:S01]  /*17d30*/  MUFU.EX2 R239, R239 ;  /* 0x000000ef00ef7308 */ /* 0x000fe20000000800 */
[C---:B------:R-:W-:Y:S02]  /*17d40*/  FMUL.FTZ R61, R3.reuse, R61 ;  /* 0x0000003d033d7220 */ /* 0x040fe40000410000 */
[C---:B------:R-:W-:Y:S02]  /*17d50*/  FMUL.FTZ R62, R2.reuse, R62 ;  /* 0x0000003e023e7220 */ /* 0x040fe40000410000 */
[C---:B---3--:R-:W-:Y:S04]  /*17d60*/  HMMA.16816.F32 R36, R128.reuse, R112, R36 ;  /* 0x000000708024723c */ /* 0x048fe80000001824 */
[C---:B------:R-:W-:Y:S01]  /*17d70*/  FMUL.FTZ R63, R2.reuse, R63 ;  /* 0x0000003f023f7220 */ /* 0x040fe20000410000 */
[----:B------:R-:W-:Y:S01]  /*17d80*/  MUFU.EX2 R240, R240 ;  /* 0x000000f000f07308 */ /* 0x000fe20000000800 */
[C---:B------:R-:W-:Y:S02]  /*17d90*/  FMUL.FTZ R64, R3.reuse, R64 ;  /* 0x0000004003407220 */ /* 0x040fe40000410000 */
[C---:B------:R-:W-:Y:S01]  /*17da0*/  HMMA.16816.F32 R40, R128.reuse, R114, R40 ;  /* 0x000000728028723c */ /* 0x040fe20000001828 */
[----:B------:R-:W-:Y:S03]  /*17db0*/  LDSM.16.MT88.4 R112, [R203+0x900] ;  /* 0x00090000cb70783b */ /* 0x000fe60000004200 */
[C---:B------:R-:W-:Y:S02]  /*17dc0*/  FMUL.FTZ R65, R3.reuse, R65 ;  /* 0x0000004103417220 */ /* 0x040fe40000410000 */
[C---:B------:R-:W-:Y:S01]  /*17dd0*/  FMUL.FTZ R66, R2.reuse, R66 ;  /* 0x0000004202427220 */ /* 0x040fe20000410000 */
[----:B------:R-:W-:Y:S01]  /*17de0*/  MUFU.EX2 R241, R241 ;  /* 0x000000f100f17308 */ /* 0x000fe20000000800 */
[C---:B------:R-:W-:Y:S04]  /*17df0*/  FMUL.FTZ R67, R2.reuse, R67 ;  /* 0x0000004302437220 */ /* 0x040fe80000410000 */
[C---:B------:R-:W-:Y:S01]  /*17e00*/  FMUL.FTZ R68, R3.reuse, R68 ;  /* 0x0000004403447220 */ /* 0x040fe20000410000 */
[C---:B-1----:R-:W-:Y:S03]  /*17e10*/  HMMA.16816.F32 R44, R128.reuse, R104, R44 ;  /* 0x00000068802c723c */ /* 0x042fe6000000182c */
[C---:B------:R-:W-:Y:S01]  /*17e20*/  FMUL.FTZ R69, R3.reuse, R69 ;  /* 0x0000004503457220 */ /* 0x040fe20000410000 */
[----:B------:R-:W-:Y:S01]  /*17e30*/  MUFU.EX2 R243, R243 ;  /* 0x000000f300f37308 */ /* 0x000fe20000000800 */
[C---:B------:R-:W-:Y:S02]  /*17e40*/  FMUL.FTZ R70, R2.reuse, R70 ;  /* 0x0000004602467220 */ /* 0x040fe40000410000 */
[C---:B------:R-:W-:Y:S01]  /*17e50*/  FMUL.FTZ R71, R2.reuse, R71 ;  /* 0x0000004702477220 */ /* 0x040fe20000410000 */
[C---:B------:R-:W-:Y:S01]  /*17e60*/  HMMA.16816.F32 R48, R128.reuse, R106, R48 ;  /* 0x0000006a8030723c */ /* 0x040fe20000001830 */
[----:B------:R-:W1:Y:S03]  /*17e70*/  LDSM.16.MT88.4 R104, [R203+0x4100] ;  /* 0x00410000cb68783b */ /* 0x000e660000004200 */
[C---:B------:R-:W-:Y:S02]  /*17e80*/  FMUL.FTZ R72, R3.reuse, R72 ;  /* 0x0000004803487220 */ /* 0x040fe40000410000 */
[C---:B------:R-:W-:Y:S01]  /*17e90*/  FMUL.FTZ R73, R3.reuse, R73 ;  /* 0x0000004903497220 */ /* 0x040fe20000410000 */
[----:B------:R-:W-:Y:S01]  /*17ea0*/  MUFU.EX2 R244, R244 ;  /* 0x000000f400f47308 */ /* 0x000fe20000000800 */
[C---:B------:R-:W-:Y:S04]  /*17eb0*/  HMMA.16816.F32 R52, R128.reuse, R100, R52 ;  /* 0x000000648034723c */ /* 0x040fe80000001834 */
[C---:B------:R-:W-:Y:S02]  /*17ec0*/  FMUL.FTZ R74, R2.reuse, R74 ;  /* 0x0000004a024a7220 */ /* 0x040fe40000410000 */
        /* <DEDUP_REMOVED lines=20> */
[----:B------:R-:W-:Y:S02]  /*18010*/  FMUL.FTZ R87, R2, R87 ;  /* 0x0000005702577220 */ /* 0x000fe40000410000 */
[C---:B--2---:R-:W-:Y:S04]  /*18020*/  HMMA.16816.F32 R76, R128.reuse, R100, R76 ;  /* 0x00000064804c723c */ /* 0x044fe8000000184c */
[----:B------:R-:W-:Y:S02]  /*18030*/  FFMA.FTZ R175, R182, c[0x0][0x2d0], -R151 ;  /* 0x0000b400b6af7a23 */ /* 0x000fe40000010897 */
[----:B------:R-:W-:Y:S02]  /*18040*/  FFMA.FTZ R182, R138, c[0x0][0x2d0], -R145 ;  /* 0x0000b4008ab67a23 */ /* 0x000fe40000010891 */
[C---:B------:R-:W-:Y:S01]  /*18050*/  HMMA.16816.F32 R80, R128.reuse, R102, R80 ;  /* 0x000000668050723c */ /* 0x040fe20000001850 */
[----:B------:R-:W-:Y:S01]  /*18060*/  LDSM.16.MT88.4 R136, [R198+0x2900] ;  /* 0x00290000c688783b */ /* 0x000fe20000004200 */
[----:B------:R-:W-:Y:S02]  /*18070*/  MUFU.EX2 R175, R175 ;  /* 0x000000af00af7308 */ /* 0x000fe40000000800 */
[--C-:B------:R-:W-:Y:S02]  /*18080*/  FFMA.FTZ R176, R176, c[0x0][0x2d0], -R151.reuse ;  /* 0x0000b400b0b07a23 */ /* 0x100fe40000010897 */
[----:B------:R-:W-:Y:S02]  /*18090*/  FFMA.FTZ R177, R180, c[0x0][0x2d0], -R151 ;  /* 0x0000b400b4b17a23 */ /* 0x000fe40000010897 */
[C---:B---3--:R-:W-:Y:S04]  /*180a0*/  HMMA.16816.F32 R84, R128.reuse, R108, R84 ;  /* 0x0000006c8054723c */ /* 0x048fe80000001854 */
[----:B------:R-:W-:Y:S01]  /*180b0*/  FFMA.FTZ R180, R140, c[0x0][0x2d0], -R145 ;  /* 0x0000b4008cb47a23 */ /* 0x000fe20000010891 */
[----:B------:R-:W2:Y:S01]  /*180c0*/  MUFU.EX2 R176, R176 ;  /* 0x000000b000b07308 */ /* 0x000ea20000000800 */
[--C-:B------:R-:W-:Y:S01]  /*180d0*/  FFMA.FTZ R178, R178, c[0x0][0x2d0], -R151.reuse ;  /* 0x0000b400b2b27a23 */ /* 0x100fe20000010897 */
[----:B------:R-:W-:Y:S01]  /*180e0*/  LDSM.16.MT88.4 R140, [R197+0x2900] ;  /* 0x00290000c58c783b */ /* 0x000fe20000004200 */
[C---:B------:R-:W-:Y:S04]  /*180f0*/  FMUL.FTZ R88, R3.reuse, R88 ;  /* 0x0000005803587220 */ /* 0x040fe80000410000 */
[----:B------:R-:W-:Y:S02]  /*18100*/  FMUL.FTZ R89, R3, R89 ;  /* 0x0000005903597220 */ /* 0x000fe40000410000 */
[C---:B------:R-:W-:Y:S01]  /*18110*/  FMUL.FTZ R90, R2.reuse, R90 ;  /* 0x0000005a025a7220 */ /* 0x040fe20000410000 */
[----:B------:R-:W-:Y:S01]  /*18120*/  MUFU.EX2 R177, R177 ;  /* 0x000000b100b17308 */ /* 0x000fe20000000800 */
[C---:B------:R-:W-:Y:S02]  /*18130*/  FMUL.FTZ R91, R2.reuse, R91 ;  /* 0x0000005b025b7220 */ /* 0x040fe40000410000 */
[----:B------:R-:W-:Y:S02]  /*18140*/  FFMA.FTZ R151, R147, c[0x0][0x2d0], -R151 ;  /* 0x0000b40093977a23 */ /* 0x000fe40000010897 */
[C---:B------:R-:W-:Y:S02]  /*18150*/  FMUL.FTZ R92, R3.reuse, R92 ;  /* 0x0000005c035c7220 */ /* 0x040fe40000410000 */
[C---:B------:R-:W-:Y:S01]  /*18160*/  FMUL.FTZ R93, R3.reuse, R93 ;  /* 0x0000005d035d7220 */ /* 0x040fe20000410000 */
[C---:B------:R-:W-:Y:S01]  /*18170*/  HMMA.16816.F32 R88, R128.reuse, R110, R88 ;  /* 0x0000006e8058723c */ /* 0x040fe20000001858 */
[----:B------:R-:W3:Y:S01]  /*18180*/  LDSM.16.MT88.4 R108, [R197+0x900] ;  /* 0x00090000c56c783b */ /* 0x000ee20000004200 */
[----:B------:R-:W4:Y:S01]  /*18190*/  MUFU.EX2 R178, R178 ;  /* 0x000000b200b27308 */ /* 0x000f220000000800 */
[C---:B------:R-:W-:Y:S02]  /*181a0*/  FMUL.FTZ R94, R2.reuse, R94 ;  /* 0x0000005e025e7220 */ /* 0x040fe40000410000 */
[----:B------:R-:W-:Y:S01]  /*181b0*/  FMUL.FTZ R95, R2, R95 ;  /* 0x0000005f025f7220 */ /* 0x000fe20000410000 */
[----:B--2---:R-:W-:Y:S01]  /*181c0*/  F2FP.PACK_AB R100, R176, R175 ;  /* 0x000000afb064723e */ /* 0x004fe200000000ff */
[C---:B------:R-:W-:Y:S02]  /*181d0*/  FMUL.FTZ R96, R3.reuse, R96 ;  /* 0x0000006003607220 */ /* 0x040fe40000410000 */
[----:B------:R-:W-:Y:S03]  /*181e0*/  FMUL.FTZ R97, R3, R97 ;  /* 0x0000006103617220 */ /* 0x000fe60000410000 */
[C---:B-1----:R-:W-:Y:S01]  /*181f0*/  HMMA.16816.F32 R92, R128.reuse, R104, R92 ;  /* 0x00000068805c723c */ /* 0x042fe2000000185c */
[----:B------:R-:W1:Y:S02]  /*18200*/  MUFU.EX2 R180, R180 ;  /* 0x000000b400b47308 */ /* 0x000e640000000800 */
[C---:B------:R-:W-:Y:S02]  /*18210*/  FMUL.FTZ R98, R2.reuse, R98 ;  /* 0x0000006202627220 */ /* 0x040fe40000410000 */
[----:B------:R-:W-:Y:S02]  /*18220*/  FMUL.FTZ R99, R2, R99 ;  /* 0x0000006302637220 */ /* 0x000fe40000410000 */
[--C-:B------:R-:W-:Y:S02]  /*18230*/  FFMA.FTZ R134, R134, c[0x0][0x2d0], -R145.reuse ;  /* 0x0000b40086867a23 */ /* 0x100fe40000010891 */
[----:B------:R-:W-:Y:S02]  /*18240*/  FFMA.FTZ R145, R133, c[0x0][0x2d0], -R145 ;  /* 0x0000b40085917a23 */ /* 0x000fe40000010891 */
[----:B------:R-:W2:Y:S01]  /*18250*/  MUFU.EX2 R182, R182 ;  /* 0x000000b600b67308 */ /* 0x000ea20000000800 */
[----:B------:R-:W-:Y:S01]  /*18260*/  HMMA.16816.F32 R96, R128, R106, R96 ;  /* 0x0000006a8060723c */ /* 0x000fe20000001860 */
[----:B------:R-:W5:Y:S02]  /*18270*/  LDSM.16.MT88.4 R104, [R196+0x2900] ;  /* 0x00290000c468783b */ /* 0x000f640000004200 */
[----:B----4-:R-:W-:Y:S01]  /*18280*/  F2FP.PACK_AB R102, R178, R177 ;  /* 0x000000b1b266723e */ /* 0x010fe200000000ff */
[----:B------:R-:W-:Y:S02]  /*18290*/  FFMA.FTZ R174, R3, R218, R174 ;  /* 0x000000da03ae7223 */ /* 0x000fe400000100ae */
[----:B------:R-:W-:Y:S02]  /*182a0*/  FFMA.FTZ R170, R2, R219, R170 ;  /* 0x000000db02aa7223 */ /* 0x000fe400000100aa */
[----:B------:R-:W-:Y:S01]  /*182b0*/  FADD.FTZ R173, R173, R174 ;  /* 0x000000aeadad7221 */ /* 0x000fe20000010000 */
[----:B------:R-:W-:Y:S01]  /*182c0*/  LDSM.16.MT88.4 R128, [R198+0x3100] ;  /* 0x00310000c680783b */ /* 0x000fe20000004200 */
[----:B------:R4:W3:Y:S02]  /*182d0*/  MUFU.EX2 R242, R151 ;  /* 0x0000009700f27308 */ /* 0x0008e40000000800 */
[----:B------:R-:W-:Y:S01]  /*182e0*/  FADD.FTZ R169, R169, R170 ;  /* 0x000000aaa9a97221 */ /* 0x000fe20000010000 */
[----:B-1----:R-:W-:Y:S01]  /*182f0*/  F2FP.PACK_AB R101, R180, R179 ;  /* 0x000000b3b465723e */ /* 0x002fe200000000ff */
[----:B------:R-:W-:Y:S02]  /*18300*/  FADD.FTZ R172, R172, R173 ;  /* 0x000000adacac7221 */ /* 0x000fe40000010000 */
[----:B------:R-:W-:Y:S02]  /*18310*/  FADD.FTZ R2, R168, R169 ;  /* 0x000000a9a8027221 */ /* 0x000fe40000010000 */
[----:B------:R-:W-:Y:S02]  /*18320*/  FADD.FTZ R172, R171, R172 ;  /* 0x000000acabac7221 */ /* 0x000fe40000010000 */
[----:B------:R1:W-:Y:S01]  /*18330*/  MUFU.EX2 R133, R145 ;  /* 0x0000009100857308 */ /* 0x0003e20000000800 */
[----:B------:R-:W-:Y:S01]  /*18340*/  FADD.FTZ R2, R135, R2 ;  /* 0x0000000287027221 */ /* 0x000fe20000010000 */
[----:B------:R-:W-:Y:S01]  /*18350*/  MOV R135, R132 ;  /* 0x0000008400877202 */ /* 0x000fe20000000f00 */
[----:B------:R-:W-:Y:S01]  /*18360*/  FADD.FTZ R175, R175, R172 ;  /* 0x000000acafaf7221 */ /* 0x000fe20000010000 */
[----:B--2---:R-:W-:Y:S01]  /*18370*/  F2FP.PACK_AB R103, R183, R182 ;  /* 0x000000b6b767723e */ /* 0x004fe200000000ff */
[----:B------:R-:W-:Y:S02]  /*18380*/  FADD.FTZ R3, R179, R2 ;  /* 0x00000002b3037221 */ /* 0x000fe40000010000 */
[----:B------:R-:W-:Y:S02]  /*18390*/  FADD.FTZ R176, R176, R175 ;  /* 0x000000afb0b07221 */ /* 0x000fe40000010000 */
[----:B------:R-:W-:Y:S01]  /*183a0*/  FADD.FTZ R3, R180, R3 ;  /* 0x00000003b4037221 */ /* 0x000fe20000010000 */
[----:B------:R-:W2:Y:S01]  /*183b0*/  MUFU.EX2 R134, R134 ;  /* 0x0000008600867308 */ /* 0x000ea20000000800 */
[C---:B------:R-:W-:Y:S01]  /*183c0*/  HMMA.16816.F32 R4, R100.reuse, R112, R4 ;  /* 0x000000706404723c */ /* 0x040fe20000001804 */
[----:B----4-:R-:W-:Y:S04]  /*183d0*/  LDSM.16.MT88.4 R148, [R203+0x3900] ;  /* 0x00390000cb94783b */ /* 0x010fe80000004200 */
[----:B------:R-:W-:Y:S02]  /*183e0*/  FADD.FTZ R177, R177, R176 ;  /* 0x000000b0b1b17221 */ /* 0x000fe40000010000 */
[----:B------:R-:W-:Y:S01]  /*183f0*/  FADD.FTZ R2, R182, R3 ;  /* 0x00000003b6027221 */ /* 0x000fe20000010000 */
[C---:B------:R-:W-:Y:S01]  /*18400*/  HMMA.16816.F32 R8, R100.reuse, R114, R8 ;  /* 0x000000726408723c */ /* 0x040fe20000001808 */
[----:B------:R-:W-:Y:S03]  /*18410*/  LDSM.16.MT88.4 R112, [R198+0x4900] ;  /* 0x00490000c670783b */ /* 0x000fe60000004200 */
[----:B------:R-:W-:Y:S01]  /*18420*/  MOV R3, R0 ;  /* 0x0000000000037202 */ /* 0x000fe20000000f00 */
[----:B------:R-:W-:Y:S02]  /*18430*/  FADD.FTZ R178, R178, R177 ;  /* 0x000000b1b2b27221 */ /* 0x000fe40000010000 */
[----:B------:R-:W-:Y:S01]  /*18440*/  FADD.FTZ R2, R183, R2 ;  /* 0x00000002b7027221 */ /* 0x000fe20000010000 */
        /* <DEDUP_REMOVED lines=19> */
[C---:B-----5:R-:W-:Y:S08]  /*18580*/  HMMA.16816.F32 R60, R100.reuse, R104, R60 ;  /* 0x00000068643c723c */ /* 0x060ff0000000183c */
[C---:B------:R-:W-:Y:S01]  /*18590*/  HMMA.16816.F32 R64, R100.reuse, R106, R64 ;  /* 0x0000006a6440723c */ /* 0x040fe20000001840 */
[----:B------:R-:W3:Y:S07]  /*185a0*/  LDSM.16.MT88.4 R104, [R196+0x4900] ;  /* 0x00490000c468783b */ /* 0x000eee0000004200 */
[C---:B-1----:R-:W-:Y:S08]  /*185b0*/  HMMA.16816.F32 R68, R100.reuse, R108, R68 ;  /* 0x0000006c6444723c */ /* 0x042ff00000001844 */
[C---:B------:R-:W-:Y:S01]  /*185c0*/  HMMA.16816.F32 R72, R100.reuse, R110, R72 ;  /* 0x0000006e6448723c */ /* 0x040fe20000001848 */
[----:B------:R-:W1:Y:S07]  /*185d0*/  LDSM.16.MT88.4 R108, [R203+0x1100] ;  /* 0x00110000cb6c783b */ /* 0x000e6e0000004200 */
[C---:B------:R-:W-:Y:S08]  /*185e0*/  HMMA.16816.F32 R76, R100.reuse, R112, R76 ;  /* 0x00000070644c723c */ /* 0x040ff0000000184c */
[C---:B------:R-:W-:Y:S01]  /*185f0*/  HMMA.16816.F32 R80, R100.reuse, R114, R80 ;  /* 0x000000726450723c */ /* 0x040fe20000001850 */
[----:B------:R-:W4:Y:S07]  /*18600*/  LDSM.16.MT88.4 R112, [R197+0x1100] ;  /* 0x00110000c570783b */ /* 0x000f2e0000004200 */
[C---:B------:R-:W-:Y:S08]  /*18610*/  HMMA.16816.F32 R84, R100.reuse, R116, R84 ;  /* 0x000000746454723c */ /* 0x040ff00000001854 */
[C---:B------:R-:W-:Y:S01]  /*18620*/  HMMA.16816.F32 R88, R100.reuse, R118, R88 ;  /* 0x000000766458723c */ /* 0x040fe20000001858 */
[----:B------:R-:W5:Y:S07]  /*18630*/  LDSM.16.MT88.4 R116, [R203+0x3100] ;  /* 0x00310000cb74783b */ /* 0x000f6e0000004200 */
        /* <DEDUP_REMOVED lines=8> */
[----:B------:R-:W-:Y:S01]  /*186c0*/  F2FP.PACK_AB R103, R238, R237 ;  /* 0x000000edee67723e */ /* 0x000fe200000000ff */
[----:B------:R-:W-:Y:S01]  /*186d0*/  FADD.FTZ R232, R232, R231 ;  /* 0x000000e7e8e87221 */ /* 0x000fe20000010000 */
[----:B------:R-:W-:Y:S01]  /*186e0*/  IADD3 R2, R230, -0x1, RZ ;  /* 0xffffffffe6027810 */ /* 0x000fe20007ffe0ff */
[----:B------:R-:W-:Y:S02]  /*186f0*/  FADD.FTZ R236, R236, R235 ;  /* 0x000000ebecec7221 */ /* 0x000fe40000010000 */
[----:B------:R-:W-:Y:S01]  /*18700*/  FADD.FTZ R233, R233, R232 ;  /* 0x000000e8e9e97221 */ /* 0x000fe20000010000 */
[----:B------:R-:W-:Y:S01]  /*18710*/  MOV R230, R2 ;  /* 0x0000000200e67202 */ /* 0x000fe20000000f00 */
        /* <DEDUP_REMOVED lines=8> */
[C---:B----4-:R-:W-:Y:S08]  /*187a0*/  HMMA.16816.F32 R20, R100.reuse, R112, R20 ;  /* 0x000000706414723c */ /* 0x050ff00000001814 */
[C---:B------:R-:W-:Y:S01]  /*187b0*/  HMMA.16816.F32 R24, R100.reuse, R114, R24 ;  /* 0x000000726418723c */ /* 0x040fe20000001818 */
[----:B------:R-:W4:Y:S07]  /*187c0*/  LDSM.16.MT88.4 R112, [R198+0x5100] ;  /* 0x00510000c670783b */ /* 0x000f2e0000004200 */
[C---:B------:R-:W-:Y:S08]  /*187d0*/  HMMA.16816.F32 R28, R100.reuse, R124, R28 ;  /* 0x0000007c641c723c */ /* 0x040ff0000000181c */
[C---:B------:R-:W-:Y:S01]  /*187e0*/  HMMA.16816.F32 R32, R100.reuse, R126, R32 ;  /* 0x0000007e6420723c */ /* 0x040fe20000001820 */
[----:B------:R-:W-:Y:S07]  /*187f0*/  LDSM.16.MT88.4 R124, [R203+0x1900] ;  /* 0x00190000cb7c783b */ /* 0x000fee0000004200 */
[C---:B-----5:R-:W-:Y:S08]  /*18800*/  HMMA.16816.F32 R36, R100.reuse, R116, R36 ;  /* 0x000000746424723c */ /* 0x060ff00000001824 */
[C---:B------:R-:W-:Y:S01]  /*18810*/  HMMA.16816.F32 R40, R100.reuse, R118, R40 ;  /* 0x000000766428723c */ /* 0x040fe20000001828 */
[----:B------:R-:W5:Y:S07]  /*18820*/  LDSM.16.MT88.4 R116, [R197+0x5100] ;  /* 0x00510000c574783b */ /* 0x000f6e0000004200 */
        /* <DEDUP_REMOVED lines=9> */
[----:B--2---:R-:W-:Y:S01]  /*188c0*/  F2FP.PACK_AB R139, R133, R134 ;  /* 0x00000086858b723e */ /* 0x004fe200000000ff */
        /* <DEDUP_REMOVED lines=12> */
[C---:B----4-:R-:W-:Y:S08]  /*18990*/  HMMA.16816.F32 R76, R100.reuse, R112, R76 ;  /* 0x00000070644c723c */ /* 0x050ff0000000184c */
[C---:B------:R-:W-:Y:S08]  /*189a0*/  HMMA.16816.F32 R80, R100.reuse, R114, R80 ;  /* 0x000000726450723c */ /* 0x040ff00000001850 */
[C---:B-----5:R-:W-:Y:S08]  /*189b0*/  HMMA.16816.F32 R84, R100.reuse, R116, R84 ;  /* 0x000000746454723c */ /* 0x060ff00000001854 */
        /* <DEDUP_REMOVED lines=31> */
.L_x_409:
[----:B------:R-:W-:-:S13]  /*18bb0*/  ISETP.GE.AND P0, PT, R181, UR8, PT ;  /* 0x00000008b5007c0c */ /* 0x000fda000bf06270 */
[----:B------:R-:W-:Y:S05]  /*18bc0*/  @!P0 BRA `(.L_x_411) ;  /* 0x0000390000008947 */ /* 0x000fea0003800000 */
[C---:B------:R-:W-:Y:S01]  /*18bd0*/  IADD3 RZ, P6, R208.reuse, 0x40, RZ ;  /* 0x00000040d0ff7810 */ /* 0x040fe20007fde0ff */
[----:B------:R-:W-:Y:S01]  /*18be0*/  ULDC.64 UR4, c[0x0][0x208] ;  /* 0x0000820000047ab9 */ /* 0x000fe20000000a00 */
[----:B------:R-:W-:Y:S01]  /*18bf0*/  IADD3 RZ, P5, R208, 0x80, RZ ;  /* 0x00000080d0ff7810 */ /* 0x000fe20007fbe0ff */
[----:B------:R-:W-:Y:S01]  /*18c00*/  USHF.L.U64.HI UR5, UR4, 0x5, UR5 ;  /* 0x0000000504057899 */ /* 0x000fe20008010205 */
[C---:B------:R-:W-:Y:S01]  /*18c10*/  IADD3 RZ, P4, R210.reuse, 0x40, RZ ;  /* 0x00000040d2ff7810 */ /* 0x040fe20007f9e0ff */
[----:B------:R-:W-:Y:S01]  /*18c20*/  USHF.L.U32 UR10, UR4, 0x5, URZ ;  /* 0x00000005040a7899 */ /* 0x000fe2000800063f */
[C---:B------:R-:W-:Y:S01]  /*18c30*/  IADD3 RZ, P0, R210.reuse, 0x80, RZ ;  /* 0x00000080d2ff7810 */ /* 0x040fe20007f1e0ff */
[----:B------:R-:W-:Y:S01]  /*18c40*/  IMAD.MOV.U32 R2, RZ, RZ, R132 ;  /* 0x000000ffff027224 */ /* 0x000fe200078e0084 */
[C---:B------:R-:W-:Y:S01]  /*18c50*/  IADD3 R182, R210.reuse, 0x40, RZ ;  /* 0x00000040d2b67810 */ /* 0x040fe20007ffe0ff */
[----:B------:R-:W-:Y:S01]  /*18c60*/  IMAD.MOV.U32 R3, RZ, RZ, R0 ;  /* 0x000000ffff037224 */ /* 0x000fe200078e0000 */
[----:B------:R-:W-:Y:S01]  /*18c70*/  IADD3 R180, R210, 0x80, RZ ;  /* 0x00000080d2b47810 */ /* 0x000fe20007ffe0ff */
[--C-:B------:R-:W-:Y:S01]  /*18c80*/  IMAD.X R225, RZ, RZ, R215.reuse, P6 ;  /* 0x000000ffffe17224 */ /* 0x100fe200030e06d7 */
[C---:B------:R-:W-:Y:S01]  /*18c90*/  IADD3 R222, R208.reuse, 0x80, RZ ;  /* 0x00000080d0de7810 */ /* 0x040fe20007ffe0ff */
[----:B------:R-:W-:Y:S01]  /*18ca0*/  IMAD.X R223, RZ, RZ, R215, P5 ;  /* 0x000000ffffdf7224 */ /* 0x000fe200028e06d7 */
[----:B------:R-:W-:Y:S01]  /*18cb0*/  IADD3 R224, R208, 0x40, RZ ;  /* 0x00000040d0e07810 */ /* 0x000fe20007ffe0ff */
[--C-:B------:R-:W-:Y:S01]  /*18cc0*/  IMAD.X R220, RZ, RZ, R217.reuse, P4 ;  /* 0x000000ffffdc7224 */ /* 0x100fe200020e06d9 */
[----:B------:R-:W-:Y:S01]  /*18cd0*/  ULDC UR9, c[0x0][0x208] ;  /* 0x0000820000097ab9 */ /* 0x000fe20000000800 */
[----:B------:R-:W-:Y:S01]  /*18ce0*/  IMAD.X R183, RZ, RZ, R217, P0 ;  /* 0x000000ffffb77224 */ /* 0x000fe200000e06d9 */
[----:B------:R-:W-:Y:S01]  /*18cf0*/  ULDC UR4, c[0x0][0x324] ;  /* 0x0000c90000047ab9 */ /* 0x000fe20000000800 */
[----:B------:R-:W-:Y:S01]  /*18d00*/  IMAD.MOV.U32 R214, RZ, RZ, R208 ;  /* 0x000000ffffd67224 */ /* 0x000fe200078e00d0 */
[----:B------:R-:W-:-:S02]  /*18d10*/  USHF.L.U32 UR9, UR9, 0x6, URZ ;  /* 0x0000000609097899 */ /* 0x000fc4000800063f */
[----:B------:R-:W-:Y:S02]  /*18d20*/  ULOP3.LUT UR4, URZ, UR4, URZ, 0x33, !UPT ;  /* 0x000000043f047292 */ /* 0x000fe4000f8e333f */
.L_x_420:
[----:B------:R-:W-:Y:S04]  /*18d30*/  DEPBAR.LE SB0, 0x0 ;  /* 0x000080000000791a */ /* 0x000fe80000000000 */
[----:B------:R-:W-:Y:S01]  /*18d40*/  BAR.SYNC.DEFER_BLOCKING 0x0 ;  /* 0x0000000000007b1d */ /* 0x000fe20000010000 */
[----:B------:R-:W-:Y:S01]  /*18d50*/  SHF.R.S32.HI R0, RZ, 0x1f, R181 ;  /* 0x0000001fff007819 */ /* 0x000fe200000114b5 */
[C---:B------:R-:W-:Y:S01]  /*18d60*/  IMAD R15, R181.reuse, UR11, RZ ;  /* 0x0000000bb50f7c24 */ /* 0x040fe2000f8e02ff */
[C---:B------:R-:W-:Y:S01]  /*18d70*/  ISETP.GT.AND P6, PT, R181.reuse, UR8, PT ;  /* 0x00000008b5007c0c */ /* 0x040fe2000bfc4270 */
[C---:B------:R-:W-:Y:S04]  /*18d80*/  IMAD.WIDE.U32 R18, R181.reuse, UR9, R214 ;  /* 0x00000009b5127c25 */ /* 0x040fe8000f8e00d6 */
[C---:B------:R-:W-:Y:S01]  /*18d90*/  IMAD.WIDE.U32 R16, R181.reuse, UR9, R224 ;  /* 0x00000009b5107c25 */ /* 0x040fe2000f8e00e0 */
[----:B------:R-:W-:Y:S03]  /*18da0*/  LEA R22, P5, R18, c[0x0][0x1f8], 0x1 ;  /* 0x00007e0012167a11 */ /* 0x000fe600078a08ff */
[----:B------:R-:W-:Y:S01]  /*18db0*/  IMAD R15, R0, UR9, R15 ;  /* 0x00000009000f7c24 */ /* 0x000fe2000f8e020f */
[----:B------:R-:W-:Y:S01]  /*18dc0*/  LEA R20, P4, R16, c[0x0][0x1f8], 0x1 ;  /* 0x00007e0010147a11 */ /* 0x000fe200078808ff */
[----:B------:R-:W-:Y:S03]  /*18dd0*/  IMAD.WIDE.U32 R12, R181, UR9, R222 ;  /* 0x00000009b50c7c25 */ /* 0x000fe6000f8e00de */
[----:B------:R-:W-:Y:S01]  /*18de0*/  IADD3 R0, R19, R15, RZ ;  /* 0x0000000f13007210 */ /* 0x000fe20007ffe0ff */
[C---:B------:R-:W-:Y:S01]  /*18df0*/  IMAD.IADD R4, R15.reuse, 0x1, R17 ;  /* 0x000000010f047824 */ /* 0x040fe200078e0211 */
[----:B------:R-:W-:Y:S01]  /*18e00*/  LEA R28, P0, R12, c[0x0][0x1f8], 0x1 ;  /* 0x00007e000c1c7a11 */ /* 0x000fe200078008ff */
[----:B------:R-:W-:Y:S01]  /*18e10*/  IMAD.U32 R6, RZ, RZ, UR10 ;  /* 0x0000000aff067e24 */ /* 0x000fe2000f8e00ff */
[----:B------:R-:W-:Y:S01]  /*18e20*/  LEA.HI.X R23, R18, c[0x0][0x1fc], R0, 0x1, P5 ;  /* 0x00007f0012177a11 */ /* 0x000fe200028f0c00 */
[----:B------:R-:W-:Y:S01]  /*18e30*/  IMAD.U32 R7, RZ, RZ, UR5 ;  /* 0x00000005ff077e24 */ /* 0x000fe2000f8e00ff */
[----:B------:R-:W-:Y:S01]  /*18e40*/  LEA.HI.X R21, R16, c[0x0][0x1fc], R4, 0x1, P4 ;  /* 0x00007f0010157a11 */ /* 0x000fe200020f0c04 */
[----:B------:R-:W-:Y:S01]  /*18e50*/  LDSM.16.M88.4 R32, [R206+0xc100] ;  /* 0x00c10000ce20783b */ /* 0x000fe20000000200 */
[----:B------:R-:W-:Y:S02]  /*18e60*/  IMAD.IADD R5, R15, 0x1, R13 ;  /* 0x000000010f057824 */ /* 0x000fe400078e020d */
[----:B------:R-:W-:Y:S03]  /*18e70*/  IMAD.WIDE.U32 R6, R181, UR9, R6 ;  /* 0x00000009b5067c25 */ /* 0x000fe6000f8e0006 */
[----:B------:R-:W-:Y:S01]  /*18e80*/  LEA.HI.X R29, R12, c[0x0][0x1fc], R5, 0x1, P0 ;  /* 0x00007f000c1d7a11 */ /* 0x000fe200000f0c05 */
[----:B------:R-:W1:Y:S01]  /*18e90*/  LDSM.16.M88.4 R8, [R205+0x6100] ;  /* 0x00610000cd08783b */ /* 0x000e620000000200 */
[-C--:B------:R-:W-:Y:S02]  /*18ea0*/  IADD3 R5, P5, R208, R6.reuse, RZ ;  /* 0x00000006d0057210 */ /* 0x080fe40007fbe0ff */
[----:B------:R-:W-:Y:S02]  /*18eb0*/  IADD3 R15, R15, R7, RZ ;  /* 0x000000070f0f7210 */ /* 0x000fe40007ffe0ff */
[-C--:B------:R-:W-:Y:S02]  /*18ec0*/  IADD3 R7, P4, R224, R6.reuse, RZ ;  /* 0x00000006e0077210 */ /* 0x080fe40007f9e0ff */
[----:B------:R-:W2:Y:S01]  /*18ed0*/  LDSM.16.M88.4 R16, [R205+0x6900] ;  /* 0x00690000cd10783b */ /* 0x000ea20000000200 */
[----:B------:R-:W-:Y:S01]  /*18ee0*/  IADD3 R13, P0, R222, R6, RZ ;  /* 0x00000006de0d7210 */ /* 0x000fe20007f1e0ff */
[----:B------:R-:W-:Y:S01]  /*18ef0*/  IMAD.X R0, R15, 0x1, R215, P5 ;  /* 0x000000010f007824 */ /* 0x000fe200028e06d7 */
[----:B------:R-:W-:Y:S01]  /*18f00*/  LEA R168, P5, R5, c[0x0][0x1f8], 0x1 ;  /* 0x00007e0005a87a11 */ /* 0x000fe200078a08ff */
[----:B------:R-:W-:Y:S01]  /*18f10*/  IMAD.X R4, R15, 0x1, R225, P4 ;  /* 0x000000010f047824 */ /* 0x000fe200020e06e1 */
[----:B------:R-:W-:Y:S02]  /*18f20*/  LEA R166, P4, R7, c[0x0][0x1f8], 0x1 ;  /* 0x00007e0007a67a11 */ /* 0x000fe400078808ff */
[----:B------:R-:W3:Y:S01]  /*18f30*/  LDSM.16.M88.4 R24, [R205+0x7100] ;  /* 0x00710000cd18783b */ /* 0x000ee20000000200 */
[----:B------:R-:W-:Y:S02]  /*18f40*/  IADD3.X R6, R15, R223, RZ, P0, !PT ;  /* 0x000000df0f067210 */ /* 0x000fe400007fe4ff */
[----:B------:R-:W-:Y:S02]  /*18f50*/  LEA R164, P0, R13, c[0x0][0x1f8], 0x1 ;  /* 0x00007e000da47a11 */ /* 0x000fe400078008ff */
[----:B------:R-:W-:Y:S02]  /*18f60*/  LEA.HI.X R169, R5, c[0x0][0x1fc], R0, 0x1, P5 ;  /* 0x00007f0005a97a11 */ /* 0x000fe400028f0c00 */
[----:B------:R-:W4:Y:S01]  /*18f70*/  LDSM.16.M88.4 R132, [R205+0x7900] ;  /* 0x00790000cd84783b */ /* 0x000f220000000200 */
[----:B------:R-:W-:Y:S02]  /*18f80*/  LEA.HI.X R167, R7, c[0x0][0x1fc], R4, 0x1, P4 ;  /* 0x00007f0007a77a11 */ /* 0x000fe400020f0c04 */
[----:B------:R-:W-:Y:S02]  /*18f90*/  LEA.HI.X R165, R13, c[0x0][0x1fc], R6, 0x1, P0 ;  /* 0x00007f000da57a11 */ /* 0x000fe400000f0c06 */
[----:B------:R-:W-:Y:S02]  /*18fa0*/  PLOP3.LUT P4, PT, PT, PT, UP3, 0x80, 0x0 ;  /* 0x000000000000781c */ /* 0x000fe40003f8f038 */
[----:B------:R-:W-:Y:S01]  /*18fb0*/  LDSM.16.M88.4 R136, [R202+0xc100] ;  /* 0x00c10000ca88783b */ /* 0x000fe20000000200 */
[----:B------:R-:W-:Y:S06]  /*18fc0*/  PLOP3.LUT P0, PT, PT, PT, UP3, 0x80, 0x0 ;  /* 0x000000000000781c */ /* 0x000fec0003f0f038 */
[----:B------:R-:W5:Y:S01]  /*18fd0*/  LDSM.16.M88.4 R140, [R204] ;  /* 0x00000000cc8c783b */ /* 0x000f620000000200 */
[C---:B-1----:R-:W-:Y:S06]  /*18fe0*/  HMMA.16816.F32 R4, R32.reuse, R8, RZ ;  /* 0x000000082004723c */ /* 0x042fec00000018ff */
[----:B------:R-:W1:Y:S02]  /*18ff0*/  LDSM.16.M88.4 R144, [R195] ;  /* 0x00000000c390783b */ /* 0x000e640000000200 */
[C---:B------:R-:W-:Y:S05]  /*19000*/  HMMA.16816.F32 R8, R32.reuse, R10, RZ ;  /* 0x0000000a2008723c */ /* 0x040fea00000018ff */
[----:B------:R-:W1:Y:S03]  /*19010*/  LDSM.16.M88.4 R148, [R194] ;  /* 0x00000000c294783b */ /* 0x000e660000000200 */
[C---:B--2---:R-:W-:Y:S04]  /*19020*/  HMMA.16816.F32 R12, R32.reuse, R16, RZ ;  /* 0x00000010200c723c */ /* 0x044fe800000018ff */
[----:B------:R-:W2:Y:S04]  /*19030*/  LDSM.16.M88.4 R152, [R193] ;  /* 0x00000000c198783b */ /* 0x000ea80000000200 */
[C---:B------:R-:W-:Y:S03]  /*19040*/  HMMA.16816.F32 R16, R32.reuse, R18, RZ ;  /* 0x000000122010723c */ /* 0x040fe600000018ff */
        /* <DEDUP_REMOVED lines=164> */
[----:B------:R-:W-:Y:S03]  /*19a90*/  FMUL.FTZ R13, R13, c[0x0][0x320] ;  /* 0x0000c8000d0d7a20 */ /* 0x000fe60000410000 */
[----:B------:R-:W1:Y:S10]  /*19aa0*/  MUFU.TANH R132, R10 ;  /* 0x0000000a00847308 */ /* 0x000e740000002400 */
[----:B------:R-:W1:Y:S01]  /*19ab0*/  MUFU.TANH R133, R11 ;  /* 0x0000000b00857308 */ /* 0x000e620000002400 */
[C---:B--2---:R-:W-:Y:S09]  /*19ac0*/  HMMA.16816.F32 R20, R164.reuse, R4, R20 ;  /* 0x00000004a414723c */ /* 0x044ff20000001814 */
[----:B------:R2:W1:Y:S03]  /*19ad0*/  MUFU.TANH R12, R8 ;  /* 0x00000008000c7308 */ /* 0x0004660000002400 */
[----:B------:R-:W-:Y:S01]  /*19ae0*/  FMUL.FTZ R4, R17, c[0x0][0x320] ;  /* 0x0000c80011047a20 */ /* 0x000fe20000410000 */
[C---:B------:R-:W-:Y:S06]  /*19af0*/  HMMA.16816.F32 R24, R164.reuse, R6, R24 ;  /* 0x00000006a418723c */ /* 0x040fec0000001818 */
[----:B------:R5:W1:Y:S01]  /*19b00*/  MUFU.TANH R161, R15 ;  /* 0x0000000f00a17308 */ /* 0x000a620000002400 */
[----:B------:R-:W-:Y:S05]  /*19b10*/  @P6 IADD3 R6, R181, -0x1, RZ ;  /* 0xffffffffb5066810 */ /* 0x000fea0007ffe0ff */
[----:B------:R-:W-:Y:S01]  /*19b20*/  @P6 SHF.R.S32.HI R5, RZ, 0x1f, R6 ;  /* 0x0000001fff056819 */ /* 0x000fe20000011406 */
[----:B------:R-:W-:Y:S03]  /*19b30*/  FMUL.FTZ R21, R21, c[0x0][0x320] ;  /* 0x0000c80015157a20 */ /* 0x000fe60000410000 */
[----:B------:R1:W1:Y:S01]  /*19b40*/  MUFU.TANH R143, R18 ;  /* 0x00000012008f7308 */ /* 0x0002620000002400 */
[----:B------:R-:W-:Y:S02]  /*19b50*/  FMUL.FTZ R22, R22, c[0x0][0x320] ;  /* 0x0000c80016167a20 */ /* 0x000fe40000410000 */
[----:B------:R-:W-:Y:S01]  /*19b60*/  FMUL.FTZ R23, R23, c[0x0][0x320] ;  /* 0x0000c80017177a20 */ /* 0x000fe20000410000 */
[----:B--2---:R-:W2:Y:S01]  /*19b70*/  LDSM.16.M88.4 R8, [R192+0x5800] ;  /* 0x00580000c008783b */ /* 0x004ea20000000200 */
[----:B------:R-:W-:Y:S04]  /*19b80*/  DEPBAR.LE SB0, 0x0 ;  /* 0x000080000000791a */ /* 0x000fe80000000000 */
[----:B------:R-:W-:Y:S01]  /*19b90*/  FMUL.FTZ R25, R25, c[0x0][0x320] ;  /* 0x0000c80019197a20 */ /* 0x000fe20000410000 */
[----:B------:R1:W1:Y:S01]  /*19ba0*/  MUFU.TANH R158, R21 ;  /* 0x00000015009e7308 */ /* 0x0002620000002400 */
[----:B------:R-:W-:Y:S01]  /*19bb0*/  BAR.SYNC.DEFER_BLOCKING 0x0 ;  /* 0x0000000000007b1d */ /* 0x000fe20000010000 */
[----:B------:R-:W-:Y:S02]  /*19bc0*/  FMUL.FTZ R160, R20, c[0x0][0x320] ;  /* 0x0000c80014a07a20 */ /* 0x000fe40000410000 */
[----:B------:R-:W-:Y:S01]  /*19bd0*/  FMUL.FTZ R26, R26, c[0x0][0x320] ;  /* 0x0000c8001a1a7a20 */ /* 0x000fe20000410000 */
[----:B-----5:R-:W-:Y:S01]  /*19be0*/  MOV R15, R212 ;  /* 0x000000d4000f7202 */ /* 0x020fe20000000f00 */
[----:B------:R-:W-:Y:S02]  /*19bf0*/  FMUL.FTZ R27, R27, c[0x0][0x320] ;  /* 0x0000c8001b1b7a20 */ /* 0x000fe40000410000 */
[----:B------:R-:W-:Y:S02]  /*19c00*/  FMUL.FTZ R156, R24, c[0x0][0x320] ;  /* 0x0000c800189c7a20 */ /* 0x000fe40000410000 */
[----:B------:R5:W1:Y:S01]  /*19c10*/  MUFU.TANH R141, R19 ;  /* 0x00000013008d7308 */ /* 0x000a620000002400 */
[----:B------:R-:W-:Y:S04]  /*19c20*/  @P6 IMAD R5, R5, c[0x0][0x1e0], RZ ;  /* 0x0000780005056a24 */ /* 0x000fe800078e02ff */
[C---:B------:R-:W-:Y:S02]  /*19c30*/  @P6 IMAD R5, R6.reuse, c[0x0][0x1e4], R5 ;  /* 0x0000790006056a24 */ /* 0x040fe400078e0205 */
[----:B------:R-:W-:Y:S03]  /*19c40*/  @P6 IMAD.WIDE.U32 R6, R6, c[0x0][0x1e0], RZ ;  /* 0x0000780006066a25 */ /* 0x000fe600078e00ff */
[----:B------:R1:W1:Y:S01]  /*19c50*/  MUFU.TANH R159, R22 ;  /* 0x00000016009f7308 */ /* 0x0002620000002400 */
[----:B------:R-:W-:Y:S02]  /*19c60*/  @P6 IMAD.IADD R5, R7, 0x1, R5 ;  /* 0x0000000107056824 */ /* 0x000fe400078e0205 */
[C---:B------:R-:W-:Y:S03]  /*19c70*/  @P6 IMAD.SHL.U32 R7, R6.reuse, 0x40, RZ ;  /* 0x0000004006076824 */ /* 0x040fe600078e00ff */
[----:B------:R-:W-:Y:S02]  /*19c80*/  @P6 SHF.L.U64.HI R5, R6, 0x6, R5 ;  /* 0x0000000606056819 */ /* 0x000fe40000010205 */
[----:B------:R-:W-:Y:S02]  /*19c90*/  @P6 IADD3 R6, P5, R7, R210, RZ ;  /* 0x000000d207066210 */ /* 0x000fe40007fbe0ff */
[----:B------:R1:W1:Y:S01]  /*19ca0*/  MUFU.TANH R157, R23 ;  /* 0x00000017009d7308 */ /* 0x0002620000002400 */
[C---:B--2---:R-:W-:Y:S09]  /*19cb0*/  HMMA.16816.F32 R28, R164.reuse, R8, R28 ;  /* 0x00000008a41c723c */ /* 0x044ff2000000181c */
[----:B------:R2:W1:Y:S03]  /*19cc0*/  MUFU.TANH R154, R25 ;  /* 0x00000019009a7308 */ /* 0x0004660000002400 */
[----:B------:R-:W-:Y:S01]  /*19cd0*/  @P6 IMAD.X R9, R5, 0x1, R217, P5 ;  /* 0x0000000105096824 */ /* 0x000fe200028e06d9 */
[----:B------:R-:W-:Y:S03]  /*19ce0*/  HMMA.16816.F32 R32, R164, R10, R32 ;  /* 0x0000000aa420723c */ /* 0x000fe60000001820 */
[----:B------:R-:W-:Y:S01]  /*19cf0*/  @P4 IMAD.HI.U32 R8, R212, c[0x0][0x2c8], RZ ;  /* 0x0000b200d4084a27 */ /* 0x000fe200078e00ff */
[C---:B------:R-:W-:Y:S02]  /*19d00*/  @P6 LEA R16, P4, R6.reuse, c[0x0][0x1c8], 0x1 ;  /* 0x0000720006106a11 */ /* 0x040fe400078808ff */
[----:B------:R2:W2:Y:S02]  /*19d10*/  MUFU.TANH R155, R26 ;  /* 0x0000001a009b7308 */ /* 0x0004a40000002400 */
[----:B------:R-:W-:Y:S04]  /*19d20*/  @P6 LEA.HI.X R17, R6, c[0x0][0x1cc], R9, 0x1, P4 ;  /* 0x0000730006116a11 */ /* 0x000fe800020f0c09 */
[C---:B------:R-:W-:Y:S01]  /*19d30*/  @P6 IADD3 R6, P5, R7.reuse, R182, RZ ;  /* 0x000000b607066210 */ /* 0x040fe20007fbe0ff */
[----:B------:R-:W-:Y:S01]  /*19d40*/  @!PT LDS RZ, [RZ] ;  /* 0x00000000fffff984 */ /* 0x000fe20000000800 */
[----:B------:R-:W-:Y:S01]  /*19d50*/  @!PT LDS RZ, [RZ] ;  /* 0x00000000fffff984 */ /* 0x000fe20000000800 */
[----:B------:R-:W-:Y:S01]  /*19d60*/  @!PT LDS RZ, [RZ] ;  /* 0x00000000fffff984 */ /* 0x000fe20000000800 */
[----:B------:R2:W-:Y:S01]  /*19d70*/  @P6 LDGSTS.E.BYPASS.LTC128B.128 [R207+0x6100], [R16.64], !P3 ;  /* 0x0610000010cf6fae */ /* 0x0005e2000d901d5c */
[----:B------:R-:W-:Y:S01]  /*19d80*/  @P0 SHF.R.U32.HI R15, RZ, c[0x0][0x2cc], R8 ;  /* 0x0000b300ff0f0a19 */ /* 0x000fe20000011608 */
[----:B------:R-:W-:Y:S01]  /*19d90*/  FMUL.FTZ R28, R28, c[0x0][0x320] ;  /* 0x0000c8001c1c7a20 */ /* 0x000fe20000410000 */
[C---:B------:R-:W-:Y:S01]  /*19da0*/  @P6 IADD3 R8, P4, R7.reuse, R180, RZ ;  /* 0x000000b407086210 */ /* 0x040fe20007f9e0ff */
[----:B------:R-:W2:Y:S01]  /*19db0*/  MUFU.TANH R153, R27 ;  /* 0x0000001b00997308 */ /* 0x000ea20000002400 */
[----:B------:R-:W-:Y:S01]  /*19dc0*/  @P6 IADD3 R11, P0, R7, UR6, RZ ;  /* 0x00000006070b6c10 */ /* 0x000fe2000ff1e0ff */
[----:B------:R-:W-:Y:S01]  /*19dd0*/  FMUL.FTZ R29, R29, c[0x0][0x320] ;  /* 0x0000c8001d1d7a20 */ /* 0x000fe20000410000 */
[C---:B------:R-:W-:Y:S01]  /*19de0*/  @P6 IADD3.X R7, R5.reuse, R220, RZ, P5, !PT ;  /* 0x000000dc05076210 */ /* 0x040fe20002ffe4ff */
[----:B------:R-:W-:Y:S01]  /*19df0*/  @P6 IMAD.X R9, R5, 0x1, R183, P4 ;  /* 0x0000000105096824 */ /* 0x000fe200020e06b7 */
[----:B------:R-:W-:Y:S01]  /*19e00*/  @P6 LEA R20, P5, R6, c[0x0][0x1c8], 0x1 ;  /* 0x0000720006146a11 */ /* 0x000fe200078a08ff */
[----:B------:R-:W-:Y:S01]  /*19e10*/  FMUL.FTZ R30, R30, c[0x0][0x320] ;  /* 0x0000c8001e1e7a20 */ /* 0x000fe20000410000 */
[----:B-1----:R-:W-:Y:S01]  /*19e20*/  @P6 LEA R18, P4, R8, c[0x0][0x1c8], 0x1 ;  /* 0x0000720008126a11 */ /* 0x002fe200078808ff */
[----:B------:R-:W-:Y:S01]  /*19e30*/  FMUL.FTZ R31, R31, c[0x0][0x320] ;  /* 0x0000c8001f1f7a20 */ /* 0x000fe20000410000 */
[----:B------:R-:W-:Y:S01]  /*19e40*/  @P6 LEA.HI.X R21, R6, c[0x0][0x1cc], R7, 0x1, P5 ;  /* 0x0000730006156a11 */ /* 0x000fe200028f0c07 */
[----:B------:R1:W1:Y:S01]  /*19e50*/  MUFU.TANH R163, R14 ;  /* 0x0000000e00a37308 */ /* 0x0002620000002400 */
[----:B-----5:R-:W-:Y:S01]  /*19e60*/  @P6 LEA.HI.X R19, R8, c[0x0][0x1cc], R9, 0x1, P4 ;  /* 0x0000730008136a11 */ /* 0x020fe200020f0c09 */
[----:B------:R-:W-:Y:S01]  /*19e70*/  FMUL.FTZ R32, R32, c[0x0][0x320] ;  /* 0x0000c80020207a20 */ /* 0x000fe20000410000 */
[C---:B------:R-:W-:Y:S01]  /*19e80*/  @P6 IADD3 R6, P5, R11.reuse, R210, RZ ;  /* 0x000000d20b066210 */ /* 0x040fe20007fbe0ff */
[----:B------:R3:W-:Y:S01]  /*19e90*/  @P6 LDGSTS.E.BYPASS.LTC128B.128 [R207+0x8100], [R20.64], !P2 ;  /* 0x0810000014cf6fae */ /* 0x0007e2000d101d5c */
[----:B------:R-:W-:Y:S01]  /*19ea0*/  @P6 IADD3 R7, P4, R11, R182, RZ ;  /* 0x000000b60b076210 */ /* 0x000fe20007f9e0ff */
[----:B------:R-:W-:Y:S01]  /*19eb0*/  FMUL.FTZ R33, R33, c[0x0][0x320] ;  /* 0x0000c80021217a20 */ /* 0x000fe20000410000 */
[----:B------:R-:W-:Y:S01]  /*19ec0*/  @P6 IADD3.X R5, R5, UR7, RZ, P0, !PT ;  /* 0x0000000705056c10 */ /* 0x000fe200087fe4ff */
[----:B------:R-:W-:Y:S01]  /*19ed0*/  FMUL.FTZ R34, R34, c[0x0][0x320] ;  /* 0x0000c80022227a20 */ /* 0x000fe20000410000 */
[----:B------:R-:W-:Y:S01]  /*19ee0*/  @P6 IADD3 R11, P0, R11, R180, RZ ;  /* 0x000000b40b0b6210 */ /* 0x000fe20007f1e0ff */
[----:B------:R5:W3:Y:S01]  /*19ef0*/  MUFU.TANH R162, R13 ;  /* 0x0000000d00a27308 */ /* 0x000ae20000002400 */
[----:B------:R3:W-:Y:S01]  /*19f00*/  @P6 LDGSTS.E.BYPASS.LTC128B.128 [R207+0xa100], [R18.64], !P1 ;  /* 0x0a10000012cf6fae */ /* 0x0007e2000c901d5c */
[C---:B------:R-:W-:Y:S01]  /*19f10*/  @P6 IADD3.X R9, R5.reuse, R217, RZ, P5, !PT ;  /* 0x000000d905096210 */ /* 0x040fe20002ffe4ff */
[----:B------:R-:W-:Y:S01]  /*19f20*/  @P6 IMAD.X R8, R5, 0x1, R220, P4 ;  /* 0x0000000105086824 */ /* 0x000fe200020e06dc */
[C---:B------:R-:W-:Y:S02]  /*19f30*/  @P6 LEA R22, P5, R6.reuse, c[0x0][0x1c8], 0x1 ;  /* 0x0000720006166a11 */ /* 0x040fe400078a08ff */
[C---:B------:R-:W-:Y:S02]  /*19f40*/  @P6 LEA R24, P4, R7.reuse, c[0x0][0x1c8], 0x1 ;  /* 0x0000720007186a11 */ /* 0x040fe400078808ff */
[----:B------:R-:W-:Y:S02]  /*19f50*/  @P6 LEA.HI.X R23, R6, c[0x0][0x1cc], R9, 0x1, P5 ;  /* 0x0000730006176a11 */ /* 0x000fe400028f0c09 */
[----:B------:R-:W3:Y:S01]  /*19f60*/  MUFU.TANH R0, R0 ;  /* 0x0000000000007308 */ /* 0x000ee20000002400 */
[----:B--2---:R-:W-:Y:S01]  /*19f70*/  @P6 LEA.HI.X R25, R7, c[0x0][0x1cc], R8, 0x1, P4 ;  /* 0x0000730007196a11 */ /* 0x004fe200020f0c08 */
[----:B------:R-:W5:Y:S01]  /*19f80*/  SHFL.IDX PT, R6, R15, RZ, 0x1c1f ;  /* 0x001c1fff0f067589 */ /* 0x000f6200000e0000 */
[----:B------:R-:W-:Y:S01]  /*19f90*/  @P6 IADD3.X R10, R5, R183, RZ, P0, !PT ;  /* 0x000000b7050a6210 */ /* 0x000fe200007fe4ff */
[----:B------:R-:W-:Y:S01]  /*19fa0*/  FMUL.FTZ R5, R35, c[0x0][0x320] ;  /* 0x0000c80023057a20 */ /* 0x000fe20000410000 */
[----:B------:R-:W-:Y:S01]  /*19fb0*/  @P6 LEA R26, P0, R11, c[0x0][0x1c8], 0x1 ;  /* 0x000072000b1a6a11 */ /* 0x000fe200078008ff */
[----:B-1----:R-:W-:Y:S01]  /*19fc0*/  IMAD.SHL.U32 R14, R181, 0x40, RZ ;  /* 0x00000040b50e7824 */ /* 0x002fe200078e00ff */
[----:B------:R-:W-:Y:S02]  /*19fd0*/  MOV R7, UR23 ;  /* 0x0000001700077c02 */ /* 0x000fe40008000f00 */
[----:B------:R1:W-:Y:S01]  /*19fe0*/  @P6 LDGSTS.E.BYPASS.LTC128B.128 [R207+0x7100], [R22.64], !P3 ;  /* 0x0710000016cf6fae */ /* 0x0003e2000d901d5c */
[----:B------:R-:W2:Y:S01]  /*19ff0*/  MUFU.TANH R136, R136 ;  /* 0x0000008800887308 */ /* 0x000ea20000002400 */
[----:B------:R-:W-:Y:S02]  /*1a000*/  @P6 LEA.HI.X R27, R11, c[0x0][0x1cc], R10, 0x1, P0 ;  /* 0x000073000b1b6a11 */ /* 0x000fe400000f0c0a */
[----:B------:R-:W-:Y:S02]  /*1a010*/  PLOP3.LUT P0, PT, PT, PT, UP2, 0x40, 0x0 ;  /* 0x000000000000781c */ /* 0x000fe40003f0e828 */
[----:B------:R-:W-:Y:S01]  /*1a020*/  IADD3 R8, -R213, 0x1, -R14 ;  /* 0x00000001d5087810 */ /* 0x000fe20007ffe90e */
[----:B------:R1:W-:Y:S03]  /*1a030*/  @P6 LDGSTS.E.BYPASS.LTC128B.128 [R207+0x9100], [R24.64], !P2 ;  /* 0x0910000018cf6fae */ /* 0x0003e6000d101d5c */
[----:B------:R-:W-:Y:S01]  /*1a040*/  IADD3 R7, -R7, UR12, R8 ;  /* 0x0000000c07077c10 */ /* 0x000fe2000fffe108 */
[----:B------:R-:W1:Y:S03]  /*1a050*/  MUFU.TANH R139, R139 ;  /* 0x0000008b008b7308 */ /* 0x000e660000002400 */
[----:B------:R1:W-:Y:S01]  /*1a060*/  @P6 LDGSTS.E.BYPASS.LTC128B.128 [R207+0xb100], [R26.64], !P1 ;  /* 0x0b1000001acf6fae */ /* 0x0003e2000c901d5c */
[C---:B------:R-:W-:Y:S02]  /*1a070*/  IADD3 R9, R7.reuse, c[0x0][0x328], RZ ;  /* 0x0000ca0007097a10 */ /* 0x040fe40007ffe0ff */
[----:B------:R-:W-:Y:S03]  /*1a080*/  IADD3 R7, R7, UR4, RZ ;  /* 0x0000000407077c10 */ /* 0x000fe6000fffe0ff */
[----:B-----5:R-:W-:Y:S01]  /*1a090*/  IMAD.IADD R13, R9, 0x1, R6 ;  /* 0x00000001090d7824 */ /* 0x020fe200078e0206 */
[----:B------:R-:W1:Y:S01]  /*1a0a0*/  MUFU.TANH R142, R142 ;  /* 0x0000008e008e7308 */ /* 0x000e620000002400 */
[----:B------:R-:W0:Y:S01]  /*1a0b0*/  LDGDEPBAR ;  /* 0x00000000000079af */ /* 0x000e220000000000 */
[----:B------:R-:W-:Y:S08]  /*1a0c0*/  IADD3 R11, R7, R6, RZ ;  /* 0x00000006070b7210 */ /* 0x000ff00007ffe0ff */
[----:B------:R-:W1:Y:S10]  /*1a0d0*/  MUFU.TANH R4, R4 ;  /* 0x0000000400047308 */ /* 0x000e740000002400 */
[----:B------:R-:W1:Y:S10]  /*1a0e0*/  MUFU.TANH R160, R160 ;  /* 0x000000a000a07308 */ /* 0x000e740000002400 */
[----:B------:R-:W1:Y:S10]  /*1a0f0*/  MUFU.TANH R156, R156 ;  /* 0x0000009c009c7308 */ /* 0x000e740000002400 */
        /* <DEDUP_REMOVED lines=23> */
.L_x_414:
[----:B------:R-:W-:Y:S04]  /*1a270*/  MOV R6, c[0x0][0x32c] ;  /* 0x0000cb0000067a02 */ /* 0x000fe80000000f00 */
[----:B------:R-:W-:Y:S11]  /*1a280*/  ISETP.NE.AND P0, PT, R6, 0x1, PT ;  /* 0x000000010600780c */ /* 0x000ff60003f05270 */
[----:B------:R-:W-:Y:S02]  /*1a290*/  @!UPT UIADD3 URZ, URZ, URZ, URZ ;  /* 0x0000003f3f3ff290 */ /* 0x000fe4000fffe03f */
[----:B------:R-:W-:Y:S05]  /*1a2a0*/  @P0 IMAD.HI.U32 R6, R17, c[0x0][0x330], RZ ;  /* 0x0000cc0011060a27 */ /* 0x000fea00078e00ff */
[----:B------:R-:W-:Y:S02]  /*1a2b0*/  @P0 SHF.R.U32.HI R17, RZ, c[0x0][0x334], R6 ;  /* 0x0000cd00ff110a19 */ /* 0x000fe40000011606 */
.L_x_415:
[----:B------:R-:W-:Y:S05]  /*1a2c0*/  BSYNC B0 ;  /* 0x0000000000007941 */ /* 0x000fea0003800000 */
.L_x_413:
[----:B------:R-:W-:Y:S04]  /*1a2d0*/  IMAD R8, R17, c[0x0][0x32c], -R14 ;  /* 0x0000cb0011087a24 */ /* 0x000fe800078e0a0e */
[----:B------:R-:W-:Y:S05]  /*1a2e0*/  IMAD.IADD R8, R8, 0x1, -R213 ;  /* 0x0000000108087824 */ /* 0x000fea00078e0ad5 */
[----:B------:R-:W-:Y:S02]  /*1a2f0*/  IADD3 R6, R8, c[0x0][0x32c], RZ ;  /* 0x0000cb0008067a10 */ /* 0x000fe40007ffe0ff */
[----:B------:R-:W-:Y:S02]  /*1a300*/  IMNMX R11, R11, R8, !PT ;  /* 0x000000080b0b7217 */ /* 0x000fe40007800200 */
[----:B------:R-:W-:Y:S02]  /*1a310*/  IMNMX R13, R13, R6, PT ;  /* 0x000000060d0d7217 */ /* 0x000fe40003800200 */
.L_x_412:
[----:B--234-:R-:W-:Y:S04]  /*1a320*/  ISETP.GT.AND P0, PT, R181, -0x1, PT ;  /* 0xffffffffb500780c */ /* 0x01cfe80003f04270 */
[C---:B------:R-:W-:Y:S02]  /*1a330*/  ISETP.GT.AND P4, PT, R11.reuse, 0x1, P0 ;  /* 0x000000010b00780c */ /* 0x040fe40000784270 */
[----:B------:R-:W-:Y:S02]  /*1a340*/  ISETP.GT.AND P5, PT, R11, RZ, P0 ;  /* 0x000000ff0b00720c */ /* 0x000fe400007a4270 */
        /* <DEDUP_REMOVED lines=17> */
[C---:B------:R-:W-:Y:S02]  /*1a460*/  ISETP.GT.AND P5, PT, R11.reuse, 0x18, P0 ;  /* 0x000000180b00780c */ /* 0x040fe400007a4270 */
        /* <DEDUP_REMOVED lines=47> */
.L_x_418:
[----:B------:R-:W-:Y:S04]  /*1a760*/  MOV R9, c[0x0][0x32c] ;  /* 0x0000cb0000097a02 */ /* 0x000fe80000000f00 */
[----:B------:R-:W-:Y:S11]  /*1a770*/  ISETP.NE.AND P4, PT, R9, 0x1, PT ;  /* 0x000000010900780c */ /* 0x000ff60003f85270 */
[----:B------:R-:W-:Y:S02]  /*1a780*/  @!UPT UIADD3 URZ, URZ, URZ, URZ ;  /* 0x0000003f3f3ff290 */ /* 0x000fe4000fffe03f */
[----:B------:R-:W-:Y:S05]  /*1a790*/  @P4 IMAD.HI.U32 R9, R11, c[0x0][0x330], RZ ;  /* 0x0000cc000b094a27 */ /* 0x000fea00078e00ff */
[----:B------:R-:W-:Y:S02]  /*1a7a0*/  @P4 SHF.R.U32.HI R11, RZ, c[0x0][0x334], R9 ;  /* 0x0000cd00ff0b4a19 */ /* 0x000fe40000011609 */
.L_x_419:
[----:B------:R-:W-:Y:S05]  /*1a7b0*/  BSYNC B0 ;  /* 0x0000000000007941 */ /* 0x000fea0003800000 */
.L_x_417:
[----:B------:R-:W-:Y:S04]  /*1a7c0*/  IMAD R14, R11, c[0x0][0x32c], -R14 ;  /* 0x0000cb000b0e7a24 */ /* 0x000fe800078e0a0e */
[----:B------:R-:W-:Y:S05]  /*1a7d0*/  IMAD.IADD R14, R14, 0x1, -R213 ;  /* 0x000000010e0e7824 */ /* 0x000fea00078e0ad5 */
[----:B------:R-:W-:Y:S02]  /*1a7e0*/  IADD3 R9, R14, c[0x0][0x32c], RZ ;  /* 0x0000cb000e097a10 */ /* 0x000fe40007ffe0ff */
[----:B------:R-:W-:Y:S02]  /*1a7f0*/  IMNMX R7, R7, R14, !PT ;  /* 0x0000000e07077217 */ /* 0x000fe40007800200 */
[----:B------:R-:W-:Y:S02]  /*1a800*/  IMNMX R4, R4, R9, PT ;  /* 0x0000000904047217 */ /* 0x000fe40003800200 */
.L_x_416:
[----:B------:R-:W-:Y:S01]  /*1a810*/  FMNMX.FTZ R17, R10, R3, !PT ;  /* 0x000000030a117209 */ /* 0x000fe20007810000 */
[----:B------:R-:W-:Y:S01]  /*1a820*/  LDSM.16.MT88.4 R20, [R198+0x100] ;  /* 0x00010000c614783b */ /* 0x000fe20000004200 */
[C---:B------:R-:W-:Y:S02]  /*1a830*/  ISETP.GT.AND P6, PT, R7.reuse, RZ, P0 ;  /* 0x000000ff0700720c */ /* 0x040fe400007c4270 */
[----:B------:R-:W-:Y:S02]  /*1a840*/  FMNMX.FTZ R17, R138, R17, !PT ;  /* 0x000000118a117209 */ /* 0x000fe40007810000 */
[----:B------:R-:W-:Y:S02]  /*1a850*/  ISETP.LT.OR P6, PT, R4, 0x1, P6 ;  /* 0x000000010400780c */ /* 0x000fe400037c1670 */
[----:B------:R-:W-:Y:S01]  /*1a860*/  FMNMX.FTZ R17, R8, R17, !PT ;  /* 0x0000001108117209 */ /* 0x000fe20007810000 */
[----:B------:R-:W-:Y:S01]  /*1a870*/  LDSM.16.MT88.4 R28, [R197+0x100] ;  /* 0x00010000c51c783b */ /* 0x000fe20000004200 */
[C---:B------:R-:W-:Y:S02]  /*1a880*/  ISETP.GT.AND P5, PT, R7.reuse, 0x1, P0 ;  /* 0x000000010700780c */ /* 0x040fe400007a4270 */
        /* <DEDUP_REMOVED lines=111> */
[----:B------:R-:W-:Y:S01]  /*1af80*/  ISETP.GT.AND P0, PT, R181, UR8, PT ;  /* 0x00000008b5007c0c */ /* 0x000fe2000bf04270 */
        /* <DEDUP_REMOVED lines=325> */
[----:B------:R-:W-:Y:S01]  /*1c3e0*/  IADD3 R2, R181, -0x1, RZ ;  /* 0xffffffffb5027810 */ /* 0x000fe20007ffe0ff */
[C---:B--2---:R-:W-:Y:S03]  /*1c3f0*/  HMMA.16816.F32 R92, R136.reuse, R12, R92 ;  /* 0x0000000c885c723c */ /* 0x044fe6000000185c */
[----:B------:R-:W-:Y:S01]  /*1c400*/  FADD.FTZ R226, R226, R221 ;  /* 0x000000dde2e27221 */ /* 0x000fe20000010000 */
[----:B------:R-:W-:Y:S02]  /*1c410*/  MOV R181, R2 ;  /* 0x0000000200b57202 */ /* 0x000fe40000000f00 */
[----:B------:R-:W-:Y:S01]  /*1c420*/  MOV R2, R132 ;  /* 0x0000008400027202 */ /* 0x000fe20000000f00 */
        /* <DEDUP_REMOVED lines=10> */
.L_x_411:
[----:B------:R-:W1:Y:S01]  /*1c4d0*/  SHFL.BFLY PT, R3, R218, 0x2, 0x1f ;  /* 0x0c401f00da037f89 */ /* 0x000e6200000e0000 */
[----:B------:R-:W-:-:S02]  /*1c4e0*/  MOV R4, RZ ;  /* 0x000000ff00047202 */ /* 0x000fc40000000f00 */
[----:B------:R-:W-:Y:S01]  /*1c4f0*/  MOV R8, 0xff800000 ;  /* 0xff80000000087802 */ /* 0x000fe20000000f00 */
[----:B------:R-:W2:Y:S01]  /*1c500*/  SHFL.BFLY PT, R2, R219, 0x2, 0x1f ;  /* 0x0c401f00db027f89 */ /* 0x000ea200000e0000 */
[----:B------:R-:W-:Y:S01]  /*1c510*/  PLOP3.LUT P2, PT, PT, PT, PT, 0x8, 0x0 ;  /* 0x000000000000781c */ /* 0x000fe20003f4e170 */
[----:B-1----:R-:W-:Y:S01]  /*1c520*/  FADD.FTZ R6, R3, R218 ;  /* 0x000000da03067221 */ /* 0x002fe20000010000 */
[----:B------:R-:W-:Y:S01]  /*1c530*/  MOV R3, RZ ;  /* 0x000000ff00037202 */ /* 0x000fe20000000f00 */
[----:B--2---:R-:W-:-:S03]  /*1c540*/  FADD.FTZ R7, R2, R219 ;  /* 0x000000db02077221 */ /* 0x004fc60000010000 */
[----:B------:R-:W1:Y:S04]  /*1c550*/  SHFL.BFLY PT, R5, R6, 0x1, 0x1f ;  /* 0x0c201f0006057f89 */ /* 0x000e6800000e0000 */
[----:B------:R-:W2:Y:S01]  /*1c560*/  SHFL.BFLY PT, R2, R7, 0x1, 0x1f ;  /* 0x0c201f0007027f89 */ /* 0x000ea200000e0000 */
[----:B-1----:R-:W-:Y:S01]  /*1c570*/  FADD.FTZ R5, R6, R5 ;  /* 0x0000000506057221 */ /* 0x002fe20000010000 */
[----:B------:R-:W-:Y:S01]  /*1c580*/  MOV R6, 0xff800000 ;  /* 0xff80000000067802 */ /* 0x000fe20000000f00 */
[----:B--2---:R-:W-:-:S03]  /*1c590*/  FADD.FTZ R2, R2, R7 ;  /* 0x0000000702027221 */ /* 0x004fc60000010000 */
[----:B------:R-:W-:Y:S02]  /*1c5a0*/  FSETP.NE.FTZ.AND P1, PT, R5, RZ, PT ;  /* 0x000000ff0500720b */ /* 0x000fe40003f35000 */
[----:B------:R-:W-:-:S11]  /*1c5b0*/  FSETP.NE.FTZ.AND P0, PT, R2, RZ, PT ;  /* 0x000000ff0200720b */ /* 0x000fd60003f15000 */
[----:B------:R-:W1:Y:S01]  /*1c5c0*/  @P1 MUFU.RCP R4, R5 ;  /* 0x0000000500041308 */ /* 0x000e620000001000 */
[----:B------:R-:W-:Y:S02]  /*1c5d0*/  @P1 MOV R10, 0x3f317218 ;  /* 0x3f317218000a1802 */ /* 0x000fe40000000f00 */
[----:B------:R-:W-:-:S03]  /*1c5e0*/  @P0 MOV R9, 0x3f317218 ;  /* 0x3f31721800090802 */ /* 0x000fc60000000f00 */
        /* <DEDUP_REMOVED lines=105> */
.L_x_334:
[----:B------:R-:W-:Y:S01]  /*1cc80*/  USHF.R.S32.HI UR8, URZ, 0x1f, UR15 ;  /* 0x0000001f3f087899 */ /* 0x000fe2000801140f */
[----:B------:R-:W-:Y:S05]  /*1cc90*/  @P2 BRA `(.L_x_421) ;  /* 0x000017e000002947 */ /* 0x000fea0003800000 */
[----:B------:R-:W1:Y:S01]  /*1cca0*/  S2R R0, SR_TID.X ;  /* 0x0000000000007919 */ /* 0x000e620000002100 */
[----:B------:R-:W-:Y:S01]  /*1ccb0*/  F2FP.PACK_AB R4, R7, R4 ;  /* 0x000000040704723e */ /* 0x000fe200000000ff */
[----:B------:R-:W-:Y:S01]  /*1ccc0*/  ULDC.64 UR4, c[0x0][0x500] ;  /* 0x0001400000047ab9 */ /* 0x000fe20000000a00 */
[----:B------:R-:W-:Y:S01]  /*1ccd0*/  F2FP.PACK_AB R128, R129, R128 ;  /* 0x000000808180723e */ /* 0x000fe200000000ff */
[----:B------:R-:W-:Y:S01]  /*1cce0*/  UISETP.NE.U32.AND UP1, UPT, URZ, UR4, UPT ;  /* 0x000000043f00728c */ /* 0x000fe2000bf25070 */
[----:B------:R-:W-:Y:S01]  /*1ccf0*/  F2FP.PACK_AB R130, R131, R130 ;  /* 0x000000828382723e */ /* 0x000fe200000000ff */
[----:B------:R-:W-:Y:S01]  /*1cd00*/  UMOV UR6, 0x4 ;  /* 0x0000000400067882 */ /* 0x000fe20000000000 */
[----:B------:R-:W-:Y:S01]  /*1cd10*/  F2FP.PACK_AB R124, R125, R124 ;  /* 0x0000007c7d7c723e */ /* 0x000fe200000000ff */
[----:B------:R-:W-:Y:S01]  /*1cd20*/  UISETP.NE.AND.EX UP1, UPT, URZ, UR5, UPT, UP1 ;  /* 0x000000053f00728c */ /* 0x000fe2000bf25310 */
[----:B------:R-:W-:-:S02]  /*1cd30*/  F2FP.PACK_AB R126, R127, R126 ;  /* 0x0000007e7f7e723e */ /* 0x000fc400000000ff */
[----:B------:R-:W-:Y:S01]  /*1cd40*/  F2FP.PACK_AB R120, R121, R120 ;  /* 0x000000787978723e */ /* 0x000fe200000000ff */
[----:B------:R-:W-:Y:S01]  /*1cd50*/  ULDC.64 UR4, c[0x0][0x500] ;  /* 0x0001400000047ab9 */ /* 0x000fe20000000a00 */
[----:B------:R-:W-:Y:S01]  /*1cd60*/  F2FP.PACK_AB R122, R123, R122 ;  /* 0x0000007a7b7a723e */ /* 0x000fe200000000ff */
[----:B------:R-:W-:Y:S01]  /*1cd70*/  UIMAD.WIDE UR4, UR24, UR6, UR4 ;  /* 0x00000006180472a5 */ /* 0x000fe2000f8e0204 */
[----:B------:R-:W-:Y:S02]  /*1cd80*/  F2FP.PACK_AB R116, R117, R116 ;  /* 0x000000747574723e */ /* 0x000fe400000000ff */
[----:B------:R-:W-:Y:S02]  /*1cd90*/  F2FP.PACK_AB R118, R119, R118 ;  /* 0x000000767776723e */ /* 0x000fe400000000ff */
[----:B------:R-:W-:Y:S02]  /*1cda0*/  F2FP.PACK_AB R112, R113, R112 ;  /* 0x000000707170723e */ /* 0x000fe400000000ff */
[----:B------:R-:W-:-:S02]  /*1cdb0*/  F2FP.PACK_AB R114, R115, R114 ;  /* 0x000000727372723e */ /* 0x000fc400000000ff */
[----:B------:R-:W-:Y:S02]  /*1cdc0*/  F2FP.PACK_AB R108, R109, R108 ;  /* 0x0000006c6d6c723e */ /* 0x000fe400000000ff */
[----:B-1----:R-:W-:Y:S02]  /*1cdd0*/  SHF.R.S32.HI R5, RZ, 0x1f, R0 ;  /* 0x0000001fff057819 */ /* 0x002fe40000011400 */
[----:B------:R-:W-:Y:S02]  /*1cde0*/  F2FP.PACK_AB R110, R111, R110 ;  /* 0x0000006e6f6e723e */ /* 0x000fe400000000ff */
[----:B------:R-:W-:Y:S02]  /*1cdf0*/  LEA.HI R2, R5, R0, RZ, 0x2 ;  /* 0x0000000005027211 */ /* 0x000fe400078f10ff */
[----:B------:R-:W-:Y:S02]  /*1ce00*/  F2FP.PACK_AB R104, R105, R104 ;  /* 0x000000686968723e */ /* 0x000fe400000000ff */
[----:B------:R-:W-:-:S02]  /*1ce10*/  SHF.R.S32.HI R10, RZ, 0x2, R2 ;  /* 0x00000002ff0a7819 */ /* 0x000fc40000011402 */
[----:B------:R-:W-:Y:S02]  /*1ce20*/  SHF.R.S32.HI R9, RZ, 0x1f, R2 ;  /* 0x0000001fff097819 */ /* 0x000fe40000011402 */
[----:B------:R-:W-:Y:S02]  /*1ce30*/  LOP3.LUT R11, R2, 0xfffffffc, RZ, 0xc0, !PT ;  /* 0xfffffffc020b7812 */ /* 0x000fe400078ec0ff */
[----:B------:R-:W-:Y:S02]  /*1ce40*/  LEA.HI R9, R9, R10, RZ, 0x3 ;  /* 0x0000000a09097211 */ /* 0x000fe400078f18ff */
[----:B------:R-:W-:Y:S01]  /*1ce50*/  F2FP.PACK_AB R106, R107, R106 ;  /* 0x0000006a6b6a723e */ /* 0x000fe200000000ff */
[----:B------:R-:W-:Y:S01]  /*1ce60*/  IMAD.IADD R11, R0, 0x1, -R11 ;  /* 0x00000001000b7824 */ /* 0x000fe200078e0a0b */
[----:B------:R-:W-:Y:S02]  /*1ce70*/  LOP3.LUT R9, R9, 0xfffffff8, RZ, 0xc0, !PT ;  /* 0xfffffff809097812 */ /* 0x000fe400078ec0ff */
[----:B------:R-:W-:-:S02]  /*1ce80*/  F2FP.PACK_AB R100, R101, R100 ;  /* 0x000000646564723e */ /* 0x000fc400000000ff */
[----:B------:R-:W-:Y:S01]  /*1ce90*/  F2FP.PACK_AB R102, R103, R102 ;  /* 0x000000666766723e */ /* 0x000fe200000000ff */
[----:B------:R-:W-:Y:S01]  /*1cea0*/  IMAD.IADD R10, R10, 0x1, -R9 ;  /* 0x000000010a0a7824 */ /* 0x000fe200078e0a09 */
[----:B------:R-:W-:Y:S02]  /*1ceb0*/  LEA.HI R9, R5, R0, RZ, 0x5 ;  /* 0x0000000005097211 */ /* 0x000fe400078f28ff */
[----:B------:R-:W-:Y:S01]  /*1cec0*/  F2FP.PACK_AB R36, R37, R36 ;  /* 0x000000242524723e */ /* 0x000fe200000000ff */
[C---:B------:R-:W-:Y:S01]  /*1ced0*/  IMAD.SHL.U32 R12, R10.reuse, 0x40, RZ ;  /* 0x000000400a0c7824 */ /* 0x040fe200078e00ff */
[----:B------:R-:W-:Y:S02]  /*1cee0*/  SHF.R.S32.HI R2, RZ, 0x5, R9 ;  /* 0x00000005ff027819 */ /* 0x000fe40000011409 */
[----:B------:R-:W-:Y:S02]  /*1cef0*/  LOP3.LUT R13, R10, 0x1, RZ, 0xc0, !PT ;  /* 0x000000010a0d7812 */ /* 0x000fe400078ec0ff */
[----:B------:R-:W-:Y:S01]  /*1cf00*/  LOP3.LUT R12, R12, 0x1c0, RZ, 0xc0, !PT ;  /* 0x000001c00c0c7812 */ /* 0x000fe200078ec0ff */
[----:B------:R-:W-:Y:S01]  /*1cf10*/  IMAD R7, R2, 0x200, R11 ;  /* 0x0000020002077824 */ /* 0x000fe200078e020b */
[----:B------:R-:W-:-:S02]  /*1cf20*/  ISETP.NE.U32.AND P0, PT, R13, 0x1, PT ;  /* 0x000000010d00780c */ /* 0x000fc40003f05070 */
[----:B------:R-:W-:Y:S02]  /*1cf30*/  LEA.HI R12, R12, R12, RZ, 0x1d ;  /* 0x0000000c0c0c7211 */ /* 0x000fe400078fe8ff */
        /* <DEDUP_REMOVED lines=8> */
[----:B------:R-:W-:-:S02]  /*1cfc0*/  F2FP.PACK_AB R42, R43, R42 ;  /* 0x0000002a2b2a723e */ /* 0x000fc400000000ff */
[C---:B------:R-:W-:Y:S01]  /*1cfd0*/  IMAD.IADD R15, R7.reuse, 0x1, R10 ;  /* 0x00000001070f7824 */ /* 0x040fe200078e020a */
[C---:B------:R-:W-:Y:S02]  /*1cfe0*/  IADD3 R12, R7.reuse, 0x80, RZ ;  /* 0x00000080070c7810 */ /* 0x040fe40007ffe0ff */
[----:B------:R-:W-:Y:S02]  /*1cff0*/  IADD3 R13, R7, 0x70, RZ ;  /* 0x00000070070d7810 */ /* 0x000fe40007ffe0ff */
[----:B------:R-:W-:Y:S01]  /*1d000*/  @P0 IADD3 R13, R12, 0x10, RZ ;  /* 0x000000100c0d0810 */ /* 0x000fe20007ffe0ff */
[----:B------:R-:W-:Y:S01]  /*1d010*/  IMAD.MOV.U32 R12, RZ, RZ, 0x40 ;  /* 0x00000040ff0c7424 */ /* 0x000fe200078e00ff */
[----:B------:R-:W-:Y:S02]  /*1d020*/  F2FP.PACK_AB R44, R45, R44 ;  /* 0x0000002c2d2c723e */ /* 0x000fe400000000ff */
[----:B------:R-:W-:Y:S01]  /*1d030*/  F2FP.PACK_AB R46, R47, R46 ;  /* 0x0000002e2f2e723e */ /* 0x000fe200000000ff */
[----:B------:R-:W-:Y:S01]  /*1d040*/  IMAD.IADD R17, R10, 0x1, R13 ;  /* 0x000000010a117824 */ /* 0x000fe200078e020d */
[----:B------:R-:W-:-:S02]  /*1d050*/  SEL R12, R12, 0xffffffc0, !P2 ;  /* 0xffffffc00c0c7807 */ /* 0x000fc40005000000 */
[----:B------:R-:W-:Y:S02]  /*1d060*/  F2FP.PACK_AB R48, R49, R48 ;  /* 0x000000303130723e */ /* 0x000fe400000000ff */
[----:B------:R-:W-:Y:S01]  /*1d070*/  F2FP.PACK_AB R50, R51, R50 ;  /* 0x000000323332723e */ /* 0x000fe200000000ff */
[--C-:B------:R-:W-:Y:S01]  /*1d080*/  IMAD.IADD R19, R7, 0x1, R12.reuse ;  /* 0x0000000107137824 */ /* 0x100fe200078e020c */
[----:B------:R-:W-:Y:S01]  /*1d090*/  F2FP.PACK_AB R52, R53, R52 ;  /* 0x000000343534723e */ /* 0x000fe200000000ff */
[C---:B------:R-:W-:Y:S01]  /*1d0a0*/  IMAD.IADD R21, R12.reuse, 0x1, R13 ;  /* 0x000000010c157824 */ /* 0x040fe200078e020d */
[----:B------:R-:W-:Y:S01]  /*1d0b0*/  F2FP.PACK_AB R54, R55, R54 ;  /* 0x000000363736723e */ /* 0x000fe200000000ff */
[----:B------:R-:W-:Y:S01]  /*1d0c0*/  IMAD.IADD R23, R12, 0x1, R15 ;  /* 0x000000010c177824 */ /* 0x000fe200078e020f */
[----:B------:R-:W-:Y:S01]  /*1d0d0*/  STS [R7+0x80], R128 ;  /* 0x0000808007007388 */ /* 0x000fe20000000800 */
[----:B------:R-:W-:Y:S01]  /*1d0e0*/  IMAD.IADD R25, R17, 0x1, R12 ;  /* 0x0000000111197824 */ /* 0x000fe200078e020c */
[----:B------:R-:W-:Y:S01]  /*1d0f0*/  F2FP.PACK_AB R56, R57, R56 ;  /* 0x000000383938723e */ /* 0x000fe200000000ff */
[----:B------:R-:W-:Y:S01]  /*1d100*/  IMAD.U32 R12, RZ, RZ, UR4 ;  /* 0x00000004ff0c7e24 */ /* 0x000fe2000f8e00ff */
        /* <DEDUP_REMOVED lines=27> */
[----:B------:R-:W-:Y:S01]  /*1d2c0*/  STS [R21], R108 ;  /* 0x0000006c15007388 */ /* 0x000fe20000000800 */
[----:B------:R-:W-:-:S02]  /*1d2d0*/  F2FP.PACK_AB R96, R97, R96 ;  /* 0x000000606160723e */ /* 0x000fc400000000ff */
[----:B------:R-:W-:Y:S01]  /*1d2e0*/  F2FP.PACK_AB R3, R3, R98 ;  /* 0x000000620303723e */ /* 0x000fe200000000ff */
[----:B------:R-:W-:Y:S01]  /*1d2f0*/  STS [R21+0x400], R110 ;  /* 0x0004006e15007388 */ /* 0x000fe20000000800 */
[----:B------:R-:W-:-:S03]  /*1d300*/  PLOP3.LUT P1, PT, PT, PT, UP1, 0x80, 0x0 ;  /* 0x000000000000781c */ /* 0x000fc60003f2f018 */
        /* <DEDUP_REMOVED lines=26> */
[----:B------:R3:W-:Y:S04]  /*1d4b0*/  STS [R17+0x8000], R80 ;  /* 0x0080005011007388 */ /* 0x0007e80000000800 */
[----:B------:R3:W-:Y:S04]  /*1d4c0*/  STS [R17+0x8400], R82 ;  /* 0x0084005211007388 */ /* 0x0007e80000000800 */
[----:B------:R3:W-:Y:S04]  /*1d4d0*/  STS [R19+0x8080], R84 ;  /* 0x0080805413007388 */ /* 0x0007e80000000800 */
[----:B------:R3:W-:Y:S01]  /*1d4e0*/  STS [R19+0x8480], R86 ;  /* 0x0084805613007388 */ /* 0x0007e20000000800 */
[----:B-1----:R-:W-:Y:S01]  /*1d4f0*/  IMAD.U32 R13, RZ, RZ, UR5 ;  /* 0x00000005ff0d7e24 */ /* 0x002fe2000f8e00ff */
[----:B------:R-:W-:-:S02]  /*1d500*/  ULDC.64 UR4, c[0x0][0x508] ;  /* 0x0001420000047ab9 */ /* 0x000fc40000000a00 */
[----:B------:R3:W-:Y:S04]  /*1d510*/  STS [R21+0x8000], R88 ;  /* 0x0080005815007388 */ /* 0x0007e80000000800 */
[----:B------:R3:W-:Y:S04]  /*1d520*/  STS [R21+0x8400], R90 ;  /* 0x0084005a15007388 */ /* 0x0007e80000000800 */
[----:B------:R3:W-:Y:S04]  /*1d530*/  STS [R23+0x8080], R92 ;  /* 0x0080805c17007388 */ /* 0x0007e80000000800 */
[----:B------:R3:W-:Y:S04]  /*1d540*/  STS [R23+0x8480], R94 ;  /* 0x0084805e17007388 */ /* 0x0007e80000000800 */
[----:B------:R3:W-:Y:S04]  /*1d550*/  STS [R25+0x8000], R96 ;  /* 0x0080006019007388 */ /* 0x0007e80000000800 */
[----:B------:R3:W-:Y:S04]  /*1d560*/  STS [R25+0x8400], R3 ;  /* 0x0084000319007388 */ /* 0x0007e80000000800 */
[----:B------:R-:W-:Y:S01]  /*1d570*/  BAR.SYNC.DEFER_BLOCKING 0x1, 0x100 ;  /* 0x0044000000007b1d */ /* 0x000fe20000010000 */
[----:B------:R-:W-:-:S04]  /*1d580*/  UISETP.NE.U32.AND UP0, UPT, URZ, UR4, UPT ;  /* 0x000000043f00728c */ /* 0x000fc8000bf05070 */
[----:B------:R-:W-:Y:S01]  /*1d590*/  UISETP.NE.AND.EX UP0, UPT, URZ, UR5, UPT, UP0 ;  /* 0x000000053f00728c */ /* 0x000fe2000bf05300 */
[----:B--2---:R-:W2:Y:S02]  /*1d5a0*/  @P1 LDG.E R4, [R12.64] ;  /* 0x0000001c0c041981 */ /* 0x004ea4000c1e1900 */
[----:B------:R-:W-:-:S03]  /*1d5b0*/  ULDC.64 UR4, c[0x0][0x508] ;  /* 0x0001420000047ab9 */ /* 0x000fc60000000a00 */
[----:B------:R-:W-:-:S05]  /*1d5c0*/  PLOP3.LUT P0, PT, PT, PT, UP0, 0x80, 0x0 ;  /* 0x000000000000781c */ /* 0x000fca0003f0f008 */
[----:B------:R-:W-:Y:S01]  /*1d5d0*/  @UP0 UIMAD.WIDE UR4, UR24, UR6, UR4 ;  /* 0x00000006180402a5 */ /* 0x000fe2000f8e0204 */
[----:B------:R-:W-:-:S05]  /*1d5e0*/  IMAD.MOV.U32 R7, RZ, RZ, c[0x0][0x388] ;  /* 0x0000e200ff077624 */ /* 0x000fca00078e00ff */
[----:B------:R-:W-:Y:S02]  /*1d5f0*/  IMAD.U32 R14, RZ, RZ, UR4 ;  /* 0x00000004ff0e7e24 */ /* 0x000fe4000f8e00ff */
[----:B------:R-:W-:-:S05]  /*1d600*/  IMAD.U32 R15, RZ, RZ, UR5 ;  /* 0x00000005ff0f7e24 */ /* 0x000fca000f8e00ff */
[----:B------:R3:W5:Y:S01]  /*1d610*/  @P0 LDG.E R7, [R14.64] ;  /* 0x0000001c0e070981 */ /* 0x000762000c1e1900 */
[----:B------:R-:W-:Y:S02]  /*1d620*/  UMOV UR12, URZ ;  /* 0x0000003f000c7c82 */ /* 0x000fe40008000000 */
[----:B------:R-:W-:Y:S01]  /*1d630*/  UMOV UR13, URZ ;  /* 0x0000003f000d7c82 */ /* 0x000fe20008000000 */
[----:B--2---:R-:W1:Y:S02]  /*1d640*/  @P1 R2UR UR5, R4 ;  /* 0x00000000040513c2 */ /* 0x004e6400000e0000 */
[----:B-1----:R-:W-:Y:S02]  /*1d650*/  @UP1 USHF.R.S32.HI UR4, URZ, 0x1f, UR5 ;  /* 0x0000001f3f041899 */ /* 0x002fe40008011405 */
[----:B------:R-:W-:-:S05]  /*1d660*/  @UP1 UMOV UR12, UR5 ;  /* 0x00000005000c1c82 */ /* 0x000fca0008000000 */
[----:B------:R-:W-:Y:S01]  /*1d670*/  @UP1 UMOV UR13, UR4 ;  /* 0x00000004000d1c82 */ /* 0x000fe20008000000 */
[----:B------:R-:W-:Y:S05]  /*1d680*/  @P0 BRA `(.L_x_422) ;  /* 0x0000004000000947 */ /* 0x000fea0003800000 */
[----:B---3--:R-:W-:Y:S05]  /*1d690*/  @!P1 BRA `(.L_x_422) ;  /* 0x0000003000009947 */ /* 0x008fea0003800000 */
[----:B-----5:R-:W2:Y:S04]  /*1d6a0*/  LDG.E R7, [R12.64] ;  /* 0x0000001c0c077981 */ /* 0x020ea8000c1e1900 */
[----:B------:R-:W2:Y:S02]  /*1d6b0*/  LDG.E R4, [R12.64+0x4] ;  /* 0x0000041c0c047981 */ /* 0x000ea4000c1e1900 */
[----:B--2---:R-:W-:Y:S02]  /*1d6c0*/  IADD3 R7, -R7, R4, RZ ;  /* 0x0000000407077210 */ /* 0x004fe40007ffe1ff */
.L_x_422:
[----:B---3--:R-:W-:Y:S01]  /*1d6d0*/  SHF.R.S32.HI R3, RZ, 0x1f, R2 ;  /* 0x0000001fff037819 */ /* 0x008fe20000011402 */
[----:B------:R-:W1:Y:S01]  /*1d6e0*/  S2R R57, SR_CTAID.X ;  /* 0x0000000000397919 */ /* 0x000e620000002500 */
[----:B------:R-:W-:Y:S01]  /*1d6f0*/  LOP3.LUT R13, R9, 0xffffffe0, RZ, 0xc0, !PT ;  /* 0xffffffe0090d7812 */ /* 0x000fe200078ec0ff */
[----:B------:R-:W-:Y:S01]  /*1d700*/  IMAD.MOV.U32 R4, RZ, RZ, c[0x0][0x4e8] ;  /* 0x00013a00ff047624 */ /* 0x000fe200078e00ff */
[----:B------:R-:W-:Y:S01]  /*1d710*/  LEA.HI R3, R3, R2, RZ, 0x3 ;  /* 0x0000000203037211 */ /* 0x000fe200078f18ff */
[----:B------:R-:W-:Y:S01]  /*1d720*/  ULDC.64 UR4, c[0x0][0x3a0] ;  /* 0x0000e80000047ab9 */ /* 0x000fe20000000a00 */
[----:B------:R-:W-:Y:S01]  /*1d730*/  BSSY B0, `(.L_x_423) ;  /* 0x000008c000007945 */ /* 0x000fe20003800000 */
[----:B------:R-:W-:Y:S01]  /*1d740*/  UMOV UR11, UR13 ;  /* 0x0000000d000b7c82 */ /* 0x000fe20008000000 */
[----:B------:R-:W-:Y:S01]  /*1d750*/  LOP3.LUT R9, R3, 0xffffff8, RZ, 0xc0, !PT ;  /* 0x0ffffff803097812 */ /* 0x000fe200078ec0ff */
[----:B------:R-:W-:Y:S01]  /*1d760*/  IMAD.IADD R3, R0, 0x1, -R13 ;  /* 0x0000000100037824 */ /* 0x000fe200078e0a0d */
[----:B------:R-:W-:Y:S01]  /*1d770*/  ISETP.NE.AND P1, PT, R4, 0x1, PT ;  /* 0x000000010400780c */ /* 0x000fe20003f25270 */
[----:B------:R-:W-:Y:S01]  /*1d780*/  UIMAD UR13, UR13, UR4, URZ ;  /* 0x000000040d0d72a4 */ /* 0x000fe2000f8e023f */
[----:B------:R-:W-:Y:S01]  /*1d790*/  LEA.HI R4, R11, R11, RZ, 0x1 ;  /* 0x0000000b0b047211 */ /* 0x000fe200078f08ff */
[----:B------:R-:W-:Y:S01]  /*1d7a0*/  IMAD.IADD R2, R2, 0x1, -R9 ;  /* 0x0000000102027824 */ /* 0x000fe200078e0a09 */
[----:B------:R-:W-:Y:S01]  /*1d7b0*/  SHF.R.S32.HI R10, RZ, 0x1f, R3 ;  /* 0x0000001fff0a7819 */ /* 0x000fe20000011403 */
[----:B------:R-:W-:Y:S01]  /*1d7c0*/  UMOV UR10, UR12 ;  /* 0x0000000c000a7c82 */ /* 0x000fe20008000000 */
[----:B------:R-:W-:Y:S01]  /*1d7d0*/  LOP3.LUT R4, R4, 0x1ffffffe, RZ, 0xc0, !PT ;  /* 0x1ffffffe04047812 */ /* 0x000fe200078ec0ff */
[----:B------:R-:W-:Y:S01]  /*1d7e0*/  ULDC.64 UR6, c[0x0][0x490] ;  /* 0x0001240000067ab9 */ /* 0x000fe20000000a00 */
[----:B------:R-:W-:Y:S01]  /*1d7f0*/  LEA.HI R9, R10, R3, RZ, 0x2 ;  /* 0x000000030a097211 */ /* 0x000fe200078f10ff */
[----:B------:R-:W-:Y:S01]  /*1d800*/  UIMAD.WIDE.U32 UR16, UR12, UR4, URZ ;  /* 0x000000040c1072a5 */ /* 0x000fe2000f8e003f */
[----:B------:R-:W-:Y:S01]  /*1d810*/  LOP3.LUT P2, RZ, R3, 0x3, RZ, 0xc0, !PT ;  /* 0x0000000303ff7812 */ /* 0x000fe2000784c0ff */
[----:B------:R-:W-:Y:S01]  /*1d820*/  IMAD.IADD R11, R11, 0x1, -R4 ;  /* 0x000000010b0b7824 */ /* 0x000fe200078e0a04 */
[----:B------:R-:W-:Y:S01]  /*1d830*/  SHF.R.S32.HI R9, RZ, 0x2, R9 ;  /* 0x00000002ff097819 */ /* 0x000fe20000011409 */
[----:B------:R-:W-:-:S02]  /*1d840*/  UIMAD UR13, UR12, UR5, UR13 ;  /* 0x000000050c0d72a4 */ /* 0x000fc4000f8e020d */
[----:B------:R-:W-:Y:S02]  /*1d850*/  USHF.R.S32.HI UR12, URZ, 0x1f, UR24 ;  /* 0x0000001f3f0c7899 */ /* 0x000fe40008011418 */
[----:B------:R-:W-:Y:S01]  /*1d860*/  IMAD R2, R2, 0x10, R9 ;  /* 0x0000001002027824 */ /* 0x000fe200078e0209 */
[----:B------:R-:W-:Y:S02]  /*1d870*/  UIMAD UR9, UR8, UR6, URZ ;  /* 0x00000006080972a4 */ /* 0x000fe4000f8e023f */
[----:B------:R-:W-:Y:S01]  /*1d880*/  USEL UR12, UR12, URZ, !UP1 ;  /* 0x0000003f0c0c7287 */ /* 0x000fe2000c800000 */
[----:B------:R-:W-:Y:S01]  /*1d890*/  IMAD R4, R11, 0x8, R2 ;  /* 0x000000080b047824 */ /* 0x000fe200078e0202 */
[----:B------:R-:W-:Y:S02]  /*1d8a0*/  UIMAD.WIDE.U32 UR10, UR15, UR6, UR10 ;  /* 0x000000060f0a72a5 */ /* 0x000fe4000f8e000a */
[----:B------:R-:W-:Y:S02]  /*1d8b0*/  UIMAD UR9, UR15, UR7, UR9 ;  /* 0x000000070f0972a4 */ /* 0x000fe4000f8e0209 */
[----:B-1----:R-:W-:Y:S01]  /*1d8c0*/  LEA R9, R57, R4, 0x7 ;  /* 0x0000000439097211 */ /* 0x002fe200078e38ff */
[----:B------:R-:W-:Y:S01]  /*1d8d0*/  ULDC.64 UR6, c[0x0][0x498] ;  /* 0x0001260000067ab9 */ /* 0x000fe20000000a00 */
[CC--:B------:R-:W-:Y:S01]  /*1d8e0*/  LEA.HI R4, R5.reuse, R0.reuse, RZ, 0x3 ;  /* 0x0000000005047211 */ /* 0x0c0fe200078f18ff */
[----:B------:R-:W-:Y:S01]  /*1d8f0*/  USEL UR24, UR24, URZ, !UP1 ;  /* 0x0000003f18187287 */ /* 0x000fe2000c800000 */
[----:B------:R-:W-:Y:S01]  /*1d900*/  LEA.HI R5, R5, R0, RZ, 0x6 ;  /* 0x0000000005057211 */ /* 0x000fe200078f30ff */
[----:B------:R-:W-:Y:S01]  /*1d910*/  @P1 IMAD.HI.U32 R3, R9, c[0x0][0x4ec], RZ ;  /* 0x00013b0009031a27 */ /* 0x000fe200078e00ff */
[----:B------:R-:W-:-:S02]  /*1d920*/  UIMAD UR14, UR12, UR6, URZ ;  /* 0x000000060c0e72a4 */ /* 0x000fc4000f8e023f */
[----:B------:R-:W-:Y:S01]  /*1d930*/  UIADD3 UR11, UR11, UR9, URZ ;  /* 0x000000090b0b7290 */ /* 0x000fe2000fffe03f */
[----:B------:R-:W-:Y:S01]  /*1d940*/  IMAD.MOV.U32 R14, RZ, RZ, R9 ;  /* 0x000000ffff0e7224 */ /* 0x000fe200078e0009 */
[----:B------:R-:W-:Y:S01]  /*1d950*/  @P1 SHF.R.U32.HI R14, RZ, c[0x0][0x4f0], R3 ;  /* 0x00013c00ff0e1a19 */ /* 0x000fe20000011603 */
[----:B------:R-:W-:Y:S01]  /*1d960*/  UIMAD UR7, UR24, UR7, UR14 ;  /* 0x00000007180772a4 */ /* 0x000fe2000f8e020e */
[----:B------:R-:W-:Y:S01]  /*1d970*/  LOP3.LUT R3, R4, 0xfffffff8, RZ, 0xc0, !PT ;  /* 0xfffffff804037812 */ /* 0x000fe200078ec0ff */
[----:B------:R-:W-:Y:S01]  /*1d980*/  UIMAD.WIDE.U32 UR10, UR24, UR6, UR10 ;  /* 0x00000006180a72a5 */ /* 0x000fe2000f8e000a */
[----:B------:R-:W-:Y:S01]  /*1d990*/  SHF.R.S32.HI R4, RZ, 0x3, R4 ;  /* 0x00000003ff047819 */ /* 0x000fe20000011404 */
[--C-:B------:R-:W-:Y:S01]  /*1d9a0*/  IMAD.MOV R10, RZ, RZ, -R14.reuse ;  /* 0x000000ffff0a7224 */ /* 0x100fe200078e0a0e */
[----:B------:R-:W-:Y:S01]  /*1d9b0*/  ULDC.64 UR4, c[0x0][0x3e8] ;  /* 0x0000fa0000047ab9 */ /* 0x000fe20000000a00 */
[----:B------:R-:W-:Y:S01]  /*1d9c0*/  IMAD.IADD R3, R0, 0x1, -R3 ;  /* 0x0000000100037824 */ /* 0x000fe200078e0a03 */
[----:B------:R-:W-:Y:S01]  /*1d9d0*/  UIMAD UR8, UR8, UR4, URZ ;  /* 0x00000004080872a4 */ /* 0x000fe2000f8e023f */
[----:B------:R-:W-:Y:S01]  /*1d9e0*/  IMAD R10, R10, c[0x0][0x4e8], R9 ;  /* 0x00013a000a0a7a24 */ /* 0x000fe200078e0209 */
[----:B------:R-:W-:Y:S01]  /*1d9f0*/  SHF.R.S32.HI R9, RZ, 0x1f, R14 ;  /* 0x0000001fff097819 */ /* 0x000fe2000001140e */
[----:B------:R-:W-:Y:S01]  /*1da00*/  IMAD.U32 R0, RZ, RZ, UR7 ;  /* 0x00000007ff007e24 */ /* 0x000fe2000f8e00ff */
[----:B------:R-:W-:Y:S01]  /*1da10*/  IADD3 R14, P0, R14, UR10, RZ ;  /* 0x0000000a0e0e7c10 */ /* 0x000fe2000ff1e0ff */
[----:B------:R-:W-:Y:S01]  /*1da20*/  IMAD.SHL.U32 R19, R4, 0x40, RZ ;  /* 0x0000004004137824 */ /* 0x000fe200078e00ff */
[----:B------:R-:W-:Y:S01]  /*1da30*/  SHF.R.S32.HI R17, RZ, 0x1f, R10 ;  /* 0x0000001fff117819 */ /* 0x000fe2000001140a */
[----:B------:R-:W-:Y:S01]  /*1da40*/  UIADD3 UR17, UR17, UR13, URZ ;  /* 0x0000000d11117290 */ /* 0x000fe2000fffe03f */
[----:B------:R-:W-:Y:S01]  /*1da50*/  IADD3.X R15, R9, UR11, R0, P0, !PT ;  /* 0x0000000b090f7c10 */ /* 0x000fe200087fe400 */
[----:B------:R-:W-:Y:S01]  /*1da60*/  UIMAD UR5, UR15, UR5, UR8 ;  /* 0x000000050f0572a4 */ /* 0x000fe2000f8e0208 */
[----:B------:R-:W-:Y:S01]  /*1da70*/  LEA R0, R3, R4, 0x5 ;  /* 0x0000000403007211 */ /* 0x000fe200078e28ff */
[----:B------:R-:W-:Y:S01]  /*1da80*/  IMAD R17, R17, c[0x0][0x488], RZ ;  /* 0x0001220011117a24 */ /* 0x000fe200078e02ff */
[----:B------:R-:W-:Y:S01]  /*1da90*/  LOP3.LUT R19, R19, 0x1c0, RZ, 0xc0, !PT ;  /* 0x000001c013137812 */ /* 0x000fe200078ec0ff */
[----:B------:R-:W-:Y:S01]  /*1daa0*/  IMAD.WIDE.U32 R14, R10, c[0x0][0x488], R14 ;  /* 0x000122000a0e7a25 */ /* 0x000fe200078e000e */
[----:B------:R-:W-:-:S02]  /*1dab0*/  UIMAD.WIDE.U32 UR16, UR15, UR4, UR16 ;  /* 0x000000040f1072a5 */ /* 0x000fc4000f8e0010 */
[----:B------:R-:W-:Y:S01]  /*1dac0*/  ULDC.64 UR6, c[0x0][0x3f0] ;  /* 0x0000fc0000067ab9 */ /* 0x000fe20000000a00 */
[----:B------:R-:W-:Y:S01]  /*1dad0*/  IMAD R13, R57, 0x80, R0 ;  /* 0x00000080390d7824 */ /* 0x000fe200078e0200 */
[----:B------:R-:W-:Y:S01]  /*1dae0*/  LEA R16, P0, R14, c[0x0][0x450], 0x2 ;  /* 0x000114000e107a11 */ /* 0x000fe200078010ff */
[----:B------:R-:W-:Y:S01]  /*1daf0*/  IMAD R17, R10, c[0x0][0x48c], R17 ;  /* 0x000123000a117a24 */ /* 0x000fe200078e0211 */
[----:B------:R-:W-:Y:S01]  /*1db00*/  UIMAD UR12, UR12, UR6, URZ ;  /* 0x000000060c0c72a4 */ /* 0x000fe2000f8e023f */
[----:B------:R-:W-:Y:S01]  /*1db10*/  IMAD.SHL.U32 R0, R3, 0x8, RZ ;  /* 0x0000000803007824 */ /* 0x000fe200078e00ff */
[----:B------:R-:W-:Y:S01]  /*1db20*/  SHF.R.U32.HI R3, RZ, 0x3, R19 ;  /* 0x00000003ff037819 */ /* 0x000fe20000011613 */
[----:B------:R-:W-:Y:S01]  /*1db30*/  @P1 IMAD.HI.U32 R11, R13, c[0x0][0x4ec], RZ ;  /* 0x00013b000d0b1a27 */ /* 0x000fe200078e00ff */
[----:B------:R-:W-:Y:S01]  /*1db40*/  UIADD3 UR17, UR17, UR5, URZ ;  /* 0x0000000511117290 */ /* 0x000fe2000fffe03f */
[----:B------:R-:W-:Y:S01]  /*1db50*/  SHFL.IDX PT, R50, R16, RZ, 0x1c1f ;  /* 0x001c1fff10327589 */ /* 0x000fe200000e0000 */
[----:B------:R-:W-:Y:S01]  /*1db60*/  LOP3.LUT R10, R19, 0x38, R0, 0xf8, !PT ;  /* 0x00000038130a7812 */ /* 0x000fe200078ef800 */
[----:B------:R-:W-:Y:S01]  /*1db70*/  IMAD.IADD R12, R15, 0x1, R17 ;  /* 0x000000010f0c7824 */ /* 0x000fe200078e0211 */
[----:B------:R-:W-:Y:S01]  /*1db80*/  UIMAD UR7, UR24, UR7, UR12 ;  /* 0x00000007180772a4 */ /* 0x000fe2000f8e020c */
[----:B------:R-:W-:Y:S01]  /*1db90*/  IMAD.MOV.U32 R9, RZ, RZ, R13 ;  /* 0x000000ffff097224 */ /* 0x000fe200078e000d */
[----:B------:R-:W-:Y:S01]  /*1dba0*/  @P1 SHF.R.U32.HI R9, RZ, c[0x0][0x4f0], R11 ;  /* 0x00013c00ff091a19 */ /* 0x000fe2000001160b */
[----:B------:R-:W-:Y:S01]  /*1dbb0*/  UIMAD.WIDE.U32 UR16, UR24, UR6, UR16 ;  /* 0x00000006181072a5 */ /* 0x000fe2000f8e0010 */
[----:B------:R-:W-:Y:S01]  /*1dbc0*/  LEA.HI.X R12, R14, c[0x0][0x454], R12, 0x2, P0 ;  /* 0x000115000e0c7a11 */ /* 0x000fe200000f140c */
[----:B------:R-:W-:Y:S01]  /*1dbd0*/  SHFL.IDX PT, R48, R16, 0x1, 0x1c1f ;  /* 0x003c1f0010307f89 */ /* 0x000fe200000e0000 */
[----:B------:R-:W-:Y:S01]  /*1dbe0*/  LOP3.LUT R3, R10, R3, RZ, 0x3c, !PT ;  /* 0x000000030a037212 */ /* 0x000fe200078e3cff */
[--C-:B------:R-:W-:Y:S01]  /*1dbf0*/  IMAD.MOV R10, RZ, RZ, -R9.reuse ;  /* 0x000000ffff0a7224 */ /* 0x100fe200078e0a09 */
[----:B------:R-:W-:Y:S01]  /*1dc00*/  UIADD3 UR7, UR17, UR7, URZ ;  /* 0x0000000711077290 */ /* 0x000fe2000fffe03f */
[----:B------:R-:W1:Y:S01]  /*1dc10*/  SHFL.IDX PT, R51, R12, RZ, 0x1c1f ;  /* 0x001c1fff0c337589 */ /* 0x000e6200000e0000 */
[----:B------:R-:W-:Y:S01]  /*1dc20*/  SHF.R.S32.HI R11, RZ, 0x1f, R9 ;  /* 0x0000001fff0b7819 */ /* 0x000fe20000011409 */
[----:B------:R-:W-:Y:S01]  /*1dc30*/  IMAD R10, R10, c[0x0][0x4e8], R13 ;  /* 0x00013a000a0a7a24 */ /* 0x000fe200078e020d */
[----:B------:R-:W-:Y:S01]  /*1dc40*/  MOV R14, UR16 ;  /* 0x00000010000e7c02 */ /* 0x000fe20008000f00 */
[----:B------:R2:W3:Y:S01]  /*1dc50*/  SHFL.IDX PT, R49, R12, 0x1, 0x1c1f ;  /* 0x003c1f000c317f89 */ /* 0x0004e200000e0000 */
[----:B------:R-:W-:-:S02]  /*1dc60*/  IMAD R13, R57, 0x80, R2 ;  /* 0x00000080390d7824 */ /* 0x000fc400078e0202 */
[----:B-----5:R-:W-:Y:S02]  /*1dc70*/  IMAD R2, R7, c[0x0][0x4e8], RZ ;  /* 0x00013a0007027a24 */ /* 0x020fe400078e02ff */
[----:B------:R-:W-:Y:S01]  /*1dc80*/  IMAD.U32 R15, RZ, RZ, UR17 ;  /* 0x00000011ff0f7e24 */ /* 0x000fe2000f8e00ff */
[C---:B------:R-:W-:Y:S01]  /*1dc90*/  IADD3 R7, R13.reuse, 0x8, RZ ;  /* 0x000000080d077810 */ /* 0x040fe20007ffe0ff */
[----:B------:R-:W-:Y:S01]  /*1dca0*/  IMAD.U32 R15, RZ, RZ, UR7 ;  /* 0x00000007ff0f7e24 */ /* 0x000fe2000f8e00ff */
[-C--:B------:R-:W-:Y:S01]  /*1dcb0*/  ISETP.GE.OR P0, PT, R13, R2.reuse, P2 ;  /* 0x000000020d00720c */ /* 0x080fe20001706670 */
[----:B------:R-:W-:Y:S01]  /*1dcc0*/  IMAD R18, R11, c[0x0][0x3e0], RZ ;  /* 0x0000f8000b127a24 */ /* 0x000fe200078e02ff */
[----:B------:R-:W-:Y:S01]  /*1dcd0*/  ISETP.GE.OR P2, PT, R7, R2, P2 ;  /* 0x000000020700720c */ /* 0x000fe20001746670 */
[----:B------:R-:W-:-:S04]  /*1dce0*/  IMAD.WIDE.U32 R14, R9, c[0x0][0x3e0], R14 ;  /* 0x0000f800090e7a25 */ /* 0x000fc800078e000e */
[----:B------:R-:W-:Y:S01]  /*1dcf0*/  IMAD R18, R9, c[0x0][0x3e4], R18 ;  /* 0x0000f90009127a24 */ /* 0x000fe200078e0212 */
[----:B------:R-:W-:Y:S01]  /*1dd00*/  SHF.R.S32.HI R9, RZ, 0x1f, R10 ;  /* 0x0000001fff097819 */ /* 0x000fe2000001140a */
[----:B------:R-:W-:-:S03]  /*1dd10*/  IMAD R57, R57, 0x80, R4 ;  /* 0x0000008039397824 */ /* 0x000fc600078e0204 */
[----:B------:R-:W-:Y:S01]  /*1dd20*/  IADD3 R15, R15, R18, RZ ;  /* 0x000000120f0f7210 */ /* 0x000fe20007ffe0ff */
[----:B------:R-:W-:Y:S01]  /*1dd30*/  IMAD R9, R9, c[0x0][0x3d8], RZ ;  /* 0x0000f60009097a24 */ /* 0x000fe200078e02ff */
[----:B-1----:R1:W-:Y:S01]  /*1dd40*/  @!P0 ST.E [R50.64], R6 ;  /* 0x0000000632008985 */ /* 0x0023e2000c10191c */
[----:B--2---:R-:W-:-:S03]  /*1dd50*/  IMAD.SHL.U32 R12, R5, 0x8, RZ ;  /* 0x00000008050c7824 */ /* 0x004fc600078e00ff */
[----:B---3--:R1:W-:Y:S02]  /*1dd60*/  @!P2 ST.E [R48.64], R8 ;  /* 0x000000083000a985 */ /* 0x0083e4000c10191c */
[----:B------:R-:W-:Y:S01]  /*1dd70*/  LOP3.LUT R12, R3, 0x7ffffe00, R12, 0xf8, !PT ;  /* 0x7ffffe00030c7812 */ /* 0x000fe200078ef80c */
[C---:B------:R-:W-:Y:S02]  /*1dd80*/  IMAD R3, R10.reuse, c[0x0][0x3dc], R9 ;  /* 0x0000f7000a037a24 */ /* 0x040fe400078e0209 */
[----:B------:R-:W-:-:S04]  /*1dd90*/  IMAD.WIDE.U32 R10, R10, c[0x0][0x3d8], R14 ;  /* 0x0000f6000a0a7a25 */ /* 0x000fc800078e000e */
[----:B------:R-:W-:Y:S01]  /*1dda0*/  IMAD.SHL.U32 R58, R12, 0x2, RZ ;  /* 0x000000020c3a7824 */ /* 0x000fe200078e00ff */
[----:B------:R-:W-:Y:S01]  /*1ddb0*/  LEA R56, P0, R10, c[0x0][0x380], 0x1 ;  /* 0x0000e0000a387a11 */ /* 0x000fe200078008ff */
[----:B------:R-:W-:-:S03]  /*1ddc0*/  IMAD.IADD R3, R11, 0x1, R3 ;  /* 0x000000010b037824 */ /* 0x000fc600078e0203 */
[----:B------:R1:W2:Y:S02]  /*1ddd0*/  LDS.128 R44, [R58+0x1080] ;  /* 0x001080003a2c7984 */ /* 0x0002a40000000c00 */
[----:B------:R-:W-:Y:S02]  /*1dde0*/  LEA.HI.X R55, R10, c[0x0][0x384], R3, 0x1, P0 ;  /* 0x0000e1000a377a11 */ /* 0x000fe400000f0c03 */
        /* <DEDUP_REMOVED lines=32> */
.L_x_424:
[----:B--2---:R-:W-:Y:S05]  /*1dff0*/  BSYNC B0 ;  /* 0x0000000000007941 */ /* 0x004fea0003800000 */
.L_x_423:
        /* <DEDUP_REMOVED lines=23> */
.L_x_426:
[----:B------:R-:W-:Y:S05]  /*1e170*/  BSYNC B0 ;  /* 0x0000000000007941 */ /* 0x000fea0003800000 */
.L_x_425:
        /* <DEDUP_REMOVED lines=23> */
.L_x_428:
[----:B------:R-:W-:Y:S05]  /*1e2f0*/  BSYNC B0 ;  /* 0x0000000000007941 */ /* 0x000fea0003800000 */
.L_x_427:
        /* <DEDUP_REMOVED lines=24> */
.L_x_421:
[----:B------:R-:W-:Y:S02]  /*1e480*/  ULDC.64 UR4, c[0x0][0x500] ;  /* 0x0001400000047ab9 */ /* 0x000fe40000000a00 */
[----:B------:R-:W-:Y:S02]  /*1e490*/  UISETP.NE.U32.AND UP1, UPT, URZ, UR4, UPT ;  /* 0x000000043f00728c */ /* 0x000fe4000bf25070 */
[----:B------:R-:W-:Y:S02]  /*1e4a0*/  UMOV UR6, 0x4 ;  /* 0x0000000400067882 */ /* 0x000fe40000000000 */
[----:B------:R-:W-:-:S03]  /*1e4b0*/  UISETP.NE.AND.EX UP1, UPT, URZ, UR5, UPT, UP1 ;  /* 0x000000053f00728c */ /* 0x000fc6000bf25310 */
[----:B------:R-:W-:Y:S02]  /*1e4c0*/  ULDC.64 UR4, c[0x0][0x500] ;  /* 0x0001400000047ab9 */ /* 0x000fe40000000a00 */
[----:B------:R-:W-:Y:S01]  /*1e4d0*/  UIMAD.WIDE UR4, UR24, UR6, UR4 ;  /* 0x00000006180472a5 */ /* 0x000fe2000f8e0204 */
[----:B------:R-:W-:-:S05]  /*1e4e0*/  PLOP3.LUT P1, PT, PT, PT, UP1, 0x80, 0x0 ;  /* 0x000000000000781c */ /* 0x000fca0003f2f018 */
[----:B------:R-:W-:Y:S01]  /*1e4f0*/  IMAD.U32 R6, RZ, RZ, UR4 ;  /* 0x00000004ff067e24 */ /* 0x000fe2000f8e00ff */
[----:B------:R-:W-:Y:S01]  /*1e500*/  MOV R7, UR5 ;  /* 0x0000000500077c02 */ /* 0x000fe20008000f00 */
[----:B------:R-:W-:-:S06]  /*1e510*/  ULDC.64 UR4, c[0x0][0x508] ;  /* 0x0001420000047ab9 */ /* 0x000fcc0000000a00 */
[----:B------:R-:W2:Y:S01]  /*1e520*/  @P1 LDG.E R0, [R6.64] ;  /* 0x0000001c06001981 */ /* 0x000ea2000c1e1900 */
[----:B------:R-:W-:Y:S01]  /*1e530*/  UISETP.NE.U32.AND UP0, UPT, URZ, UR4, UPT ;  /* 0x000000043f00728c */ /* 0x000fe2000bf05070 */
[----:B------:R-:W-:-:S03]  /*1e540*/  IMAD.MOV.U32 R3, RZ, RZ, c[0x0][0x388] ;  /* 0x0000e200ff037624 */ /* 0x000fc600078e00ff */
[----:B------:R-:W-:-:S03]  /*1e550*/  UISETP.NE.AND.EX UP0, UPT, URZ, UR5, UPT, UP0 ;  /* 0x000000053f00728c */ /* 0x000fc6000bf05300 */
[----:B------:R-:W-:-:S03]  /*1e560*/  ULDC.64 UR4, c[0x0][0x508] ;  /* 0x0001420000047ab9 */ /* 0x000fc60000000a00 */
[----:B------:R-:W-:-:S05]  /*1e570*/  PLOP3.LUT P0, PT, PT, PT, UP0, 0x80, 0x0 ;  /* 0x000000000000781c */ /* 0x000fca0003f0f008 */
[----:B------:R-:W-:-:S06]  /*1e580*/  @UP0 UIMAD.WIDE UR4, UR24, UR6, UR4 ;  /* 0x00000006180402a5 */ /* 0x000fcc000f8e0204 */
[----:B------:R-:W-:Y:S01]  /*1e590*/  MOV R4, UR4 ;  /* 0x0000000400047c02 */ /* 0x000fe20008000f00 */
[----:B------:R-:W-:-:S05]  /*1e5a0*/  IMAD.U32 R5, RZ, RZ, UR5 ;  /* 0x00000005ff057e24 */ /* 0x000fca000f8e00ff */
[----:B------:R1:W5:Y:S01]  /*1e5b0*/  @P0 LDG.E R3, [R4.64] ;  /* 0x0000001c04030981 */ /* 0x000362000c1e1900 */
[----:B------:R-:W-:Y:S02]  /*1e5c0*/  UMOV UR10, URZ ;  /* 0x0000003f000a7c82 */ /* 0x000fe40008000000 */
[----:B------:R-:W-:Y:S01]  /*1e5d0*/  UMOV UR11, URZ ;  /* 0x0000003f000b7c82 */ /* 0x000fe20008000000 */
[----:B--2---:R-:W2:Y:S02]  /*1e5e0*/  @P1 R2UR UR5, R0 ;  /* 0x00000000000513c2 */ /* 0x004ea400000e0000 */
[----:B--2---:R-:W-:Y:S02]  /*1e5f0*/  @UP1 USHF.R.S32.HI UR4, URZ, 0x1f, UR5 ;  /* 0x0000001f3f041899 */ /* 0x004fe40008011405 */
[----:B------:R-:W-:-:S05]  /*1e600*/  @UP1 UMOV UR10, UR5 ;  /* 0x00000005000a1c82 */ /* 0x000fca0008000000 */
[----:B------:R-:W-:Y:S01]  /*1e610*/  @UP1 UMOV UR11, UR4 ;  /* 0x00000004000b1c82 */ /* 0x000fe20008000000 */
[----:B------:R-:W-:Y:S05]  /*1e620*/  @P0 BRA `(.L_x_429) ;  /* 0x0000004000000947 */ /* 0x000fea0003800000 */
[----:B-1----:R-:W-:Y:S05]  /*1e630*/  @!P1 BRA `(.L_x_429) ;  /* 0x0000003000009947 */ /* 0x002fea0003800000 */
[----:B-----5:R-:W2:Y:S04]  /*1e640*/  LDG.E R3, [R6.64] ;  /* 0x0000001c06037981 */ /* 0x020ea8000c1e1900 */
[----:B------:R-:W2:Y:S02]  /*1e650*/  LDG.E R0, [R6.64+0x4] ;  /* 0x0000041c06007981 */ /* 0x000ea4000c1e1900 */
[----:B--2---:R-:W-:Y:S02]  /*1e660*/  IADD3 R3, -R3, R0, RZ ;  /* 0x0000000003037210 */ /* 0x004fe40007ffe1ff */
.L_x_429:
[----:B-1----:R-:W1:Y:S01]  /*1e670*/  S2R R7, SR_TID.X ;  /* 0x0000000000077919 */ /* 0x002e620000002100 */
[----:B------:R-:W-:Y:S01]  /*1e680*/  USHF.R.S32.HI UR6, URZ, 0x1f, UR24 ;  /* 0x0000001f3f067899 */ /* 0x000fe20008011418 */
[----:B------:R-:W-:Y:S01]  /*1e690*/  BSSY B0, `(.L_x_430) ;  /* 0x0000029000007945 */ /* 0x000fe20003800000 */
[----:B------:R-:W-:-:S02]  /*1e6a0*/  USEL UR24, UR24, URZ, !UP1 ;  /* 0x0000003f18187287 */ /* 0x000fc4000c800000 */
[----:B------:R-:W-:Y:S01]  /*1e6b0*/  USEL UR6, UR6, URZ, !UP1 ;  /* 0x0000003f06067287 */ /* 0x000fe2000c800000 */
[----:B-1----:R-:W-:-:S13]  /*1e6c0*/  ISETP.GT.AND P0, PT, R7, 0x7f, PT ;  /* 0x0000007f0700780c */ /* 0x002fda0003f04270 */
[----:B------:R-:W-:Y:S05]  /*1e6d0*/  @P0 BRA `(.L_x_431) ;  /* 0x0000024000000947 */ /* 0x000fea0003800000 */
[----:B------:R-:W1:Y:S01]  /*1e6e0*/  S2R R2, SR_CTAID.X ;  /* 0x0000000000027919 */ /* 0x000e620000002500 */
[----:B-----5:R-:W-:Y:S01]  /*1e6f0*/  IMAD R0, R3, c[0x0][0x4e8], RZ ;  /* 0x00013a0003007a24 */ /* 0x020fe200078e02ff */
[----:B-1----:R-:W-:-:S04]  /*1e700*/  LEA R5, R2, R7, 0x7 ;  /* 0x0000000702057211 */ /* 0x002fc800078e38ff */
[----:B------:R-:W-:-:S13]  /*1e710*/  ISETP.GE.AND P0, PT, R5, R0, PT ;  /* 0x000000000500720c */ /* 0x000fda0003f06270 */
[----:B------:R-:W-:Y:S05]  /*1e720*/  @P0 BRA `(.L_x_431) ;  /* 0x000001f000000947 */ /* 0x000fea0003800000 */
[----:B------:R-:W-:Y:S01]  /*1e730*/  IMAD.MOV.U32 R0, RZ, RZ, c[0x0][0x4e8] ;  /* 0x00013a00ff007624 */ /* 0x000fe200078e00ff */
[----:B------:R-:W-:Y:S01]  /*1e740*/  ULDC.64 UR4, c[0x0][0x490] ;  /* 0x0001240000047ab9 */ /* 0x000fe20000000a00 */
[----:B------:R-:W-:Y:S01]  /*1e750*/  IMAD.MOV.U32 R8, RZ, RZ, R5 ;  /* 0x000000ffff087224 */ /* 0x000fe200078e0005 */
[----:B------:R-:W-:Y:S02]  /*1e760*/  UIMAD UR7, UR8, UR4, URZ ;  /* 0x00000004080772a4 */ /* 0x000fe4000f8e023f */
[----:B------:R-:W-:Y:S01]  /*1e770*/  ISETP.NE.AND P0, PT, R0, 0x1, PT ;  /* 0x000000010000780c */ /* 0x000fe20003f05270 */
[----:B------:R-:W-:Y:S02]  /*1e780*/  UMOV UR12, UR10 ;  /* 0x0000000a000c7c82 */ /* 0x000fe40008000000 */
[----:B------:R-:W-:Y:S02]  /*1e790*/  UMOV UR13, UR11 ;  /* 0x0000000b000d7c82 */ /* 0x000fe40008000000 */
[----:B------:R-:W-:-:S02]  /*1e7a0*/  UIMAD.WIDE.U32 UR12, UR15, UR4, UR12 ;  /* 0x000000040f0c72a5 */ /* 0x000fc4000f8e000c */
[----:B------:R-:W-:-:S03]  /*1e7b0*/  UIMAD UR7, UR15, UR5, UR7 ;  /* 0x000000050f0772a4 */ /* 0x000fc6000f8e0207 */
[----:B------:R-:W-:Y:S02]  /*1e7c0*/  ULDC.64 UR4, c[0x0][0x498] ;  /* 0x0001260000047ab9 */ /* 0x000fe40000000a00 */
[----:B------:R-:W-:Y:S01]  /*1e7d0*/  UIADD3 UR13, UR7, UR13, URZ ;  /* 0x0000000d070d7290 */ /* 0x000fe2000fffe03f */
[----:B------:R-:W-:Y:S01]  /*1e7e0*/  @P0 IMAD.HI.U32 R0, R5, c[0x0][0x4ec], RZ ;  /* 0x00013b0005000a27 */ /* 0x000fe200078e00ff */
[----:B------:R-:W-:Y:S02]  /*1e7f0*/  UIMAD UR7, UR6, UR4, URZ ;  /* 0x00000004060772a4 */ /* 0x000fe4000f8e023f */
[----:B------:R-:W-:Y:S02]  /*1e800*/  UIMAD.WIDE.U32 UR12, UR24, UR4, UR12 ;  /* 0x00000004180c72a5 */ /* 0x000fe4000f8e000c */
[----:B------:R-:W-:Y:S01]  /*1e810*/  @P0 SHF.R.U32.HI R8, RZ, c[0x0][0x4f0], R0 ;  /* 0x00013c00ff080a19 */ /* 0x000fe20000011600 */
[----:B------:R-:W-:-:S03]  /*1e820*/  UIMAD UR5, UR24, UR5, UR7 ;  /* 0x00000005180572a4 */ /* 0x000fc6000f8e0207 */
[----:B------:R-:W-:-:S03]  /*1e830*/  IADD3 R4, -R8, RZ, RZ ;  /* 0x000000ff08047210 */ /* 0x000fc60007ffe1ff */
[----:B------:R-:W-:Y:S02]  /*1e840*/  IMAD.U32 R0, RZ, RZ, UR5 ;  /* 0x00000005ff007e24 */ /* 0x000fe4000f8e00ff */
[----:B------:R-:W-:Y:S01]  /*1e850*/  IMAD R4, R4, c[0x0][0x4e8], R5 ;  /* 0x00013a0004047a24 */ /* 0x000fe200078e0205 */
[----:B------:R-:W-:Y:S02]  /*1e860*/  SHF.R.S32.HI R5, RZ, 0x1f, R8 ;  /* 0x0000001fff057819 */ /* 0x000fe40000011408 */
[----:B------:R-:W-:Y:S02]  /*1e870*/  IADD3 R8, P0, R8, UR12, RZ ;  /* 0x0000000c08087c10 */ /* 0x000fe4000ff1e0ff */
[----:B------:R-:W-:Y:S02]  /*1e880*/  SHF.R.S32.HI R2, RZ, 0x1f, R4 ;  /* 0x0000001fff027819 */ /* 0x000fe40000011404 */
[----:B------:R-:W-:-:S03]  /*1e890*/  IADD3.X R9, R5, UR13, R0, P0, !PT ;  /* 0x0000000d05097c10 */ /* 0x000fc600087fe400 */
[----:B------:R-:W-:Y:S02]  /*1e8a0*/  IMAD R5, R2, c[0x0][0x488], RZ ;  /* 0x0001220002057a24 */ /* 0x000fe400078e02ff */
[----:B------:R-:W-:-:S04]  /*1e8b0*/  IMAD.WIDE.U32 R8, R4, c[0x0][0x488], R8 ;  /* 0x0001220004087a25 */ /* 0x000fc800078e0008 */
[----:B------:R-:W-:Y:S01]  /*1e8c0*/  IMAD R0, R4, c[0x0][0x48c], R5 ;  /* 0x0001230004007a24 */ /* 0x000fe200078e0205 */
[----:B------:R-:W-:-:S04]  /*1e8d0*/  LEA R4, P0, R8, c[0x0][0x450], 0x2 ;  /* 0x0001140008047a11 */ /* 0x000fc800078010ff */
[----:B------:R-:W-:Y:S01]  /*1e8e0*/  IADD3 R5, R9, R0, RZ ;  /* 0x0000000009057210 */ /* 0x000fe20007ffe0ff */
[----:B------:R-:W-:-:S03]  /*1e8f0*/  IMAD.MOV.U32 R9, RZ, RZ, -0x800000 ;  /* 0xff800000ff097424 */ /* 0x000fc600078e00ff */
[----:B------:R-:W-:-:S05]  /*1e900*/  LEA.HI.X R5, R8, c[0x0][0x454], R5, 0x2, P0 ;  /* 0x0001150008057a11 */ /* 0x000fca00000f1405 */
[----:B------:R1:W-:Y:S02]  /*1e910*/  STG.E [R4.64], R9 ;  /* 0x0000000904007986 */ /* 0x0003e4000c10191c */
.L_x_431:
[----:B------:R-:W-:Y:S05]  /*1e920*/  BSYNC B0 ;  /* 0x0000000000007941 */ /* 0x000fea0003800000 */
.L_x_430:
[----:B-1----:R-:W1:Y:S01]  /*1e930*/  S2R R5, SR_CTAID.X ;  /* 0x0000000000057919 */ /* 0x002e620000002500 */
[----:B------:R-:W-:Y:S01]  /*1e940*/  SHF.R.S32.HI R4, RZ, 0x1f, R7 ;  /* 0x0000001fff047819 */ /* 0x000fe20000011407 */
[----:B------:R-:W-:Y:S01]  /*1e950*/  IMAD.MOV.U32 R0, RZ, RZ, c[0x0][0x4e8] ;  /* 0x00013a00ff007624 */ /* 0x000fe200078e00ff */
[----:B------:R-:W-:Y:S01]  /*1e960*/  ULDC.64 UR4, c[0x0][0x3a0] ;  /* 0x0000e80000047ab9 */ /* 0x000fe20000000a00 */
[----:B-----5:R-:W-:Y:S01]  /*1e970*/  IMAD R3, R3, c[0x0][0x4e8], RZ ;  /* 0x00013a0003037a24 */ /* 0x020fe200078e02ff */
[----:B------:R-:W-:Y:S01]  /*1e980*/  LEA.HI R4, R4, R7, RZ, 0x3 ;  /* 0x0000000704047211 */ /* 0x000fe200078f18ff */
[----:B------:R-:W-:Y:S01]  /*1e990*/  UIMAD UR7, UR11, UR4, URZ ;  /* 0x000000040b0772a4 */ /* 0x000fe2000f8e023f */
[----:B------:R-:W-:Y:S01]  /*1e9a0*/  ISETP.NE.AND P0, PT, R0, 0x1, PT ;  /* 0x000000010000780c */ /* 0x000fe20003f05270 */
[----:B------:R-:W-:Y:S01]  /*1e9b0*/  UIMAD.WIDE.U32 UR12, UR10, UR4, URZ ;  /* 0x000000040a0c72a5 */ /* 0x000fe2000f8e003f */
[----:B------:R-:W-:Y:S01]  /*1e9c0*/  LOP3.LUT R2, R4, 0xfffffff8, RZ, 0xc0, !PT ;  /* 0xfffffff804027812 */ /* 0x000fe200078ec0ff */
[----:B------:R-:W-:Y:S01]  /*1e9d0*/  UIMAD UR7, UR10, UR5, UR7 ;  /* 0x000000050a0772a4 */ /* 0x000fe2000f8e0207 */
[----:B------:R-:W-:Y:S01]  /*1e9e0*/  SHF.R.S32.HI R4, RZ, 0x3, R4 ;  /* 0x00000003ff047819 */ /* 0x000fe20000011404 */
[----:B------:R-:W-:Y:S01]  /*1e9f0*/  BSSY B0, `(.L_x_432) ;  /* 0x000003a000007945 */ /* 0x000fe20003800000 */
[----:B------:R-:W-:Y:S01]  /*1ea00*/  ULDC.64 UR4, c[0x0][0x3e8] ;  /* 0x0000fa0000047ab9 */ /* 0x000fe20000000a00 */
[----:B------:R-:W-:Y:S01]  /*1ea10*/  IMAD.IADD R7, R7, 0x1, -R2 ;  /* 0x0000000107077824 */ /* 0x000fe200078e0a02 */
[----:B------:R-:W-:-:S02]  /*1ea20*/  UIADD3 UR13, UR13, UR7, URZ ;  /* 0x000000070d0d7290 */ /* 0x000fc4000fffe03f */
[----:B------:R-:W-:Y:S02]  /*1ea30*/  UIMAD UR7, UR8, UR4, URZ ;  /* 0x00000004080772a4 */ /* 0x000fe4000f8e023f */
[C---:B------:R-:W-:Y:S01]  /*1ea40*/  LEA R0, R7.reuse, R4, 0x5 ;  /* 0x0000000407007211 */ /* 0x040fe200078e28ff */
[----:B------:R-:W-:Y:S01]  /*1ea50*/  UIMAD.WIDE.U32 UR12, UR15, UR4, UR12 ;  /* 0x000000040f0c72a5 */ /* 0x000fe2000f8e000c */
[----:B------:R-:W-:Y:S01]  /*1ea60*/  SHF.L.U32 R7, R7, 0x3, RZ ;  /* 0x0000000307077819 */ /* 0x000fe200000006ff */
[----:B------:R-:W-:Y:S02]  /*1ea70*/  UIMAD UR7, UR15, UR5, UR7 ;  /* 0x000000050f0772a4 */ /* 0x000fe4000f8e0207 */
[C---:B-1----:R-:W-:Y:S01]  /*1ea80*/  IMAD R0, R5.reuse, 0x80, R0 ;  /* 0x0000008005007824 */ /* 0x042fe200078e0200 */
[----:B------:R-:W-:Y:S01]  /*1ea90*/  ULDC.64 UR4, c[0x0][0x3f0] ;  /* 0x0000fc0000047ab9 */ /* 0x000fe20000000a00 */
[----:B------:R-:W-:Y:S01]  /*1eaa0*/  IMAD R4, R5, 0x80, R4 ;  /* 0x0000008005047824 */ /* 0x000fe200078e0204 */
[----:B------:R-:W-:Y:S01]  /*1eab0*/  UIMAD UR6, UR6, UR4, URZ ;  /* 0x00000004060672a4 */ /* 0x000fe2000f8e023f */
[----:B------:R-:W-:Y:S01]  /*1eac0*/  @P0 IMAD.HI.U32 R2, R0, c[0x0][0x4ec], RZ ;  /* 0x00013b0000020a27 */ /* 0x000fe200078e00ff */
[----:B------:R-:W-:Y:S01]  /*1ead0*/  UIADD3 UR13, UR7, UR13, URZ ;  /* 0x0000000d070d7290 */ /* 0x000fe2000fffe03f */
[----:B------:R-:W-:Y:S01]  /*1eae0*/  MOV R8, R0 ;  /* 0x0000000000087202 */ /* 0x000fe20000000f00 */
[----:B------:R-:W-:Y:S01]  /*1eaf0*/  UIMAD UR5, UR24, UR5, UR6 ;  /* 0x00000005180572a4 */ /* 0x000fe2000f8e0206 */
[----:B------:R-:W-:Y:S01]  /*1eb00*/  IADD3 R5, R7, 0x80, RZ ;  /* 0x0000008007057810 */ /* 0x000fe20007ffe0ff */
[----:B------:R-:W-:Y:S01]  /*1eb10*/  UIMAD.WIDE.U32 UR12, UR24, UR4, UR12 ;  /* 0x00000004180c72a5 */ /* 0x000fe2000f8e000c */
[----:B------:R-:W-:-:S03]  /*1eb20*/  @P0 SHF.R.U32.HI R8, RZ, c[0x0][0x4f0], R2 ;  /* 0x00013c00ff080a19 */ /* 0x000fc60000011602 */
[----:B------:R-:W-:Y:S01]  /*1eb30*/  UIADD3 UR5, UR13, UR5, URZ ;  /* 0x000000050d057290 */ /* 0x000fe2000fffe03f */
[--C-:B------:R-:W-:Y:S01]  /*1eb40*/  SHF.R.S32.HI R9, RZ, 0x1f, R8.reuse ;  /* 0x0000001fff097819 */ /* 0x100fe20000011408 */
[----:B------:R-:W-:Y:S01]  /*1eb50*/  IMAD.MOV R11, RZ, RZ, -R8 ;  /* 0x000000ffff0b7224 */ /* 0x000fe200078e0a08 */
[----:B------:R-:W-:-:S03]  /*1eb60*/  MOV R10, UR12 ;  /* 0x0000000c000a7c02 */ /* 0x000fc60008000f00 */
[----:B------:R-:W-:Y:S02]  /*1eb70*/  IMAD R6, R11, c[0x0][0x4e8], R0 ;  /* 0x00013a000b067a24 */ /* 0x000fe400078e0200 */
[----:B------:R-:W-:Y:S01]  /*1eb80*/  IMAD.U32 R11, RZ, RZ, UR13 ;  /* 0x0000000dff0b7e24 */ /* 0x000fe2000f8e00ff */
[----:B------:R-:W-:Y:S01]  /*1eb90*/  MOV R11, UR5 ;  /* 0x00000005000b7c02 */ /* 0x000fe20008000f00 */
[----:B------:R-:W-:Y:S01]  /*1eba0*/  IMAD R9, R9, c[0x0][0x3e0], RZ ;  /* 0x0000f80009097a24 */ /* 0x000fe200078e02ff */
[----:B------:R-:W-:-:S03]  /*1ebb0*/  SHF.R.S32.HI R2, RZ, 0x1f, R6 ;  /* 0x0000001fff027819 */ /* 0x000fc60000011406 */
[C---:B------:R-:W-:Y:S02]  /*1ebc0*/  IMAD R0, R8.reuse, c[0x0][0x3e4], R9 ;  /* 0x0000f90008007a24 */ /* 0x040fe400078e0209 */
[----:B------:R-:W-:-:S04]  /*1ebd0*/  IMAD.WIDE.U32 R10, R8, c[0x0][0x3e0], R10 ;  /* 0x0000f800080a7a25 */ /* 0x000fc800078e000a */
[----:B------:R-:W-:Y:S02]  /*1ebe0*/  IMAD R9, R2, c[0x0][0x3d8], RZ ;  /* 0x0000f60002097a24 */ /* 0x000fe400078e02ff */
[----:B------:R-:W-:Y:S02]  /*1ebf0*/  IMAD.IADD R11, R11, 0x1, R0 ;  /* 0x000000010b0b7824 */ /* 0x000fe400078e0200 */
[C---:B------:R-:W-:Y:S02]  /*1ec00*/  IMAD R9, R6.reuse, c[0x0][0x3dc], R9 ;  /* 0x0000f70006097a24 */ /* 0x040fe400078e0209 */
[----:B------:R-:W-:Y:S01]  /*1ec10*/  IMAD.WIDE.U32 R10, R6, c[0x0][0x3d8], R10 ;  /* 0x0000f600060a7a25 */ /* 0x000fe200078e000a */
[----:B------:R-:W-:-:S04]  /*1ec20*/  IADD3 R6, R7, 0x40, RZ ;  /* 0x0000004007067810 */ /* 0x000fc80007ffe0ff */
[----:B------:R-:W-:Y:S02]  /*1ec30*/  IADD3 R11, R11, R9, RZ ;  /* 0x000000090b0b7210 */ /* 0x000fe40007ffe0ff */
[----:B------:R-:W-:-:S04]  /*1ec40*/  LEA R9, P0, R10, c[0x0][0x380], 0x1 ;  /* 0x0000e0000a097a11 */ /* 0x000fc800078008ff */
[----:B------:R-:W-:Y:S02]  /*1ec50*/  LEA.HI.X R8, R10, c[0x0][0x384], R11, 0x1, P0 ;  /* 0x0000e1000a087a11 */ /* 0x000fe400000f0c0b */
[----:B------:R-:W-:Y:S01]  /*1ec60*/  ISETP.GE.AND P0, PT, R4, R3, PT ;  /* 0x000000030400720c */ /* 0x000fe20003f06270 */
[----:B------:R1:W2:Y:S04]  /*1ec70*/  SHFL.IDX PT, R10, R9, RZ, 0x181f ;  /* 0x00181fff090a7589 */ /* 0x0002a800000e0000 */
        /* <DEDUP_REMOVED lines=17> */
.L_x_433:
[----:B------:R-:W-:Y:S05]  /*1ed90*/  BSYNC B0 ;  /* 0x0000000000007941 */ /* 0x000fea0003800000 */
.L_x_432:
        /* <DEDUP_REMOVED lines=21> */
.L_x_435:
[----:B------:R-:W-:Y:S05]  /*1eef0*/  BSYNC B0 ;  /* 0x0000000000007941 */ /* 0x000fea0003800000 */
.L_x_434:
        /* <DEDUP_REMOVED lines=21> */
.L_x_437:
[----:B------:R-:W-:Y:S05]  /*1f050*/  BSYNC B0 ;  /* 0x0000000000007941 */ /* 0x000fea0003800000 */
.L_x_436:
        /* <DEDUP_REMOVED lines=22> */
.L_x_438:
        /* <DEDUP_REMOVED lines=12> */
.L_x_1288:


//--------------------- .text._ZN7cutlass13device_kernelIN5flash19enable_sm80_to_sm89INS1_16FlashAttnFwdSm80INS1_25CollectiveMainloopFwdSm80ILi8ELi1ELb1EN4cute5tupleIJNS5_1CILi128EEENS7_ILi96EEENS7_ILi192EEEEEELi192ENS_6half_tEfNS_4arch4Sm80ELb1ELb0ELb1ELb0ELb0ELb0ELb1ELb0EEENS1_21CollectiveEpilogueFwdINS6_IJS8_SA_S9_EEENS6_IJNS7_ILi1EEESI_SI_EEESC_SE_Li256ELb0ELb1ELb0ELb0EEENS1_30DynamicPersistentTileSchedulerILi256ELi256ELb0ELb1ELb0EEEEEEEEEvNT_6ParamsE --------------------------
	.section	.text._ZN7cutlass13device_kernelIN5flash19enable_sm80_to_sm89INS1_16FlashAttnFwdSm80INS1_25CollectiveMainloopFwdSm80ILi8ELi1ELb1EN4cute5tupleIJNS5_1CILi128EEENS7_ILi96EEENS7_ILi192EEEEEELi192ENS_6half_tEfNS_4arch4Sm80ELb1ELb0ELb1ELb0ELb0ELb0ELb1ELb0EEENS1_21CollectiveEpilogueFwdINS6_IJS8_SA_S9_EEENS6_IJNS7_ILi1EEESI_SI_EEESC_SE_Li256ELb0ELb1ELb0ELb0EEENS1_30DynamicPersistentTileSchedulerILi256ELi256ELb0ELb1ELb0EEEEEEEEEvNT_6ParamsE,"ax",@progbits
	.sectioninfo	@"SHI_REGISTERS=255"
	.align	128
.text._ZN7cutlass13device_kernelIN5flash19enable_sm80_to_sm89INS1_16FlashAttnFwdSm80INS1_25CollectiveMainloopFwdSm80ILi8ELi1ELb1EN4cute5tupleIJNS5_1CILi128EEENS7_ILi96EEENS7_ILi192EEEEEELi192ENS_6half_tEfNS_4arch4Sm80ELb1ELb0ELb1ELb0ELb0ELb0ELb1ELb0EEENS1_21CollectiveEpilogueFwdINS6_IJS8_SA_S9_EEENS6_IJNS7_ILi1EEESI_SI_EEESC_SE_Li256ELb0ELb1ELb0ELb0EEENS1_30DynamicPersistentTileSchedulerILi256ELi256ELb0ELb1ELb0EEEEEEEEEvNT_6ParamsE:
        .type           _ZN7cutlass13device_kernelIN5flash19enable_sm80_to_sm89INS1_16FlashAttnFwdSm80INS1_25CollectiveMainloopFwdSm80ILi8ELi1ELb1EN4cute5tupleIJNS5_1CILi128EEENS7_ILi96EEENS7_ILi192EEEEEELi192ENS_6half_tEfNS_4arch4Sm80ELb1ELb0ELb1ELb0ELb0ELb0ELb1ELb0EEENS1_21CollectiveEpilogueFwdINS6_IJS8_SA_S9_EEENS6_IJNS7_ILi1EEESI_SI_EEESC_SE_Li256ELb0ELb1ELb0ELb0EEENS1_30DynamicPersistentTileSchedulerILi256ELi256ELb0ELb1ELb0EEEEEEEEEvNT_6ParamsE,@function
        .size           _ZN7cutlass13device_kernelIN5flash19enable_sm80_to_sm89INS1_16FlashAttnFwdSm80INS1_25CollectiveMainloopFwdSm80ILi8ELi1ELb1EN4cute5tupleIJNS5_1CILi128EEENS7_ILi96EEENS7_ILi192EEEEEELi192ENS_6half_tEfNS_4arch4Sm80ELb1ELb0ELb1ELb0ELb0ELb0ELb1ELb0EEENS1_21CollectiveEpilogueFwdINS6_IJS8_SA_S9_EEENS6_IJNS7_ILi1EEESI_SI_EEESC_SE_Li256ELb0ELb1ELb0ELb0EEENS1_30DynamicPersistentTileSchedulerILi256ELi256ELb0ELb1ELb0EEEEEEEEEvNT_6ParamsE,(.L_x_1289 - _ZN7cutlass13device_kernelIN5flash19enable_sm80_to_sm89INS1_16FlashAttnFwdSm80INS1_25CollectiveMainloopFwdSm80ILi8ELi1ELb1EN4cute5tupleIJNS5_1CILi128EEENS7_ILi96EEENS7_ILi192EEEEEELi192ENS_6half_tEfNS_4arch4Sm80ELb1ELb0ELb1ELb0ELb0ELb0ELb1ELb0EEENS1_21CollectiveEpilogueFwdINS6_IJS8_SA_S9_EEENS6_IJNS7_ILi1EEESI_SI_EEESC_SE_Li256ELb0ELb1ELb0ELb0EEENS1_30DynamicPersistentTileSchedulerILi256ELi256ELb0ELb1ELb0EEEEEEEEEvNT_6ParamsE)
        .other          _ZN7cutlass13device_kernelIN5flash19enable_sm80_to_sm89INS1_16FlashAttnFwdSm80INS1_25CollectiveMainloopFwdSm80ILi8ELi1ELb1EN4cute5tupleIJNS5_1CILi128EEENS7_ILi96EEENS7_ILi192EEEEEELi192ENS_6half_tEfNS_4arch4Sm80ELb1ELb0ELb1ELb0ELb0ELb0ELb1ELb0EEENS1_21CollectiveEpilogueFwdINS6_IJS8_SA_S9_EEENS6_IJNS7_ILi1EEESI_SI_EEESC_SE_Li256ELb0ELb1ELb0ELb0EEENS1_30DynamicPersistentTileSchedulerILi256ELi256ELb0ELb1ELb0EEEEEEEEEvNT_6ParamsE,@"STO_CUDA_ENTRY STV_DEFAULT"
_ZN7cutlass13device_kernelIN5flash19enable_sm80_to_sm89INS1_16FlashAttnFwdSm80INS1_25CollectiveMainloopFwdSm80ILi8ELi1ELb1EN4cute5tupleIJNS5_1CILi128EEENS7_ILi96EEENS7_ILi192EEEEEELi192ENS_6half_tEfNS_4arch4Sm80ELb1ELb0ELb1ELb0ELb0ELb0ELb1ELb0EEENS1_21CollectiveEpilogueFwdINS6_IJS8_SA_S9_EEENS6_IJNS7_ILi1EEESI_SI_EEESC_SE_Li256ELb0ELb1ELb0ELb0EEENS1_30DynamicPersistentTileSchedulerILi256ELi256ELb0ELb1ELb0EEEEEEEEEvNT_6ParamsE:
[----:B------:R-:W-:-:S03]  /*0000*/  MOV R1, c[0x0][0x28] ;  /* 0x00000a0000017a02 */ /* 0x000fc60000000f00 */
[----:B------:R-:W1:Y:S01]  /*0010*/  S2R R20, SR_TID.X ;  /* 0x0000000000147919 */ /* 0x000e620000002100 */
[----:B------:R-:W-:-:S03]  /*0020*/  IADD3 R1, R1, -0xd0, RZ ;  /* 0xffffff3001017810 */ /* 0x000fc60007ffe0ff */
[----:B------:R-:W2:Y:S01]  /*0030*/  S2R R14, SR_CTAID.X ;  /* 0x00000000000e7919 */ /* 0x000ea20000002500 */
[----:B-1----:R-:W-:-:S05]  /*0040*/  SHF.R.U32.HI R2, RZ, 0x5, R20 ;  /* 0x00000005ff027819 */ /* 0x002fca0000011614 */
[----:B------:R-:W1:Y:S02]  /*0050*/  SHFL.IDX PT, R0, R2, RZ, 0x1f ;  /* 0x00001fff02007589 */ /* 0x000e6400000e0000 */
[----:B-1----:R-:W-:Y:S02]  /*0060*/  ISETP.GE.AND P0, PT, R0, 0x1, PT ;  /* 0x000000010000780c */ /* 0x002fe40003f06270 */
[----:B------:R1:W-:Y:S11]  /*0070*/  STL [R1+0x90], R0 ;  /* 0x0000900001007387 */ /* 0x0003f60000100800 */
[----:B------:R-:W-:Y:S06]  /*0080*/  @P0 BAR.ARV 0x4, 0x100 ;  /* 0x0104000000000b1d */ /* 0x000fec0000002000 */
[----:B--2---:R-:W-:-:S13]  /*0090*/  ISETP.GE.AND P0, PT, R14, c[0x0][0x538], PT ;  /* 0x00014e000e007a0c */ /* 0x004fda0003f06270 */
[----:B------:R-:W-:Y:S05]  /*00a0*/  @P0 EXIT ;  /* 0x000000000000094d */ /* 0x000fea0003800000 */
[----:B-1----:R-:W-:Y:S01]  /*00b0*/  SHF.R.S32.HI R11, RZ, 0x1f, R20 ;  /* 0x0000001fff0b7819 */ /* 0x002fe20000011414 */
[----:B------:R-:W-:-:S03]  /*00c0*/  ULDC.64 UR6, c[0x0][0x118] ;  /* 0x0000460000067ab9 */ /* 0x000fc60000000a00 */
[CC--:B------:R-:W-:Y:S02]  /*00d0*/  LEA.HI R12, R11.reuse, R20.reuse, RZ, 0x3 ;  /* 0x000000140b0c7211 */ /* 0x0c0fe400078f18ff */
[CC--:B------:R-:W-:Y:S02]  /*00e0*/  LEA.HI R2, R11.reuse, R20.reuse, RZ, 0x4 ;  /* 0x000000140b027211 */ /* 0x0c0fe400078f20ff */
[----:B------:R-:W-:Y:S02]  /*00f0*/  LEA.HI R13, R11, R20, RZ, 0x2 ;  /* 0x000000140b0d7211 */ /* 0x000fe400078f10ff */
[----:B------:R-:W-:Y:S02]  /*0100*/  SHF.R.S32.HI R17, RZ, 0x3, R12 ;  /* 0x00000003ff117819 */ /* 0x000fe4000001140c */
[----:B------:R-:W-:Y:S02]  /*0110*/  SHF.R.S32.HI R5, RZ, 0x4, R2 ;  /* 0x00000004ff057819 */ /* 0x000fe40000011402 */
[----:B------:R-:W-:Y:S01]  /*0120*/  LOP3.LUT R0, R2, 0xfffffff0, RZ, 0xc0, !PT ;  /* 0xfffffff002007812 */ /* 0x000fe200078ec0ff */
[----:B------:R-:W-:Y:S01]  /*0130*/  IMAD.SHL.U32 R6, R17, 0x40, RZ ;  /* 0x0000004011067824 */ /* 0x000fe200078e00ff */
[----:B------:R-:W-:-:S02]  /*0140*/  LOP3.LUT R3, R12, 0xfffffff8, RZ, 0xc0, !PT ;  /* 0xfffffff80c037812 */ /* 0x000fc400078ec0ff */
[--C-:B------:R-:W-:Y:S01]  /*0150*/  SHF.R.S32.HI R8, RZ, 0x2, R13.reuse ;  /* 0x00000002ff087819 */ /* 0x100fe2000001140d */
[C---:B------:R-:W-:Y:S01]  /*0160*/  IMAD.IADD R0, R20.reuse, 0x1, -R0 ;  /* 0x0000000114007824 */ /* 0x040fe200078e0a00 */
[----:B------:R-:W-:Y:S01]  /*0170*/  SHF.R.S32.HI R4, RZ, 0x1f, R13 ;  /* 0x0000001fff047819 */ /* 0x000fe2000001140d */
[----:B------:R-:W-:Y:S01]  /*0180*/  IMAD.IADD R7, R20, 0x1, -R3 ;  /* 0x0000000114077824 */ /* 0x000fe200078e0a03 */
[----:B------:R-:W-:Y:S02]  /*0190*/  LEA.HI R2, R2, R5, RZ, 0x1 ;  /* 0x0000000502027211 */ /* 0x000fe400078f08ff */
[----:B------:R-:W-:Y:S01]  /*01a0*/  LEA.HI R3, R4, R8, RZ, 0x3 ;  /* 0x0000000804037211 */ /* 0x000fe200078f18ff */
[C---:B------:R-:W-:Y:S01]  /*01b0*/  IMAD.SHL.U32 R18, R7.reuse, 0x8, RZ ;  /* 0x0000000807127824 */ /* 0x040fe200078e00ff */
[----:B------:R-:W-:Y:S01]  /*01c0*/  LOP3.LUT R4, R2, 0xfffffffe, RZ, 0xc0, !PT ;  /* 0xfffffffe02047812 */ /* 0x000fe200078ec0ff */
[----:B------:R-:W-:Y:S01]  /*01d0*/  IMAD.SHL.U32 R9, R7, 0x40, RZ ;  /* 0x0000004007097824 */ /* 0x000fe200078e00ff */
[----:B------:R-:W-:-:S02]  /*01e0*/  LOP3.LUT R2, R6, 0x1c0, RZ, 0xc0, !PT ;  /* 0x000001c006027812 */ /* 0x000fc400078ec0ff */
[----:B------:R-:W-:Y:S01]  /*01f0*/  SHF.R.S32.HI R6, RZ, 0x1f, R0 ;  /* 0x0000001fff067819 */ /* 0x000fe20000011400 */
[----:B------:R-:W-:Y:S01]  /*0200*/  IMAD.IADD R225, R5, 0x1, -R4 ;  /* 0x0000000105e17824 */ /* 0x000fe200078e0a04 */
[----:B------:R-:W-:Y:S02]  /*0210*/  LOP3.LUT R3, R3, 0xfffffff8, RZ, 0xc0, !PT ;  /* 0xfffffff803037812 */ /* 0x000fe400078ec0ff */
[----:B------:R-:W-:Y:S02]  /*0220*/  LEA.HI R224, R6, R0, RZ, 0x3 ;  /* 0x0000000006e07211 */ /* 0x000fe400078f18ff */
[----:B------:R-:W-:Y:S01]  /*0230*/  LOP3.LUT R4, R2, 0x38, R18, 0xf8, !PT ;  /* 0x0000003802047812 */ /* 0x000fe200078ef812 */
[----:B------:R-:W-:Y:S01]  /*0240*/  IMAD.IADD R6, R8, 0x1, -R3 ;  /* 0x0000000108067824 */ /* 0x000fe200078e0a03 */
[----:B------:R-:W-:Y:S02]  /*0250*/  SHF.R.U32.HI R3, RZ, 0x3, R2 ;  /* 0x00000003ff037819 */ /* 0x000fe40000011602 */
[C---:B------:R-:W-:Y:S01]  /*0260*/  LOP3.LUT R2, R224.reuse, 0xfffffff8, RZ, 0xc0, !PT ;  /* 0xfffffff8e0027812 */ /* 0x040fe200078ec0ff */
[----:B------:R-:W-:Y:S01]  /*0270*/  IMAD.SHL.U32 R224, R224, 0x40, RZ ;  /* 0x00000040e0e07824 */ /* 0x000fe200078e00ff */
[----:B------:R-:W-:-:S02]  /*0280*/  LEA.HI R10, R11, R20, RZ, 0x5 ;  /* 0x000000140b0a7211 */ /* 0x000fc400078f28ff */
[----:B------:R-:W-:Y:S01]  /*0290*/  LOP3.LUT R8, R4, R3, RZ, 0x3c, !PT ;  /* 0x0000000304087212 */ /* 0x000fe200078e3cff */
[----:B------:R-:W-:Y:S01]  /*02a0*/  IMAD.IADD R5, R0, 0x1, -R2 ;  /* 0x0000000100057824 */ /* 0x000fe200078e0a02 */
[----:B------:R-:W-:Y:S02]  /*02b0*/  LOP3.LUT R2, R10, 0xffffffe0, RZ, 0xc0, !PT ;  /* 0xffffffe00a027812 */ /* 0x000fe400078ec0ff */
[----:B------:R-:W-:Y:S02]  /*02c0*/  LOP3.LUT R0, R9, 0x1c0, RZ, 0xc0, !PT ;  /* 0x000001c009007812 */ /* 0x000fe400078ec0ff */
[----:B------:R-:W-:Y:S01]  /*02d0*/  SHF.R.S32.HI R250, RZ, 0x5, R10 ;  /* 0x00000005fffa7819 */ /* 0x000fe2000001140a */
[----:B------:R-:W-:Y:S01]  /*02e0*/  IMAD.IADD R16, R20, 0x1, -R2 ;  /* 0x0000000114107824 */ /* 0x000fe200078e0a02 */
[----:B------:R-:W-:Y:S02]  /*02f0*/  SHF.R.S32.HI R3, RZ, 0x1f, R10 ;  /* 0x0000001fff037819 */ /* 0x000fe4000001140a */
[----:B------:R-:W-:Y:S01]  /*0300*/  LOP3.LUT R4, R0, 0x8, R12, 0xf8, !PT ;  /* 0x0000000800047812 */ /* 0x000fe200078ef80c */
[----:B------:R-:W-:Y:S01]  /*0310*/  IMAD.MOV.U32 R12, RZ, RZ, 0x10 ;  /* 0x00000010ff0c7424 */ /* 0x000fe200078e00ff */
[----:B------:R-:W-:-:S02]  /*0320*/  SHF.R.U32.HI R2, RZ, 0x3, R0 ;  /* 0x00000003ff027819 */ /* 0x000fc40000011600 */
[----:B------:R-:W-:Y:S01]  /*0330*/  LEA.HI R9, R11, R20, RZ, 0x6 ;  /* 0x000000140b097211 */ /* 0x000fe200078f30ff */
[----:B------:R-:W-:Y:S01]  /*0340*/  IMAD.MOV.U32 R11, RZ, RZ, 0x20 ;  /* 0x00000020ff0b7424 */ /* 0x000fe200078e00ff */
[----:B------:R-:W-:Y:S02]  /*0350*/  LEA.HI R0, R3, R250, RZ, 0x3 ;  /* 0x000000fa03007211 */ /* 0x000fe400078f18ff */
[----:B------:R-:W-:Y:S02]  /*0360*/  SHF.R.S32.HI R3, RZ, 0x1f, R16 ;  /* 0x0000001fff037819 */ /* 0x000fe40000011410 */
[----:B------:R-:W-:Y:S01]  /*0370*/  LOP3.LUT R10, R4, R2, RZ, 0x3c, !PT ;  /* 0x00000002040a7212 */ /* 0x000fe200078e3cff */
[----:B------:R-:W-:Y:S01]  /*0380*/  IMAD.SHL.U32 R2, R9, 0x8, RZ ;  /* 0x0000000809027824 */ /* 0x000fe200078e00ff */
[----:B------:R-:W-:Y:S02]  /*0390*/  LOP3.LUT R0, R0, 0xffffff8, RZ, 0xc0, !PT ;  /* 0x0ffffff800007812 */ /* 0x000fe400078ec0ff */
[----:B------:R-:W-:-:S02]  /*03a0*/  LEA.HI R9, R3, R16, RZ, 0x2 ;  /* 0x0000001003097211 */ /* 0x000fc400078f10ff */
[----:B------:R-:W-:Y:S02]  /*03b0*/  LOP3.LUT R3, R6, 0x1, RZ, 0xc0, !PT ;  /* 0x0000000106037812 */ /* 0x000fe400078ec0ff */
[----:B------:R-:W-:Y:S01]  /*03c0*/  LOP3.LUT R8, R8, 0x7ffffe00, R2, 0xf8, !PT ;  /* 0x7ffffe0008087812 */ /* 0x000fe200078ef802 */
[----:B------:R-:W-:Y:S01]  /*03d0*/  IMAD.IADD R2, R250, 0x1, -R0 ;  /* 0x00000001fa027824 */ /* 0x000fe200078e0a00 */
[----:B------:R-:W-:Y:S02]  /*03e0*/  SHF.R.S32.HI R0, RZ, 0x2, R9 ;  /* 0x00000002ff007819 */ /* 0x000fe40000011409 */
[----:B------:R-:W-:Y:S01]  /*03f0*/  ISETP.NE.U32.AND P0, PT, R3, 0x1, PT ;  /* 0x000000010300780c */ /* 0x000fe20003f05070 */
[----:B------:R-:W-:Y:S01]  /*0400*/  IMAD.SHL.U32 R3, R5, 0x40, RZ ;  /* 0x0000004005037824 */ /* 0x000fe200078e00ff */
[----:B------:R-:W-:Y:S01]  /*0410*/  LOP3.LUT R4, R13, 0xfffffffc, RZ, 0xc0, !PT ;  /* 0xfffffffc0d047812 */ /* 0x000fe200078ec0ff */
[----:B------:R-:W-:Y:S01]  /*0420*/  IMAD R15, R2, 0x10, R0 ;  /* 0x00000010020f7824 */ /* 0x000fe200078e0200 */
[----:B------:R-:W-:Y:S01]  /*0430*/  LOP3.LUT P4, RZ, R5, 0x2, RZ, 0xc0, !PT ;  /* 0x0000000205ff7812 */ /* 0x000fe2000788c0ff */
[----:B------:R-:W-:Y:S01]  /*0440*/  IMAD.SHL.U32 R2, R225, 0x8, RZ ;  /* 0x00000008e1027824 */ /* 0x000fe200078e00ff */
[----:B------:R-:W-:Y:S01]  /*0450*/  LOP3.LUT R0, R3, 0x1c0, RZ, 0xc0, !PT ;  /* 0x000001c003007812 */ /* 0x000fe200078ec0ff */
[----:B------:R-:W-:Y:S01]  /*0460*/  IMAD.IADD R3, R20, 0x1, -R4 ;  /* 0x0000000114037824 */ /* 0x000fe200078e0a04 */
[----:B------:R-:W-:Y:S01]  /*0470*/  LOP3.LUT P3, RZ, R5, 0x4, RZ, 0xc0, !PT ;  /* 0x0000000405ff7812 */ /* 0x000fe2000786c0ff */
[----:B------:R-:W-:Y:S01]  /*0480*/  IMAD.SHL.U32 R4, R6, 0x40, RZ ;  /* 0x0000004006047824 */ /* 0x000fe200078e00ff */
[----:B------:R-:W-:Y:S01]  /*0490*/  LOP3.LUT R5, R0, 0x8, R2, 0xf8, !PT ;  /* 0x0000000800057812 */ /* 0x000fe200078ef802 */
[----:B------:R-:W-:Y:S01]  /*04a0*/  STL [R1+0x94], R15 ;  /* 0x0000940f01007387 */ /* 0x000fe20000100800 */
[----:B------:R-:W-:Y:S01]  /*04b0*/  SHF.R.U32.HI R2, RZ, 0x3, R0 ;  /* 0x00000003ff027819 */ /* 0x000fe20000011600 */
[----:B------:R-:W-:Y:S01]  /*04c0*/  IMAD R225, R225, 0x200, R10 ;  /* 0x00000200e1e17824 */ /* 0x000fe200078e020a */
[----:B------:R-:W-:Y:S01]  /*04d0*/  LEA.HI R0, R3, R3, RZ, 0x1 ;  /* 0x0000000303007211 */ /* 0x000fe200078f08ff */
[----:B------:R-:W-:Y:S01]  /*04e0*/  STL [R1+0x64], R14 ;  /* 0x0000640e01007387 */ /* 0x000fe20000100800 */
[----:B------:R-:W-:Y:S01]  /*04f0*/  LOP3.LUT R5, R5, R2, RZ, 0x3c, !PT ;  /* 0x0000000205057212 */ /* 0x000fe200078e3cff */
[----:B------:R-:W-:Y:S01]  /*0500*/  IMAD.MOV.U32 R10, RZ, RZ, 0x40 ;  /* 0x00000040ff0a7424 */ /* 0x000fe200078e00ff */
[----:B------:R-:W-:-:S02]  /*0510*/  LOP3.LUT R0, R0, 0x1ffffffe, RZ, 0xc0, !PT ;  /* 0x1ffffffe00007812 */ /* 0x000fc400078ec0ff */
[----:B------:R-:W-:Y:S02]  /*0520*/  LOP3.LUT R2, R4, 0x1c0, RZ, 0xc0, !PT ;  /* 0x000001c004027812 */ /* 0x000fe400078ec0ff */
[----:B------:R-:W-:Y:S01]  /*0530*/  R2P PR, R6, 0x6 ;  /* 0x0000000606007804 */ /* 0x000fe20000000000 */
[----:B------:R-:W-:Y:S01]  /*0540*/  IMAD.IADD R6, R3, 0x1, -R0 ;  /* 0x0000000103067824 */ /* 0x000fe200078e0a00 */
[----:B------:R-:W-:Y:S01]  /*0550*/  LEA.HI R0, R2, R2, RZ, 0x1d ;  /* 0x0000000202007211 */ /* 0x000fe200078fe8ff */
[----:B------:R-:W-:Y:S01]  /*0560*/  IMAD R3, R250, 0x200, R3 ;  /* 0x00000200fa037824 */ /* 0x000fe200078e0203 */
[----:B------:R-:W-:Y:S02]  /*0570*/  SEL R2, R12, 0xfffffff0, !P4 ;  /* 0xfffffff00c027807 */ /* 0x000fe40006000000 */
[----:B------:R-:W-:Y:S01]  /*0580*/  SEL R249, R11, 0xffffffe0, !P3 ;  /* 0xffffffe00bf97807 */ /* 0x000fe20005800000 */
[----:B------:R-:W-:Y:S01]  /*0590*/  IMAD.U32 R4, R3, 0x2, R0 ;  /* 0x0000000203047824 */ /* 0x000fe200078e0000 */
[----:B------:R-:W-:Y:S01]  /*05a0*/  IADD3 R3, R18, 0x40, RZ ;  /* 0x0000004012037810 */ /* 0x000fe20007ffe0ff */
[----:B------:R-:W-:Y:S01]  /*05b0*/  IMAD R0, R7, 0x20, R17 ;  /* 0x0000002007007824 */ /* 0x000fe200078e0211 */
[----:B------:R-:W-:Y:S01]  /*05c0*/  SHF.R.S32.HI R19, RZ, 0x1f, R18 ;  /* 0x0000001fff137819 */ /* 0x000fe20000011412 */
[----:B------:R-:W-:Y:S01]  /*05d0*/  IMAD.IADD R249, R2, 0x1, R249 ;  /* 0x0000000102f97824 */ /* 0x000fe200078e02f9 */
[----:B------:R-:W-:-:S02]  /*05e0*/  IADD3 R2, R18, 0x80, RZ ;  /* 0x0000008012027810 */ /* 0x000fc40007ffe0ff */
[----:B------:R1:W-:Y:S01]  /*05f0*/  STL [R1+0x8c], R0 ;  /* 0x00008c0001007387 */ /* 0x0003e20000100800 */
[----:B------:R-:W-:Y:S02]  /*0600*/  LOP3.LUT R224, R5, 0x7ffffe00, R224, 0xf8, !PT ;  /* 0x7ffffe0005e07812 */ /* 0x000fe400078ef8e0 */
[C---:B------:R-:W-:Y:S01]  /*0610*/  LOP3.LUT P5, RZ, R7.reuse, 0x4, RZ, 0xc0, !PT ;  /* 0x0000000407ff7812 */ /* 0x040fe200078ac0ff */
[----:B------:R2:W-:Y:S01]  /*0620*/  STL [R1+0x44], R3 ;  /* 0x0000440301007387 */ /* 0x0005e20000100800 */
[----:B------:R-:W-:Y:S02]  /*0630*/  LOP3.LUT P6, RZ, R7, 0x2, RZ, 0xc0, !PT ;  /* 0x0000000207ff7812 */ /* 0x000fe400078cc0ff */
[----:B------:R-:W-:Y:S01]  /*0640*/  SEL R5, R11, 0xffffffe0, !P1 ;  /* 0xffffffe00b057807 */ /* 0x000fe20004800000 */
[----:B------:R3:W-:Y:S01]  /*0650*/  STL [R1+0x48], R2 ;  /* 0x0000480201007387 */ /* 0x0007e20000100800 */
[----:B------:R-:W-:Y:S02]  /*0660*/  LEA R4, R4, 0x80, 0x1 ;  /* 0x0000008004047811 */ /* 0x000fe400078e08ff */
[----:B------:R-:W-:Y:S01]  /*0670*/  LEA R224, R224, 0x100, 0x1 ;  /* 0x00000100e0e07811 */ /* 0x000fe200078e08ff */
[----:B------:R-:W-:Y:S01]  /*0680*/  STL.64 [R1+0x38], R18 ;  /* 0x0000381201007387 */ /* 0x000fe20000100a00 */
[----:B------:R-:W-:-:S02]  /*0690*/  LEA R225, R225, 0xc100, 0x1 ;  /* 0x0000c100e1e17811 */ /* 0x000fc400078e08ff */
[----:B------:R-:W-:Y:S01]  /*06a0*/  SEL R226, R10, 0xffffffc0, !P5 ;  /* 0xffffffc00ae27807 */ /* 0x000fe20006800000 */
[--C-:B------:R-:W-:Y:S01]  /*06b0*/  IMAD R250, R250, 0x800, R224.reuse ;  /* 0x00000800fafa7824 */ /* 0x100fe200078e02e0 */
[----:B------:R-:W-:Y:S01]  /*06c0*/  IADD3 R231, R225, 0x20, RZ ;  /* 0x00000020e1e77810 */ /* 0x000fe20007ffe0ff */
[----:B------:R-:W-:Y:S01]  /*06d0*/  IMAD R249, R249, 0x2, R224 ;  /* 0x00000002f9f97824 */ /* 0x000fe200078e02e0 */
[C---:B------:R-:W-:Y:S01]  /*06e0*/  @P6 IADD3 R231, R225.reuse, -0x20, RZ ;  /* 0xffffffe0e1e76810 */ /* 0x040fe20007ffe0ff */
[----:B------:R-:W-:-:S03]  /*06f0*/  IMAD.IADD R229, R225, 0x1, R226 ;  /* 0x00000001e1e57824 */ /* 0x000fc600078e02e2 */
[----:B------:R-:W-:Y:S01]  /*0700*/  IADD3 R248, R231, 0x800, RZ ;  /* 0x00000800e7f87810 */ /* 0x000fe20007ffe0ff */
[----:B------:R-:W-:Y:S01]  /*0710*/  IMAD.IADD R226, R226, 0x1, R231 ;  /* 0x00000001e2e27824 */ /* 0x000fe200078e02e7 */
[----:B-1----:R-:W-:Y:S02]  /*0720*/  LOP3.LUT R0, R9, 0x7ffffffc, RZ, 0xc0, !PT ;  /* 0x7ffffffc09007812 */ /* 0x002fe400078ec0ff */
[C---:B------:R-:W-:Y:S02]  /*0730*/  IADD3 R247, R231.reuse, 0x1000, RZ ;  /* 0x00001000e7f77810 */ /* 0x040fe40007ffe0ff */
[----:B--2---:R-:W-:Y:S01]  /*0740*/  SHF.R.S32.HI R3, RZ, 0x1f, R3 ;  /* 0x0000001fff037819 */ /* 0x004fe20000011403 */
[----:B------:R-:W-:Y:S01]  /*0750*/  IMAD.IADD R0, R16, 0x1, -R0 ;  /* 0x0000000110007824 */ /* 0x000fe200078e0a00 */
[C---:B------:R-:W-:Y:S02]  /*0760*/  IADD3 R246, R231.reuse, 0x1800, RZ ;  /* 0x00001800e7f67810 */ /* 0x040fe40007ffe0ff */
[----:B---3--:R-:W-:Y:S01]  /*0770*/  SHF.R.S32.HI R2, RZ, 0x1f, R2 ;  /* 0x0000001fff027819 */ /* 0x008fe20000011402 */
[----:B------:R1:W-:Y:S01]  /*0780*/  STL [R1+0x60], R3 ;  /* 0x0000600301007387 */ /* 0x0003e20000100800 */
[----:B------:R-:W-:Y:S01]  /*0790*/  IMAD.SHL.U32 R7, R0, 0x2, RZ ;  /* 0x0000000200077824 */ /* 0x000fe200078e00ff */
[C---:B------:R-:W-:Y:S01]  /*07a0*/  IADD3 R245, R231.reuse, 0x2000, RZ ;  /* 0x00002000e7f57810 */ /* 0x040fe20007ffe0ff */
[----:B------:R-:W-:Y:S01]  /*07b0*/  IMAD R0, R6, 0x8, R15 ;  /* 0x0000000806007824 */ /* 0x000fe200078e020f */
[----:B------:R2:W-:Y:S01]  /*07c0*/  STL [R1+0x5c], R2 ;  /* 0x00005c0201007387 */ /* 0x0005e20000100800 */
[----:B------:R-:W-:-:S02]  /*07d0*/  IADD3 R244, R231, 0x2800, RZ ;  /* 0x00002800e7f47810 */ /* 0x000fc40007ffe0ff */
        /* <DEDUP_REMOVED lines=8> */
[C---:B------:R-:W-:Y:S02]  /*0860*/  IADD3 R235, R231.reuse, 0x7000, RZ ;  /* 0x00007000e7eb7810 */ /* 0x040fe40007ffe0ff */
[----:B-1----:R-:W-:Y:S02]  /*0870*/  SEL R3, R10, 0xffffffc0, !P2 ;  /* 0xffffffc00a037807 */ /* 0x002fe40005000000 */
[C---:B------:R-:W-:Y:S01]  /*0880*/  IADD3 R234, R231.reuse, 0x7800, RZ ;  /* 0x00007800e7ea7810 */ /* 0x040fe20007ffe0ff */
[----:B--2---:R-:W-:Y:S01]  /*0890*/  IMAD.SHL.U32 R2, R8, 0x2, RZ ;  /* 0x0000000208027824 */ /* 0x004fe200078e00ff */
[C---:B------:R-:W-:Y:S01]  /*08a0*/  IADD3 R233, R231.reuse, 0x8000, RZ ;  /* 0x00008000e7e97810 */ /* 0x040fe20007ffe0ff */
[C---:B------:R-:W-:Y:S01]  /*08b0*/  IMAD.IADD R8, R4.reuse, 0x1, R5 ;  /* 0x0000000104087824 */ /* 0x040fe200078e0205 */
[----:B------:R-:W-:Y:S01]  /*08c0*/  IADD3 R232, R231, 0x8800, RZ ;  /* 0x00008800e7e87810 */ /* 0x000fe20007ffe0ff */
[----:B------:R-:W-:Y:S01]  /*08d0*/  IMAD.IADD R6, R4, 0x1, R3 ;  /* 0x0000000104067824 */ /* 0x000fe200078e0203 */
[----:B------:R1:W-:Y:S04]  /*08e0*/  STL [R1+0x4], R2 ;  /* 0x0000040201007387 */ /* 0x0003e80000100800 */
[----:B------:R2:W-:Y:S04]  /*08f0*/  STL [R1+0x54], R7 ;  /* 0x0000540701007387 */ /* 0x0005e80000100800 */
[----:B------:R3:W-:Y:S04]  /*0900*/  STL [R1+0x88], R0 ;  /* 0x0000880001007387 */ /* 0x0007e80000100800 */
[----:B------:R4:W-:Y:S04]  /*0910*/  STL [R1+0x68], R4 ;  /* 0x0000680401007387 */ /* 0x0009e80000100800 */
[----:B------:R-:W-:Y:S04]  /*0920*/  STL [R1+0x84], R6 ;  /* 0x0000840601007387 */ /* 0x000fe80000100800 */
[----:B------:R-:W-:Y:S01]  /*0930*/  STL [R1+0x74], R8 ;  /* 0x0000740801007387 */ /* 0x000fe20000100800 */
[----:B-1----:R-:W-:-:S02]  /*0940*/  SEL R2, R11, 0xffffffe0, !P4 ;  /* 0xffffffe00b027807 */ /* 0x002fc40006000000 */
[----:B--2---:R-:W-:-:S03]  /*0950*/  IADD3 R7, R4, -0x10, RZ ;  /* 0xfffffff004077810 */ /* 0x004fc60007ffe0ff */
[----:B------:R-:W-:Y:S01]  /*0960*/  IMAD.IADD R228, R224, 0x1, R2 ;  /* 0x00000001e0e47824 */ /* 0x000fe200078e0202 */
[----:B------:R-:W-:Y:S01]  /*0970*/  @P0 IADD3 R7, R4, 0x10, RZ ;  /* 0x0000001004070810 */ /* 0x000fe20007ffe0ff */
[----:B------:R-:W-:Y:S01]  /*0980*/  IMAD.IADD R251, R2, 0x1, R250 ;  /* 0x0000000102fb7824 */ /* 0x000fe200078e02fa */
[----:B---3--:R-:W-:Y:S01]  /*0990*/  SEL R0, R10, 0xffffffc0, !P3 ;  /* 0xffffffc00a007807 */ /* 0x008fe20005800000 */
[----:B----4-:R-:W-:-:S03]  /*09a0*/  IMAD.IADD R4, R8, 0x1, R3 ;  /* 0x0000000108047824 */ /* 0x010fc600078e0203 */
[C---:B------:R-:W-:Y:S01]  /*09b0*/  IADD3 R230, R0.reuse, R224, R2 ;  /* 0x000000e000e67210 */ /* 0x040fe20007ffe002 */
[----:B------:R-:W-:Y:S02]  /*09c0*/  IMAD.IADD R2, R0, 0x1, R250 ;  /* 0x0000000100027824 */ /* 0x000fe400078e02fa */
[----:B------:R-:W-:Y:S01]  /*09d0*/  IMAD.IADD R227, R224, 0x1, R0 ;  /* 0x00000001e0e37824 */ /* 0x000fe200078e0200 */
[----:B------:R1:W-:Y:S01]  /*09e0*/  STL [R1+0x80], R4 ;  /* 0x0000800401007387 */ /* 0x0003e20000100800 */
[----:B------:R-:W-:-:S03]  /*09f0*/  IMAD.IADD R252, R0, 0x1, R251 ;  /* 0x0000000100fc7824 */ /* 0x000fc600078e02fb */
[----:B------:R2:W-:Y:S01]  /*0a00*/  STL [R1+0x6c], R7 ;  /* 0x00006c0701007387 */ /* 0x0005e20000100800 */
[--C-:B-1----:R-:W-:Y:S02]  /*0a10*/  IMAD.IADD R4, R5, 0x1, R7.reuse ;  /* 0x0000000105047824 */ /* 0x102fe400078e0207 */
[----:B------:R-:W-:Y:S02]  /*0a20*/  IMAD.IADD R5, R3, 0x1, R7 ;  /* 0x0000000103057824 */ /* 0x000fe400078e0207 */
[----:B------:R-:W-:-:S03]  /*0a30*/  IMAD.IADD R3, R4, 0x1, R3 ;  /* 0x0000000104037824 */ /* 0x000fc600078e0203 */
[----:B------:R2:W-:Y:S04]  /*0a40*/  STL [R1+0x7c], R5 ;  /* 0x00007c0501007387 */ /* 0x0005e80000100800 */
[----:B------:R2:W-:Y:S04]  /*0a50*/  STL [R1+0x70], R4 ;  /* 0x0000700401007387 */ /* 0x0005e80000100800 */
[----:B------:R2:W-:Y:S04]  /*0a60*/  STL [R1+0x78], R3 ;  /* 0x0000780301007387 */ /* 0x0005e80000100800 */
[----:B------:R2:W-:Y:S02]  /*0a70*/  STL [R1], R2 ;  /* 0x0000000201007387 */ /* 0x0005e40000100800 */
.L_x_480:
[----:B--2---:R-:W2:Y:S01]  /*0a80*/  LDL R4, [R1+0x64] ;  /* 0x0000640001047983 */ /* 0x004ea20000100800 */
[----:B------:R-:W-:Y:S01]  /*0a90*/  IMAD.MOV.U32 R0, RZ, RZ, c[0x0][0x560] ;  /* 0x00015800ff007624 */ /* 0x000fe200078e00ff */
[----:B------:R-:W-:Y:S01]  /*0aa0*/  YIELD ;  /* 0x0000000000007946 */ /* 0x000fe20003800000 */
[----:B------:R-:W-:Y:S03]  /*0ab0*/  BSSY B0, `(.L_x_439) ;  /* 0x0000016000007945 */ /* 0x000fe60003800000 */
[----:B------:R-:W-:-:S13]  /*0ac0*/  ISETP.NE.AND P0, PT, R0, 0x1, PT ;  /* 0x000000010000780c */ /* 0x000fda0003f05270 */
[----:B--2---:R-:W-:Y:S01]  /*0ad0*/  @P0 IMAD.HI.U32 R0, R4, c[0x0][0x564], RZ ;  /* 0x0001590004000a27 */ /* 0x004fe200078e00ff */
[----:B------:R-:W-:-:S04]  /*0ae0*/  MOV R3, R4 ;  /* 0x0000000400037202 */ /* 0x000fc80000000f00 */
[----:B------:R-:W-:-:S04]  /*0af0*/  @P0 SHF.R.U32.HI R3, RZ, c[0x0][0x568], R0 ;  /* 0x00015a00ff030a19 */ /* 0x000fc80000011600 */
[----:B------:R-:W-:Y:S01]  /*0b00*/  ISETP.GE.AND P0, PT, R3, c[0x0][0x578], PT ;  /* 0x00015e0003007a0c */ /* 0x000fe20003f06270 */
[----:B------:R-:W-:-:S04]  /*0b10*/  IMAD.MOV R2, RZ, RZ, -R3 ;  /* 0x000000ffff027224 */ /* 0x000fc800078e0a03 */
[----:B------:R-:W-:-:S08]  /*0b20*/  IMAD R2, R2, c[0x0][0x560], R4 ;  /* 0x0001580002027a24 */ /* 0x000fd000078e0204 */
[----:B------:R-:W-:Y:S05]  /*0b30*/  @!P0 BRA `(.L_x_440) ;  /* 0x0000007000008947 */ /* 0x000fea0003800000 */
[----:B------:R-:W-:-:S04]  /*0b40*/  MOV R0, c[0x0][0x56c] ;  /* 0x00015b0000007a02 */ /* 0x000fc80000000f00 */
[----:B------:R-:W-:Y:S02]  /*0b50*/  ISETP.NE.AND P0, PT, R0, 0x1, PT ;  /* 0x000000010000780c */ /* 0x000fe40003f05270 */
[----:B------:R-:W-:-:S11]  /*0b60*/  MOV R0, R2 ;  /* 0x0000000200007202 */ /* 0x000fd60000000f00 */
[----:B------:R-:W-:-:S05]  /*0b70*/  @P0 IMAD.HI.U32 R4, R2, c[0x0][0x570], RZ ;  /* 0x00015c0002040a27 */ /* 0x000fca00078e00ff */
[----:B------:R-:W-:-:S05]  /*0b80*/  @P0 SHF.R.U32.HI R0, RZ, c[0x0][0x574], R4 ;  /* 0x00015d00ff000a19 */ /* 0x000fca0000011604 */
[----:B------:R-:W-:Y:S01]  /*0b90*/  IMAD R4, R0, c[0x0][0x56c], RZ ;  /* 0x00015b0000047a24 */ /* 0x000fe200078e02ff */
[----:B------:R-:W-:Y:S05]  /*0ba0*/  BRA `(.L_x_441) ;  /* 0x0000006000007947 */ /* 0x000fea0003800000 */
.L_x_440:
[----:B------:R-:W-:-:S04]  /*0bb0*/  MOV R0, c[0x0][0x554] ;  /* 0x0001550000007a02 */ /* 0x000fc80000000f00 */
[----:B------:R-:W-:Y:S02]  /*0bc0*/  ISETP.NE.AND P0, PT, R0, 0x1, PT ;  /* 0x000000010000780c */ /* 0x000fe40003f05270 */
[----:B------:R-:W-:-:S11]  /*0bd0*/  MOV R0, R2 ;  /* 0x0000000200007202 */ /* 0x000fd60000000f00 */
[----:B------:R-:W-:-:S05]  /*0be0*/  @P0 IMAD.HI.U32 R4, R2, c[0x0][0x558], RZ ;  /* 0x0001560002040a27 */ /* 0x000fca00078e00ff */
[----:B------:R-:W-:-:S05]  /*0bf0*/  @P0 SHF.R.U32.HI R0, RZ, c[0x0][0x55c], R4 ;  /* 0x00015700ff000a19 */ /* 0x000fca0000011604 */
[----:B------:R-:W-:Y:S02]  /*0c00*/  IMAD R4, R0, c[0x0][0x554], RZ ;  /* 0x0001550000047a24 */ /* 0x000fe400078e02ff */
.L_x_441:
[----:B------:R-:W-:Y:S05]  /*0c10*/  BSYNC B0 ;  /* 0x0000000000007941 */ /* 0x000fea0003800000 */
.L_x_439:
[----:B------:R-:W-:Y:S01]  /*0c20*/  LOP3.LUT R0, RZ, R0, RZ, 0x33, !PT ;  /* 0x00000000ff007212 */ /* 0x000fe200078e33ff */
[----:B------:R-:W-:Y:S01]  /*0c30*/  IMAD.MOV.U32 R51, RZ, RZ, c[0x0][0x2c4] ;  /* 0x0000b100ff337624 */ /* 0x000fe200078e00ff */
[----:B------:R-:W-:Y:S01]  /*0c40*/  MOV R5, c[0x0][0x548] ;  /* 0x0001520000057a02 */ /* 0x000fe20000000f00 */
[----:B------:R-:W-:Y:S01]  /*0c50*/  IMAD.IADD R2, R2, 0x1, -R4 ;  /* 0x0000000102027824 */ /* 0x000fe200078e0a04 */
[----:B------:R-:W-:Y:S01]  /*0c60*/  IADD3 R0, R0, c[0x0][0x53c], RZ ;  /* 0x00014f0000007a10 */ /* 0x000fe20007ffe0ff */
[----:B------:R-:W-:Y:S01]  /*0c70*/  IMAD.MOV.U32 R6, RZ, RZ, c[0x0][0x168] ;  /* 0x00005a00ff067624 */ /* 0x000fe200078e00ff */
[----:B------:R-:W-:Y:S01]  /*0c80*/  ISETP.NE.AND P1, PT, R51, 0x1, PT ;  /* 0x000000013300780c */ /* 0x000fe20003f25270 */
[----:B------:R-:W-:Y:S01]  /*0c90*/  IMAD R2, R3, c[0x0][0x554], R2 ;  /* 0x0001550003027a24 */ /* 0x000fe200078e0202 */
[----:B------:R-:W-:Y:S01]  /*0ca0*/  ISETP.NE.AND P0, PT, R5, 0x1, PT ;  /* 0x000000010500780c */ /* 0x000fe20003f05270 */
[----:B------:R-:W-:Y:S01]  /*0cb0*/  IMAD.SHL.U32 R133, R0, 0x80, RZ ;  /* 0x0000008000857824 */ /* 0x000fe200078e00ff */
[----:B------:R-:W-:Y:S01]  /*0cc0*/  ULDC UR4, c[0x0][0x1d0] ;  /* 0x0000740000047ab9 */ /* 0x000fe20000000800 */
[----:B------:R-:W-:Y:S01]  /*0cd0*/  CS2R R98, SRZ ;  /* 0x0000000000627805 */ /* 0x000fe2000001ff00 */
[----:B------:R-:W-:Y:S01]  /*0ce0*/  UIADD3 UR4, UR4, 0x5f, URZ ;  /* 0x0000005f04047890 */ /* 0x000fe2000fffe03f */
[----:B------:R-:W-:Y:S01]  /*0cf0*/  MOV R59, R2 ;  /* 0x00000002003b7202 */ /* 0x000fe20000000f00 */
[----:B------:R1:W-:Y:S01]  /*0d00*/  STL [R1+0x58], R133 ;  /* 0x0000588501007387 */ /* 0x0003e20000100800 */
[----:B------:R-:W-:Y:S01]  /*0d10*/  IADD3 R0, R133, 0x7f, RZ ;  /* 0x0000007f85007810 */ /* 0x000fe20007ffe0ff */
[----:B------:R-:W-:Y:S01]  /*0d20*/  UIMAD.WIDE UR4, UR4, 0x2aaaaaab, URZ ;  /* 0x2aaaaaab040478a5 */ /* 0x000fe2000f8e023f */
[----:B------:R-:W-:Y:S01]  /*0d30*/  CS2R R96, SRZ ;  /* 0x0000000000607805 */ /* 0x000fe2000001ff00 */
[----:B------:R-:W-:Y:S01]  /*0d40*/  CS2R R94, SRZ ;  /* 0x00000000005e7805 */ /* 0x000fe2000001ff00 */
[----:B------:R-:W-:Y:S01]  /*0d50*/  IMAD.MOV.U32 R92, RZ, RZ, RZ ;  /* 0x000000ffff5c7224 */ /* 0x000fe200078e00ff */
[----:B------:R-:W-:Y:S01]  /*0d60*/  USHF.R.U32.HI UR4, URZ, 0x1f, UR5 ;  /* 0x0000001f3f047899 */ /* 0x000fe20008011605 */
[----:B------:R-:W-:Y:S01]  /*0d70*/  @P1 IMAD.HI.U32 R4, R0, c[0x0][0x2c8], RZ ;  /* 0x0000b20000041a27 */ /* 0x000fe200078e00ff */
[----:B------:R-:W-:Y:S01]  /*0d80*/  MOV R90, RZ ;  /* 0x000000ff005a7202 */ /* 0x000fe20000000f00 */
[----:B------:R-:W-:Y:S01]  /*0d90*/  CS2R R8, SRZ ;  /* 0x0000000000087805 */ /* 0x000fe2000001ff00 */
[----:B------:R-:W-:Y:S01]  /*0da0*/  ULEA.HI.SX32 UR4, UR5, UR4, 0x1c ;  /* 0x0000000405047291 */ /* 0x000fe2000f8fe23f */
[----:B------:R-:W-:Y:S01]  /*0db0*/  @P0 IMAD.HI.U32 R3, R2, c[0x0][0x54c], RZ ;  /* 0x0001530002030a27 */ /* 0x000fe200078e00ff */
[----:B------:R-:W-:Y:S01]  /*0dc0*/  @P1 SHF.R.U32.HI R0, RZ, c[0x0][0x2cc], R4 ;  /* 0x0000b300ff001a19 */ /* 0x000fe20000011604 */
[----:B------:R-:W-:Y:S01]  /*0dd0*/  CS2R R10, SRZ ;  /* 0x00000000000a7805 */ /* 0x000fe2000001ff00 */
[----:B------:R-:W-:Y:S01]  /*0de0*/  IADD3 R4, -R6, 0x60, RZ ;  /* 0x0000006006047810 */ /* 0x000fe20007ffe1ff */
[----:B------:R-:W-:Y:S01]  /*0df0*/  IMAD.MOV.U32 R88, RZ, RZ, RZ ;  /* 0x000000ffff587224 */ /* 0x000fe200078e00ff */
[----:B------:R-:W-:Y:S01]  /*0e00*/  @P0 SHF.R.U32.HI R59, RZ, c[0x0][0x550], R3 ;  /* 0x00015400ff3b0a19 */ /* 0x000fe20000011603 */
[----:B------:R-:W-:Y:S01]  /*0e10*/  CS2R R6, SRZ ;  /* 0x0000000000067805 */ /* 0x000fe2000001ff00 */
[----:B------:R-:W-:Y:S01]  /*0e20*/  IADD3 R0, R0, c[0x0][0x1d0], R4 ;  /* 0x0000740000007a10 */ /* 0x000fe20007ffe004 */
[----:B------:R-:W-:Y:S01]  /*0e30*/  IMAD.MOV.U32 R86, RZ, RZ, RZ ;  /* 0x000000ffff567224 */ /* 0x000fe200078e00ff */
[----:B------:R-:W-:Y:S01]  /*0e40*/  MOV R84, RZ ;  /* 0x000000ff00547202 */ /* 0x000fe20000000f00 */
[----:B------:R1:W-:Y:S01]  /*0e50*/  STL [R1+0x50], R59 ;  /* 0x0000503b01007387 */ /* 0x0003e20000100800 */
[----:B------:R-:W-:Y:S01]  /*0e60*/  IMAD.MOV.U32 R82, RZ, RZ, RZ ;  /* 0x000000ffff527224 */ /* 0x000fe200078e00ff */
[----:B------:R-:W-:Y:S01]  /*0e70*/  MOV R78, RZ ;  /* 0x000000ff004e7202 */ /* 0x000fe20000000f00 */
[----:B------:R-:W-:Y:S01]  /*0e80*/  IMAD.HI R3, R0, 0x2aaaaaab, RZ ;  /* 0x2aaaaaab00037827 */ /* 0x000fe200078e02ff */
[----:B------:R-:W-:Y:S01]  /*0e90*/  CS2R R12, SRZ ;  /* 0x00000000000c7805 */ /* 0x000fe2000001ff00 */
[----:B------:R-:W-:Y:S01]  /*0ea0*/  CS2R R14, SRZ ;  /* 0x00000000000e7805 */ /* 0x000fe2000001ff00 */
[----:B------:R-:W-:Y:S01]  /*0eb0*/  MOV R72, RZ ;  /* 0x000000ff00487202 */ /* 0x000fe20000000f00 */
[----:B------:R-:W-:Y:S01]  /*0ec0*/  IMAD.MOV R0, RZ, RZ, -R59 ;  /* 0x000000ffff007224 */ /* 0x000fe200078e0a3b */
[----:B------:R-:W-:Y:S01]  /*0ed0*/  SHF.R.U32.HI R4, RZ, 0x1f, R3 ;  /* 0x0000001fff047819 */ /* 0x000fe20000011603 */
[----:B------:R-:W-:Y:S01]  /*0ee0*/  IMAD.MOV.U32 R80, RZ, RZ, RZ ;  /* 0x000000ffff507224 */ /* 0x000fe200078e00ff */
[----:B------:R-:W-:Y:S01]  /*0ef0*/  CS2R R16, SRZ ;  /* 0x0000000000107805 */ /* 0x000fe2000001ff00 */
[----:B------:R-:W-:Y:S01]  /*0f00*/  IMAD R61, R0, c[0x0][0x548], R2 ;  /* 0x00015200003d7a24 */ /* 0x000fe200078e0202 */
[----:B------:R-:W-:Y:S01]  /*0f10*/  LEA.HI.SX32 R3, R3, R4, 0x1c ;  /* 0x0000000403037211 */ /* 0x000fe200078fe2ff */
[----:B------:R-:W-:Y:S01]  /*0f20*/  IMAD.MOV.U32 R76, RZ, RZ, RZ ;  /* 0x000000ffff4c7224 */ /* 0x000fe200078e00ff */
[----:B------:R-:W-:Y:S01]  /*0f30*/  PRMT R0, RZ, 0x7610, R0 ;  /* 0x00007610ff007816 */ /* 0x000fe20000000000 */
[----:B------:R-:W-:Y:S01]  /*0f40*/  CS2R R4, SRZ ;  /* 0x0000000000047805 */ /* 0x000fe2000001ff00 */
[----:B------:R1:W-:Y:S01]  /*0f50*/  STL [R1+0x4c], R61 ;  /* 0x00004c3d01007387 */ /* 0x0003e20000100800 */
[----:B------:R-:W-:Y:S01]  /*0f60*/  IMNMX R135, R3, UR4, PT ;  /* 0x0000000403877c17 */ /* 0x000fe2000b800200 */
[----:B------:R-:W-:Y:S01]  /*0f70*/  IMAD.MOV.U32 R74, RZ, RZ, RZ ;  /* 0x000000ffff4a7224 */ /* 0x000fe200078e00ff */
[----:B------:R-:W-:Y:S01]  /*0f80*/  MOV R66, RZ ;  /* 0x000000ff00427202 */ /* 0x000fe20000000f00 */
[----:B------:R-:W-:Y:S01]  /*0f90*/  IMAD.MOV.U32 R70, RZ, RZ, RZ ;  /* 0x000000ffff467224 */ /* 0x000fe200078e00ff */
[----:B------:R-:W-:Y:S01]  /*0fa0*/  ISETP.GE.AND P0, PT, R135, 0x1, PT ;  /* 0x000000018700780c */ /* 0x000fe20003f06270 */
[----:B------:R-:W-:Y:S01]  /*0fb0*/  IMAD.MOV.U32 R68, RZ, RZ, RZ ;  /* 0x000000ffff447224 */ /* 0x000fe200078e00ff */
[----:B------:R-:W-:Y:S01]  /*0fc0*/  CS2R R18, SRZ ;  /* 0x0000000000127805 */ /* 0x000fe2000001ff00 */
[----:B------:R-:W-:Y:S01]  /*0fd0*/  IMAD.MOV.U32 R64, RZ, RZ, RZ ;  /* 0x000000ffff407224 */ /* 0x000fe200078e00ff */
[----:B------:R-:W-:Y:S01]  /*0fe0*/  MOV R62, RZ ;  /* 0x000000ff003e7202 */ /* 0x000fe20000000f00 */
        /* <DEDUP_REMOVED lines=45> */
[----:B------:R-:W-:Y:S05]  /*12c0*/  @!P0 BRA `(.L_x_442) ;  /* 0x0000e3b000008947 */ /* 0x000fea0003800000 */
[----:B-1----:R-:W-:Y:S01]  /*12d0*/  ISETP.NE.U32.AND P0, PT, RZ, c[0x0][0x340], PT ;  /* 0x0000d000ff007a0c */ /* 0x002fe20003f05070 */
[----:B------:R-:W2:Y:S03]  /*12e0*/  LDL.64 R100, [R1+0x38] ;  /* 0x0000380001647983 */ /* 0x000ea60000100a00 */
[----:B------:R-:W-:Y:S01]  /*12f0*/  ISETP.NE.AND.EX P0, PT, RZ, c[0x0][0x344], PT, P0 ;  /* 0x0000d100ff007a0c */ /* 0x000fe20003f05300 */
[----:B------:R-:W3:Y:S04]  /*1300*/  LDL R57, [R1+0x44] ;  /* 0x0000440001397983 */ /* 0x000ee80000100800 */
[----:B------:R-:W4:Y:S08]  /*1310*/  LDL R53, [R1+0x48] ;  /* 0x0000480001357983 */ /* 0x000f300000100800 */
[----:B------:R-:W-:-:S05]  /*1320*/  @P0 MOV R2, 0x4 ;  /* 0x0000000400020802 */ /* 0x000fca0000000f00 */
[----:B------:R-:W-:-:S05]  /*1330*/  @P0 IMAD.WIDE R2, R59, R2, c[0x0][0x340] ;  /* 0x0000d0003b020625 */ /* 0x000fca00078e0202 */
[----:B------:R1:W5:Y:S04]  /*1340*/  @P0 LDG.E R0, [R2.64] ;  /* 0x0000000602000981 */ /* 0x000368000c1e1900 */
[----:B------:R-:W1:Y:S02]  /*1350*/  S2R R63, SR_TID.X ;  /* 0x00000000003f7919 */ /* 0x000e640000002100 */
[----:B-1----:R-:W-:-:S04]  /*1360*/  SHF.R.S32.HI R55, RZ, 0x1f, R63 ;  /* 0x0000001fff377819 */ /* 0x002fc8000001143f */
[----:B------:R-:W-:-:S04]  /*1370*/  LEA.HI R55, R55, R63, RZ, 0x3 ;  /* 0x0000003f37377211 */ /* 0x000fc800078f18ff */
[----:B------:R-:W-:-:S04]  /*1380*/  SHF.R.S32.HI R55, RZ, 0x3, R55 ;  /* 0x00000003ff377819 */ /* 0x000fc80000011437 */
[----:B------:R-:W-:-:S05]  /*1390*/  SHF.R.S32.HI R7, RZ, 0x1f, R55 ;  /* 0x0000001fff077819 */ /* 0x000fca0000011437 */
[C---:B------:R-:W-:Y:S02]  /*13a0*/  IMAD R6, R7.reuse, c[0x0][0x1e0], RZ ;  /* 0x0000780007067a24 */ /* 0x040fe400078e02ff */
[----:B------:R-:W-:Y:S02]  /*13b0*/  IMAD R7, R7, c[0x0][0x208], RZ ;  /* 0x0000820007077a24 */ /* 0x000fe400078e02ff */
[C---:B------:R-:W-:Y:S01]  /*13c0*/  IMAD R6, R55.reuse, c[0x0][0x1e4], R6 ;  /* 0x0000790037067a24 */ /* 0x040fe200078e0206 */
[----:B------:R-:W-:Y:S01]  /*13d0*/  SHF.R.S32.HI R10, RZ, 0x1f, R61 ;  /* 0x0000001fff0a7819 */ /* 0x000fe2000001143d */
[----:B------:R-:W-:-:S04]  /*13e0*/  IMAD R7, R55, c[0x0][0x20c], R7 ;  /* 0x0000830037077a24 */ /* 0x000fc800078e0207 */
[----:B------:R-:W-:-:S04]  /*13f0*/  IMAD R9, R10, c[0x0][0x210], RZ ;  /* 0x000084000a097a24 */ /* 0x000fc800078e02ff */
[----:B------:R-:W-:Y:S01]  /*1400*/  IMAD R9, R61, c[0x0][0x214], R9 ;  /* 0x000085003d097a24 */ /* 0x000fe200078e0209 */
[----:B------:R-:W-:Y:S01]  /*1410*/  WARPSYNC 0xffffffff ;  /* 0xffffffff00007948 */ /* 0x000fe20003800000 */
[----:B--2---:R-:W-:Y:S01]  /*1420*/  IMAD.WIDE.U32 R4, R55, c[0x0][0x1e0], R100 ;  /* 0x0000780037047a25 */ /* 0x004fe200078e0064 */
[----:B---3--:R-:W-:-:S03]  /*1430*/  ISETP.GE.AND P3, PT, R57, c[0x0][0x1d4], PT ;  /* 0x0000750039007a0c */ /* 0x008fc60003f66270 */
[----:B------:R-:W-:Y:S01]  /*1440*/  IMAD.WIDE.U32 R2, R55, c[0x0][0x208], R100 ;  /* 0x0000820037027a25 */ /* 0x000fe200078e0064 */
[----:B------:R-:W-:-:S03]  /*1450*/  ISETP.GE.AND P4, PT, R100, c[0x0][0x1d4], PT ;  /* 0x0000750064007a0c */ /* 0x000fc60003f86270 */
[----:B------:R-:W-:Y:S01]  /*1460*/  IMAD.IADD R5, R5, 0x1, R6 ;  /* 0x0000000105057824 */ /* 0x000fe200078e0206 */
[----:B------:R-:W-:Y:S02]  /*1470*/  SEL R6, RZ, 0xffffffff, P3 ;  /* 0xffffffffff067807 */ /* 0x000fe40001800000 */
[----:B------:R-:W-:Y:S01]  /*1480*/  IADD3 R3, R3, R7, RZ ;  /* 0x0000000703037210 */ /* 0x000fe20007ffe0ff */
[----:B------:R-:W-:Y:S01]  /*1490*/  IMAD R7, R10, c[0x0][0x1e8], RZ ;  /* 0x00007a000a077a24 */ /* 0x000fe200078e02ff */
[----:B------:R-:W-:Y:S01]  /*14a0*/  SEL R8, RZ, 0x1, P4 ;  /* 0x00000001ff087807 */ /* 0x000fe20002000000 */
[----:B------:R-:W-:Y:S02]  /*14b0*/  IMAD.SHL.U32 R6, R6, 0x2, RZ ;  /* 0x0000000206067824 */ /* 0x000fe400078e00ff */
[C---:B------:R-:W-:Y:S02]  /*14c0*/  IMAD R7, R61.reuse, c[0x0][0x1ec], R7 ;  /* 0x00007b003d077a24 */ /* 0x040fe400078e0207 */
[----:B------:R-:W-:Y:S01]  /*14d0*/  IMAD.WIDE.U32 R4, R61, c[0x0][0x1e8], R4 ;  /* 0x00007a003d047a25 */ /* 0x000fe200078e0004 */
[----:B------:R-:W-:-:S02]  /*14e0*/  LOP3.LUT R11, R6, 0x2, R8, 0xe2, !PT ;  /* 0x00000002060b7812 */ /* 0x000fc400078ee208 */
[----:B------:R-:W-:Y:S01]  /*14f0*/  SHF.R.S32.HI R8, RZ, 0x1f, R59 ;  /* 0x0000001fff087819 */ /* 0x000fe2000001143b */
[----:B------:R-:W-:Y:S01]  /*1500*/  IMAD.WIDE.U32 R2, R61, c[0x0][0x210], R2 ;  /* 0x000084003d027a25 */ /* 0x000fe200078e0002 */
[----:B------:R-:W-:-:S03]  /*1510*/  IADD3 R7, R5, R7, RZ ;  /* 0x0000000705077210 */ /* 0x000fc60007ffe0ff */
[----:B------:R-:W-:Y:S01]  /*1520*/  IMAD.IADD R5, R3, 0x1, R9 ;  /* 0x0000000103057824 */ /* 0x000fe200078e0209 */
[----:B-----5:R-:W-:Y:S01]  /*1530*/  @P0 SHF.R.S32.HI R3, RZ, 0x1f, R0 ;  /* 0x0000001fff030819 */ /* 0x020fe20000011400 */
[----:B------:R-:W-:Y:S01]  /*1540*/  @!P0 IMAD.MOV.U32 R3, RZ, RZ, R8 ;  /* 0x000000ffff038224 */ /* 0x000fe200078e0008 */
[----:B------:R-:W-:Y:S01]  /*1550*/  MOV R6, R4 ;  /* 0x0000000400067202 */ /* 0x000fe20000000f00 */
[----:B------:R-:W-:Y:S01]  /*1560*/  IMAD.MOV.U32 R4, RZ, RZ, R2 ;  /* 0x000000ffff047224 */ /* 0x000fe200078e0002 */
[----:B------:R-:W-:Y:S01]  /*1570*/  @P0 MOV R2, R0 ;  /* 0x0000000000020202 */ /* 0x000fe20000000f00 */
[C---:B------:R-:W-:Y:S01]  /*1580*/  IMAD R0, R3.reuse, c[0x0][0x1f0], RZ ;  /* 0x00007c0003007a24 */ /* 0x040fe200078e02ff */
[----:B------:R-:W-:Y:S01]  /*1590*/  @!P0 MOV R2, R59 ;  /* 0x0000003b00028202 */ /* 0x000fe20000000f00 */
[----:B------:R-:W-:-:S04]  /*15a0*/  IMAD R3, R3, c[0x0][0x218], RZ ;  /* 0x0000860003037a24 */ /* 0x000fc800078e02ff */
[----:B------:R-:W-:-:S04]  /*15b0*/  IMAD.WIDE.U32 R26, R2, c[0x0][0x1f0], R6 ;  /* 0x00007c00021a7a25 */ /* 0x000fc800078e0006 */
[----:B------:R-:W-:-:S04]  /*15c0*/  IMAD.WIDE.U32 R22, R2, c[0x0][0x218], R4 ;  /* 0x0000860002167a25 */ /* 0x000fc800078e0004 */
[C---:B------:R-:W-:Y:S02]  /*15d0*/  IMAD R0, R2.reuse, c[0x0][0x1f4], R0 ;  /* 0x00007d0002007a24 */ /* 0x040fe400078e0200 */
[----:B------:R-:W-:Y:S01]  /*15e0*/  IMAD R2, R2, c[0x0][0x21c], R3 ;  /* 0x0000870002027a24 */ /* 0x000fe200078e0203 */
[----:B------:R1:W-:Y:S02]  /*15f0*/  STL.64 [R1+0x28], R26 ;  /* 0x0000281a01007387 */ /* 0x0003e40000100a00 */
[----:B------:R-:W-:Y:S02]  /*1600*/  IADD3 R25, R27, R0, RZ ;  /* 0x000000001b197210 */ /* 0x000fe40007ffe0ff */
[----:B------:R-:W-:Y:S01]  /*1610*/  IADD3 R24, R23, R2, RZ ;  /* 0x0000000217187210 */ /* 0x000fe20007ffe0ff */
[----:B------:R1:W-:Y:S04]  /*1620*/  STL.64 [R1+0x30], R22 ;  /* 0x0000301601007387 */ /* 0x0003e80000100a00 */
[----:B------:R1:W-:Y:S04]  /*1630*/  STL [R1+0x40], R24 ;  /* 0x0000401801007387 */ /* 0x0003e80000100800 */
[----:B------:R1:W-:Y:S01]  /*1640*/  STL [R1+0x20], R25 ;  /* 0x0000201901007387 */ /* 0x0003e20000100800 */
[----:B----4-:R-:W-:-:S04]  /*1650*/  ISETP.GE.AND P2, PT, R53, c[0x0][0x1d4], PT ;  /* 0x0000750035007a0c */ /* 0x010fc80003f46270 */
[----:B------:R-:W-:-:S04]  /*1660*/  SEL R9, RZ, 0x4, P2 ;  /* 0x00000004ff097807 */ /* 0x000fc80001000000 */
[----:B------:R-:W-:Y:S02]  /*1670*/  LOP3.LUT R20, R11, R9, RZ, 0xfc, !PT ;  /* 0x000000090b147212 */ /* 0x000fe400078efcff */
[----:B------:R-:W2:Y:S01]  /*1680*/  LDL R12, [R1+0x8c] ;  /* 0x00008c00010c7983 */ /* 0x000ea20000100800 */
[----:B------:R-:W-:Y:S01]  /*1690*/  IMAD R5, R10, c[0x0][0x1b8], RZ ;  /* 0x00006e000a057a24 */ /* 0x000fe200078e02ff */
[----:B------:R-:W-:Y:S01]  /*16a0*/  P2R R19, PR, RZ, 0x8 ;  /* 0x00000008ff137803 */ /* 0x000fe20000000000 */
[C---:B------:R-:W-:Y:S01]  /*16b0*/  IMAD.WIDE.U32 R2, R61.reuse, c[0x0][0x1b8], RZ ;  /* 0x00006e003d027a25 */ /* 0x040fe200078e00ff */
[----:B------:R-:W3:Y:S01]  /*16c0*/  LDL R29, [R1+0x60] ;  /* 0x00006000011d7983 */ /* 0x000ee20000100800 */
[----:B------:R-:W-:Y:S02]  /*16d0*/  P2R R18, PR, RZ, 0x4 ;  /* 0x00000004ff127803 */ /* 0x000fe40000000000 */
[----:B------:R-:W-:Y:S01]  /*16e0*/  IMAD R5, R61, c[0x0][0x1bc], R5 ;  /* 0x00006f003d057a24 */ /* 0x000fe200078e0205 */
[----:B------:R-:W4:Y:S01]  /*16f0*/  LDL R134, [R1+0x4] ;  /* 0x0000040001867983 */ /* 0x000f220000100800 */
[----:B------:R-:W-:Y:S02]  /*1700*/  IMAD R8, R8, c[0x0][0x1c0], RZ ;  /* 0x0000700008087a24 */ /* 0x000fe400078e02ff */
[----:B------:R-:W-:Y:S01]  /*1710*/  IMAD.IADD R3, R3, 0x1, R5 ;  /* 0x0000000103037824 */ /* 0x000fe200078e0205 */
[----:B------:R-:W5:Y:S01]  /*1720*/  LDL R28, [R1+0x5c] ;  /* 0x00005c00011c7983 */ /* 0x000f620000100800 */
[----:B------:R-:W-:-:S02]  /*1730*/  IMAD R8, R59, c[0x0][0x1c4], R8 ;  /* 0x000071003b087a24 */ /* 0x000fc400078e0208 */
[----:B------:R-:W-:Y:S01]  /*1740*/  IMAD.WIDE.U32 R2, R59, c[0x0][0x1c0], R2 ;  /* 0x000070003b027a25 */ /* 0x000fe200078e0002 */
[----:B------:R-:W-:Y:S03]  /*1750*/  BAR.SYNC.DEFER_BLOCKING 0x0 ;  /* 0x0000000000007b1d */ /* 0x000fe60000010000 */
[----:B------:R-:W-:Y:S02]  /*1760*/  IMAD.IADD R3, R3, 0x1, R8 ;  /* 0x0000000103037824 */ /* 0x000fe400078e0208 */
[----:B------:R-:W-:Y:S02]  /*1770*/  IMAD R21, R51, c[0x0][0x168], RZ ;  /* 0x00005a0033157a24 */ /* 0x000fe400078e02ff */
[----:B------:R-:W-:Y:S01]  /*1780*/  IMAD.IADD R7, R55, 0x1, R133 ;  /* 0x0000000137077824 */ /* 0x000fe200078e0285 */
[----:B------:R-:W-:Y:S02]  /*1790*/  ISETP.GE.AND P3, PT, R100, c[0x0][0x198], PT ;  /* 0x0000660064007a0c */ /* 0x000fe40003f66270 */
[----:B------:R-:W-:-:S02]  /*17a0*/  ISETP.GE.AND P2, PT, R57, c[0x0][0x198], PT ;  /* 0x0000660039007a0c */ /* 0x000fc40003f46270 */
[----:B------:R-:W-:-:S04]  /*17b0*/  IADD3 R8, R7, 0x20, RZ ;  /* 0x0000002007087810 */ /* 0x000fc80007ffe0ff */
[----:B------:R-:W-:Y:S01]  /*17c0*/  ISETP.GE.AND P5, PT, R8, R21, PT ;  /* 0x000000150800720c */ /* 0x000fe20003fa6270 */
[----:B--2---:R-:W-:-:S04]  /*17d0*/  IMAD.IADD R4, R12, 0x1, R133 ;  /* 0x000000010c047824 */ /* 0x004fc800078e0285 */
[----:B------:R-:W-:-:S04]  /*17e0*/  @P1 IMAD.HI.U32 R6, R4, c[0x0][0x2c8], RZ ;  /* 0x0000b20004061a27 */ /* 0x000fc800078e00ff */
[----:B------:R-:W-:Y:S01]  /*17f0*/  IMAD.MOV.U32 R0, RZ, RZ, R4 ;  /* 0x000000ffff007224 */ /* 0x000fe200078e0004 */
[----:B------:R-:W-:-:S04]  /*1800*/  @P1 SHF.R.U32.HI R0, RZ, c[0x0][0x2cc], R6 ;  /* 0x0000b300ff001a19 */ /* 0x000fc80000011606 */
[----:B------:R-:W-:Y:S02]  /*1810*/  IADD3 R5, -R0, RZ, RZ ;  /* 0x000000ff00057210 */ /* 0x000fe40007ffe1ff */
[----:B------:R-:W-:-:S03]  /*1820*/  SHF.R.S32.HI R6, RZ, 0x1f, R0 ;  /* 0x0000001fff067819 */ /* 0x000fc60000011400 */
[----:B------:R-:W-:Y:S02]  /*1830*/  IMAD R4, R5, c[0x0][0x2c4], R4 ;  /* 0x0000b10005047a24 */ /* 0x000fe400078e0204 */
[----:B------:R-:W-:-:S04]  /*1840*/  IMAD R5, R6, c[0x0][0x1b0], RZ ;  /* 0x00006c0006057a24 */ /* 0x000fc800078e02ff */
[C---:B------:R-:W-:Y:S01]  /*1850*/  IMAD R6, R0.reuse, c[0x0][0x1b4], R5 ;  /* 0x00006d0000067a24 */ /* 0x040fe200078e0205 */
[----:B------:R-:W-:Y:S01]  /*1860*/  SHF.R.S32.HI R5, RZ, 0x1f, R4 ;  /* 0x0000001fff057819 */ /* 0x000fe20000011404 */
[----:B------:R-:W-:-:S04]  /*1870*/  IMAD.WIDE.U32 R2, R0, c[0x0][0x1b0], R2 ;  /* 0x00006c0000027a25 */ /* 0x000fc800078e0002 */
[----:B------:R-:W-:Y:S02]  /*1880*/  IMAD R0, R5, c[0x0][0x1a8], RZ ;  /* 0x00006a0005007a24 */ /* 0x000fe400078e02ff */
[----:B------:R-:W-:Y:S02]  /*1890*/  IMAD.IADD R3, R3, 0x1, R6 ;  /* 0x0000000103037824 */ /* 0x000fe400078e0206 */
[C---:B------:R-:W-:Y:S02]  /*18a0*/  IMAD R0, R4.reuse, c[0x0][0x1ac], R0 ;  /* 0x00006b0004007a24 */ /* 0x040fe400078e0200 */
[----:B------:R-:W-:-:S05]  /*18b0*/  IMAD.WIDE.U32 R4, R4, c[0x0][0x1a8], R2 ;  /* 0x00006a0004047a25 */ /* 0x000fca00078e0002 */
[----:B------:R-:W-:Y:S02]  /*18c0*/  IADD3 R0, R5, R0, RZ ;  /* 0x0000000005007210 */ /* 0x000fe40007ffe0ff */
[----:B------:R-:W-:-:S04]  /*18d0*/  LEA R2, P0, R4, c[0x0][0x160], 0x1 ;  /* 0x0000580004027a11 */ /* 0x000fc800078008ff */
[----:B------:R-:W-:Y:S01]  /*18e0*/  LEA.HI.X R0, R4, c[0x0][0x164], R0, 0x1, P0 ;  /* 0x0000590004007a11 */ /* 0x000fe200000f0c00 */
[----:B------:R-:W2:Y:S04]  /*18f0*/  SHFL.IDX PT, R5, R2, RZ, 0x181f ;  /* 0x00181fff02057589 */ /* 0x000ea800000e0000 */
[----:B------:R-:W1:Y:S01]  /*1900*/  SHFL.IDX PT, R6, R0, RZ, 0x181f ;  /* 0x00181fff00067589 */ /* 0x000e6200000e0000 */
[----:B------:R-:W-:-:S03]  /*1910*/  ISETP.GE.AND P0, PT, R7, R21, PT ;  /* 0x000000150700720c */ /* 0x000fc60003f06270 */
[----:B------:R-:W3:Y:S04]  /*1920*/  SHFL.IDX PT, R3, R2, 0x1, 0x181f ;  /* 0x00381f0002037f89 */ /* 0x000ee800000e0000 */
[----:B------:R-:W5:Y:S06]  /*1930*/  SHFL.IDX PT, R4, R0, 0x1, 0x181f ;  /* 0x00381f0000047f89 */ /* 0x000f6c00000e0000 */
[----:B--2---:R-:W-:-:S04]  /*1940*/  @!P0 LEA R12, P6, R100, R5, 0x1 ;  /* 0x00000005640c8211 */ /* 0x004fc800078c08ff */
[----:B-1----:R-:W-:Y:S02]  /*1950*/  @!P0 LEA.HI.X R13, R100, R6, R101, 0x1, P6 ;  /* 0x00000006640d8211 */ /* 0x002fe400030f0c65 */
[----:B------:R-:W-:-:S03]  /*1960*/  @!P0 LEA R10, P6, R57, R5, 0x1 ;  /* 0x00000005390a8211 */ /* 0x000fc600078c08ff */
[----:B----4-:R1:W-:Y:S01]  /*1970*/  @!P0 LDGSTS.E.BYPASS.LTC128B.128 [R134+0x100], [R12.64], !P3 ;  /* 0x001000000c868fae */ /* 0x0103e2000d901d46 */
[----:B---3--:R-:W-:-:S05]  /*1980*/  @!P0 LEA.HI.X R11, R57, R6, R29, 0x1, P6 ;  /* 0x00000006390b8211 */ /* 0x008fca00030f0c1d */
[----:B------:R2:W-:Y:S01]  /*1990*/  @!P0 LDGSTS.E.BYPASS.LTC128B.128 [R134+0x4100], [R10.64], !P2 ;  /* 0x041000000a868fae */ /* 0x0005e2000d101d46 */
[C---:B------:R-:W-:Y:S02]  /*19a0*/  ISETP.GE.AND P2, PT, R53.reuse, c[0x0][0x198], PT ;  /* 0x0000660035007a0c */ /* 0x040fe40003f46270 */
[----:B------:R-:W-:-:S04]  /*19b0*/  @!P0 LEA R8, P6, R53, R5, 0x1 ;  /* 0x0000000535088211 */ /* 0x000fc800078c08ff */
[----:B-----5:R-:W-:Y:S02]  /*19c0*/  @!P0 LEA.HI.X R9, R53, R6, R28, 0x1, P6 ;  /* 0x0000000635098211 */ /* 0x020fe400030f0c1c */
[----:B------:R-:W-:-:S04]  /*19d0*/  @!P5 LEA R16, P6, R100, R3, 0x1 ;  /* 0x000000036410d211 */ /* 0x000fc800078c08ff */
[-C--:B------:R-:W-:Y:S01]  /*19e0*/  @!P5 LEA.HI.X R17, R100, R4.reuse, R101, 0x1, P6 ;  /* 0x000000046411d211 */ /* 0x080fe200030f0c65 */
[----:B------:R3:W-:Y:S01]  /*19f0*/  @!P0 LDGSTS.E.BYPASS.LTC128B.128 [R134+0x8100], [R8.64], !P2 ;  /* 0x0810000008868fae */ /* 0x0007e2000d101d46 */
[----:B------:R-:W-:Y:S02]  /*1a00*/  @!P5 LEA R14, P6, R57, R3, 0x1 ;  /* 0x00000003390ed211 */ /* 0x000fe400078c08ff */
[----:B------:R-:W-:Y:S01]  /*1a10*/  IADD3 R5, R7, 0x40, RZ ;  /* 0x0000004007057810 */ /* 0x000fe20007ffe0ff */
[----:B------:R4:W-:Y:S01]  /*1a20*/  @!P5 LDGSTS.E.BYPASS.LTC128B.128 [R134+0x1100], [R16.64], !P3 ;  /* 0x011000001086dfae */ /* 0x0009e2000d901d46 */
[----:B------:R-:W-:Y:S02]  /*1a30*/  @!P5 LEA.HI.X R15, R57, R4, R29, 0x1, P6 ;  /* 0x00000004390fd211 */ /* 0x000fe400030f0c1d */
[----:B------:R-:W-:Y:S02]  /*1a40*/  ISETP.GE.AND P6, PT, R5, R21, PT ;  /* 0x000000150500720c */ /* 0x000fe40003fc6270 */
[----:B---3--:R-:W-:-:S02]  /*1a50*/  @!P5 LEA R8, P0, R53, R3, 0x1 ;  /* 0x000000033508d211 */ /* 0x008fc400078008ff */
[----:B------:R-:W1:Y:S02]  /*1a60*/  SHFL.IDX PT, R3, R2, 0x2, 0x181f ;  /* 0x00581f0002037f89 */ /* 0x000e6400000e0000 */
[----:B------:R-:W-:Y:S02]  /*1a70*/  @!P5 LEA.HI.X R9, R53, R4, R28, 0x1, P0 ;  /* 0x000000043509d211 */ /* 0x000fe400000f0c1c */
[----:B------:R-:W3:Y:S05]  /*1a80*/  SHFL.IDX PT, R4, R0, 0x2, 0x181f ;  /* 0x00581f0000047f89 */ /* 0x000eea00000e0000 */
[----:B-1----:R-:W-:-:S04]  /*1a90*/  @!P6 LEA R12, P0, R100, R3, 0x1 ;  /* 0x00000003640ce211 */ /* 0x002fc800078008ff */
[----:B---3--:R-:W-:Y:S02]  /*1aa0*/  @!P6 LEA.HI.X R13, R100, R4, R101, 0x1, P0 ;  /* 0x00000004640de211 */ /* 0x008fe400000f0c65 */
[----:B--2---:R-:W-:-:S04]  /*1ab0*/  @!P6 LEA R10, P0, R57, R3, 0x1 ;  /* 0x00000003390ae211 */ /* 0x004fc800078008ff */
[C---:B------:R-:W-:Y:S02]  /*1ac0*/  @!P6 LEA.HI.X R11, R57.reuse, R4, R29, 0x1, P0 ;  /* 0x00000004390be211 */ /* 0x040fe400000f0c1d */
[----:B------:R-:W-:-:S13]  /*1ad0*/  ISETP.GE.AND P0, PT, R57, c[0x0][0x198], PT ;  /* 0x0000660039007a0c */ /* 0x000fda0003f06270 */
[----:B------:R1:W-:Y:S04]  /*1ae0*/  @!P5 LDGSTS.E.BYPASS.LTC128B.128 [R134+0x5100], [R14.64], !P0 ;  /* 0x051000000e86dfae */ /* 0x0003e8000c101d46 */
[----:B------:R2:W-:Y:S04]  /*1af0*/  @!P5 LDGSTS.E.BYPASS.LTC128B.128 [R134+0x9100], [R8.64], !P2 ;  /* 0x091000000886dfae */ /* 0x0005e8000d101d46 */
[----:B------:R3:W-:Y:S04]  /*1b00*/  @!P6 LDGSTS.E.BYPASS.LTC128B.128 [R134+0x2100], [R12.64], !P3 ;  /* 0x021000000c86efae */ /* 0x0007e8000d901d46 */
[----:B---3--:R-:W3:Y:S04]  /*1b10*/  LDL R13, [R1] ;  /* 0x00000000010d7983 */ /* 0x008ee80000100800 */
[----:B------:R-:W5:Y:S01]  /*1b20*/  SHFL.IDX PT, R2, R2, 0x3, 0x181f ;  /* 0x00781f0002027f89 */ /* 0x000f6200000e0000 */
[----:B------:R-:W-:-:S03]  /*1b30*/  IADD3 R7, R7, 0x60, RZ ;  /* 0x0000006007077810 */ /* 0x000fc60007ffe0ff */
[----:B------:R-:W1:Y:S01]  /*1b40*/  SHFL.IDX PT, R0, R0, 0x3, 0x181f ;  /* 0x00781f0000007f89 */ /* 0x000e6200000e0000 */
[----:B------:R-:W-:Y:S02]  /*1b50*/  ISETP.GE.AND P5, PT, R7, R21, PT ;  /* 0x000000150700720c */ /* 0x000fe40003fa6270 */
[----:B--2---:R-:W-:-:S04]  /*1b60*/  @!P6 LEA R8, P0, R53, R3, 0x1 ;  /* 0x000000033508e211 */ /* 0x004fc800078008ff */
[----:B------:R-:W-:-:S07]  /*1b70*/  @!P6 LEA.HI.X R9, R53, R4, R28, 0x1, P0 ;  /* 0x000000043509e211 */ /* 0x000fce00000f0c1c */
[----:B-----5:R-:W-:-:S04]  /*1b80*/  @!P5 LEA R6, P0, R100, R2, 0x1 ;  /* 0x000000026406d211 */ /* 0x020fc800078008ff */
[----:B-1----:R-:W-:Y:S02]  /*1b90*/  @!P5 LEA.HI.X R7, R100, R0, R101, 0x1, P0 ;  /* 0x000000006407d211 */ /* 0x002fe400000f0c65 */
[----:B------:R-:W-:-:S04]  /*1ba0*/  @!P5 LEA R4, P0, R57, R2, 0x1 ;  /* 0x000000023904d211 */ /* 0x000fc800078008ff */
[C---:B------:R-:W-:Y:S02]  /*1bb0*/  @!P5 LEA.HI.X R5, R57.reuse, R0, R29, 0x1, P0 ;  /* 0x000000003905d211 */ /* 0x040fe400000f0c1d */
[----:B------:R-:W-:Y:S01]  /*1bc0*/  ISETP.GE.AND P0, PT, R57, c[0x0][0x198], PT ;  /* 0x0000660039007a0c */ /* 0x000fe20003f06270 */
[----:B------:R-:W-:-:S12]  /*1bd0*/  IMAD.MOV.U32 R128, RZ, RZ, -0x60 ;  /* 0xffffffa0ff807424 */ /* 0x000fd800078e00ff */
[----:B------:R1:W-:Y:S04]  /*1be0*/  @!P6 LDGSTS.E.BYPASS.LTC128B.128 [R134+0x6100], [R10.64], !P0 ;  /* 0x061000000a86efae */ /* 0x0003e8000c101d46 */
[----:B------:R2:W-:Y:S01]  /*1bf0*/  @!P6 LDGSTS.E.BYPASS.LTC128B.128 [R134+0xa100], [R8.64], !P2 ;  /* 0x0a1000000886efae */ /* 0x0005e2000d101d46 */
[----:B------:R-:W-:Y:S01]  /*1c00*/  ISETP.GE.AND P6, PT, R100, c[0x0][0x198], PT ;  /* 0x0000660064007a0c */ /* 0x000fe20003fc6270 */
[----:B------:R-:W-:-:S12]  /*1c10*/  IMAD R128, R135, R128, 0x60 ;  /* 0x0000006087807424 */ /* 0x000fd800078e0280 */
[----:B------:R5:W-:Y:S04]  /*1c20*/  @!P5 LDGSTS.E.BYPASS.LTC128B.128 [R134+0x3100], [R6.64], !P6 ;  /* 0x031000000686dfae */ /* 0x000be8000f101d46 */
[----:B------:R1:W-:Y:S01]  /*1c30*/  @!P5 LDGSTS.E.BYPASS.LTC128B.128 [R134+0x7100], [R4.64], !P0 ;  /* 0x071000000486dfae */ /* 0x0003e2000c101d46 */
[----:B--2---:R-:W-:-:S04]  /*1c40*/  IADD3 R9, R135, -0x1, RZ ;  /* 0xffffffff87097810 */ /* 0x004fc80007ffe0ff */
[----:B------:R-:W-:Y:S02]  /*1c50*/  SHF.R.S32.HI R12, RZ, 0x1f, R9 ;  /* 0x0000001fff0c7819 */ /* 0x000fe40000011409 */
[----:B------:R-:W-:-:S03]  /*1c60*/  IADD3 R8, R128, c[0x0][0x1d0], -R55 ;  /* 0x0000740080087a10 */ /* 0x000fc60007ffe837 */
[----:B------:R-:W-:Y:S01]  /*1c70*/  IMAD R3, R12, c[0x0][0x1e0], RZ ;  /* 0x000078000c037a24 */ /* 0x000fe200078e02ff */
[----:B------:R-:W-:Y:S01]  /*1c80*/  ISETP.GE.AND P6, PT, R53, c[0x0][0x198], PT ;  /* 0x0000660035007a0c */ /* 0x000fe20003fc6270 */
[----:B-----5:R-:W-:Y:S01]  /*1c90*/  IMAD.WIDE.U32 R6, R9, c[0x0][0x1e0], RZ ;  /* 0x0000780009067a25 */ /* 0x020fe200078e00ff */
[----:B-1----:R-:W-:-:S03]  /*1ca0*/  @!P5 LEA R4, P0, R53, R2, 0x1 ;  /* 0x000000023504d211 */ /* 0x002fc600078008ff */
[----:B------:R-:W-:Y:S01]  /*1cb0*/  IMAD R2, R9, c[0x0][0x1e4], R3 ;  /* 0x0000790009027a24 */ /* 0x000fe200078e0203 */
[----:B------:R-:W-:Y:S02]  /*1cc0*/  @!P5 LEA.HI.X R5, R53, R0, R28, 0x1, P0 ;  /* 0x000000003505d211 */ /* 0x000fe400000f0c1c */
[----:B------:R-:W-:Y:S01]  /*1cd0*/  ISETP.GE.AND P0, PT, R8, 0x1, PT ;  /* 0x000000010800780c */ /* 0x000fe20003f06270 */
[----:B------:R-:W-:Y:S01]  /*1ce0*/  IMAD.MOV.U32 R130, RZ, RZ, R26 ;  /* 0x000000ffff827224 */ /* 0x000fe200078e001a */
[----:B------:R-:W-:Y:S01]  /*1cf0*/  IADD3 R0, R7, R2, RZ ;  /* 0x0000000207007210 */ /* 0x000fe20007ffe0ff */
[----:B------:R-:W-:Y:S01]  /*1d00*/  IMAD.MOV.U32 R131, RZ, RZ, R25 ;  /* 0x000000ffff837224 */ /* 0x000fe200078e0019 */
[----:B------:R-:W-:Y:S01]  /*1d10*/  ISETP.NE.AND P3, PT, R19, RZ, PT ;  /* 0x000000ff1300720c */ /* 0x000fe20003f65270 */
[----:B------:R1:W-:Y:S02]  /*1d20*/  @!P5 LDGSTS.E.BYPASS.LTC128B.128 [R134+0xb100], [R4.64], !P6 ;  /* 0x0b1000000486dfae */ /* 0x0003e4000f101d46 */
[----:B------:R-:W-:Y:S01]  /*1d30*/  IMAD.WIDE.U32 R2, R6, 0x60, R130 ;  /* 0x0000006006027825 */ /* 0x000fe200078e0082 */
[----:B------:R-:W-:Y:S01]  /*1d40*/  ISETP.NE.AND P2, PT, R18, RZ, PT ;  /* 0x000000ff1200720c */ /* 0x000fe20003f45270 */
[----:B------:R-:W0:Y:S02]  /*1d50*/  LDGDEPBAR ;  /* 0x00000000000079af */ /* 0x000e240000000000 */
[----:B------:R-:W-:Y:S01]  /*1d60*/  IMAD R0, R0, 0x60, RZ ;  /* 0x0000006000007824 */ /* 0x000fe200078e02ff */
[----:B------:R-:W-:-:S04]  /*1d70*/  ISETP.GE.AND P6, PT, R8, 0x21, PT ;  /* 0x000000210800780c */ /* 0x000fc80003fc6270 */
[----:B------:R-:W-:Y:S01]  /*1d80*/  IADD3 R0, R3, R0, RZ ;  /* 0x0000000003007210 */ /* 0x000fe20007ffe0ff */
[----:B------:R-:W-:Y:S02]  /*1d90*/  IMAD.MOV.U32 R129, RZ, RZ, c[0x0][0x1e0] ;  /* 0x00007800ff817624 */ /* 0x000fe400078e00ff */
[----:B------:R-:W-:Y:S01]  /*1da0*/  IMAD.MOV.U32 R132, RZ, RZ, c[0x0][0x1e4] ;  /* 0x00007900ff847624 */ /* 0x000fe200078e00ff */
[----:B-1----:R-:W-:-:S04]  /*1db0*/  @P0 LEA R4, P5, R2, c[0x0][0x1c8], 0x1 ;  /* 0x0000720002040a11 */ /* 0x002fc800078a08ff */
[----:B------:R-:W-:Y:S02]  /*1dc0*/  @P0 LEA.HI.X R5, R2, c[0x0][0x1cc], R0, 0x1, P5 ;  /* 0x0000730002050a11 */ /* 0x000fe400028f0c00 */
[----:B------:R-:W-:-:S03]  /*1dd0*/  ISETP.GE.AND P5, PT, R8, 0x41, PT ;  /* 0x000000410800780c */ /* 0x000fc60003fa6270 */
[----:B------:R1:W-:Y:S04]  /*1de0*/  @P0 LDGSTS.E.BYPASS.LTC128B.128 [R134+0xc100], [R4.64], !P4 ;  /* 0x0c10000004860fae */ /* 0x0003e8000e101d46 */
[----:B------:R1:W-:Y:S04]  /*1df0*/  @P0 LDGSTS.E.BYPASS.LTC128B.128 [R134+0xf100], [R4.64+0x80], !P3 ;  /* 0x0f10008004860fae */ /* 0x0003e8000d901d46 */
[----:B------:R1:W-:Y:S01]  /*1e00*/  @P0 LDGSTS.E.BYPASS.LTC128B.128 [R134+0x12100], [R4.64+0x100], !P2 ;  /* 0x1210010004860fae */ /* 0x0003e2000d101d46 */
[C---:B------:R-:W-:Y:S01]  /*1e10*/  @P6 LEA R3, P0, R129.reuse, R2, 0x5 ;  /* 0x0000000281036211 */ /* 0x040fe200078028ff */
[----:B------:R-:W-:-:S04]  /*1e20*/  IMAD.WIDE.U32 R6, R129, 0x40, RZ ;  /* 0x0000004081067825 */ /* 0x000fc800078e00ff */
[----:B------:R-:W-:Y:S02]  /*1e30*/  IMAD R12, R12, c[0x0][0x208], RZ ;  /* 0x000082000c0c7a24 */ /* 0x000fe400078e02ff */
[----:B------:R-:W-:-:S04]  /*1e40*/  IMAD.WIDE.U32 R10, R9, c[0x0][0x208], RZ ;  /* 0x00008200090a7a25 */ /* 0x000fc800078e00ff */
[----:B------:R-:W-:Y:S01]  /*1e50*/  IMAD R12, R9, c[0x0][0x20c], R12 ;  /* 0x00008300090c7a24 */ /* 0x000fe200078e020c */
[----:B-1----:R-:W-:Y:S02]  /*1e60*/  @P6 LEA.HI.X R5, R129, R0, R132, 0x5, P0 ;  /* 0x0000000081056211 */ /* 0x002fe400000f2c84 */
[----:B------:R-:W-:-:S04]  /*1e70*/  @P6 LEA R4, P0, R3, c[0x0][0x1c8], 0x1 ;  /* 0x0000720003046a11 */ /* 0x000fc800078008ff */
[----:B------:R-:W-:Y:S02]  /*1e80*/  @P6 LEA.HI.X R5, R3, c[0x0][0x1cc], R5, 0x1, P0 ;  /* 0x0000730003056a11 */ /* 0x000fe400000f0c05 */
[----:B------:R-:W-:Y:S02]  /*1e90*/  @P5 IADD3 R3, P0, R2, R6, RZ ;  /* 0x0000000602035210 */ /* 0x000fe40007f1e0ff */
[----:B------:R-:W-:Y:S01]  /*1ea0*/  SHF.L.U32 R2, R132, 0x6, RZ ;  /* 0x0000000684027819 */ /* 0x000fe200000006ff */
[----:B------:R1:W-:Y:S03]  /*1eb0*/  @P6 LDGSTS.E.BYPASS.LTC128B.128 [R134+0xd100], [R4.64], !P4 ;  /* 0x0d10000004866fae */ /* 0x0003e6000e101d46 */
[----:B------:R-:W-:Y:S01]  /*1ec0*/  @P5 IADD3.X R9, R0, R7, R2, P0, !PT ;  /* 0x0000000700095210 */ /* 0x000fe200007fe402 */
[----:B------:R1:W-:Y:S01]  /*1ed0*/  @P6 LDGSTS.E.BYPASS.LTC128B.128 [R134+0x10100], [R4.64+0x80], !P3 ;  /* 0x1010008004866fae */ /* 0x0003e2000d901d46 */
[----:B------:R-:W-:-:S03]  /*1ee0*/  @P5 LEA R2, P0, R3, c[0x0][0x1c8], 0x1 ;  /* 0x0000720003025a11 */ /* 0x000fc600078008ff */
[----:B------:R1:W-:Y:S01]  /*1ef0*/  @P6 LDGSTS.E.BYPASS.LTC128B.128 [R134+0x13100], [R4.64+0x100], !P2 ;  /* 0x1310010004866fae */ /* 0x0003e2000d101d46 */
[----:B------:R-:W-:-:S05]  /*1f00*/  @P5 LEA.HI.X R3, R3, c[0x0][0x1cc], R9, 0x1, P0 ;  /* 0x0000730003035a11 */ /* 0x000fca00000f0c09 */
[----:B------:R2:W-:Y:S04]  /*1f10*/  @P5 LDGSTS.E.BYPASS.LTC128B.128 [R134+0xe100], [R2.64], !P4 ;  /* 0x0e10000002865fae */ /* 0x0005e8000e101d46 */
[----:B------:R2:W-:Y:S04]  /*1f20*/  @P5 LDGSTS.E.BYPASS.LTC128B.128 [R134+0x11100], [R2.64+0x80], !P3 ;  /* 0x1110008002865fae */ /* 0x0005e8000d901d46 */
[----:B------:R2:W-:Y:S04]  /*1f30*/  @P5 LDGSTS.E.BYPASS.LTC128B.128 [R134+0x14100], [R2.64+0x100], !P2 ;  /* 0x1410010002865fae */ /* 0x0005e8000d101d46 */
[----:B------:R-:W0:Y:S01]  /*1f40*/  LDGDEPBAR ;  /* 0x00000000000079af */ /* 0x000e220000000000 */
[----:B------:R-:W-:-:S04]  /*1f50*/  DEPBAR.LE SB0, 0x1 ;  /* 0x000080400000791a */ /* 0x000fc80000000000 */
[----:B------:R-:W-:Y:S01]  /*1f60*/  BAR.SYNC.DEFER_BLOCKING 0x0 ;  /* 0x0000000000007b1d */ /* 0x000fe20000010000 */
[----:B------:R-:W-:Y:S01]  /*1f70*/  IADD3 R0, R11, R12, RZ ;  /* 0x0000000c0b007210 */ /* 0x000fe20007ffe0ff */
[----:B------:R-:W-:Y:S02]  /*1f80*/  IMAD.MOV.U32 R6, RZ, RZ, R22 ;  /* 0x000000ffff067224 */ /* 0x000fe400078e0016 */
[----:B------:R-:W-:Y:S02]  /*1f90*/  IMAD.MOV.U32 R7, RZ, RZ, R24 ;  /* 0x000000ffff077224 */ /* 0x000fe400078e0018 */
[----:B------:R-:W-:Y:S02]  /*1fa0*/  IMAD R0, R0, 0x60, RZ ;  /* 0x0000006000007824 */ /* 0x000fe400078e02ff */
[----:B------:R-:W-:Y:S01]  /*1fb0*/  IMAD.WIDE.U32 R6, R10, 0x60, R6 ;  /* 0x000000600a067825 */ /* 0x000fe200078e0006 */
[----:B------:R-:W-:Y:S04]  /*1fc0*/  LDSM.16.M88.4 R156, [R250] ;  /* 0x00000000fa9c783b */ /* 0x000fe80000000200 */
[----:B------:R-:W-:Y:S04]  /*1fd0*/  LDSM.16.M88.4 R160, [R251] ;  /* 0x00000000fba0783b */ /* 0x000fe80000000200 */
[----:B------:R-:W-:Y:S04]  /*1fe0*/  LDSM.16.M88.4 R172, [R252] ;  /* 0x00000000fcac783b */ /* 0x000fe80000000200 */
[----:B------:R-:W-:Y:S04]  /*1ff0*/  LDSM.16.M88.4 R176, [R250+0x4000] ;  /* 0x00400000fab0783b */ /* 0x000fe80000000200 */
[----:B------:R-:W-:Y:S04]  /*2000*/  LDSM.16.M88.4 R180, [R251+0x4000] ;  /* 0x00400000fbb4783b */ /* 0x000fe80000000200 */
[----:B------:R-:W-:Y:S04]  /*2010*/  LDSM.16.M88.4 R188, [R252+0x4000] ;  /* 0x00400000fcbc783b */ /* 0x000fe80000000200 */
[----:B------:R-:W-:Y:S04]  /*2020*/  LDSM.16.M88.4 R192, [R250+0x8000] ;  /* 0x00800000fac0783b */ /* 0x000fe80000000200 */
[----:B---3--:R-:W-:Y:S04]  /*2030*/  LDSM.16.M88.4 R168, [R13] ;  /* 0x000000000da8783b */ /* 0x008fe80000000200 */
[----:B------:R-:W-:Y:S04]  /*2040*/  LDSM.16.M88.4 R184, [R13+0x4000] ;  /* 0x004000000db8783b */ /* 0x000fe80000000200 */
[----:B------:R-:W-:Y:S04]  /*2050*/  LDSM.16.M88.4 R196, [R251+0x8000] ;  /* 0x00800000fbc4783b */ /* 0x000fe80000000200 */
[----:B------:R-:W-:Y:S04]  /*2060*/  LDSM.16.M88.4 R200, [R13+0x8000] ;  /* 0x008000000dc8783b */ /* 0x000fe80000000200 */
[----:B------:R-:W-:Y:S04]  /*2070*/  LDSM.16.M88.4 R204, [R252+0x8000] ;  /* 0x00800000fccc783b */ /* 0x000fe80000000200 */
[----:B------:R-:W-:Y:S01]  /*2080*/  BAR.SYNC.DEFER_BLOCKING 0x0 ;  /* 0x0000000000007b1d */ /* 0x000fe20000010000 */
[----:B-1----:R-:W-:-:S02]  /*2090*/  IMAD.MOV.U32 R5, RZ, RZ, c[0x0][0x208] ;  /* 0x00008200ff057624 */ /* 0x002fc400078e00ff */
[----:B--2---:R-:W-:Y:S01]  /*20a0*/  IMAD.MOV.U32 R3, RZ, RZ, 0x6 ;  /* 0x00000006ff037424 */ /* 0x004fe200078e00ff */
[C---:B------:R-:W-:Y:S01]  /*20b0*/  LEA R2, P0, R6.reuse, c[0x0][0x1f8], 0x1 ;  /* 0x00007e0006027a11 */ /* 0x040fe200078008ff */
[----:B------:R-:W-:Y:S01]  /*20c0*/  IMAD.SHL.U32 R4, R5, 0x40, RZ ;  /* 0x0000004005047824 */ /* 0x000fe200078e00ff */
[----:B------:R-:W-:Y:S02]  /*20d0*/  IADD3 R0, R7, R0, RZ ;  /* 0x0000000007007210 */ /* 0x000fe40007ffe0ff */
[----:B------:R-:W-:Y:S02]  /*20e0*/  SHF.L.U64.HI R5, R5, R3, c[0x0][0x20c] ;  /* 0x0000830005057619 */ /* 0x000fe40000010203 */
[----:B------:R-:W-:Y:S02]  /*20f0*/  LEA.HI.X R3, R6, c[0x0][0x1fc], R0, 0x1, P0 ;  /* 0x00007f0006037a11 */ /* 0x000fe400000f0c00 */
[----:B------:R-:W-:Y:S02]  /*2100*/  IADD3 R10, P5, P0, R4, 0x80, R2 ;  /* 0x00000080040a7810 */ /* 0x000fe400078be002 */
[----:B------:R-:W-:-:S02]  /*2110*/  LOP3.LUT R0, R20, 0x1, RZ, 0xc0, !PT ;  /* 0x0000000114007812 */ /* 0x000fc400078ec0ff */
[----:B------:R-:W-:Y:S02]  /*2120*/  IADD3.X R11, R5, RZ, R3, P5, P0 ;  /* 0x000000ff050b7210 */ /* 0x000fe40002fe0403 */
[----:B------:R-:W-:Y:S01]  /*2130*/  IADD3 R6, P5, P0, R4, 0x100, R2 ;  /* 0x0000010004067810 */ /* 0x000fe200078be002 */
[----:B------:R-:W-:-:S04]  /*2140*/  DEPBAR.LE SB0, 0x0 ;  /* 0x000080000000791a */ /* 0x000fc80000000000 */
[----:B------:R-:W-:Y:S01]  /*2150*/  BAR.SYNC.DEFER_BLOCKING 0x0 ;  /* 0x0000000000007b1d */ /* 0x000fe20000010000 */
[----:B------:R-:W-:Y:S02]  /*2160*/  IADD3.X R7, R5, RZ, R3, P5, P0 ;  /* 0x000000ff05077210 */ /* 0x000fe40002fe0403 */
[----:B------:R-:W-:-:S04]  /*2170*/  ISETP.NE.U32.AND P0, PT, R0, 0x1, PT ;  /* 0x000000010000780c */ /* 0x000fc80003f05070 */
[----:B------:R-:W-:Y:S02]  /*2180*/  ISETP.LT.OR P0, PT, R8, 0x1, P0 ;  /* 0x000000010800780c */ /* 0x000fe40000701670 */
[C---:B------:R-:W-:Y:S02]  /*2190*/  LOP3.LUT P6, RZ, R20.reuse, 0x2, RZ, 0xc0, !PT ;  /* 0x0000000214ff7812 */ /* 0x040fe400078cc0ff */
[----:B------:R-:W-:Y:S01]  /*21a0*/  LOP3.LUT P5, RZ, R20, 0x4, RZ, 0xc0, !PT ;  /* 0x0000000414ff7812 */ /* 0x000fe200078ac0ff */
[----:B----4-:R-:W1:Y:S04]  /*21b0*/  LDSM.16.M88.4 R16, [R225] ;  /* 0x00000000e110783b */ /* 0x010e680000000200 */
[----:B------:R-:W2:Y:S04]  /*21c0*/  LDSM.16.M88.4 R12, [R225+0x800] ;  /* 0x00080000e10c783b */ /* 0x000ea80000000200 */
[----:B------:R-:W-:Y:S04]  /*21d0*/  LDSM.16.M88.4 R40, [R225+0x1000] ;  /* 0x00100000e128783b */ /* 0x000fe80000000200 */
[----:B------:R-:W3:Y:S04]  /*21e0*/  LDSM.16.M88.4 R56, [R225+0x1800] ;  /* 0x00180000e138783b */ /* 0x000ee80000000200 */
[----:B------:R-:W-:Y:S04]  /*21f0*/  LDSM.16.M88.4 R60, [R225+0x2000] ;  /* 0x00200000e13c783b */ /* 0x000fe80000000200 */
[----:B------:R-:W-:Y:S04]  /*2200*/  LDSM.16.M88.4 R72, [R225+0x2800] ;  /* 0x00280000e148783b */ /* 0x000fe80000000200 */
[----:B------:R-:W4:Y:S04]  /*2210*/  LDSM.16.M88.4 R48, [R231] ;  /* 0x00000000e730783b */ /* 0x000f280000000200 */
[----:B------:R-:W-:Y:S04]  /*2220*/  LDSM.16.M88.4 R44, [R248] ;  /* 0x00000000f82c783b */ /* 0x000fe80000000200 */
[----:B------:R-:W-:Y:S04]  /*2230*/  LDSM.16.M88.4 R52, [R247] ;  /* 0x00000000f734783b */ /* 0x000fe80000000200 */
[----:B------:R-:W5:Y:S04]  /*2240*/  LDSM.16.M88.4 R64, [R246] ;  /* 0x00000000f640783b */ /* 0x000f680000000200 */
[----:B------:R-:W-:Y:S04]  /*2250*/  LDSM.16.M88.4 R80, [R245] ;  /* 0x00000000f550783b */ /* 0x000fe80000000200 */
[----:B------:R-:W-:Y:S04]  /*2260*/  LDSM.16.M88.4 R108, [R244] ;  /* 0x00000000f46c783b */ /* 0x000fe80000000200 */
[----:B------:R-:W-:Y:S01]  /*2270*/  @!PT LDS RZ, [RZ] ;  /* 0x00000000fffff984 */ /* 0x000fe20000000800 */
[----:B------:R-:W-:Y:S01]  /*2280*/  @!PT LDS RZ, [RZ] ;  /* 0x00000000fffff984 */ /* 0x000fe20000000800 */
[----:B------:R-:W-:Y:S01]  /*2290*/  @!PT LDS RZ, [RZ] ;  /* 0x00000000fffff984 */ /* 0x000fe20000000800 */
[----:B------:R1:W-:Y:S01]  /*22a0*/  LDGSTS.E.BYPASS.LTC128B.128 [R134+0x100], [R2.64], !P0 ;  /* 0x0010000002867fae */ /* 0x0003e2000c101d46 */
[----:B------:R-:W-:-:S13]  /*22b0*/  ISETP.LT.OR P0, PT, R8, 0x1, !P6 ;  /* 0x000000010800780c */ /* 0x000fda0007701670 */
[----:B------:R1:W-:Y:S01]  /*22c0*/  LDGSTS.E.BYPASS.LTC128B.128 [R134+0x3100], [R2.64+0x80], !P0 ;  /* 0x0310008002867fae */ /* 0x0003e2000c101d46 */
[----:B------:R-:W-:-:S13]  /*22d0*/  ISETP.LT.OR P0, PT, R8, 0x1, !P5 ;  /* 0x000000010800780c */ /* 0x000fda0006f01670 */
[----:B------:R1:W-:Y:S02]  /*22e0*/  LDGSTS.E.BYPASS.LTC128B.128 [R134+0x6100], [R2.64+0x100], !P0 ;  /* 0x0610010002867fae */ /* 0x0003e4000c101d46 */
[----:B-1----:R-:W-:-:S05]  /*22f0*/  IADD3 R2, P0, R4, R2, RZ ;  /* 0x0000000204027210 */ /* 0x002fca0007f1e0ff */
[----:B------:R-:W-:Y:S01]  /*2300*/  IMAD.X R3, R5, 0x1, R3, P0 ;  /* 0x0000000105037824 */ /* 0x000fe200000e0603 */
[----:B------:R-:W-:-:S04]  /*2310*/  IADD3 R4, P0, R2, R4, RZ ;  /* 0x0000000402047210 */ /* 0x000fc80007f1e0ff */
[----:B------:R-:W-:Y:S02]  /*2320*/  IADD3.X R5, R3, R5, RZ, P0, !PT ;  /* 0x0000000503057210 */ /* 0x000fe400007fe4ff */
[----:B------:R-:W-:-:S04]  /*2330*/  ISETP.NE.U32.AND P0, PT, R0, 0x1, PT ;  /* 0x000000010000780c */ /* 0x000fc80003f05070 */
[----:B------:R-:W-:-:S13]  /*2340*/  ISETP.LT.OR P0, PT, R8, 0x21, P0 ;  /* 0x000000210800780c */ /* 0x000fda0000701670 */
[----:B------:R1:W-:Y:S01]  /*2350*/  LDGSTS.E.BYPASS.LTC128B.128 [R134+0x1100], [R2.64], !P0 ;  /* 0x0110000002867fae */ /* 0x0003e2000c101d46 */
[C---:B------:R-:W-:Y:S01]  /*2360*/  ISETP.LT.OR P0, PT, R8.reuse, 0x21, !P6 ;  /* 0x000000210800780c */ /* 0x040fe20007701670 */
[C---:B------:R-:W-:Y:S11]  /*2370*/  HMMA.16816.F32 R36, R156.reuse, R16, RZ ;  /* 0x000000109c24723c */ /* 0x040ff600000018ff */
[----:B------:R-:W-:Y:S01]  /*2380*/  @!UPT UIADD3 URZ, URZ, URZ, URZ ;  /* 0x0000003f3f3ff290 */ /* 0x000fe2000fffe03f */
[----:B------:R1:W-:Y:S01]  /*2390*/  LDGSTS.E.BYPASS.LTC128B.128 [R134+0x4100], [R10.64], !P0 ;  /* 0x041000000a867fae */ /* 0x0003e2000c101d46 */
[----:B------:R-:W-:Y:S01]  /*23a0*/  ISETP.LT.OR P0, PT, R8, 0x21, !P5 ;  /* 0x000000210800780c */ /* 0x000fe20006f01670 */
[C---:B------:R-:W-:Y:S08]  /*23b0*/  HMMA.16816.F32 R32, R156.reuse, R18, RZ ;  /* 0x000000129c20723c */ /* 0x040ff000000018ff */
[C---:B--2---:R-:W-:Y:S04]  /*23c0*/  HMMA.16816.F32 R28, R156.reuse, R12, RZ ;  /* 0x0000000c9c1c723c */ /* 0x044fe800000018ff */
[----:B------:R2:W-:Y:S04]  /*23d0*/  LDGSTS.E.BYPASS.LTC128B.128 [R134+0x7100], [R6.64], !P0 ;  /* 0x0710000006867fae */ /* 0x0005e8000c101d46 */
[----:B------:R-:W-:Y:S01]  /*23e0*/  HMMA.16816.F32 R24, R156, R14, RZ ;  /* 0x0000000e9c18723c */ /* 0x000fe200000018ff */
[----:B------:R-:W-:-:S07]  /*23f0*/  ISETP.NE.U32.AND P0, PT, R0, 0x1, PT ;  /* 0x000000010000780c */ /* 0x000fce0003f05070 */
[----:B---3--:R-:W-:Y:S01]  /*2400*/  HMMA.16816.F32 R12, R156, R56, RZ ;  /* 0x000000389c0c723c */ /* 0x008fe200000018ff */
[C---:B------:R-:W-:Y:S02]  /*2410*/  ISETP.LT.OR P0, PT, R8.reuse, 0x41, P0 ;  /* 0x000000410800780c */ /* 0x040fe40000701670 */
[C---:B------:R-:W-:Y:S02]  /*2420*/  ISETP.LT.OR P6, PT, R8.reuse, 0x41, !P6 ;  /* 0x000000410800780c */ /* 0x040fe400077c1670 */
[----:B------:R-:W-:-:S03]  /*2430*/  ISETP.LT.OR P5, PT, R8, 0x41, !P5 ;  /* 0x000000410800780c */ /* 0x000fc60006fa1670 */
[C---:B------:R-:W-:Y:S06]  /*2440*/  HMMA.16816.F32 R20, R156.reuse, R40, RZ ;  /* 0x000000289c14723c */ /* 0x040fec00000018ff */
[----:B------:R2:W-:Y:S02]  /*2450*/  LDGSTS.E.BYPASS.LTC128B.128 [R134+0x2100], [R4.64], !P0 ;  /* 0x0210000004867fae */ /* 0x0005e4000c101d46 */
[----:B------:R-:W-:Y:S02]  /*2460*/  HMMA.16816.F32 R16, R156, R42, RZ ;  /* 0x0000002a9c10723c */ /* 0x000fe400000018ff */
[----:B------:R2:W-:Y:S04]  /*2470*/  LDGSTS.E.BYPASS.LTC128B.128 [R134+0x5100], [R4.64+0x80], !P6 ;  /* 0x0510008004867fae */ /* 0x0005e8000f101d46 */
[----:B------:R2:W-:Y:S02]  /*2480*/  LDGSTS.E.BYPASS.LTC128B.128 [R134+0x8100], [R4.64+0x100], !P5 ;  /* 0x0810010004867fae */ /* 0x0005e4000e901d46 */
[C---:B----4-:R-:W-:Y:S02]  /*2490*/  HMMA.16816.F32 R104, R160.reuse, R48, R36 ;  /* 0x00000030a068723c */ /* 0x050fe40000001824 */
[----:B-1----:R-:W-:Y:S04]  /*24a0*/  LDSM.16.M88.4 R8, [R229+0x800] ;  /* 0x00080000e508783b */ /* 0x002fe80000000200 */
[----:B------:R-:W-:Y:S02]  /*24b0*/  LDSM.16.M88.4 R40, [R229+0x1800] ;  /* 0x00180000e528783b */ /* 0x000fe40000000200 */
[C---:B------:R-:W-:Y:S02]  /*24c0*/  HMMA.16816.F32 R96, R160.reuse, R50, R32 ;  /* 0x00000032a060723c */ /* 0x040fe40000001820 */
[----:B------:R-:W-:Y:S04]  /*24d0*/  LDSM.16.M88.4 R88, [R226] ;  /* 0x00000000e258783b */ /* 0x000fe80000000200 */
[----:B------:R-:W-:Y:S02]  /*24e0*/  LDSM.16.M88.4 R92, [R229+0x2800] ;  /* 0x00280000e55c783b */ /* 0x000fe40000000200 */
[----:B-----5:R-:W-:Y:S02]  /*24f0*/  HMMA.16816.F32 R36, R160, R64, R12 ;  /* 0x00000040a024723c */ /* 0x020fe4000000180c */
[----:B------:R-:W1:Y:S04]  /*2500*/  LDSM.16.M88.4 R12, [R229] ;  /* 0x00000000e50c783b */ /* 0x000e680000000200 */
[----:B------:R-:W-:Y:S02]  /*2510*/  LDSM.16.M88.4 R100, [R229+0x2000] ;  /* 0x00200000e564783b */ /* 0x000fe40000000200 */
[----:B------:R-:W-:Y:S02]  /*2520*/  HMMA.16816.F32 R32, R156, R58, RZ ;  /* 0x0000003a9c20723c */ /* 0x000fe400000018ff */
[----:B--2---:R-:W2:Y:S04]  /*2530*/  LDSM.16.M88.4 R4, [R229+0x1000] ;  /* 0x00100000e504783b */ /* 0x004ea80000000200 */
[----:B------:R-:W-:Y:S02]  /*2540*/  LDSM.16.M88.4 R112, [R242] ;  /* 0x00000000f270783b */ /* 0x000fe40000000200 */
[C---:B------:R-:W-:Y:S02]  /*2550*/  HMMA.16816.F32 R68, R160.reuse, R44, R28 ;  /* 0x0000002ca044723c */ /* 0x040fe4000000181c */
[----:B------:R-:W-:Y:S04]  /*2560*/  LDSM.16.M88.4 R120, [R226+0x3000] ;  /* 0x00300000e278783b */ /* 0x000fe80000000200 */
[----:B------:R-:W-:Y:S02]  /*2570*/  LDSM.16.M88.4 R116, [R225+0x6000] ;  /* 0x00600000e174783b */ /* 0x000fe40000000200 */
[C---:B------:R-:W-:Y:S02]  /*2580*/  HMMA.16816.F32 R84, R160.reuse, R46, R24 ;  /* 0x0000002ea054723c */ /* 0x040fe40000001818 */
[----:B------:R-:W-:Y:S04]  /*2590*/  LDSM.16.M88.4 R124, [R229+0x6000] ;  /* 0x00600000e57c783b */ /* 0x000fe80000000200 */
[----:B------:R-:W0:Y:S02]  /*25a0*/  LDGDEPBAR ;  /* 0x00000000000079af */ /* 0x000e240000000000 */
[C---:B------:R-:W-:Y:S08]  /*25b0*/  HMMA.16816.F32 R48, R160.reuse, R52, R20 ;  /* 0x00000034a030723c */ /* 0x040ff00000001814 */
[----:B------:R-:W-:Y:S08]  /*25c0*/  HMMA.16816.F32 R44, R160, R54, R16 ;  /* 0x00000036a02c723c */ /* 0x000ff00000001810 */
[C---:B------:R-:W-:Y:S08]  /*25d0*/  HMMA.16816.F32 R20, R156.reuse, R72, RZ ;  /* 0x000000489c14723c */ /* 0x040ff000000018ff */
[----:B------:R-:W-:Y:S08]  /*25e0*/  HMMA.16816.F32 R16, R156, R74, RZ ;  /* 0x0000004a9c10723c */ /* 0x000ff000000018ff */
[----:B------:R-:W-:Y:S08]  /*25f0*/  HMMA.16816.F32 R32, R160, R66, R32 ;  /* 0x00000042a020723c */ /* 0x000ff00000001820 */
[C---:B------:R-:W-:Y:S08]  /*2600*/  HMMA.16816.F32 R28, R156.reuse, R60, RZ ;  /* 0x0000003c9c1c723c */ /* 0x040ff000000018ff */
[----:B------:R-:W-:Y:S08]  /*2610*/  HMMA.16816.F32 R24, R156, R62, RZ ;  /* 0x0000003e9c18723c */ /* 0x000ff000000018ff */
[C---:B-1----:R-:W-:Y:S01]  /*2620*/  HMMA.16816.F32 R52, R168.reuse, R12, R104 ;  /* 0x0000000ca834723c */ /* 0x042fe20000001868 */
[----:B------:R-:W-:Y:S07]  /*2630*/  LDSM.16.M88.4 R104, [R229+0x3800] ;  /* 0x00380000e568783b */ /* 0x000fee0000000200 */
[C---:B------:R-:W-:Y:S08]  /*2640*/  HMMA.16816.F32 R68, R168.reuse, R8, R68 ;  /* 0x00000008a844723c */ /* 0x040ff00000001844 */
[----:B------:R-:W-:Y:S08]  /*2650*/  HMMA.16816.F32 R56, R168, R10, R84 ;  /* 0x0000000aa838723c */ /* 0x000ff00000001854 */
[C---:B------:R-:W-:Y:S01]  /*2660*/  HMMA.16816.F32 R76, R160.reuse, R108, R20 ;  /* 0x0000006ca04c723c */ /* 0x040fe20000001814 */
[----:B------:R-:W-:Y:S07]  /*2670*/  LDSM.16.M88.4 R20, [R226+0x1800] ;  /* 0x00180000e214783b */ /* 0x000fee0000000200 */
[----:B------:R-:W-:Y:S01]  /*2680*/  HMMA.16816.F32 R72, R160, R110, R16 ;  /* 0x0000006ea048723c */ /* 0x000fe20000001810 */
[----:B------:R-:W-:Y:S07]  /*2690*/  LDSM.16.M88.4 R108, [R226+0x3800] ;  /* 0x00380000e26c783b */ /* 0x000fee0000000200 */
[----:B------:R-:W-:Y:S01]  /*26a0*/  HMMA.16816.F32 R8, R168, R42, R32 ;  /* 0x0000002aa808723c */ /* 0x000fe20000001820 */
[----:B------:R-:W1:Y:S07]  /*26b0*/  LDSM.16.M88.4 R32, [R225+0x3000] ;  /* 0x00300000e120783b */ /* 0x000e6e0000000200 */
[C---:B------:R-:W-:Y:S01]  /*26c0*/  HMMA.16816.F32 R64, R160.reuse, R80, R28 ;  /* 0x00000050a040723c */ /* 0x040fe2000000181c */
[----:B------:R-:W3:Y:S07]  /*26d0*/  LDSM.16.M88.4 R28, [R226+0x800] ;  /* 0x00080000e21c783b */ /* 0x000eee0000000200 */
[----:B------:R-:W-:Y:S01]  /*26e0*/  HMMA.16816.F32 R80, R160, R82, R24 ;  /* 0x00000052a050723c */ /* 0x000fe20000001818 */
[----:B------:R-:W4:Y:S07]  /*26f0*/  LDSM.16.M88.4 R24, [R226+0x1000] ;  /* 0x00100000e218783b */ /* 0x000f2e0000000200 */
[C---:B--2---:R-:W-:Y:S08]  /*2700*/  HMMA.16816.F32 R48, R168.reuse, R4, R48 ;  /* 0x00000004a830723c */ /* 0x044ff00000001830 */
[----:B------:R-:W-:Y:S01]  /*2710*/  HMMA.16816.F32 R16, R168, R6, R44 ;  /* 0x00000006a810723c */ /* 0x000fe2000000182c */
[----:B------:R-:W-:Y:S07]  /*2720*/  LDSM.16.M88.4 R44, [R225+0x5000] ;  /* 0x00500000e12c783b */ /* 0x000fee0000000200 */
[----:B------:R-:W-:Y:S01]  /*2730*/  HMMA.16816.F32 R4, R172, R88, R52 ;  /* 0x00000058ac04723c */ /* 0x000fe20000001834 */
[----:B------:R-:W-:Y:S07]  /*2740*/  LDSM.16.M88.4 R52, [R225+0x5800] ;  /* 0x00580000e134783b */ /* 0x000fee0000000200 */
[C---:B------:R-:W-:Y:S08]  /*2750*/  HMMA.16816.F32 R60, R168.reuse, R14, R96 ;  /* 0x0000000ea83c723c */ /* 0x040ff00000001860 */
[C---:B------:R-:W-:Y:S08]  /*2760*/  HMMA.16816.F32 R12, R168.reuse, R40, R36 ;  /* 0x00000028a80c723c */ /* 0x040ff00000001824 */
[C---:B------:R-:W-:Y:S08]  /*2770*/  HMMA.16816.F32 R96, R168.reuse, R92, R76 ;  /* 0x0000005ca860723c */ /* 0x040ff0000000184c */
[C---:B------:R-:W-:Y:S01]  /*2780*/  HMMA.16816.F32 R72, R168.reuse, R94, R72 ;  /* 0x0000005ea848723c */ /* 0x040fe20000001848 */
[----:B------:R-:W2:Y:S07]  /*2790*/  LDSM.16.M88.4 R92, [R243] ;  /* 0x00000000f35c783b */ /* 0x000eae0000000200 */
[----:B------:R-:W-:Y:S01]  /*27a0*/  HMMA.16816.F32 R40, R168, R100, R64 ;  /* 0x00000064a828723c */ /* 0x000fe20000001840 */
[----:B------:R-:W-:Y:S07]  /*27b0*/  LDSM.16.M88.4 R64, [R226+0x2000] ;  /* 0x00200000e240783b */ /* 0x000fee0000000200 */
[----:B-1----:R-:W-:Y:S08]  /*27c0*/  HMMA.16816.F32 R4, R176, R32, R4 ;  /* 0x00000020b004723c */ /* 0x002ff00000001804 */
[----:B------:R-:W-:Y:S08]  /*27d0*/  HMMA.16816.F32 R100, R168, R102, R80 ;  /* 0x00000066a864723c */ /* 0x000ff00000001850 */
[C---:B------:R-:W-:Y:S01]  /*27e0*/  HMMA.16816.F32 R36, R172.reuse, R90, R60 ;  /* 0x0000005aac24723c */ /* 0x040fe2000000183c */
[----:B------:R-:W-:Y:S07]  /*27f0*/  LDSM.16.M88.4 R60, [R229+0x3000] ;  /* 0x00300000e53c783b */ /* 0x000fee0000000200 */
[C---:B---3--:R-:W-:Y:S08]  /*2800*/  HMMA.16816.F32 R80, R172.reuse, R30, R56 ;  /* 0x0000001eac50723c */ /* 0x048ff00000001838 */
[C---:B----4-:R-:W-:Y:S08]  /*2810*/  HMMA.16816.F32 R56, R172.reuse, R24, R48 ;  /* 0x00000018ac38723c */ /* 0x050ff00000001830 */
[C---:B------:R-:W-:Y:S01]  /*2820*/  HMMA.16816.F32 R24, R172.reuse, R26, R16 ;  /* 0x0000001aac18723c */ /* 0x040fe20000001810 */
[----:B------:R-:W1:Y:S07]  /*2830*/  LDSM.16.M88.4 R16, [R225+0x3800] ;  /* 0x00380000e110783b */ /* 0x000e6e0000000200 */
[C---:B------:R-:W-:Y:S01]  /*2840*/  HMMA.16816.F32 R88, R172.reuse, R20, R12 ;  /* 0x00000014ac58723c */ /* 0x040fe2000000180c */
[----:B------:R-:W-:Y:S07]  /*2850*/  LDSM.16.M88.4 R12, [R225+0x4000] ;  /* 0x00400000e10c783b */ /* 0x000fee0000000200 */
[C---:B------:R-:W-:Y:S01]  /*2860*/  HMMA.16816.F32 R84, R172.reuse, R22, R8 ;  /* 0x00000016ac54723c */ /* 0x040fe20000001808 */
[----:B------:R-:W3:Y:S07]  /*2870*/  LDSM.16.M88.4 R20, [R226+0x2800] ;  /* 0x00280000e214783b */ /* 0x000eee0000000200 */
[----:B------:R-:W-:Y:S08]  /*2880*/  HMMA.16816.F32 R68, R172, R28, R68 ;  /* 0x0000001cac44723c */ /* 0x000ff00000001844 */
[----:B--2---:R-:W-:Y:S08]  /*2890*/  HMMA.16816.F32 R4, R180, R92, R4 ;  /* 0x0000005cb404723c */ /* 0x004ff00000001804 */
[C---:B------:R-:W-:Y:S01]  /*28a0*/  HMMA.16816.F32 R8, R176.reuse, R34, R36 ;  /* 0x00000022b008723c */ /* 0x040fe20000001824 */
[----:B------:R-:W2:Y:S07]  /*28b0*/  LDSM.16.M88.4 R32, [R225+0x4800] ;  /* 0x00480000e120783b */ /* 0x000eae0000000200 */
[----:B-1----:R-:W-:Y:S08]  /*28c0*/  HMMA.16816.F32 R28, R176, R16, R68 ;  /* 0x00000010b01c723c */ /* 0x002ff00000001844 */
[----:B------:R-:W-:Y:S08]  /*28d0*/  HMMA.16816.F32 R4, R184, R60, R4 ;  /* 0x0000003cb804723c */ /* 0x000ff00000001804 */
[----:B---3--:R-:W-:Y:S08]  /*28e0*/  HMMA.16816.F32 R36, R172, R22, R72 ;  /* 0x00000016ac24723c */ /* 0x008ff00000001848 */
[----:B------:R-:W-:Y:S08]  /*28f0*/  HMMA.16816.F32 R8, R180, R94, R8 ;  /* 0x0000005eb408723c */ /* 0x000ff00000001808 */
[C---:B------:R-:W-:Y:S08]  /*2900*/  HMMA.16816.F32 R76, R172.reuse, R64, R40 ;  /* 0x00000040ac4c723c */ /* 0x040ff00000001828 */
[----:B------:R-:W-:Y:S01]  /*2910*/  HMMA.16816.F32 R40, R172, R20, R96 ;  /* 0x00000014ac28723c */ /* 0x000fe20000001860 */
[----:B------:R-:W-:Y:S07]  /*2920*/  LDSM.16.M88.4 R96, [R229+0x5800] ;  /* 0x00580000e560783b */ /* 0x000fee0000000200 */
[----:B------:R-:W-:Y:S08]  /*2930*/  HMMA.16816.F32 R80, R176, R18, R80 ;  /* 0x00000012b050723c */ /* 0x000ff00000001850 */
[----:B------:R-:W-:Y:S01]  /*2940*/  HMMA.16816.F32 R48, R172, R66, R100 ;  /* 0x00000042ac30723c */ /* 0x000fe20000001864 */
[----:B------:R-:W-:Y:S04]  /*2950*/  LDSM.16.M88.4 R64, [R240] ;  /* 0x00000000f040783b */ /* 0x000fe80000000200 */
[----:B------:R-:W-:Y:S03]  /*2960*/  LDSM.16.M88.4 R100, [R239] ;  /* 0x00000000ef64783b */ /* 0x000fe60000000200 */
[C---:B------:R-:W-:Y:S01]  /*2970*/  HMMA.16816.F32 R72, R176.reuse, R12, R56 ;  /* 0x0000000cb048723c */ /* 0x040fe20000001838 */
[----:B------:R-:W1:Y:S07]  /*2980*/  LDSM.16.M88.4 R56, [R241] ;  /* 0x00000000f138783b */ /* 0x000e6e0000000200 */
[----:B------:R-:W-:Y:S08]  /*2990*/  HMMA.16816.F32 R68, R176, R14, R24 ;  /* 0x0000000eb044723c */ /* 0x000ff00000001818 */
[----:B------:R-:W-:Y:S01]  /*29a0*/  HMMA.16816.F32 R12, R180, R112, R28 ;  /* 0x00000070b40c723c */ /* 0x000fe2000000181c */
[----:B------:R-:W-:Y:S07]  /*29b0*/  LDSM.16.M88.4 R28, [R229+0x5000] ;  /* 0x00500000e51c783b */ /* 0x000fee0000000200 */
[C---:B--2---:R-:W-:Y:S08]  /*29c0*/  HMMA.16816.F32 R20, R176.reuse, R34, R84 ;  /* 0x00000022b014723c */ /* 0x044ff00000001854 */
[----:B------:R-:W-:Y:S01]  /*29d0*/  HMMA.16816.F32 R84, R176, R54, R36 ;  /* 0x00000036b054723c */ /* 0x000fe20000001824 */
[----:B------:R-:W2:Y:S07]  /*29e0*/  LDSM.16.M88.4 R36, [R238] ;  /* 0x00000000ee24783b */ /* 0x000eae0000000200 */
[----:B------:R-:W-:Y:S08]  /*29f0*/  HMMA.16816.F32 R4, R188, R120, R4 ;  /* 0x00000078bc04723c */ /* 0x000ff00000001804 */
[----:B------:R-:W-:Y:S08]  /*2a00*/  HMMA.16816.F32 R8, R184, R62, R8 ;  /* 0x0000003eb808723c */ /* 0x000ff00000001808 */
[C---:B------:R-:W-:Y:S01]  /*2a10*/  HMMA.16816.F32 R24, R176.reuse, R32, R88 ;  /* 0x00000020b018723c */ /* 0x040fe20000001858 */
[----:B------:R-:W-:Y:S07]  /*2a20*/  LDSM.16.M88.4 R32, [R229+0x4800] ;  /* 0x00480000e520783b */ /* 0x000fee0000000200 */
[----:B------:R-:W-:Y:S08]  /*2a30*/  HMMA.16816.F32 R88, R176, R52, R40 ;  /* 0x00000034b058723c */ /* 0x000ff00000001828 */
[----:B------:R-:W-:Y:S01]  /*2a40*/  HMMA.16816.F32 R40, R180, R114, R80 ;  /* 0x00000072b428723c */ /* 0x000fe20000001850 */
[----:B------:R-:W3:Y:S07]  /*2a50*/  LDSM.16.M88.4 R112, [R237] ;  /* 0x00000000ed70783b */ /* 0x000eee0000000200 */
[C---:B------:R-:W-:Y:S01]  /*2a60*/  HMMA.16816.F32 R16, R176.reuse, R44, R76 ;  /* 0x0000002cb010723c */ /* 0x040fe2000000184c */
[----:B------:R-:W4:Y:S07]  /*2a70*/  LDSM.16.M88.4 R76, [R229+0x4000] ;  /* 0x00400000e54c783b */ /* 0x000f2e0000000200 */
[----:B------:R-:W-:Y:S08]  /*2a80*/  HMMA.16816.F32 R92, R176, R46, R48 ;  /* 0x0000002eb05c723c */ /* 0x000ff00000001830 */
[----:B------:R-:W-:Y:S08]  /*2a90*/  HMMA.16816.F32 R12, R184, R104, R12 ;  /* 0x00000068b80c723c */ /* 0x000ff0000000180c */
[----:B------:R-:W-:Y:S08]  /*2aa0*/  HMMA.16816.F32 R4, R192, R116, R4 ;  /* 0x00000074c004723c */ /* 0x000ff00000001804 */
[----:B------:R-:W-:Y:S01]  /*2ab0*/  HMMA.16816.F32 R8, R188, R122, R8 ;  /* 0x0000007abc08723c */ /* 0x000fe20000001808 */
[----:B------:R-:W5:Y:S07]  /*2ac0*/  LDSM.16.M88.4 R120, [R225+0x6800] ;  /* 0x00680000e178783b */ /* 0x000f6e0000000200 */
[C---:B-1----:R-:W-:Y:S01]  /*2ad0*/  HMMA.16816.F32 R48, R180.reuse, R56, R72 ;  /* 0x00000038b430723c */ /* 0x042fe20000001848 */
[----:B------:R-:W-:Y:S07]  /*2ae0*/  LDSM.16.M88.4 R72, [R226+0x4800] ;  /* 0x00480000e248783b */ /* 0x000fee0000000200 */
[C---:B------:R-:W-:Y:S08]  /*2af0*/  HMMA.16816.F32 R52, R180.reuse, R66, R20 ;  /* 0x00000042b434723c */ /* 0x040ff00000001814 */
[C---:B------:R-:W-:Y:S08]  /*2b00*/  HMMA.16816.F32 R44, R180.reuse, R100, R16 ;  /* 0x00000064b42c723c */ /* 0x040ff00000001810 */
[----:B--2---:R-:W-:Y:S08]  /*2b10*/  HMMA.16816.F32 R20, R180, R36, R88 ;  /* 0x00000024b414723c */ /* 0x004ff00000001858 */
[----:B------:R-:W-:Y:S01]  /*2b20*/  HMMA.16816.F32 R16, R184, R106, R40 ;  /* 0x0000006ab810723c */ /* 0x000fe20000001828 */
[----:B------:R-:W-:Y:S07]  /*2b30*/  LDSM.16.M88.4 R104, [R226+0x6000] ;  /* 0x00600000e268783b */ /* 0x000fee0000000200 */
[C---:B------:R-:W-:Y:S01]  /*2b40*/  HMMA.16816.F32 R60, R180.reuse, R58, R68 ;  /* 0x0000003ab43c723c */ /* 0x040fe20000001844 */
[----:B------:R-:W-:Y:S07]  /*2b50*/  LDSM.16.M88.4 R68, [R225+0x7800] ;  /* 0x00780000e144783b */ /* 0x000fee0000000200 */
[C---:B------:R-:W-:Y:S01]  /*2b60*/  HMMA.16816.F32 R56, R180.reuse, R64, R24 ;  /* 0x00000040b438723c */ /* 0x040fe20000001818 */
[----:B------:R-:W1:Y:S07]  /*2b70*/  LDSM.16.M88.4 R64, [R226+0x4000] ;  /* 0x00400000e240783b */ /* 0x000e6e0000000200 */
[----:B------:R-:W-:Y:S01]  /*2b80*/  HMMA.16816.F32 R24, R180, R102, R92 ;  /* 0x00000066b418723c */ /* 0x000fe2000000185c */
[----:B------:R-:W-:Y:S04]  /*2b90*/  LDSM.16.M88.4 R100, [R236] ;  /* 0x00000000ec64783b */ /* 0x000fe80000000200 */
[----:B------:R-:W-:Y:S03]  /*2ba0*/  LDSM.16.M88.4 R92, [R226+0x5800] ;  /* 0x00580000e25c783b */ /* 0x000fe60000000200 */
[----:B------:R-:W-:Y:S08]  /*2bb0*/  HMMA.16816.F32 R12, R188, R108, R12 ;  /* 0x0000006cbc0c723c */ /* 0x000ff0000000180c */
[----:B---3--:R-:W-:Y:S08]  /*2bc0*/  HMMA.16816.F32 R4, R196, R112, R4 ;  /* 0x00000070c404723c */ /* 0x008ff00000001804 */
[----:B------:R-:W-:Y:S08]  /*2bd0*/  HMMA.16816.F32 R8, R192, R118, R8 ;  /* 0x00000076c008723c */ /* 0x000ff00000001808 */
[----:B------:R-:W-:Y:S01]  /*2be0*/  HMMA.16816.F32 R88, R180, R38, R84 ;  /* 0x00000026b458723c */ /* 0x000fe20000001854 */
[----:B------:R-:W2:Y:S07]  /*2bf0*/  LDSM.16.M88.4 R84, [R226+0x5000] ;  /* 0x00500000e254783b */ /* 0x000eae0000000200 */
[C---:B----4-:R-:W-:Y:S08]  /*2c00*/  HMMA.16816.F32 R80, R184.reuse, R76, R48 ;  /* 0x0000004cb850723c */ /* 0x050ff00000001830 */
[----:B------:R-:W-:Y:S08]  /*2c10*/  HMMA.16816.F32 R36, R184, R96, R20 ;  /* 0x00000060b824723c */ /* 0x000ff00000001814 */
[----:B------:R-:W-:Y:S08]  /*2c20*/  HMMA.16816.F32 R20, R188, R110, R16 ;  /* 0x0000006ebc14723c */ /* 0x000ff00000001810 */
[C---:B------:R-:W-:Y:S01]  /*2c30*/  HMMA.16816.F32 R60, R184.reuse, R78, R60 ;  /* 0x0000004eb83c723c */ /* 0x040fe2000000183c */
[----:B------:R-:W-:Y:S07]  /*2c40*/  LDSM.16.M88.4 R76, [R229+0x6800] ;  /* 0x00680000e54c783b */ /* 0x000fee0000000200 */
[C---:B------:R-:W-:Y:S08]  /*2c50*/  HMMA.16816.F32 R48, R184.reuse, R28, R44 ;  /* 0x0000001cb830723c */ /* 0x040ff0000000182c */
[----:B------:R-:W-:Y:S01]  /*2c60*/  HMMA.16816.F32 R40, R184, R30, R24 ;  /* 0x0000001eb828723c */ /* 0x000fe20000001818 */
[----:B------:R-:W3:Y:S07]  /*2c70*/  LDSM.16.M88.4 R28, [R225+0x7000] ;  /* 0x00700000e11c783b */ /* 0x000eee0000000200 */
[----:B-----5:R-:W-:Y:S08]  /*2c80*/  HMMA.16816.F32 R16, R192, R120, R12 ;  /* 0x00000078c010723c */ /* 0x020ff0000000180c */
[C---:B------:R-:W-:Y:S08]  /*2c90*/  HMMA.16816.F32 R56, R184.reuse, R32, R56 ;  /* 0x00000020b838723c */ /* 0x040ff00000001838 */
[----:B------:R-:W-:Y:S08]  /*2ca0*/  HMMA.16816.F32 R52, R184, R34, R52 ;  /* 0x00000022b834723c */ /* 0x000ff00000001834 */
[----:B------:R-:W-:Y:S08]  /*2cb0*/  HMMA.16816.F32 R4, R200, R124, R4 ;  /* 0x0000007cc804723c */ /* 0x000ff00000001804 */
[----:B------:R-:W-:Y:S08]  /*2cc0*/  HMMA.16816.F32 R8, R196, R114, R8 ;  /* 0x00000072c408723c */ /* 0x000ff00000001808 */
[----:B-1----:R-:W-:Y:S08]  /*2cd0*/  HMMA.16816.F32 R12, R188, R64, R80 ;  /* 0x00000040bc0c723c */ /* 0x002ff00000001850 */
[----:B------:R-:W-:Y:S08]  /*2ce0*/  HMMA.16816.F32 R20, R192, R122, R20 ;  /* 0x0000007ac014723c */ /* 0x000ff00000001814 */
[C---:B------:R-:W-:Y:S08]  /*2cf0*/  HMMA.16816.F32 R32, R188.reuse, R66, R60 ;  /* 0x00000042bc20723c */ /* 0x040ff0000000183c */
[C---:B--2---:R-:W-:Y:S01]  /*2d00*/  HMMA.16816.F32 R64, R188.reuse, R84, R48 ;  /* 0x00000054bc40723c */ /* 0x044fe20000001830 */
[----:B------:R-:W-:Y:S07]  /*2d10*/  LDSM.16.M88.4 R48, [R225+0x8000] ;  /* 0x00800000e130783b */ /* 0x000fee0000000200 */
[----:B------:R-:W-:Y:S01]  /*2d20*/  HMMA.16816.F32 R84, R188, R86, R40 ;  /* 0x00000056bc54723c */ /* 0x000fe20000001828 */
[----:B------:R-:W1:Y:S07]  /*2d30*/  LDSM.16.M88.4 R40, [R235] ;  /* 0x00000000eb28783b */ /* 0x000e6e0000000200 */
[----:B------:R-:W-:Y:S08]  /*2d40*/  HMMA.16816.F32 R16, R196, R100, R16 ;  /* 0x00000064c410723c */ /* 0x000ff00000001810 */
[C---:B------:R-:W-:Y:S08]  /*2d50*/  HMMA.16816.F32 R44, R188.reuse, R72, R56 ;  /* 0x00000048bc2c723c */ /* 0x040ff00000001838 */
[C---:B------:R-:W-:Y:S01]  /*2d60*/  HMMA.16816.F32 R60, R188.reuse, R74, R52 ;  /* 0x0000004abc3c723c */ /* 0x040fe20000001834 */
[----:B------:R-:W2:Y:S07]  /*2d70*/  LDSM.16.M88.4 R52, [R226+0x6800] ;  /* 0x00680000e234783b */ /* 0x000eae0000000200 */
[----:B------:R-:W-:Y:S08]  /*2d80*/  HMMA.16816.F32 R72, R188, R92, R36 ;  /* 0x0000005cbc48723c */ /* 0x000ff00000001824 */
[----:B------:R-:W-:Y:S08]  /*2d90*/  HMMA.16816.F32 R36, R204, R104, R4 ;  /* 0x00000068cc24723c */ /* 0x000ff00000001804 */
[----:B------:R-:W-:Y:S08]  /*2da0*/  HMMA.16816.F32 R4, R200, R126, R8 ;  /* 0x0000007ec804723c */ /* 0x000ff00000001808 */
[----:B---3--:R-:W-:Y:S08]  /*2db0*/  HMMA.16816.F32 R8, R192, R28, R12 ;  /* 0x0000001cc008723c */ /* 0x008ff0000000180c */
[----:B------:R-:W-:Y:S08]  /*2dc0*/  HMMA.16816.F32 R20, R196, R102, R20 ;  /* 0x00000066c414723c */ /* 0x000ff00000001814 */
[----:B------:R-:W-:Y:S08]  /*2dd0*/  HMMA.16816.F32 R24, R184, R98, R88 ;  /* 0x00000062b818723c */ /* 0x000ff00000001858 */
[----:B------:R-:W-:Y:S01]  /*2de0*/  HMMA.16816.F32 R32, R192, R30, R32 ;  /* 0x0000001ec020723c */ /* 0x000fe20000001820 */
[----:B------:R-:W3:Y:S07]  /*2df0*/  LDSM.16.M88.4 R28, [R229+0x7000] ;  /* 0x00700000e51c783b */ /* 0x000eee0000000200 */
[----:B------:R-:W-:Y:S01]  /*2e00*/  HMMA.16816.F32 R16, R200, R76, R16 ;  /* 0x0000004cc810723c */ /* 0x000fe20000001810 */
[----:B------:R-:W-:-:S07]  /*2e10*/  FMUL.FTZ R0, R36, c[0x0][0x320] ;  /* 0x0000c80024007a20 */ /* 0x000fce0000410000 */
[----:B------:R-:W-:Y:S01]  /*2e20*/  HMMA.16816.F32 R12, R204, R106, R4 ;  /* 0x0000006acc0c723c */ /* 0x000fe20000001804 */
[----:B------:R4:W2:Y:S07]  /*2e30*/  MUFU.TANH R90, R0 ;  /* 0x00000000005a7308 */ /* 0x0008ae0000002400 */
[----:B-1----:R-:W-:Y:S01]  /*2e40*/  HMMA.16816.F32 R8, R196, R40, R8 ;  /* 0x00000028c408723c */ /* 0x002fe20000001808 */
[----:B----4-:R-:W-:-:S07]  /*2e50*/  FMUL.FTZ R0, R37, c[0x0][0x320] ;  /* 0x0000c80025007a20 */ /* 0x010fce0000410000 */
[----:B------:R-:W-:Y:S01]  /*2e60*/  HMMA.16816.F32 R4, R200, R78, R20 ;  /* 0x0000004ec804723c */ /* 0x000fe20000001814 */
[----:B------:R1:W4:Y:S07]  /*2e70*/  MUFU.TANH R88, R0 ;  /* 0x0000000000587308 */ /* 0x00032e0000002400 */
[----:B------:R-:W-:Y:S01]  /*2e80*/  HMMA.16816.F32 R92, R188, R94, R24 ;  /* 0x0000005ebc5c723c */ /* 0x000fe20000001818 */
[----:B-1----:R-:W-:-:S07]  /*2e90*/  FMUL.FTZ R0, R38, c[0x0][0x320] ;  /* 0x0000c80026007a20 */ /* 0x002fce0000410000 */
[----:B------:R-:W-:Y:S01]  /*2ea0*/  HMMA.16816.F32 R56, R192, R68, R44 ;  /* 0x00000044c038723c */ /* 0x000fe2000000182c */
[----:B------:R-:W-:Y:S01]  /*2eb0*/  LDSM.16.M88.4 R44, [R226+0x7000] ;  /* 0x00700000e22c783b */ /* 0x000fe20000000200 */
[----:B------:R1:W1:Y:S06]  /*2ec0*/  MUFU.TANH R96, R0 ;  /* 0x0000000000607308 */ /* 0x00026c0000002400 */
[----:B--2---:R-:W-:Y:S01]  /*2ed0*/  HMMA.16816.F32 R24, R204, R52, R16 ;  /* 0x00000034cc18723c */ /* 0x004fe20000001810 */
[----:B-1----:R-:W-:Y:S02]  /*2ee0*/  FMUL.FTZ R0, R39, c[0x0][0x320] ;  /* 0x0000c80027007a20 */ /* 0x002fe40000410000 */
[----:B------:R-:W1:Y:S02]  /*2ef0*/  LDSM.16.M88.4 R36, [R234] ;  /* 0x00000000ea24783b */ /* 0x000e640000000200 */
[----:B------:R2:W1:Y:S03]  /*2f00*/  MUFU.TANH R89, R0 ;  /* 0x0000000000597308 */ /* 0x0004660000002400 */
[----:B------:R-:W-:Y:S01]  /*2f10*/  HMMA.16816.F32 R20, R196, R42, R32 ;  /* 0x0000002ac414723c */ /* 0x000fe20000001820 */
[----:B------:R-:W5:Y:S01]  /*2f20*/  LDSM.16.M88.4 R40, [R229+0x7800] ;  /* 0x00780000e528783b */ /* 0x000f620000000200 */
[----:B--2---:R-:W-:-:S04]  /*2f30*/  FMUL.FTZ R0, R12, c[0x0][0x320] ;  /* 0x0000c8000c007a20 */ /* 0x004fc80000410000 */
[----:B------:R2:W1:Y:S02]  /*2f40*/  MUFU.TANH R82, R0 ;  /* 0x0000000000527308 */ /* 0x0004640000002400 */
[----:B---3--:R-:W-:Y:S01]  /*2f50*/  HMMA.16816.F32 R16, R200, R28, R8 ;  /* 0x0000001cc810723c */ /* 0x008fe20000001808 */
[----:B--2---:R-:W-:-:S05]  /*2f60*/  FMUL.FTZ R0, R13, c[0x0][0x320] ;  /* 0x0000c8000d007a20 */ /* 0x004fca0000410000 */
[----:B------:R2:W3:Y:S02]  /*2f70*/  MUFU.TANH R80, R0 ;  /* 0x0000000000507308 */ /* 0x0004e40000002400 */
[----:B------:R-:W-:Y:S01]  /*2f80*/  HMMA.16816.F32 R4, R204, R54, R4 ;  /* 0x00000036cc04723c */ /* 0x000fe20000001804 */
[----:B--2---:R-:W-:-:S05]  /*2f90*/  FMUL.FTZ R0, R14, c[0x0][0x320] ;  /* 0x0000c8000e007a20 */ /* 0x004fca0000410000 */
[----:B------:R2:W1:Y:S02]  /*2fa0*/  MUFU.TANH R83, R0 ;  /* 0x0000000000537308 */ /* 0x0004640000002400 */
[----:B--2---:R-:W-:-:S06]  /*2fb0*/  FMUL.FTZ R0, R15, c[0x0][0x320] ;  /* 0x0000c8000f007a20 */ /* 0x004fcc0000410000 */
[----:B------:R2:W1:Y:S01]  /*2fc0*/  MUFU.TANH R81, R0 ;  /* 0x0000000000517308 */ /* 0x0004620000002400 */
[----:B------:R-:W-:Y:S01]  /*2fd0*/  HMMA.16816.F32 R8, R200, R30, R20 ;  /* 0x0000001ec808723c */ /* 0x000fe20000001814 */
[----:B------:R-:W3:Y:S01]  /*2fe0*/  LDSM.16.M88.4 R28, [R233] ;  /* 0x00000000e91c783b */ /* 0x000ee20000000200 */
[----:B--2---:R-:W-:-:S05]  /*2ff0*/  FMUL.FTZ R0, R24, c[0x0][0x320] ;  /* 0x0000c80018007a20 */ /* 0x004fca0000410000 */
[----:B------:R2:W1:Y:S01]  /*3000*/  MUFU.TANH R77, R0 ;  /* 0x00000000004d7308 */ /* 0x0004620000002400 */
[----:B------:R-:W-:Y:S01]  /*3010*/  HMMA.16816.F32 R60, R192, R70, R60 ;  /* 0x00000046c03c723c */ /* 0x000fe2000000183c */
[----:B--2---:R-:W-:-:S06]  /*3020*/  FMUL.FTZ R0, R25, c[0x0][0x320] ;  /* 0x0000c80019007a20 */ /* 0x004fcc0000410000 */
[----:B------:R2:W2:Y:S01]  /*3030*/  MUFU.TANH R76, R0 ;  /* 0x00000000004c7308 */ /* 0x0004a20000002400 */
[----:B-1----:R-:W-:Y:S01]  /*3040*/  HMMA.16816.F32 R12, R196, R36, R56 ;  /* 0x00000024c40c723c */ /* 0x002fe20000001838 */
[----:B------:R-:W1:Y:S01]  /*3050*/  LDSM.16.M88.4 R56, [R225+0x8800] ;  /* 0x00880000e138783b */ /* 0x000e620000000200 */
[----:B--2---:R-:W-:-:S05]  /*3060*/  FMUL.FTZ R0, R26, c[0x0][0x320] ;  /* 0x0000c8001a007a20 */ /* 0x004fca0000410000 */
[----:B------:R2:W1:Y:S01]  /*3070*/  MUFU.TANH R79, R0 ;  /* 0x00000000004f7308 */ /* 0x0004620000002400 */
[----:B------:R-:W-:Y:S01]  /*3080*/  HMMA.16816.F32 R64, R192, R48, R64 ;  /* 0x00000030c040723c */ /* 0x000fe20000001840 */
[----:B--2---:R-:W-:-:S07]  /*3090*/  FMUL.FTZ R0, R27, c[0x0][0x320] ;  /* 0x0000c8001b007a20 */ /* 0x004fce0000410000 */
[----:B------:R-:W-:Y:S01]  /*30a0*/  HMMA.16816.F32 R24, R204, R44, R16 ;  /* 0x0000002ccc18723c */ /* 0x000fe20000001810 */
[----:B------:R2:W1:Y:S02]  /*30b0*/  MUFU.TANH R78, R0 ;  /* 0x00000000004e7308 */ /* 0x0004640000002400 */
[----:B--2---:R-:W-:-:S06]  /*30c0*/  FMUL.FTZ R0, R4, c[0x0][0x320] ;  /* 0x0000c80004007a20 */ /* 0x004fcc0000410000 */
[----:B------:R2:W1:Y:S02]  /*30d0*/  MUFU.TANH R69, R0 ;  /* 0x0000000000457308 */ /* 0x0004640000002400 */
[----:B--2---:R-:W-:-:S06]  /*30e0*/  FMUL.FTZ R0, R5, c[0x0][0x320] ;  /* 0x0000c80005007a20 */ /* 0x004fcc0000410000 */
[----:B------:R2:W1:Y:S01]  /*30f0*/  MUFU.TANH R68, R0 ;  /* 0x0000000000447308 */ /* 0x0004620000002400 */
[----:B------:R-:W-:Y:S01]  /*3100*/  HMMA.16816.F32 R20, R196, R38, R60 ;  /* 0x00000026c414723c */ /* 0x000fe2000000183c */
[----:B------:R-:W-:Y:S01]  /*3110*/  LDSM.16.M88.4 R36, [R226+0x7800] ;  /* 0x00780000e224783b */ /* 0x000fe20000000200 */
[----:B--2---:R-:W-:-:S05]  /*3120*/  FMUL.FTZ R0, R6, c[0x0][0x320] ;  /* 0x0000c80006007a20 */ /* 0x004fca0000410000 */
[----:B------:R2:W1:Y:S02]  /*3130*/  MUFU.TANH R71, R0 ;  /* 0x0000000000477308 */ /* 0x0004640000002400 */
[----:B--2---:R-:W-:Y:S02]  /*3140*/  FMUL.FTZ R0, R7, c[0x0][0x320] ;  /* 0x0000c80007007a20 */ /* 0x004fe40000410000 */
[----:B------:R-:W-:Y:S01]  /*3150*/  HMMA.16816.F32 R4, R204, R46, R8 ;  /* 0x0000002ecc04723c */ /* 0x000fe20000001808 */
[----:B------:R-:W2:Y:S03]  /*3160*/  LDSM.16.M88.4 R44, [R229+0x8000] ;  /* 0x00800000e52c783b */ /* 0x000ea60000000200 */
[----:B------:R1:W1:Y:S02]  /*3170*/  MUFU.TANH R70, R0 ;  /* 0x0000000000467308 */ /* 0x0002640000002400 */
[----:B-1----:R-:W-:-:S06]  /*3180*/  FMUL.FTZ R0, R24, c[0x0][0x320] ;  /* 0x0000c80018007a20 */ /* 0x002fcc0000410000 */
[----:B------:R1:W1:Y:S01]  /*3190*/  MUFU.TANH R63, R0 ;  /* 0x00000000003f7308 */ /* 0x0002620000002400 */
[----:B-----5:R-:W-:Y:S01]  /*31a0*/  HMMA.16816.F32 R16, R200, R40, R12 ;  /* 0x00000028c810723c */ /* 0x020fe2000000180c */
[----:B-1----:R-:W-:-:S06]  /*31b0*/  FMUL.FTZ R0, R25, c[0x0][0x320] ;  /* 0x0000c80019007a20 */ /* 0x002fcc0000410000 */
[----:B------:R1:W1:Y:S01]  /*31c0*/  MUFU.TANH R61, R0 ;  /* 0x00000000003d7308 */ /* 0x0002620000002400 */
[----:B---3--:R-:W-:Y:S01]  /*31d0*/  HMMA.16816.F32 R12, R196, R28, R64 ;  /* 0x0000001cc40c723c */ /* 0x008fe20000001840 */
[----:B-1----:R-:W-:-:S06]  /*31e0*/  FMUL.FTZ R0, R26, c[0x0][0x320] ;  /* 0x0000c8001a007a20 */ /* 0x002fcc0000410000 */
[----:B------:R1:W3:Y:S01]  /*31f0*/  MUFU.TANH R65, R0 ;  /* 0x0000000000417308 */ /* 0x0002e20000002400 */
[----:B------:R-:W-:Y:S01]  /*3200*/  HMMA.16816.F32 R32, R192, R50, R84 ;  /* 0x00000032c020723c */ /* 0x000fe20000001854 */
[----:B------:R-:W5:Y:S01]  /*3210*/  LDSM.16.M88.4 R48, [R232] ;  /* 0x00000000e830783b */ /* 0x000f620000000200 */
[----:B-1----:R-:W-:-:S05]  /*3220*/  FMUL.FTZ R0, R27, c[0x0][0x320] ;  /* 0x0000c8001b007a20 */ /* 0x002fca0000410000 */
[----:B------:R1:W1:Y:S01]  /*3230*/  MUFU.TANH R64, R0 ;  /* 0x0000000000407308 */ /* 0x0002620000002400 */
[----:B------:R-:W-:Y:S01]  /*3240*/  HMMA.16816.F32 R52, R192, R56, R72 ;  /* 0x00000038c034723c */ /* 0x000fe20000001848 */
[----:B-1----:R-:W-:-:S06]  /*3250*/  FMUL.FTZ R0, R4, c[0x0][0x320] ;  /* 0x0000c80004007a20 */ /* 0x002fcc0000410000 */
[----:B------:R1:W1:Y:S02]  /*3260*/  MUFU.TANH R57, R0 ;  /* 0x0000000000397308 */ /* 0x0002640000002400 */
[----:B-1----:R-:W-:-:S06]  /*3270*/  FMUL.FTZ R0, R5, c[0x0][0x320] ;  /* 0x0000c80005007a20 */ /* 0x002fcc0000410000 */
[----:B------:R1:W1:Y:S01]  /*3280*/  MUFU.TANH R56, R0 ;  /* 0x0000000000387308 */ /* 0x0002620000002400 */
[----:B------:R-:W-:Y:S01]  /*3290*/  HMMA.16816.F32 R24, R196, R30, R32 ;  /* 0x0000001ec418723c */ /* 0x000fe20000001820 */
[----:B------:R-:W2:Y:S04]  /*32a0*/  LDSM.16.M88.4 R32, [R229+0x8800] ;  /* 0x00880000e520783b */ /* 0x000ea80000000200 */
[----:B------:R-:W2:Y:S01]  /*32b0*/  LDSM.16.M88.4 R28, [R226+0x8800] ;  /* 0x00880000e21c783b */ /* 0x000ea20000000200 */
[----:B-1----:R-:W-:-:S04]  /*32c0*/  FMUL.FTZ R0, R6, c[0x0][0x320] ;  /* 0x0000c80006007a20 */ /* 0x002fc80000410000 */
[----:B------:R1:W1:Y:S02]  /*32d0*/  MUFU.TANH R62, R0 ;  /* 0x00000000003e7308 */ /* 0x0002640000002400 */
[----:B-1----:R-:W-:Y:S02]  /*32e0*/  FMUL.FTZ R0, R7, c[0x0][0x320] ;  /* 0x0000c80007007a20 */ /* 0x002fe40000410000 */
[----:B------:R-:W-:Y:S08]  /*32f0*/  HMMA.16816.F32 R4, R192, R58, R92 ;  /* 0x0000003ac004723c */ /* 0x000ff0000000185c */
[C---:B------:R-:W-:Y:S01]  /*3300*/  HMMA.16816.F32 R8, R200.reuse, R42, R20 ;  /* 0x0000002ac808723c */ /* 0x040fe20000001814 */
[----:B------:R-:W1:Y:S07]  /*3310*/  LDSM.16.M88.4 R40, [R226+0x8000] ;  /* 0x00800000e228783b */ /* 0x000e6e0000000200 */
[----:B--2---:R-:W-:Y:S01]  /*3320*/  HMMA.16816.F32 R24, R200, R46, R24 ;  /* 0x0000002ec818723c */ /* 0x004fe20000001818 */
[----:B------:R2:W1:Y:S01]  /*3330*/  MUFU.TANH R60, R0 ;  /* 0x00000000003c7308 */ /* 0x0004620000002400 */
[----:B------:R-:W-:Y:S01]  /*3340*/  IMAD.MOV.U32 R109, RZ, RZ, R135 ;  /* 0x000000ffff6d7224 */ /* 0x000fe200078e0087 */
[----:B------:R-:W-:-:S05]  /*3350*/  DEPBAR.LE SB0, 0x0 ;  /* 0x000080000000791a */ /* 0x000fca0000000000 */
[----:B------:R-:W-:Y:S08]  /*3360*/  HMMA.16816.F32 R20, R204, R36, R16 ;  /* 0x00000024cc14723c */ /* 0x000ff00000001810 */
[----:B------:R-:W-:Y:S08]  /*3370*/  HMMA.16816.F32 R16, R200, R44, R12 ;  /* 0x0000002cc810723c */ /* 0x000ff0000000180c */
[C---:B-----5:R-:W-:Y:S08]  /*3380*/  HMMA.16816.F32 R12, R196.reuse, R48, R52 ;  /* 0x00000030c40c723c */ /* 0x060ff00000001834 */
[----:B------:R-:W-:Y:S08]  /*3390*/  HMMA.16816.F32 R4, R196, R50, R4 ;  /* 0x00000032c404723c */ /* 0x000ff00000001804 */
[----:B------:R-:W-:Y:S08]  /*33a0*/  HMMA.16816.F32 R8, R204, R38, R8 ;  /* 0x00000026cc08723c */ /* 0x000ff00000001808 */
[C---:B------:R-:W-:Y:S08]  /*33b0*/  HMMA.16816.F32 R12, R200.reuse, R32, R12 ;  /* 0x00000020c80c723c */ /* 0x040ff0000000180c */
[----:B------:R-:W-:Y:S01]  /*33c0*/  HMMA.16816.F32 R4, R200, R34, R4 ;  /* 0x00000022c804723c */ /* 0x000fe20000001804 */
[----:B------:R-:W-:-:S02]  /*33d0*/  FMUL.FTZ R21, R21, c[0x0][0x320] ;  /* 0x0000c80015157a20 */ /* 0x000fc40000410000 */
[----:B------:R-:W-:Y:S02]  /*33e0*/  FMUL.FTZ R22, R22, c[0x0][0x320] ;  /* 0x0000c80016167a20 */ /* 0x000fe40000410000 */
[----:B------:R-:W-:Y:S01]  /*33f0*/  FMUL.FTZ R23, R23, c[0x0][0x320] ;  /* 0x0000c80017177a20 */ /* 0x000fe20000410000 */
[----:B------:R-:W1:Y:S01]  /*3400*/  MUFU.TANH R44, R21 ;  /* 0x00000015002c7308 */ /* 0x000e620000002400 */
[----:B--2---:R-:W-:Y:S02]  /*3410*/  FMUL.FTZ R0, R20, c[0x0][0x320] ;  /* 0x0000c80014007a20 */ /* 0x004fe40000410000 */
[----:B------:R-:W-:Y:S02]  /*3420*/  FMUL.FTZ R8, R8, c[0x0][0x320] ;  /* 0x0000c80008087a20 */ /* 0x000fe40000410000 */
[----:B------:R-:W-:Y:S02]  /*3430*/  FMUL.FTZ R9, R9, c[0x0][0x320] ;  /* 0x0000c80009097a20 */ /* 0x000fe40000410000 */
[----:B------:R-:W-:Y:S01]  /*3440*/  FMUL.FTZ R10, R10, c[0x0][0x320] ;  /* 0x0000c8000a0a7a20 */ /* 0x000fe20000410000 */
[----:B------:R-:W2:Y:S01]  /*3450*/  MUFU.TANH R48, R22 ;  /* 0x0000001600307308 */ /* 0x000ea20000002400 */
[----:B------:R-:W-:-:S07]  /*3460*/  FMUL.FTZ R11, R11, c[0x0][0x320] ;  /* 0x0000c8000b0b7a20 */ /* 0x000fce0000410000 */
[----:B------:R1:W1:Y:S02]  /*3470*/  MUFU.TANH R46, R23 ;  /* 0x00000017002e7308 */ /* 0x0002640000002400 */
[C---:B------:R-:W-:Y:S06]  /*3480*/  HMMA.16816.F32 R4, R204.reuse, R30, R4 ;  /* 0x0000001ecc04723c */ /* 0x040fec0000001804 */
[----:B------:R-:W2:Y:S02]  /*3490*/  MUFU.TANH R37, R8 ;  /* 0x0000000800257308 */ /* 0x000ea40000002400 */
[C---:B-1----:R-:W-:Y:S06]  /*34a0*/  HMMA.16816.F32 R20, R204.reuse, R40, R16 ;  /* 0x00000028cc14723c */ /* 0x042fec0000001810 */
[----:B------:R-:W1:Y:S02]  /*34b0*/  MUFU.TANH R36, R9 ;  /* 0x0000000900247308 */ /* 0x000e640000002400 */
[C---:B------:R-:W-:Y:S06]  /*34c0*/  HMMA.16816.F32 R16, R204.reuse, R42, R24 ;  /* 0x0000002acc10723c */ /* 0x040fec0000001818 */
[----:B------:R-:W1:Y:S08]  /*34d0*/  MUFU.TANH R40, R10 ;  /* 0x0000000a00287308 */ /* 0x000e700000002400 */
[----:B------:R5:W1:Y:S02]  /*34e0*/  MUFU.TANH R39, R11 ;  /* 0x0000000b00277308 */ /* 0x000a640000002400 */
[----:B-----5:R-:W-:Y:S01]  /*34f0*/  HMMA.16816.F32 R8, R204, R28, R12 ;  /* 0x0000001ccc08723c */ /* 0x020fe2000000180c */
[----:B------:R-:W-:-:S02]  /*3500*/  FMUL.FTZ R21, R21, c[0x0][0x320] ;  /* 0x0000c80015157a20 */ /* 0x000fc40000410000 */
[----:B------:R-:W-:Y:S02]  /*3510*/  FMUL.FTZ R22, R22, c[0x0][0x320] ;  /* 0x0000c80016167a20 */ /* 0x000fe40000410000 */
[----:B------:R-:W-:-:S03]  /*3520*/  FMUL.FTZ R23, R23, c[0x0][0x320] ;  /* 0x0000c80017177a20 */ /* 0x000fc60000410000 */
[----:B------:R-:W-:Y:S02]  /*3530*/  FMUL.FTZ R16, R16, c[0x0][0x320] ;  /* 0x0000c80010107a20 */ /* 0x000fe40000410000 */
[----:B------:R-:W-:Y:S02]  /*3540*/  FMUL.FTZ R17, R17, c[0x0][0x320] ;  /* 0x0000c80011117a20 */ /* 0x000fe40000410000 */
[----:B------:R-:W-:Y:S01]  /*3550*/  FMUL.FTZ R18, R18, c[0x0][0x320] ;  /* 0x0000c80012127a20 */ /* 0x000fe20000410000 */
[----:B------:R-:W-:Y:S01]  /*3560*/  ISETP.GE.AND P0, PT, R109, 0x2, PT ;  /* 0x000000026d00780c */ /* 0x000fe20003f06270 */
[----:B------:R-:W-:Y:S02]  /*3570*/  FMUL.FTZ R20, R20, c[0x0][0x320] ;  /* 0x0000c80014147a20 */ /* 0x000fe40000410000 */
[----:B------:R-:W-:Y:S02]  /*3580*/  FMUL.FTZ R19, R19, c[0x0][0x320] ;  /* 0x0000c80013137a20 */ /* 0x000fe40000410000 */
[----:B------:R-:W-:-:S02]  /*3590*/  FMUL.FTZ R4, R4, c[0x0][0x320] ;  /* 0x0000c80004047a20 */ /* 0x000fc40000410000 */
[----:B------:R-:W-:Y:S02]  /*35a0*/  FMUL.FTZ R5, R5, c[0x0][0x320] ;  /* 0x0000c80005057a20 */ /* 0x000fe40000410000 */
[----:B------:R-:W-:Y:S02]  /*35b0*/  FMUL.FTZ R6, R6, c[0x0][0x320] ;  /* 0x0000c80006067a20 */ /* 0x000fe40000410000 */
[----:B------:R-:W-:Y:S02]  /*35c0*/  FMUL.FTZ R7, R7, c[0x0][0x320] ;  /* 0x0000c80007077a20 */ /* 0x000fe40000410000 */
[----:B------:R-:W-:Y:S02]  /*35d0*/  FMUL.FTZ R8, R8, c[0x0][0x320] ;  /* 0x0000c80008087a20 */ /* 0x000fe40000410000 */
[----:B------:R-:W-:Y:S02]  /*35e0*/  FMUL.FTZ R9, R9, c[0x0][0x320] ;  /* 0x0000c80009097a20 */ /* 0x000fe40000410000 */
[----:B------:R-:W-:-:S02]  /*35f0*/  FMUL.FTZ R10, R10, c[0x0][0x320] ;  /* 0x0000c8000a0a7a20 */ /* 0x000fc40000410000 */
[----:B------:R-:W-:Y:S01]  /*3600*/  FMUL.FTZ R11, R11, c[0x0][0x320] ;  /* 0x0000c8000b0b7a20 */ /* 0x000fe20000410000 */
[----:B------:R1:W1:Y:S08]  /*3610*/  MUFU.TANH R24, R21 ;  /* 0x0000001500187308 */ /* 0x0002700000002400 */
        /* <DEDUP_REMOVED lines=16> */
[----:B------:R-:W-:Y:S01]  /*3720*/  BSSY B0, `(.L_x_443) ;  /* 0x0000024000007945 */ /* 0x000fe20003800000 */
[----:B------:R-:W-:Y:S06]  /*3730*/  BAR.SYNC.DEFER_BLOCKING 0x0 ;  /* 0x0000000000007b1d */ /* 0x000fec0000010000 */
[----:B------:R-:W-:Y:S05]  /*3740*/  @!P0 BRA `(.L_x_444) ;  /* 0x0000021000008947 */ /* 0x000fea0003800000 */
[----:B-1234-:R-:W-:Y:S01]  /*3750*/  IADD3 R0, R109, -0x2, RZ ;  /* 0xfffffffe6d007810 */ /* 0x01efe20007ffe0ff */
[C---:B------:R-:W-:Y:S01]  /*3760*/  IMAD.SHL.U32 R6, R129.reuse, 0x40, RZ ;  /* 0x0000004081067824 */ /* 0x040fe200078e00ff */
[----:B------:R-:W-:-:S02]  /*3770*/  SHF.L.U64.HI R7, R129, 0x6, R132 ;  /* 0x0000000681077819 */ /* 0x000fc40000010284 */
[----:B------:R-:W-:Y:S01]  /*3780*/  SHF.R.S32.HI R2, RZ, 0x1f, R0 ;  /* 0x0000001fff027819 */ /* 0x000fe20000011400 */
[----:B------:R-:W-:-:S04]  /*3790*/  IMAD.WIDE.U32 R4, R0, c[0x0][0x1e0], RZ ;  /* 0x0000780000047a25 */ /* 0x000fc800078e00ff */
[----:B------:R-:W-:-:S04]  /*37a0*/  IMAD R2, R2, c[0x0][0x1e0], RZ ;  /* 0x0000780002027a24 */ /* 0x000fc800078e02ff */
[----:B------:R-:W-:-:S04]  /*37b0*/  IMAD R0, R0, c[0x0][0x1e4], R2 ;  /* 0x0000790000007a24 */ /* 0x000fc800078e0202 */
[----:B------:R-:W-:Y:S02]  /*37c0*/  IMAD.IADD R0, R5, 0x1, R0 ;  /* 0x0000000105007824 */ /* 0x000fe400078e0200 */
[----:B------:R-:W-:-:S04]  /*37d0*/  IMAD.WIDE.U32 R4, R4, 0x60, R130 ;  /* 0x0000006004047825 */ /* 0x000fc800078e0082 */
[----:B------:R-:W-:Y:S01]  /*37e0*/  IMAD R0, R0, 0x60, RZ ;  /* 0x0000006000007824 */ /* 0x000fe200078e02ff */
        /* <DEDUP_REMOVED lines=23> */
.L_x_444:
[----:B--234-:R-:W-:Y:S05]  /*3960*/  BSYNC B0 ;  /* 0x0000000000007941 */ /* 0x01cfea0003800000 */
.L_x_443:
[----:B-1----:R-:W2:Y:S04]  /*3970*/  LDL R0, [R1+0x88] ;  /* 0x0000880001007983 */ /* 0x002ea80000100800 */
[----:B------:R-:W3:Y:S04]  /*3980*/  LDL R5, [R1+0x54] ;  /* 0x0000540001057983 */ /* 0x000ee80000100800 */
[----:B------:R-:W-:Y:S04]  /*3990*/  LDSM.16.MT88.4 R52, [R224+0x3000] ;  /* 0x00300000e034783b */ /* 0x000fe80000004200 */
[----:B------:R-:W-:Y:S04]  /*39a0*/  LDSM.16.MT88.4 R72, [R230+0x800] ;  /* 0x00080000e648783b */ /* 0x000fe80000004200 */
[----:B------:R-:W-:Y:S04]  /*39b0*/  LDSM.16.MT88.4 R84, [R228+0x3000] ;  /* 0x00300000e454783b */ /* 0x000fe80000004200 */
[----:B------:R-:W0:Y:S01]  /*39c0*/  LDGDEPBAR ;  /* 0x00000000000079af */ /* 0x000e220000000000 */
[----:B--2---:R-:W-:-:S04]  /*39d0*/  IMAD.IADD R0, R0, 0x1, R133 ;  /* 0x0000000100007824 */ /* 0x004fc800078e0285 */
[----:B------:R-:W-:-:S05]  /*39e0*/  @P1 IMAD.HI.U32 R2, R0, c[0x0][0x2c8], RZ ;  /* 0x0000b20000021a27 */ /* 0x000fca00078e00ff */
[----:B------:R-:W-:-:S05]  /*39f0*/  @P1 SHF.R.U32.HI R0, RZ, c[0x0][0x2cc], R2 ;  /* 0x0000b300ff001a19 */ /* 0x000fca0000011602 */
[----:B------:R-:W1:Y:S04]  /*3a00*/  SHFL.IDX PT, R2, R0, RZ, 0x1c1f ;  /* 0x001c1fff00027589 */ /* 0x000e6800000e0000 */
[----:B------:R2:W4:Y:S02]  /*3a10*/  SHFL.IDX PT, R4, R0, 0x1, 0x1c1f ;  /* 0x003c1f0000047f89 */ /* 0x00052400000e0000 */
[----:B--2---:R-:W-:-:S04]  /*3a20*/  IADD3 R0, R128, c[0x0][0x1d0], RZ ;  /* 0x0000740080007a10 */ /* 0x004fc80007ffe0ff */
[----:B---3--:R-:W-:Y:S01]  /*3a30*/  IADD3 R3, -R5, 0x1, R0 ;  /* 0x0000000105037810 */ /* 0x008fe20007ffe100 */
[----:B------:R-:W-:-:S03]  /*3a40*/  IMAD.IADD R0, R0, 0x1, -R5 ;  /* 0x0000000100007824 */ /* 0x000fc600078e0a05 */
[----:B------:R-:W-:-:S05]  /*3a50*/  IADD3 R3, R3, -c[0x0][0x168], RZ ;  /* 0x80005a0003037a10 */ /* 0x000fca0007ffe0ff */
[C---:B-1----:R-:W-:Y:S02]  /*3a60*/  IMAD.IADD R2, R3.reuse, 0x1, R2 ;  /* 0x0000000103027824 */ /* 0x042fe400078e0202 */
[----:B----4-:R-:W-:-:S03]  /*3a70*/  IMAD.IADD R3, R3, 0x1, R4 ;  /* 0x0000000103037824 */ /* 0x010fc600078e0204 */
[C---:B------:R-:W-:Y:S02]  /*3a80*/  IMNMX R2, R0.reuse, R2, PT ;  /* 0x0000000200027217 */ /* 0x040fe40003800200 */
[----:B------:R-:W-:Y:S02]  /*3a90*/  IMNMX R0, R0, R3, PT ;  /* 0x0000000300007217 */ /* 0x000fe40003800200 */
[C---:B------:R-:W-:Y:S02]  /*3aa0*/  ISETP.GT.AND P6, PT, R2.reuse, RZ, PT ;  /* 0x000000ff0200720c */ /* 0x040fe40003fc4270 */
[C---:B------:R-:W-:Y:S02]  /*3ab0*/  ISETP.GT.AND P5, PT, R2.reuse, 0x1, PT ;  /* 0x000000010200780c */ /* 0x040fe40003fa4270 */
[----:B------:R-:W-:Y:S02]  /*3ac0*/  ISETP.GT.AND P0, PT, R2, 0x8, PT ;  /* 0x000000080200780c */ /* 0x000fe40003f04270 */
[----:B------:R-:W-:-:S02]  /*3ad0*/  FSEL R4, R90, -INF , P6 ;  /* 0xff8000005a047808 */ /* 0x000fc40003000000 */
[----:B------:R-:W-:Y:S02]  /*3ae0*/  FSEL R5, R88, -INF , P5 ;  /* 0xff80000058057808 */ /* 0x000fe40002800000 */
[C---:B------:R-:W-:Y:S02]  /*3af0*/  ISETP.GT.AND P6, PT, R2.reuse, 0x9, PT ;  /* 0x000000090200780c */ /* 0x040fe40003fc4270 */
[----:B------:R-:W-:Y:S02]  /*3b00*/  ISETP.GT.AND P5, PT, R2, 0x10, PT ;  /* 0x000000100200780c */ /* 0x000fe40003fa4270 */
[----:B------:R-:W-:Y:S02]  /*3b10*/  FSEL R6, R82, -INF , P0 ;  /* 0xff80000052067808 */ /* 0x000fe40000000000 */
        /* <DEDUP_REMOVED lines=11> */
[----:B------:R-:W-:Y:S02]  /*3bd0*/  FMNMX.FTZ R101, R4, R5, !PT ;  /* 0x0000000504657209 */ /* 0x000fe40007810000 */
[----:B------:R-:W-:Y:S02]  /*3be0*/  FSEL R90, R63, -INF , P0 ;  /* 0xff8000003f5a7808 */ /* 0x000fe40000000000 */
[----:B------:R-:W-:-:S02]  /*3bf0*/  ISETP.GT.AND P0, PT, R2, 0x29, PT ;  /* 0x000000290200780c */ /* 0x000fc40003f04270 */
[----:B------:R-:W-:Y:S02]  /*3c00*/  FSEL R91, R61, -INF , P6 ;  /* 0xff8000003d5b7808 */ /* 0x000fe40003000000 */
[----:B------:R-:W-:Y:S02]  /*3c10*/  FSEL R102, R57, -INF , P5 ;  /* 0xff80000039667808 */ /* 0x000fe40002800000 */
[C---:B------:R-:W-:Y:S02]  /*3c20*/  ISETP.GT.AND P6, PT, R2.reuse, 0x30, PT ;  /* 0x000000300200780c */ /* 0x040fe40003fc4270 */
[----:B------:R-:W-:Y:S02]  /*3c30*/  ISETP.GT.AND P5, PT, R2, 0x31, PT ;  /* 0x000000310200780c */ /* 0x000fe40003fa4270 */
[----:B------:R-:W-:Y:S02]  /*3c40*/  FMNMX.FTZ R101, R6, R101, !PT ;  /* 0x0000006506657209 */ /* 0x000fe40007810000 */
[----:B------:R-:W-:-:S02]  /*3c50*/  FSEL R103, R56, -INF , P0 ;  /* 0xff80000038677808 */ /* 0x000fc40000000000 */
[----:B------:R-:W-:Y:S02]  /*3c60*/  ISETP.GT.AND P0, PT, R2, 0x38, PT ;  /* 0x000000380200780c */ /* 0x000fe40003f04270 */
[----:B------:R-:W-:Y:S02]  /*3c70*/  FSEL R222, R45, -INF , P6 ;  /* 0xff8000002dde7808 */ /* 0x000fe40003000000 */
[----:B------:R-:W-:Y:S02]  /*3c80*/  FSEL R223, R44, -INF , P5 ;  /* 0xff8000002cdf7808 */ /* 0x000fe40002800000 */
[----:B------:R-:W-:Y:S02]  /*3c90*/  FMNMX.FTZ R101, R8, R101, !PT ;  /* 0x0000006508657209 */ /* 0x000fe40007810000 */
[C---:B------:R-:W-:Y:S02]  /*3ca0*/  ISETP.GT.AND P6, PT, R2.reuse, 0x39, PT ;  /* 0x000000390200780c */ /* 0x040fe40003fc4270 */
[----:B------:R-:W-:-:S02]  /*3cb0*/  ISETP.GT.AND P5, PT, R2, 0x40, PT ;  /* 0x000000400200780c */ /* 0x000fc40003fa4270 */
[----:B------:R-:W-:Y:S02]  /*3cc0*/  FSEL R114, R37, -INF , P0 ;  /* 0xff80000025727808 */ /* 0x000fe40000000000 */
[----:B------:R-:W-:Y:S02]  /*3cd0*/  FMNMX.FTZ R101, R12, R101, !PT ;  /* 0x000000650c657209 */ /* 0x000fe40007810000 */
[----:B------:R-:W-:Y:S02]  /*3ce0*/  ISETP.GT.AND P0, PT, R2, 0x41, PT ;  /* 0x000000410200780c */ /* 0x000fe40003f04270 */
[----:B------:R-:W-:Y:S02]  /*3cf0*/  FSEL R115, R36, -INF , P6 ;  /* 0xff80000024737808 */ /* 0x000fe40003000000 */
[----:B------:R-:W-:Y:S02]  /*3d00*/  FSEL R112, R25, -INF , P5 ;  /* 0xff80000019707808 */ /* 0x000fe40002800000 */
[----:B------:R-:W-:-:S02]  /*3d10*/  ISETP.GT.AND P6, PT, R2, 0x48, PT ;  /* 0x000000480200780c */ /* 0x000fc40003fc4270 */
[----:B------:R-:W-:Y:S02]  /*3d20*/  ISETP.GT.AND P5, PT, R2, 0x49, PT ;  /* 0x000000490200780c */ /* 0x000fe40003fa4270 */
[----:B------:R-:W-:Y:S02]  /*3d30*/  FMNMX.FTZ R101, R13, R101, !PT ;  /* 0x000000650d657209 */ /* 0x000fe40007810000 */
[----:B------:R-:W-:Y:S02]  /*3d40*/  FSEL R107, R24, -INF , P0 ;  /* 0xff800000186b7808 */ /* 0x000fe40000000000 */
[----:B------:R-:W-:Y:S02]  /*3d50*/  ISETP.GT.AND P0, PT, R2, 0x50, PT ;  /* 0x000000500200780c */ /* 0x000fe40003f04270 */
[----:B------:R-:W-:Y:S02]  /*3d60*/  FSEL R106, R22, -INF , P6 ;  /* 0xff800000166a7808 */ /* 0x000fe40003000000 */
[----:B------:R-:W-:-:S02]  /*3d70*/  FSEL R105, R21, -INF , P5 ;  /* 0xff80000015697808 */ /* 0x000fc40002800000 */
[C---:B------:R-:W-:Y:S02]  /*3d80*/  ISETP.GT.AND P6, PT, R2.reuse, 0x51, PT ;  /* 0x000000510200780c */ /* 0x040fe40003fc4270 */
[----:B------:R-:W-:Y:S02]  /*3d90*/  ISETP.GT.AND P5, PT, R2, 0x58, PT ;  /* 0x000000580200780c */ /* 0x000fe40003fa4270 */
[----:B------:R-:W-:Y:S02]  /*3da0*/  FMNMX.FTZ R101, R14, R101, !PT ;  /* 0x000000650e657209 */ /* 0x000fe40007810000 */
[----:B------:R-:W-:Y:S02]  /*3db0*/  FSEL R104, R18, -INF , P0 ;  /* 0xff80000012687808 */ /* 0x000fe40000000000 */
[----:B------:R-:W-:Y:S02]  /*3dc0*/  ISETP.GT.AND P0, PT, R2, 0x59, PT ;  /* 0x000000590200780c */ /* 0x000fe40003f04270 */
[----:B------:R-:W-:-:S02]  /*3dd0*/  FSEL R111, R17, -INF , P6 ;  /* 0xff800000116f7808 */ /* 0x000fc40003000000 */
[----:B------:R-:W-:Y:S02]  /*3de0*/  FSEL R110, R16, -INF , P5 ;  /* 0xff800000106e7808 */ /* 0x000fe40002800000 */
[C---:B------:R-:W-:Y:S02]  /*3df0*/  ISETP.GT.AND P6, PT, R0.reuse, RZ, PT ;  /* 0x000000ff0000720c */ /* 0x040fe40003fc4270 */
[----:B------:R-:W-:Y:S02]  /*3e00*/  ISETP.GT.AND P5, PT, R0, 0x1, PT ;  /* 0x000000010000780c */ /* 0x000fe40003fa4270 */
[----:B------:R-:W-:Y:S02]  /*3e10*/  FMNMX.FTZ R101, R20, R101, !PT ;  /* 0x0000006514657209 */ /* 0x000fe40007810000 */
[----:B------:R-:W-:Y:S02]  /*3e20*/  FSEL R108, R15, -INF , P0 ;  /* 0xff8000000f6c7808 */ /* 0x000fe40000000000 */
[----:B------:R-:W-:-:S02]  /*3e30*/  ISETP.GT.AND P0, PT, R0, 0x8, PT ;  /* 0x000000080000780c */ /* 0x000fc40003f04270 */
[----:B------:R-:W-:Y:S02]  /*3e40*/  FSEL R7, R96, -INF , P6 ;  /* 0xff80000060077808 */ /* 0x000fe40003000000 */
[----:B------:R-:W-:Y:S02]  /*3e50*/  FSEL R11, R89, -INF , P5 ;  /* 0xff800000590b7808 */ /* 0x000fe40002800000 */
[----:B------:R-:W-:Y:S02]  /*3e60*/  FMNMX.FTZ R101, R90, R101, !PT ;  /* 0x000000655a657209 */ /* 0x000fe40007810000 */
[----:B------:R-:W-:Y:S02]  /*3e70*/  ISETP.GT.AND P5, PT, R0, 0x9, PT ;  /* 0x000000090000780c */ /* 0x000fe40003fa4270 */
[----:B------:R-:W-:Y:S02]  /*3e80*/  FSEL R10, R83, -INF , P0 ;  /* 0xff800000530a7808 */ /* 0x000fe40000000000 */
[----:B------:R-:W-:-:S02]  /*3e90*/  FMNMX.FTZ R2, R7, R11, !PT ;  /* 0x0000000b07027209 */ /* 0x000fc40007810000 */
[----:B------:R-:W-:Y:S02]  /*3ea0*/  FMNMX.FTZ R101, R91, R101, !PT ;  /* 0x000000655b657209 */ /* 0x000fe40007810000 */
[----:B------:R-:W-:Y:S02]  /*3eb0*/  ISETP.GT.AND P0, PT, R0, 0x10, PT ;  /* 0x000000100000780c */ /* 0x000fe40003f04270 */
[----:B------:R-:W-:Y:S02]  /*3ec0*/  FSEL R9, R81, -INF , P5 ;  /* 0xff80000051097808 */ /* 0x000fe40002800000 */
[----:B------:R-:W-:Y:S02]  /*3ed0*/  FMNMX.FTZ R2, R10, R2, !PT ;  /* 0x000000020a027209 */ /* 0x000fe40007810000 */
[----:B------:R-:W-:Y:S02]  /*3ee0*/  FMNMX.FTZ R101, R102, R101, !PT ;  /* 0x0000006566657209 */ /* 0x000fe40007810000 */
[----:B------:R-:W-:-:S02]  /*3ef0*/  ISETP.GT.AND P5, PT, R0, 0x11, PT ;  /* 0x000000110000780c */ /* 0x000fc40003fa4270 */
[----:B------:R-:W-:Y:S02]  /*3f00*/  FSEL R16, R79, -INF , P0 ;  /* 0xff8000004f107808 */ /* 0x000fe40000000000 */
[----:B------:R-:W-:Y:S02]  /*3f10*/  FMNMX.FTZ R2, R9, R2, !PT ;  /* 0x0000000209027209 */ /* 0x000fe40007810000 */
[----:B------:R-:W-:Y:S02]  /*3f20*/  FMNMX.FTZ R101, R103, R101, !PT ;  /* 0x0000006567657209 */ /* 0x000fe40007810000 */
[----:B------:R-:W-:Y:S02]  /*3f30*/  ISETP.GT.AND P0, PT, R0, 0x18, PT ;  /* 0x000000180000780c */ /* 0x000fe40003f04270 */
[----:B------:R-:W-:Y:S02]  /*3f40*/  FSEL R19, R78, -INF , P5 ;  /* 0xff8000004e137808 */ /* 0x000fe40002800000 */
[----:B------:R-:W-:-:S02]  /*3f50*/  FMNMX.FTZ R2, R16, R2, !PT ;  /* 0x0000000210027209 */ /* 0x000fc40007810000 */
[----:B------:R-:W-:Y:S02]  /*3f60*/  FMNMX.FTZ R101, R222, R101, !PT ;  /* 0x00000065de657209 */ /* 0x000fe40007810000 */
[C---:B------:R-:W-:Y:S02]  /*3f70*/  ISETP.GT.AND P5, PT, R0.reuse, 0x19, PT ;  /* 0x000000190000780c */ /* 0x040fe40003fa4270 */
        /* <DEDUP_REMOVED lines=11> */
[----:B------:R-:W-:Y:S02]  /*4030*/  ISETP.GT.AND P0, PT, R0, 0x28, PT ;  /* 0x000000280000780c */ /* 0x000fe40003f04270 */
[----:B------:R-:W-:Y:S02]  /*4040*/  FSEL R88, R64, -INF , P5 ;  /* 0xff80000040587808 */ /* 0x000fe40002800000 */
[----:B------:R-:W-:Y:S01]  /*4050*/  FMNMX.FTZ R2, R89, R2, !PT ;  /* 0x0000000259027209 */ /* 0x000fe20007810000 */
[----:B------:R-:W-:Y:S01]  /*4060*/  LDSM.16.MT88.4 R64, [R224+0x800] ;  /* 0x00080000e040783b */ /* 0x000fe20000004200 */
[----:B------:R-:W-:Y:S02]  /*4070*/  FMNMX.FTZ R101, R112, R101, !PT ;  /* 0x0000006570657209 */ /* 0x000fe40007810000 */
[----:B------:R-:W-:-:S02]  /*4080*/  ISETP.GT.AND P5, PT, R0, 0x29, PT ;  /* 0x000000290000780c */ /* 0x000fc40003fa4270 */
[----:B------:R-:W-:Y:S02]  /*4090*/  FSEL R83, R62, -INF , P0 ;  /* 0xff8000003e537808 */ /* 0x000fe40000000000 */
[----:B------:R-:W-:Y:S02]  /*40a0*/  FMNMX.FTZ R2, R88, R2, !PT ;  /* 0x0000000258027209 */ /* 0x000fe40007810000 */
[----:B------:R-:W-:Y:S02]  /*40b0*/  FMNMX.FTZ R101, R107, R101, !PT ;  /* 0x000000656b657209 */ /* 0x000fe40007810000 */
[----:B------:R-:W-:Y:S02]  /*40c0*/  ISETP.GT.AND P0, PT, R0, 0x30, PT ;  /* 0x000000300000780c */ /* 0x000fe40003f04270 */
[----:B------:R-:W-:Y:S02]  /*40d0*/  FSEL R82, R60, -INF , P5 ;  /* 0xff8000003c527808 */ /* 0x000fe40002800000 */
[----:B------:R-:W-:Y:S01]  /*40e0*/  FMNMX.FTZ R2, R83, R2, !PT ;  /* 0x0000000253027209 */ /* 0x000fe20007810000 */
[----:B------:R-:W-:Y:S01]  /*40f0*/  LDSM.16.MT88.4 R60, [R249] ;  /* 0x00000000f93c783b */ /* 0x000fe20000004200 */
[----:B------:R-:W-:-:S02]  /*4100*/  FMNMX.FTZ R101, R106, R101, !PT ;  /* 0x000000656a657209 */ /* 0x000fc40007810000 */
[----:B------:R-:W-:Y:S02]  /*4110*/  ISETP.GT.AND P5, PT, R0, 0x31, PT ;  /* 0x000000310000780c */ /* 0x000fe40003fa4270 */
[----:B------:R-:W-:Y:S02]  /*4120*/  FSEL R154, R48, -INF , P0 ;  /* 0xff800000309a7808 */ /* 0x000fe40000000000 */
[----:B------:R-:W-:Y:S02]  /*4130*/  FMNMX.FTZ R2, R82, R2, !PT ;  /* 0x0000000252027209 */ /* 0x000fe40007810000 */
[----:B------:R-:W-:Y:S02]  /*4140*/  FMNMX.FTZ R101, R105, R101, !PT ;  /* 0x0000006569657209 */ /* 0x000fe40007810000 */
[----:B------:R-:W-:Y:S02]  /*4150*/  ISETP.GT.AND P0, PT, R0, 0x38, PT ;  /* 0x000000380000780c */ /* 0x000fe40003f04270 */
[----:B------:R-:W-:-:S02]  /*4160*/  FSEL R155, R46, -INF , P5 ;  /* 0xff8000002e9b7808 */ /* 0x000fc40002800000 */
[----:B------:R-:W-:Y:S01]  /*4170*/  FMNMX.FTZ R2, R154, R2, !PT ;  /* 0x000000029a027209 */ /* 0x000fe20007810000 */
[----:B------:R-:W-:Y:S01]  /*4180*/  LDSM.16.MT88.4 R44, [R228+0x800] ;  /* 0x00080000e42c783b */ /* 0x000fe20000004200 */
[----:B------:R-:W-:Y:S02]  /*4190*/  FMNMX.FTZ R101, R104, R101, !PT ;  /* 0x0000006568657209 */ /* 0x000fe40007810000 */
[----:B------:R-:W-:Y:S02]  /*41a0*/  ISETP.GT.AND P5, PT, R0, 0x39, PT ;  /* 0x000000390000780c */ /* 0x000fe40003fa4270 */
[----:B------:R-:W-:Y:S02]  /*41b0*/  FSEL R221, R40, -INF , P0 ;  /* 0xff80000028dd7808 */ /* 0x000fe40000000000 */
[----:B------:R-:W-:Y:S01]  /*41c0*/  FMNMX.FTZ R2, R155, R2, !PT ;  /* 0x000000029b027209 */ /* 0x000fe20007810000 */
[----:B------:R-:W-:Y:S01]  /*41d0*/  LDSM.16.MT88.4 R40, [R227+0x800] ;  /* 0x00080000e328783b */ /* 0x000fe20000004200 */
[----:B------:R-:W-:-:S02]  /*41e0*/  FMNMX.FTZ R101, R111, R101, !PT ;  /* 0x000000656f657209 */ /* 0x000fc40007810000 */
[----:B------:R-:W-:Y:S02]  /*41f0*/  ISETP.GT.AND P0, PT, R0, 0x40, PT ;  /* 0x000000400000780c */ /* 0x000fe40003f04270 */
[----:B------:R-:W-:Y:S02]  /*4200*/  FSEL R220, R39, -INF , P5 ;  /* 0xff80000027dc7808 */ /* 0x000fe40002800000 */
[----:B------:R-:W-:Y:S02]  /*4210*/  FMNMX.FTZ R2, R221, R2, !PT ;  /* 0x00000002dd027209 */ /* 0x000fe40007810000 */
[----:B------:R-:W-:Y:S02]  /*4220*/  FMNMX.FTZ R101, R110, R101, !PT ;  /* 0x000000656e657209 */ /* 0x000fe40007810000 */
[----:B------:R-:W-:Y:S02]  /*4230*/  ISETP.GT.AND P5, PT, R0, 0x41, PT ;  /* 0x000000410000780c */ /* 0x000fe40003fa4270 */
[----:B------:R-:W-:-:S02]  /*4240*/  FSEL R93, R38, -INF , P0 ;  /* 0xff800000265d7808 */ /* 0x000fc40000000000 */
[----:B------:R-:W-:Y:S02]  /*4250*/  FMNMX.FTZ R2, R220, R2, !PT ;  /* 0x00000002dc027209 */ /* 0x000fe40007810000 */
[----:B------:R-:W-:Y:S02]  /*4260*/  FMNMX.FTZ R101, R108, R101, !PT ;  /* 0x000000656c657209 */ /* 0x000fe40007810000 */
[C---:B------:R-:W-:Y:S02]  /*4270*/  ISETP.GT.AND P0, PT, R0.reuse, 0x48, PT ;  /* 0x000000480000780c */ /* 0x040fe40003f04270 */
[----:B------:R-:W-:Y:S01]  /*4280*/  FSEL R99, R33, -INF , P5 ;  /* 0xff80000021637808 */ /* 0x000fe20002800000 */
[----:B------:R-:W1:Y:S01]  /*4290*/  SHFL.BFLY PT, R3, R101, 0x2, 0x1f ;  /* 0x0c401f0065037f89 */ /* 0x000e6200000e0000 */
[----:B------:R-:W-:Y:S02]  /*42a0*/  FMNMX.FTZ R2, R93, R2, !PT ;  /* 0x000000025d027209 */ /* 0x000fe40007810000 */
[----:B------:R-:W-:-:S02]  /*42b0*/  ISETP.GT.AND P5, PT, R0, 0x49, PT ;  /* 0x000000490000780c */ /* 0x000fc40003fa4270 */
[----:B------:R-:W-:Y:S02]  /*42c0*/  FSEL R97, R32, -INF , P0 ;  /* 0xff80000020617808 */ /* 0x000fe40000000000 */
[----:B------:R-:W-:Y:S01]  /*42d0*/  FMNMX.FTZ R2, R99, R2, !PT ;  /* 0x0000000263027209 */ /* 0x000fe20007810000 */
[----:B------:R-:W-:Y:S01]  /*42e0*/  LDSM.16.MT88.4 R32, [R227] ;  /* 0x00000000e320783b */ /* 0x000fe20000004200 */
[C---:B------:R-:W-:Y:S02]  /*42f0*/  ISETP.GT.AND P0, PT, R0.reuse, 0x50, PT ;  /* 0x000000500000780c */ /* 0x040fe40003f04270 */
[----:B------:R-:W-:Y:S02]  /*4300*/  FSEL R98, R29, -INF , P5 ;  /* 0xff8000001d627808 */ /* 0x000fe40002800000 */
[----:B------:R-:W-:Y:S02]  /*4310*/  FMNMX.FTZ R2, R97, R2, !PT ;  /* 0x0000000261027209 */ /* 0x000fe40007810000 */
[----:B------:R-:W-:-:S02]  /*4320*/  ISETP.GT.AND P5, PT, R0, 0x51, PT ;  /* 0x000000510000780c */ /* 0x000fc40003fa4270 */
[----:B------:R-:W-:Y:S02]  /*4330*/  FSEL R92, R28, -INF , P0 ;  /* 0xff8000001c5c7808 */ /* 0x000fe40000000000 */
[----:B------:R-:W-:Y:S02]  /*4340*/  FMNMX.FTZ R2, R98, R2, !PT ;  /* 0x0000000262027209 */ /* 0x000fe40007810000 */
[----:B------:R-:W-:Y:S02]  /*4350*/  ISETP.GT.AND P0, PT, R0, 0x58, PT ;  /* 0x000000580000780c */ /* 0x000fe40003f04270 */
[----:B------:R-:W-:Y:S02]  /*4360*/  FSEL R113, R27, -INF , P5 ;  /* 0xff8000001b717808 */ /* 0x000fe40002800000 */
[----:B------:R-:W-:Y:S02]  /*4370*/  FMNMX.FTZ R2, R92, R2, !PT ;  /* 0x000000025c027209 */ /* 0x000fe40007810000 */
[----:B------:R-:W-:-:S02]  /*4380*/  ISETP.GT.AND P5, PT, R0, 0x59, PT ;  /* 0x000000590000780c */ /* 0x000fc40003fa4270 */
[----:B------:R-:W-:Y:S02]  /*4390*/  FSEL R94, R26, -INF , P0 ;  /* 0xff8000001a5e7808 */ /* 0x000fe40000000000 */
[----:B------:R-:W-:Y:S02]  /*43a0*/  FMNMX.FTZ R0, R113, R2, !PT ;  /* 0x0000000271007209 */ /* 0x000fe40007810000 */
[----:B------:R-:W-:Y:S02]  /*43b0*/  FSEL R95, R23, -INF , P5 ;  /* 0xff800000175f7808 */ /* 0x000fe40002800000 */
        /* <DEDUP_REMOVED lines=11> */
[----:B------:R-:W-:-:S04]  /*4470*/  FFMA.FTZ R2, R4, c[0x0][0x2d0], -R0 ;  /* 0x0000b40004027a23 */ /* 0x000fc80000010800 */
[----:B------:R2:W-:Y:S01]  /*4480*/  MUFU.EX2 R71, R2 ;  /* 0x0000000200477308 */ /* 0x0005e20000000800 */
[----:B-1----:R-:W-:Y:S01]  /*4490*/  FMNMX.FTZ R100, R100, R3, !PT ;  /* 0x0000000364647209 */ /* 0x002fe20007810000 */
[--C-:B------:R-:W-:Y:S02]  /*44a0*/  FFMA.FTZ R3, R13, c[0x0][0x2d0], -R0.reuse ;  /* 0x0000b4000d037a23 */ /* 0x100fe40000010800 */
[----:B--2---:R-:W-:Y:S01]  /*44b0*/  FFMA.FTZ R2, R5, c[0x0][0x2d0], -R0 ;  /* 0x0000b40005027a23 */ /* 0x004fe20000010800 */
[----:B------:R-:W-:-:S03]  /*44c0*/  FSETP.NEU.FTZ.AND P0, PT, R100, -INF , PT ;  /* 0xff8000006400780b */ /* 0x000fc60003f1d000 */
[----:B------:R1:W-:Y:S08]  /*44d0*/  MUFU.EX2 R79, R3 ;  /* 0x00000003004f7308 */ /* 0x0003f00000000800 */
[----:B------:R2:W3:Y:S01]  /*44e0*/  MUFU.EX2 R70, R2 ;  /* 0x0000000200467308 */ /* 0x0004e20000000800 */
[----:B-1----:R-:W-:-:S07]  /*44f0*/  FFMA.FTZ R3, R14, c[0x0][0x2d0], -R0 ;  /* 0x0000b4000e037a23 */ /* 0x002fce0000010800 */
[----:B------:R-:W-:Y:S01]  /*4500*/  MUFU.EX2 R81, R3 ;  /* 0x0000000300517308 */ /* 0x000fe20000000800 */
[----:B--2---:R-:W-:-:S07]  /*4510*/  FFMA.FTZ R2, R6, c[0x0][0x2d0], -R0 ;  /* 0x0000b40006027a23 */ /* 0x004fce0000010800 */
[----:B------:R1:W-:Y:S02]  /*4520*/  MUFU.EX2 R77, R2 ;  /* 0x00000002004d7308 */ /* 0x0003e40000000800 */
[----:B-1----:R-:W-:Y:S01]  /*4530*/  FFMA.FTZ R2, R8, c[0x0][0x2d0], -R0 ;  /* 0x0000b40008027a23 */ /* 0x002fe20000010800 */
[----:B---3--:R-:W-:-:S05]  /*4540*/  F2FP.PACK_AB R8, R70, R71 ;  /* 0x000000474608723e */ /* 0x008fca00000000ff */
[----:B------:R1:W2:Y:S02]  /*4550*/  MUFU.EX2 R78, R2 ;  /* 0x00000002004e7308 */ /* 0x0002a40000000800 */
[----:B-1----:R-:W-:Y:S02]  /*4560*/  FFMA.FTZ R2, R12, c[0x0][0x2d0], -R0 ;  /* 0x0000b4000c027a23 */ /* 0x002fe40000010800 */
[----:B------:R-:W1:Y:S04]  /*4570*/  LDSM.16.MT88.4 R12, [R224] ;  /* 0x00000000e00c783b */ /* 0x000e680000004200 */
[----:B------:R3:W-:Y:S02]  /*4580*/  MUFU.EX2 R80, R2 ;  /* 0x0000000200507308 */ /* 0x0007e40000000800 */
[----:B---3--:R-:W-:-:S05]  /*4590*/  FMUL.FTZ R2, R100, c[0x0][0x2d0] ;  /* 0x0000b40064027a20 */ /* 0x008fca0000410000 */
[----:B------:R-:W-:-:S05]  /*45a0*/  FSEL R2, R2, RZ, P0 ;  /* 0x000000ff02027208 */ /* 0x000fca0000000000 */
[--C-:B------:R-:W-:Y:S02]  /*45b0*/  FFMA.FTZ R3, R7, c[0x0][0x2d0], -R2.reuse ;  /* 0x0000b40007037a23 */ /* 0x100fe40000010802 */
[----:B------:R-:W3:Y:S02]  /*45c0*/  LDSM.16.MT88.4 R4, [R228] ;  /* 0x00000000e404783b */ /* 0x000ee40000004200 */
[----:B------:R4:W-:Y:S02]  /*45d0*/  MUFU.EX2 R57, R3 ;  /* 0x0000000300397308 */ /* 0x0009e40000000800 */
[----:B----4-:R-:W-:-:S06]  /*45e0*/  FFMA.FTZ R3, R11, c[0x0][0x2d0], -R2 ;  /* 0x0000b4000b037a23 */ /* 0x010fcc0000010802 */
[----:B------:R4:W5:Y:S02]  /*45f0*/  MUFU.EX2 R56, R3 ;  /* 0x0000000300387308 */ /* 0x0009640000000800 */
[----:B----4-:R-:W-:Y:S01]  /*4600*/  FFMA.FTZ R3, R10, c[0x0][0x2d0], -R2 ;  /* 0x0000b4000a037a23 */ /* 0x010fe20000010802 */
[----:B--2---:R-:W-:-:S05]  /*4610*/  F2FP.PACK_AB R10, R78, R77 ;  /* 0x0000004d4e0a723e */ /* 0x004fca00000000ff */
[----:B------:R2:W-:Y:S02]  /*4620*/  MUFU.EX2 R58, R3 ;  /* 0x00000003003a7308 */ /* 0x0005e40000000800 */
[----:B--2---:R-:W-:Y:S01]  /*4630*/  FFMA.FTZ R3, R9, c[0x0][0x2d0], -R2 ;  /* 0x0000b40009037a23 */ /* 0x004fe20000010802 */
[----:B-----5:R-:W-:-:S05]  /*4640*/  F2FP.PACK_AB R9, R56, R57 ;  /* 0x000000393809723e */ /* 0x020fca00000000ff */
[----:B------:R2:W4:Y:S02]  /*4650*/  MUFU.EX2 R59, R3 ;  /* 0x00000003003b7308 */ /* 0x0005240000000800 */
[----:B--2---:R-:W-:Y:S01]  /*4660*/  FFMA.FTZ R3, R20, c[0x0][0x2d0], -R0 ;  /* 0x0000b40014037a23 */ /* 0x004fe20000010800 */
[----:B----4-:R-:W-:-:S05]  /*4670*/  F2FP.PACK_AB R11, R59, R58 ;  /* 0x0000003a3b0b723e */ /* 0x010fca00000000ff */
[----:B------:R2:W4:Y:S02]  /*4680*/  MUFU.EX2 R153, R3 ;  /* 0x0000000300997308 */ /* 0x0005240000000800 */
[C---:B-1----:R-:W-:Y:S08]  /*4690*/  HMMA.16816.F32 R36, R8.reuse, R14, RZ ;  /* 0x0000000e0824723c */ /* 0x042ff000000018ff */
[----:B------:R-:W-:Y:S01]  /*46a0*/  HMMA.16816.F32 R48, R8, R12, RZ ;  /* 0x0000000c0830723c */ /* 0x000fe200000018ff */
[----:B--2---:R-:W-:-:S04]  /*46b0*/  FFMA.FTZ R3, R16, c[0x0][0x2d0], -R2 ;  /* 0x0000b40010037a23 */ /* 0x004fc80000010802 */
[----:B------:R1:W-:Y:S03]  /*46c0*/  MUFU.EX2 R69, R3 ;  /* 0x0000000300457308 */ /* 0x0003e60000000800 */
[C---:B---3--:R-:W-:Y:S07]  /*46d0*/  HMMA.16816.F32 R28, R8.reuse, R4, RZ ;  /* 0x00000004081c723c */ /* 0x048fee00000018ff */
[----:B------:R-:W-:Y:S01]  /*46e0*/  F2FP.PACK_AB R4, R79, R80 ;  /* 0x000000504f04723e */ /* 0x000fe200000000ff */
[----:B------:R-:W-:Y:S01]  /*46f0*/  HMMA.16816.F32 R24, R8, R6, RZ ;  /* 0x000000060818723c */ /* 0x000fe200000018ff */
[----:B-1----:R-:W-:-:S07]  /*4700*/  FFMA.FTZ R3, R19, c[0x0][0x2d0], -R2 ;  /* 0x0000b40013037a23 */ /* 0x002fce0000010802 */
[C---:B------:R-:W-:Y:S01]  /*4710*/  HMMA.16816.F32 R20, R8.reuse, R32, RZ ;  /* 0x000000200814723c */ /* 0x040fe200000018ff */
[----:B----4-:R-:W-:Y:S01]  /*4720*/  F2FP.PACK_AB R6, R153, R81 ;  /* 0x000000519906723e */ /* 0x010fe200000000ff */
[----:B------:R1:W2:Y:S06]  /*4730*/  MUFU.EX2 R68, R3 ;  /* 0x0000000300447308 */ /* 0x0002ac0000000800 */
[----:B------:R-:W-:Y:S01]  /*4740*/  HMMA.16816.F32 R12, R8, R60, RZ ;  /* 0x0000003c080c723c */ /* 0x000fe200000018ff */
[----:B-1----:R-:W-:Y:S01]  /*4750*/  FFMA.FTZ R3, R18, c[0x0][0x2d0], -R2 ;  /* 0x0000b40012037a23 */ /* 0x002fe20000010802 */
[----:B--2---:R-:W-:-:S03]  /*4760*/  F2FP.PACK_AB R5, R68, R69 ;  /* 0x000000454405723e */ /* 0x004fc600000000ff */
[----:B------:R1:W-:Y:S02]  /*4770*/  MUFU.EX2 R76, R3 ;  /* 0x00000003004c7308 */ /* 0x0003e40000000800 */
[----:B-1----:R-:W-:Y:S02]  /*4780*/  FFMA.FTZ R3, R17, c[0x0][0x2d0], -R2 ;  /* 0x0000b40011037a23 */ /* 0x002fe40000010802 */
[----:B------:R-:W-:Y:S01]  /*4790*/  HMMA.16816.F32 R16, R8, R34, RZ ;  /* 0x000000220810723c */ /* 0x000fe200000018ff */
[----:B------:R-:W1:Y:S03]  /*47a0*/  LDSM.16.MT88.4 R32, [R224+0x3800] ;  /* 0x00380000e020783b */ /* 0x000e660000004200 */
[----:B------:R-:W2:Y:S02]  /*47b0*/  MUFU.EX2 R152, R3 ;  /* 0x0000000300987308 */ /* 0x000ea40000000800 */
[----:B--2---:R-:W-:Y:S01]  /*47c0*/  F2FP.PACK_AB R7, R152, R76 ;  /* 0x0000004c9807723e */ /* 0x004fe200000000ff */
[----:B------:R-:W-:-:S06]  /*47d0*/  FADD.FTZ R3, R71, R70 ;  /* 0x0000004647037221 */ /* 0x000fcc0000010000 */
[C---:B------:R-:W-:Y:S01]  /*47e0*/  HMMA.16816.F32 R144, R4.reuse, R66, R36 ;  /* 0x000000420490723c */ /* 0x040fe20000001824 */
[----:B------:R-:W2:Y:S07]  /*47f0*/  LDSM.16.MT88.4 R36, [R227+0x3000] ;  /* 0x00300000e324783b */ /* 0x000eae0000004200 */
[C---:B------:R-:W-:Y:S01]  /*4800*/  HMMA.16816.F32 R216, R4.reuse, R64, R48 ;  /* 0x0000004004d8723c */ /* 0x040fe20000001830 */
[----:B------:R-:W3:Y:S07]  /*4810*/  LDSM.16.MT88.4 R48, [R228+0x3800] ;  /* 0x00380000e430783b */ /* 0x000eee0000004200 */
[C---:B------:R-:W-:Y:S01]  /*4820*/  HMMA.16816.F32 R212, R4.reuse, R44, R28 ;  /* 0x0000002c04d4723c */ /* 0x040fe2000000181c */
[----:B------:R-:W-:Y:S07]  /*4830*/  LDSM.16.MT88.4 R28, [R227+0x3800] ;  /* 0x00380000e31c783b */ /* 0x000fee0000004200 */
[C---:B------:R-:W-:Y:S08]  /*4840*/  HMMA.16816.F32 R64, R4.reuse, R46, R24 ;  /* 0x0000002e0440723c */ /* 0x040ff00000001818 */
[C---:B------:R-:W-:Y:S08]  /*4850*/  HMMA.16816.F32 R208, R4.reuse, R40, R20 ;  /* 0x0000002804d0723c */ /* 0x040ff00000001814 */
[----:B------:R-:W-:Y:S01]  /*4860*/  HMMA.16816.F32 R44, R4, R42, R16 ;  /* 0x0000002a042c723c */ /* 0x000fe20000001810 */
[----:B------:R-:W4:Y:S07]  /*4870*/  LDSM.16.MT88.4 R40, [R230+0x3000] ;  /* 0x00300000e628783b */ /* 0x000f2e0000004200 */
[C---:B------:R-:W-:Y:S08]  /*4880*/  HMMA.16816.F32 R20, R8.reuse, R52, RZ ;  /* 0x000000340814723c */ /* 0x040ff000000018ff */
[----:B------:R-:W-:Y:S08]  /*4890*/  HMMA.16816.F32 R16, R8, R54, RZ ;  /* 0x000000360810723c */ /* 0x000ff000000018ff */
[----:B------:R-:W-:Y:S07]  /*48a0*/  HMMA.16816.F32 R164, R4, R72, R12 ;  /* 0x0000004804a4723c */ /* 0x000fee000000180c */
[----:B------:R-:W-:Y:S01]  /*48b0*/  IMAD.MOV.U32 R73, RZ, RZ, R93 ;  /* 0x000000ffff497224 */ /* 0x000fe200078e005d */
[----:B------:R-:W-:Y:S01]  /*48c0*/  HMMA.16816.F32 R12, R8, R84, RZ ;  /* 0x00000054080c723c */ /* 0x000fe200000018ff */
[----:B------:R-:W-:-:S07]  /*48d0*/  IMAD.MOV.U32 R72, RZ, RZ, R92 ;  /* 0x000000ffff487224 */ /* 0x000fce00078e005c */
[C---:B-1----:R-:W-:Y:S08]  /*48e0*/  HMMA.16816.F32 R140, R4.reuse, R32, R20 ;  /* 0x00000020048c723c */ /* 0x042ff00000001814 */
[----:B------:R-:W-:Y:S01]  /*48f0*/  HMMA.16816.F32 R132, R4, R34, R16 ;  /* 0x000000220484723c */ /* 0x000fe20000001810 */
[----:B------:R-:W1:Y:S07]  /*4900*/  LDSM.16.MT88.4 R32, [R230+0x3800] ;  /* 0x00380000e620783b */ /* 0x000e6e0000004200 */
[C---:B--2---:R-:W-:Y:S08]  /*4910*/  HMMA.16816.F32 R20, R8.reuse, R36, RZ ;  /* 0x000000240814723c */ /* 0x044ff000000018ff */
[----:B------:R-:W-:Y:S01]  /*4920*/  HMMA.16816.F32 R16, R8, R38, RZ ;  /* 0x000000260810723c */ /* 0x000fe200000018ff */
[----:B------:R-:W2:Y:S07]  /*4930*/  LDSM.16.MT88.4 R36, [R224+0x6000] ;  /* 0x00600000e024783b */ /* 0x000eae0000004200 */
[----:B---3--:R-:W-:Y:S08]  /*4940*/  HMMA.16816.F32 R136, R4, R48, R12 ;  /* 0x000000300488723c */ /* 0x008ff0000000180c */
[C---:B----4-:R-:W-:Y:S07]  /*4950*/  HMMA.16816.F32 R12, R8.reuse, R40, RZ ;  /* 0x00000028080c723c */ /* 0x050fee00000018ff */
[----:B------:R-:W-:Y:S01]  /*4960*/  IMAD.MOV.U32 R41, RZ, RZ, R115 ;  /* 0x000000ffff297224 */ /* 0x000fe200078e0073 */
[----:B------:R-:W-:Y:S01]  /*4970*/  HMMA.16816.F32 R24, R8, R62, RZ ;  /* 0x0000003e0818723c */ /* 0x000fe200000018ff */
[----:B------:R-:W-:-:S07]  /*4980*/  IMAD.MOV.U32 R40, RZ, RZ, R114 ;  /* 0x000000ffff287224 */ /* 0x000fce00078e0072 */
[C---:B------:R-:W-:Y:S01]  /*4990*/  HMMA.16816.F32 R128, R4.reuse, R28, R20 ;  /* 0x0000001c0480723c */ /* 0x040fe20000001814 */
[----:B------:R-:W3:Y:S07]  /*49a0*/  LDSM.16.MT88.4 R20, [R224+0x6800] ;  /* 0x00680000e014783b */ /* 0x000eee0000004200 */
[C---:B-1----:R-:W-:Y:S07]  /*49b0*/  HMMA.16816.F32 R148, R4.reuse, R32, R12 ;  /* 0x000000200494723c */ /* 0x042fee000000180c */
[----:B------:R-:W-:Y:S01]  /*49c0*/  IMAD.MOV.U32 R33, RZ, RZ, R113 ;  /* 0x000000ffff217224 */ /* 0x000fe200078e0071 */
[----:B------:R-:W-:Y:S01]  /*49d0*/  HMMA.16816.F32 R60, R4, R74, R24 ;  /* 0x0000004a043c723c */ /* 0x000fe20000001818 */
[----:B------:R-:W-:-:S07]  /*49e0*/  IMAD.MOV.U32 R32, RZ, RZ, R112 ;  /* 0x000000ffff207224 */ /* 0x000fce00078e0070 */
[C---:B--2---:R-:W-:Y:S07]  /*49f0*/  HMMA.16816.F32 R12, R8.reuse, R36, RZ ;  /* 0x00000024080c723c */ /* 0x044fee00000018ff */
[----:B------:R-:W-:Y:S01]  /*4a00*/  IMAD.MOV.U32 R37, RZ, RZ, R105 ;  /* 0x000000ffff257224 */ /* 0x000fe200078e0069 */
[----:B------:R-:W-:Y:S01]  /*4a10*/  HMMA.16816.F32 R24, R8, R86, RZ ;  /* 0x000000560818723c */ /* 0x000fe200000018ff */
[----:B------:R-:W-:-:S07]  /*4a20*/  IMAD.MOV.U32 R36, RZ, RZ, R104 ;  /* 0x000000ffff247224 */ /* 0x000fce00078e0068 */
[C---:B------:R-:W-:Y:S08]  /*4a30*/  HMMA.16816.F32 R120, R4.reuse, R30, R16 ;  /* 0x0000001e0478723c */ /* 0x040ff00000001810 */
[C---:B---3--:R-:W-:Y:S08]  /*4a40*/  HMMA.16816.F32 R116, R4.reuse, R20, R12 ;  /* 0x000000140474723c */ /* 0x048ff0000000180c */
[----:B------:R-:W-:Y:S01]  /*4a50*/  HMMA.16816.F32 R124, R4, R50, R24 ;  /* 0x00000032047c723c */ /* 0x000fe20000001818 */
[----:B------:R-:W1:Y:S07]  /*4a60*/  LDSM.16.MT88.4 R24, [R228+0x6000] ;  /* 0x00600000e418783b */ /* 0x000e6e0000004200 */
[C---:B------:R-:W-:Y:S07]  /*4a70*/  HMMA.16816.F32 R12, R8.reuse, R38, RZ ;  /* 0x00000026080c723c */ /* 0x040fee00000018ff */
[----:B------:R-:W-:Y:S01]  /*4a80*/  IMAD.MOV.U32 R39, RZ, RZ, R109 ;  /* 0x000000ffff277224 */ /* 0x000fe200078e006d */
[----:B------:R-:W-:Y:S01]  /*4a90*/  HMMA.16816.F32 R16, R8, R42, RZ ;  /* 0x0000002a0810723c */ /* 0x000fe200000018ff */
[----:B------:R-:W-:-:S06]  /*4aa0*/  IMAD.MOV.U32 R38, RZ, RZ, R98 ;  /* 0x000000ffff267224 */ /* 0x000fcc00078e0062 */
[----:B------:R-:W-:Y:S02]  /*4ab0*/  IMAD.MOV.U32 R43, RZ, RZ, R107 ;  /* 0x000000ffff2b7224 */ /* 0x000fe400078e006b */
[----:B------:R-:W-:-:S07]  /*4ac0*/  IMAD.MOV.U32 R42, RZ, RZ, R106 ;  /* 0x000000ffff2a7224 */ /* 0x000fce00078e006a */
[C---:B------:R-:W-:Y:S01]  /*4ad0*/  HMMA.16816.F32 R112, R4.reuse, R22, R12 ;  /* 0x000000160470723c */ /* 0x040fe2000000180c */
[----:B------:R-:W2:Y:S06]  /*4ae0*/  LDSM.16.MT88.4 R20, [R228+0x6800] ;  /* 0x00680000e414783b */ /* 0x000eac0000004200 */
[----:B------:R-:W-:Y:S01]  /*4af0*/  FADD.FTZ R12, R77, R3 ;  /* 0x000000034d0c7221 */ /* 0x000fe20000010000 */
[----:B------:R-:W-:Y:S07]  /*4b00*/  HMMA.16816.F32 R104, R4, R34, R16 ;  /* 0x000000220468723c */ /* 0x000fee0000001810 */
[----:B------:R-:W-:-:S02]  /*4b10*/  FADD.FTZ R16, R57, R56 ;  /* 0x0000003839107221 */ /* 0x000fc40000010000 */
[----:B------:R-:W-:Y:S02]  /*4b20*/  IMAD.MOV.U32 R35, RZ, RZ, R111 ;  /* 0x000000ffff237224 */ /* 0x000fe400078e006f */
[----:B------:R-:W-:Y:S02]  /*4b30*/  FADD.FTZ R3, R58, R16 ;  /* 0x000000103a037221 */ /* 0x000fe40000010000 */
[----:B------:R-:W-:Y:S02]  /*4b40*/  FADD.FTZ R16, R78, R12 ;  /* 0x0000000c4e107221 */ /* 0x000fe40000010000 */
[----:B-1----:R-:W-:Y:S01]  /*4b50*/  HMMA.16816.F32 R12, R8, R24, RZ ;  /* 0x00000018080c723c */ /* 0x002fe200000018ff */
[----:B------:R-:W-:Y:S02]  /*4b60*/  IMAD.MOV.U32 R34, RZ, RZ, R110 ;  /* 0x000000ffff227224 */ /* 0x000fe400078e006e */
[----:B------:R-:W-:Y:S02]  /*4b70*/  IMAD.MOV.U32 R56, RZ, RZ, R108 ;  /* 0x000000ffff387224 */ /* 0x000fe400078e006c */
[----:B------:R-:W-:-:S02]  /*4b80*/  IMAD.MOV.U32 R57, RZ, RZ, R99 ;  /* 0x000000ffff397224 */ /* 0x000fc400078e0063 */
[----:B------:R-:W-:Y:S02]  /*4b90*/  IMAD.MOV.U32 R58, RZ, RZ, R97 ;  /* 0x000000ffff3a7224 */ /* 0x000fe400078e0061 */
[----:B------:R-:W-:Y:S02]  /*4ba0*/  FADD.FTZ R3, R59, R3 ;  /* 0x000000033b037221 */ /* 0x000fe40000010000 */
[----:B------:R-:W-:Y:S02]  /*4bb0*/  IMAD.MOV.U32 R59, RZ, RZ, R95 ;  /* 0x000000ffff3b7224 */ /* 0x000fe400078e005f */
[----:B------:R-:W-:-:S04]  /*4bc0*/  FADD.FTZ R3, R69, R3 ;  /* 0x0000000345037221 */ /* 0x000fc80000010000 */
[----:B------:R-:W-:-:S07]  /*4bd0*/  FADD.FTZ R3, R68, R3 ;  /* 0x0000000344037221 */ /* 0x000fce0000010000 */
[----:B--2---:R-:W-:Y:S07]  /*4be0*/  HMMA.16816.F32 R108, R4, R20, R12 ;  /* 0x00000014046c723c */ /* 0x004fee000000180c */
[----:B------:R-:W-:Y:S02]  /*4bf0*/  FADD.FTZ R12, R80, R16 ;  /* 0x00000010500c7221 */ /* 0x000fe40000010000 */
[----:B------:R-:W-:Y:S02]  /*4c00*/  IMAD.MOV.U32 R80, RZ, RZ, R94 ;  /* 0x000000ffff507224 */ /* 0x000fe400078e005e */
[----:B------:R-:W-:-:S02]  /*4c10*/  FADD.FTZ R16, R79, R12 ;  /* 0x0000000c4f107221 */ /* 0x000fc40000010000 */
[----:B------:R-:W-:Y:S01]  /*4c20*/  HMMA.16816.F32 R12, R8, R26, RZ ;  /* 0x0000001a080c723c */ /* 0x000fe200000018ff */
[----:B------:R-:W1:Y:S01]  /*4c30*/  LDSM.16.MT88.4 R24, [R227+0x6000] ;  /* 0x00600000e318783b */ /* 0x000e620000004200 */
[----:B------:R-:W-:Y:S02]  /*4c40*/  FADD.FTZ R21, R76, R3 ;  /* 0x000000034c157221 */ /* 0x000fe40000010000 */
[----:B------:R-:W-:Y:S11]  /*4c50*/  FFMA.FTZ R3, R90, c[0x0][0x2d0], -R0 ;  /* 0x0000b4005a037a23 */ /* 0x000ff60000010800 */
[----:B------:R-:W-:Y:S09]  /*4c60*/  @!UPT UIADD3 URZ, URZ, URZ, URZ ;  /* 0x0000003f3f3ff290 */ /* 0x000ff2000fffe03f */
[----:B------:R-:W-:Y:S07]  /*4c70*/  HMMA.16816.F32 R96, R4, R22, R12 ;  /* 0x000000160460723c */ /* 0x000fee000000180c */
[----:B------:R-:W-:Y:S02]  /*4c80*/  FADD.FTZ R22, R81, R16 ;  /* 0x0000001051167221 */ /* 0x000fe40000010000 */
[----:B------:R-:W2:Y:S01]  /*4c90*/  LDSM.16.MT88.4 R16, [R227+0x6800] ;  /* 0x00680000e310783b */ /* 0x000ea20000004200 */
[----:B------:R-:W-:Y:S01]  /*4ca0*/  IMAD.MOV.U32 R23, RZ, RZ, R58 ;  /* 0x000000ffff177224 */ /* 0x000fe200078e003a */
[----:B-1----:R-:W-:Y:S11]  /*4cb0*/  HMMA.16816.F32 R12, R8, R24, RZ ;  /* 0x00000018080c723c */ /* 0x002ff600000018ff */
[----:B------:R-:W-:Y:S11]  /*4cc0*/  @!UPT UIADD3 URZ, URZ, URZ, URZ ;  /* 0x0000003f3f3ff290 */ /* 0x000ff6000fffe03f */
[----:B------:R-:W-:Y:S02]  /*4cd0*/  @!UPT UIADD3 URZ, URZ, URZ, URZ ;  /* 0x0000003f3f3ff290 */ /* 0x000fe4000fffe03f */
[----:B--2---:R-:W-:Y:S08]  /*4ce0*/  HMMA.16816.F32 R92, R4, R16, R12 ;  /* 0x00000010045c723c */ /* 0x004ff0000000180c */
[----:B------:R-:W-:Y:S11]  /*4cf0*/  HMMA.16816.F32 R12, R8, R26, RZ ;  /* 0x0000001a080c723c */ /* 0x000ff600000018ff */
[----:B------:R-:W-:Y:S11]  /*4d00*/  @!UPT UIADD3 URZ, URZ, URZ, URZ ;  /* 0x0000003f3f3ff290 */ /* 0x000ff6000fffe03f */
[----:B------:R-:W-:Y:S02]  /*4d10*/  @!UPT UIADD3 URZ, URZ, URZ, URZ ;  /* 0x0000003f3f3ff290 */ /* 0x000fe4000fffe03f */
[----:B------:R-:W-:Y:S01]  /*4d20*/  HMMA.16816.F32 R84, R4, R18, R12 ;  /* 0x000000120454723c */ /* 0x000fe2000000180c */
[----:B------:R-:W1:Y:S07]  /*4d30*/  LDSM.16.MT88.4 R12, [R230+0x6000] ;  /* 0x00600000e60c783b */ /* 0x000e6e0000004200 */
[C---:B-1----:R-:W-:Y:S08]  /*4d40*/  HMMA.16816.F32 R16, R8.reuse, R12, RZ ;  /* 0x0000000c0810723c */ /* 0x042ff000000018ff */
[----:B------:R-:W-:Y:S01]  /*4d50*/  HMMA.16816.F32 R8, R8, R14, RZ ;  /* 0x0000000e0808723c */ /* 0x000fe200000018ff */
[----:B------:R-:W1:Y:S11]  /*4d60*/  LDSM.16.MT88.4 R12, [R230+0x6800] ;  /* 0x00680000e60c783b */ /* 0x000e760000004200 */
[----:B------:R-:W-:Y:S04]  /*4d70*/  @!UPT UIADD3 URZ, URZ, URZ, URZ ;  /* 0x0000003f3f3ff290 */ /* 0x000fe8000fffe03f */
[C---:B-1----:R-:W-:Y:S01]  /*4d80*/  HMMA.16816.F32 R28, R4.reuse, R12, R16 ;  /* 0x0000000c041c723c */ /* 0x042fe20000001810 */
[----:B------:R1:W-:Y:S07]  /*4d90*/  MUFU.EX2 R13, R3 ;  /* 0x00000003000d7308 */ /* 0x0003ee0000000800 */
[----:B------:R-:W-:Y:S01]  /*4da0*/  HMMA.16816.F32 R24, R4, R14, R8 ;  /* 0x0000000e0418723c */ /* 0x000fe20000001808 */
[----:B------:R-:W2:Y:S01]  /*4db0*/  LDSM.16.MT88.4 R8, [R224+0x1000] ;  /* 0x00100000e008783b */ /* 0x000ea20000004200 */
[----:B-1----:R-:W-:-:S04]  /*4dc0*/  FFMA.FTZ R3, R91, c[0x0][0x2d0], -R0 ;  /* 0x0000b4005b037a23 */ /* 0x002fc80000010800 */
[----:B------:R1:W3:Y:S02]  /*4dd0*/  MUFU.EX2 R17, R3 ;  /* 0x0000000300117308 */ /* 0x0002e40000000800 */
[----:B-1----:R-:W-:Y:S01]  /*4de0*/  FFMA.FTZ R3, R102, c[0x0][0x2d0], -R0 ;  /* 0x0000b40066037a23 */ /* 0x002fe20000010800 */
[----:B---3--:R-:W-:Y:S01]  /*4df0*/  F2FP.PACK_AB R4, R17, R13 ;  /* 0x0000000d1104723e */ /* 0x008fe200000000ff */
[----:B------:R-:W-:-:S04]  /*4e00*/  IMAD.MOV.U32 R102, RZ, RZ, R39 ;  /* 0x000000ffff667224 */ /* 0x000fc800078e0027 */
[----:B------:R1:W-:Y:S02]  /*4e10*/  MUFU.EX2 R16, R3 ;  /* 0x0000000300107308 */ /* 0x0003e40000000800 */
[----:B-1----:R-:W-:Y:S02]  /*4e20*/  FFMA.FTZ R3, R103, c[0x0][0x2d0], -R0 ;  /* 0x0000b40067037a23 */ /* 0x002fe40000010800 */
[----:B------:R-:W-:-:S04]  /*4e30*/  IMAD.MOV.U32 R103, RZ, RZ, R38 ;  /* 0x000000ffff677224 */ /* 0x000fc800078e0026 */
[----:B------:R1:W3:Y:S02]  /*4e40*/  MUFU.EX2 R20, R3 ;  /* 0x0000000300147308 */ /* 0x0002e40000000800 */
[----:B-1----:R-:W-:Y:S01]  /*4e50*/  FFMA.FTZ R3, R89, c[0x0][0x2d0], -R2 ;  /* 0x0000b40059037a23 */ /* 0x002fe20000010802 */
[----:B---3--:R-:W-:-:S05]  /*4e60*/  F2FP.PACK_AB R6, R20, R16 ;  /* 0x000000101406723e */ /* 0x008fca00000000ff */
[----:B------:R1:W-:Y:S02]  /*4e70*/  MUFU.EX2 R12, R3 ;  /* 0x00000003000c7308 */ /* 0x0003e40000000800 */
        /* <DEDUP_REMOVED lines=8> */
[----:B------:R-:W-:-:S05]  /*4f00*/  FFMA.FTZ R3, R222, c[0x0][0x2d0], -R0 ;  /* 0x0000b400de037a23 */ /* 0x000fca0000010800 */
[----:B------:R1:W-:Y:S01]  /*4f10*/  MUFU.EX2 R15, R3 ;  /* 0x00000003000f7308 */ /* 0x0003e20000000800 */
[C---:B--2---:R-:W-:Y:S07]  /*4f20*/  HMMA.16816.F32 R76, R4.reuse, R8, R216 ;  /* 0x00000008044c723c */ /* 0x044fee00000018d8 */
[----:B------:R-:W-:Y:S01]  /*4f30*/  IMAD.MOV.U32 R218, RZ, RZ, R72 ;  /* 0x000000ffffda7224 */ /* 0x000fe200078e0048 */
[----:B------:R-:W-:Y:S01]  /*4f40*/  HMMA.16816.F32 R52, R4, R10, R144 ;  /* 0x0000000a0434723c */ /* 0x000fe20000001890 */
[----:B------:R-:W2:Y:S01]  /*4f50*/  LDSM.16.MT88.4 R8, [R228+0x1000] ;  /* 0x00100000e408783b */ /* 0x000ea20000004200 */
[----:B------:R-:W-:-:S02]  /*4f60*/  IMAD.MOV.U32 R219, RZ, RZ, R73 ;  /* 0x000000ffffdb7224 */ /* 0x000fc400078e0049 */
[----:B------:R-:W-:Y:S02]  /*4f70*/  IMAD.MOV.U32 R217, RZ, RZ, R59 ;  /* 0x000000ffffd97224 */ /* 0x000fe400078e003b */
[----:B------:R-:W-:Y:S02]  /*4f80*/  IMAD.MOV.U32 R216, RZ, RZ, R57 ;  /* 0x000000ffffd87224 */ /* 0x000fe400078e0039 */
[----:B-1----:R-:W-:Y:S01]  /*4f90*/  FFMA.FTZ R3, R223, c[0x0][0x2d0], -R0 ;  /* 0x0000b400df037a23 */ /* 0x002fe20000010800 */
[C---:B--2---:R-:W-:Y:S07]  /*4fa0*/  HMMA.16816.F32 R72, R4.reuse, R8, R212 ;  /* 0x000000080448723c */ /* 0x044fee00000018d4 */
[----:B------:R-:W-:Y:S01]  /*4fb0*/  IMAD.MOV.U32 R214, RZ, RZ, R34 ;  /* 0x000000ffffd67224 */ /* 0x000fe200078e0022 */
[----:B------:R-:W-:Y:S01]  /*4fc0*/  HMMA.16816.F32 R48, R4, R10, R64 ;  /* 0x0000000a0430723c */ /* 0x000fe20000001840 */
[----:B------:R-:W1:Y:S01]  /*4fd0*/  LDSM.16.MT88.4 R8, [R227+0x1000] ;  /* 0x00100000e308783b */ /* 0x000e620000004200 */
[----:B------:R-:W-:-:S02]  /*4fe0*/  IMAD.MOV.U32 R213, RZ, RZ, R35 ;  /* 0x000000ffffd57224 */ /* 0x000fc400078e0023 */
[----:B------:R-:W-:Y:S02]  /*4ff0*/  IMAD.MOV.U32 R215, RZ, RZ, R56 ;  /* 0x000000ffffd77224 */ /* 0x000fe400078e0038 */
[----:B------:R-:W-:Y:S02]  /*5000*/  IMAD.MOV.U32 R212, RZ, RZ, R36 ;  /* 0x000000ffffd47224 */ /* 0x000fe400078e0024 */
[--C-:B------:R-:W-:Y:S02]  /*5010*/  FFMA.FTZ R222, R214, c[0x0][0x2d0], -R0.reuse ;  /* 0x0000b400d6de7a23 */ /* 0x100fe40000010800 */
[----:B------:R-:W-:Y:S01]  /*5020*/  FFMA.FTZ R223, R215, c[0x0][0x2d0], -R0 ;  /* 0x0000b400d7df7a23 */ /* 0x000fe20000010800 */
[C---:B-1----:R-:W-:Y:S07]  /*5030*/  HMMA.16816.F32 R68, R4.reuse, R8, R208 ;  /* 0x000000080444723c */ /* 0x042fee00000018d0 */
[----:B------:R-:W-:Y:S01]  /*5040*/  IMAD.MOV.U32 R208, RZ, RZ, R42 ;  /* 0x000000ffffd07224 */ /* 0x000fe200078e002a */
[----:B------:R-:W-:Y:S01]  /*5050*/  HMMA.16816.F32 R44, R4, R10, R44 ;  /* 0x0000000a042c723c */ /* 0x000fe2000000182c */
[----:B------:R-:W1:Y:S01]  /*5060*/  LDSM.16.MT88.4 R8, [R230+0x1000] ;  /* 0x00100000e608783b */ /* 0x000e620000004200 */
[----:B------:R-:W-:-:S02]  /*5070*/  IMAD.MOV.U32 R211, RZ, RZ, R33 ;  /* 0x000000ffffd37224 */ /* 0x000fc400078e0021 */
[----:B------:R-:W-:Y:S02]  /*5080*/  IMAD.MOV.U32 R209, RZ, RZ, R37 ;  /* 0x000000ffffd17224 */ /* 0x000fe400078e0025 */
[----:B------:R-:W-:Y:S02]  /*5090*/  IMAD.MOV.U32 R210, RZ, RZ, R80 ;  /* 0x000000ffffd27224 */ /* 0x000fe400078e0050 */
[----:B-1----:R-:W-:Y:S07]  /*50a0*/  HMMA.16816.F32 R64, R4, R8, R164 ;  /* 0x000000080440723c */ /* 0x002fee00000018a4 */
[----:B------:R-:W-:-:S02]  /*50b0*/  IMAD.MOV.U32 R167, RZ, RZ, R43 ;  /* 0x000000ffffa77224 */ /* 0x000fc400078e002b */
[----:B------:R-:W-:Y:S02]  /*50c0*/  IMAD.MOV.U32 R164, RZ, RZ, R40 ;  /* 0x000000ffffa47224 */ /* 0x000fe400078e0028 */
[----:B------:R-:W-:Y:S02]  /*50d0*/  IMAD.MOV.U32 R165, RZ, RZ, R41 ;  /* 0x000000ffffa57224 */ /* 0x000fe400078e0029 */
[----:B------:R-:W-:Y:S01]  /*50e0*/  HMMA.16816.F32 R40, R4, R10, R60 ;  /* 0x0000000a0428723c */ /* 0x000fe2000000183c */
[----:B------:R-:W1:Y:S01]  /*50f0*/  LDSM.16.MT88.4 R8, [R224+0x4000] ;  /* 0x00400000e008783b */ /* 0x000e620000004200 */
[----:B------:R-:W-:-:S06]  /*5100*/  IMAD.MOV.U32 R166, RZ, RZ, R32 ;  /* 0x000000ffffa67224 */ /* 0x000fcc00078e0020 */
[C---:B-1----:R-:W-:Y:S08]  /*5110*/  HMMA.16816.F32 R60, R4.reuse, R8, R140 ;  /* 0x00000008043c723c */ /* 0x042ff0000000188c */
[C---:B------:R-:W-:Y:S01]  /*5120*/  HMMA.16816.F32 R32, R4.reuse, R10, R132 ;  /* 0x0000000a0420723c */ /* 0x040fe20000001884 */
[----:B------:R-:W1:Y:S07]  /*5130*/  LDSM.16.MT88.4 R8, [R228+0x4000] ;  /* 0x00400000e408783b */ /* 0x000e6e0000004200 */
        /* <DEDUP_REMOVED lines=19> */
[----:B------:R-:W-:Y:S01]  /*5270*/  HMMA.16816.F32 R28, R4, R10, R24 ;  /* 0x0000000a041c723c */ /* 0x000fe20000001818 */
[----:B------:R1:W2:Y:S01]  /*5280*/  MUFU.EX2 R26, R3 ;  /* 0x00000003001a7308 */ /* 0x0002a20000000800 */
[----:B------:R-:W3:Y:S05]  /*5290*/  LDSM.16.MT88.4 R8, [R224+0x1800] ;  /* 0x00180000e008783b */ /* 0x000eea0000004200 */
[----:B------:R-:W-:-:S02]  /*52a0*/  FFMA.FTZ R4, R154, c[0x0][0x2d0], -R2 ;  /* 0x0000b4009a047a23 */ /* 0x000fc40000010802 */
[----:B------:R-:W-:Y:S02]  /*52b0*/  FADD.FTZ R5, R152, R21 ;  /* 0x0000001598057221 */ /* 0x000fe40000010000 */
[----:B------:R4:W-:Y:S01]  /*52c0*/  MUFU.EX2 R25, R4 ;  /* 0x0000000400197308 */ /* 0x0009e20000000800 */
[--C-:B------:R-:W-:Y:S02]  /*52d0*/  FFMA.FTZ R21, R209, c[0x0][0x2d0], -R0.reuse ;  /* 0x0000b400d1157a23 */ /* 0x100fe40000010800 */
[----:B------:R-:W-:Y:S02]  /*52e0*/  FADD.FTZ R5, R12, R5 ;  /* 0x000000050c057221 */ /* 0x000fe40000010000 */
[--C-:B------:R-:W-:Y:S02]  /*52f0*/  FFMA.FTZ R12, R166, c[0x0][0x2d0], -R0.reuse ;  /* 0x0000b400a60c7a23 */ /* 0x100fe40000010800 */
[----:B-1----:R-:W-:Y:S02]  /*5300*/  FFMA.FTZ R3, R164, c[0x0][0x2d0], -R0 ;  /* 0x0000b400a4037a23 */ /* 0x002fe40000010800 */
[----:B------:R-:W-:-:S02]  /*5310*/  IMAD.MOV.U32 R27, RZ, RZ, R217 ;  /* 0x000000ffff1b7224 */ /* 0x000fc400078e00d9 */
[----:B------:R1:W-:Y:S02]  /*5320*/  MUFU.EX2 R86, R3 ;  /* 0x0000000300567308 */ /* 0x0003e40000000800 */
[--C-:B------:R-:W-:Y:S02]  /*5330*/  FFMA.FTZ R27, R27, c[0x0][0x2d0], -R2.reuse ;  /* 0x0000b4001b1b7a23 */ /* 0x100fe40000010802 */
[----:B----4-:R-:W-:Y:S02]  /*5340*/  FFMA.FTZ R4, R220, c[0x0][0x2d0], -R2 ;  /* 0x0000b400dc047a23 */ /* 0x010fe40000010802 */
[--C-:B------:R-:W-:Y:S02]  /*5350*/  FFMA.FTZ R220, R212, c[0x0][0x2d0], -R0.reuse ;  /* 0x0000b400d4dc7a23 */ /* 0x100fe40000010800 */
[----:B------:R2:W-:Y:S01]  /*5360*/  MUFU.EX2 R84, R4 ;  /* 0x0000000400547308 */ /* 0x0005e20000000800 */
[----:B-1----:R-:W-:-:S07]  /*5370*/  FFMA.FTZ R3, R165, c[0x0][0x2d0], -R0 ;  /* 0x0000b400a5037a23 */ /* 0x002fce0000010800 */
[----:B------:R1:W4:Y:S01]  /*5380*/  MUFU.EX2 R87, R3 ;  /* 0x0000000300577308 */ /* 0x0003220000000800 */
[----:B--2---:R-:W-:Y:S01]  /*5390*/  F2FP.PACK_AB R4, R26, R15 ;  /* 0x0000000f1a04723e */ /* 0x004fe200000000ff */
[----:B-1----:R-:W-:Y:S02]  /*53a0*/  FADD.FTZ R3, R153, R22 ;  /* 0x0000001699037221 */ /* 0x002fe40000010000 */
[----:B------:R-:W-:Y:S02]  /*53b0*/  IMAD.MOV.U32 R22, RZ, RZ, R216 ;  /* 0x000000ffff167224 */ /* 0x000fe400078e00d8 */
[----:B------:R-:W-:Y:S02]  /*53c0*/  FADD.FTZ R6, R13, R3 ;  /* 0x000000030d067221 */ /* 0x000fe40000010000 */
[----:B------:R-:W-:Y:S02]  /*53d0*/  FFMA.FTZ R3, R155, c[0x0][0x2d0], -R2 ;  /* 0x0000b4009b037a23 */ /* 0x000fe40000010802 */
[----:B------:R-:W-:-:S02]  /*53e0*/  FFMA.FTZ R13, R167, c[0x0][0x2d0], -R0 ;  /* 0x0000b400a70d7a23 */ /* 0x000fc40000010800 */
[----:B------:R1:W-:Y:S02]  /*53f0*/  MUFU.EX2 R24, R3 ;  /* 0x0000000300187308 */ /* 0x0003e40000000800 */
[----:B-1----:R-:W-:Y:S02]  /*5400*/  FFMA.FTZ R3, R221, c[0x0][0x2d0], -R2 ;  /* 0x0000b400dd037a23 */ /* 0x002fe40000010802 */
[----:B------:R-:W-:-:S04]  /*5410*/  FFMA.FTZ R221, R213, c[0x0][0x2d0], -R0 ;  /* 0x0000b400d5dd7a23 */ /* 0x000fc80000010800 */
[----:B------:R1:W2:Y:S02]  /*5420*/  MUFU.EX2 R85, R3 ;  /* 0x0000000300557308 */ /* 0x0002a40000000800 */
[----:B-1----:R-:W-:Y:S01]  /*5430*/  FADD.FTZ R3, R17, R6 ;  /* 0x0000000611037221 */ /* 0x002fe20000010000 */
[----:B----4-:R-:W-:Y:S01]  /*5440*/  F2FP.PACK_AB R6, R87, R86 ;  /* 0x000000565706723e */ /* 0x010fe200000000ff */
[----:B------:R-:W-:Y:S01]  /*5450*/  FFMA.FTZ R17, R208, c[0x0][0x2d0], -R0 ;  /* 0x0000b400d0117a23 */ /* 0x000fe20000010800 */
[----:B--2---:R-:W-:Y:S01]  /*5460*/  F2FP.PACK_AB R7, R84, R85 ;  /* 0x000000555407723e */ /* 0x004fe200000000ff */
[----:B------:R-:W-:Y:S01]  /*5470*/  FADD.FTZ R0, R14, R5 ;  /* 0x000000050e007221 */ /* 0x000fe20000010000 */
[----:B------:R-:W-:Y:S01]  /*5480*/  F2FP.PACK_AB R5, R24, R25 ;  /* 0x000000191805723e */ /* 0x000fe200000000ff */
[----:B------:R-:W-:Y:S02]  /*5490*/  FADD.FTZ R14, R16, R3 ;  /* 0x00000003100e7221 */ /* 0x000fe40000010000 */
[----:B------:R-:W-:-:S02]  /*54a0*/  IMAD.MOV.U32 R16, RZ, RZ, R218 ;  /* 0x000000ffff107224 */ /* 0x000fc400078e00da */
[----:B------:R-:W-:Y:S02]  /*54b0*/  IMAD.MOV.U32 R3, RZ, RZ, R219 ;  /* 0x000000ffff037224 */ /* 0x000fe400078e00db */
[----:B---3--:R-:W-:Y:S02]  /*54c0*/  HMMA.16816.F32 R216, R4, R8, R76 ;  /* 0x0000000804d8723c */ /* 0x008fe4000000184c */
[----:B------:R-:W-:-:S06]  /*54d0*/  FFMA.FTZ R3, R3, c[0x0][0x2d0], -R2 ;  /* 0x0000b40003037a23 */ /* 0x000fcc0000010802 */
[C---:B------:R-:W-:Y:S01]  /*54e0*/  HMMA.16816.F32 R212, R4.reuse, R10, R52 ;  /* 0x0000000a04d4723c */ /* 0x040fe20000001834 */
[----:B------:R-:W1:Y:S01]  /*54f0*/  LDSM.16.MT88.4 R8, [R228+0x1800] ;  /* 0x00180000e408783b */ /* 0x000e620000004200 */
[----:B------:R-:W-:Y:S05]  /*5500*/  MUFU.EX2 R3, R3 ;  /* 0x0000000300037308 */ /* 0x000fea0000000800 */
[----:B------:R-:W-:Y:S02]  /*5510*/  IMAD.MOV.U32 R54, RZ, RZ, R210 ;  /* 0x000000ffff367224 */ /* 0x000fe400078e00d2 */
[----:B------:R-:W-:Y:S02]  /*5520*/  IMAD.MOV.U32 R55, RZ, RZ, R211 ;  /* 0x000000ffff377224 */ /* 0x000fe400078e00d3 */
        /* <DEDUP_REMOVED lines=12> */
[C---:B-1----:R-:W-:Y:S07]  /*55f0*/  HMMA.16816.F32 R92, R4.reuse, R8, R56 ;  /* 0x00000008045c723c */ /* 0x042fee0000001838 */
[----:B------:R-:W-:Y:S01]  /*5600*/  IMAD.MOV.U32 R59, RZ, RZ, R54 ;  /* 0x000000ffff3b7224 */ /* 0x000fe200078e0036 */
[----:B------:R-:W-:Y:S01]  /*5610*/  HMMA.16816.F32 R36, R4, R10, R36 ;  /* 0x0000000a0424723c */ /* 0x000fe20000001824 */
[----:B------:R-:W1:Y:S01]  /*5620*/  LDSM.16.MT88.4 R8, [R227+0x4800] ;  /* 0x00480000e308783b */ /* 0x000e620000004200 */
[----:B------:R-:W-:-:S02]  /*5630*/  IMAD.MOV.U32 R58, RZ, RZ, R55 ;  /* 0x000000ffff3a7224 */ /* 0x000fc400078e0037 */
[----:B------:R-:W-:-:S04]  /*5640*/  IMAD.MOV.U32 R57, RZ, RZ, R16 ;  /* 0x000000ffff397224 */ /* 0x000fc800078e0010 */
[C---:B-1----:R-:W-:Y:S08]  /*5650*/  HMMA.16816.F32 R88, R4.reuse, R8, R88 ;  /* 0x000000080458723c */ /* 0x042ff00000001858 */
[C---:B------:R-:W-:Y:S01]  /*5660*/  HMMA.16816.F32 R72, R4.reuse, R10, R80 ;  /* 0x0000000a0448723c */ /* 0x040fe20000001850 */
[----:B------:R-:W1:Y:S07]  /*5670*/  LDSM.16.MT88.4 R8, [R230+0x4800] ;  /* 0x00480000e608783b */ /* 0x000e6e0000004200 */
[C---:B-1----:R-:W-:Y:S07]  /*5680*/  HMMA.16816.F32 R64, R4.reuse, R8, R148 ;  /* 0x000000080440723c */ /* 0x042fee0000001894 */
[----:B------:R-:W-:Y:S01]  /*5690*/  IMAD.MOV.U32 R151, RZ, RZ, R102 ;  /* 0x000000ffff977224 */ /* 0x000fe200078e0066 */
[----:B------:R-:W-:Y:S01]  /*56a0*/  HMMA.16816.F32 R52, R4, R10, R104 ;  /* 0x0000000a0434723c */ /* 0x000fe20000001868 */
[----:B------:R-:W1:Y:S01]  /*56b0*/  LDSM.16.MT88.4 R8, [R224+0x7800] ;  /* 0x00780000e008783b */ /* 0x000e620000004200 */
[----:B------:R2:W-:Y:S05]  /*56c0*/  MUFU.EX2 R104, R17 ;  /* 0x0000001100687308 */ /* 0x0005ea0000000800 */
[----:B------:R-:W-:-:S03]  /*56d0*/  IMAD.MOV.U32 R107, RZ, RZ, R151 ;  /* 0x000000ffff6b7224 */ /* 0x000fc600078e0097 */
[----:B------:R-:W-:Y:S01]  /*56e0*/  MUFU.EX2 R105, R21 ;  /* 0x0000001500697308 */ /* 0x000fe20000000800 */
[C---:B-1----:R-:W-:Y:S07]  /*56f0*/  HMMA.16816.F32 R44, R4.reuse, R8, R144 ;  /* 0x00000008042c723c */ /* 0x042fee0000001890 */
[----:B------:R-:W-:Y:S01]  /*5700*/  IMAD.MOV.U32 R147, RZ, RZ, R223 ;  /* 0x000000ffff937224 */ /* 0x000fe200078e00df */
[----:B------:R-:W-:Y:S01]  /*5710*/  HMMA.16816.F32 R32, R4, R10, R128 ;  /* 0x0000000a0420723c */ /* 0x000fe20000001880 */
[----:B------:R-:W1:Y:S01]  /*5720*/  LDSM.16.MT88.4 R8, [R228+0x7800] ;  /* 0x00780000e408783b */ /* 0x000e620000004200 */
[----:B------:R-:W-:-:S02]  /*5730*/  IMAD.MOV.U32 R146, RZ, RZ, R222 ;  /* 0x000000ffff927224 */ /* 0x000fc400078e00de */
        /* <DEDUP_REMOVED lines=8> */
[C---:B-1----:R-:W-:Y:S01]  /*57c0*/  HMMA.16816.F32 R40, R4.reuse, R8, R132 ;  /* 0x000000080428723c */ /* 0x042fe20000001884 */
[----:B------:R-:W-:Y:S07]  /*57d0*/  MUFU.EX2 R8, R12 ;  /* 0x0000000c00087308 */ /* 0x000fee0000000800 */
[----:B------:R-:W-:Y:S01]  /*57e0*/  HMMA.16816.F32 R28, R4, R10, R28 ;  /* 0x0000000a041c723c */ /* 0x000fe2000000181c */
[----:B------:R1:W-:Y:S06]  /*57f0*/  MUFU.EX2 R9, R13 ;  /* 0x0000000d00097308 */ /* 0x0003ec0000000800 */
[----:B------:R-:W-:-:S02]  /*5800*/  FADD.FTZ R6, R20, R14 ;  /* 0x0000000e14067221 */ /* 0x000fc40000010000 */
[----:B------:R-:W-:Y:S02]  /*5810*/  FADD.FTZ R4, R18, R0 ;  /* 0x0000000012047221 */ /* 0x000fe40000010000 */
[----:B------:R-:W-:Y:S02]  /*5820*/  FADD.FTZ R6, R15, R6 ;  /* 0x000000060f067221 */ /* 0x000fe40000010000 */
[----:B------:R-:W-:Y:S02]  /*5830*/  FADD.FTZ R5, R19, R4 ;  /* 0x0000000413057221 */ /* 0x000fe40000010000 */
[--C-:B------:R-:W-:Y:S01]  /*5840*/  FFMA.FTZ R4, R23, c[0x0][0x2d0], -R2.reuse ;  /* 0x0000b40017047a23 */ /* 0x100fe20000010802 */
[----:B--2---:R-:W-:Y:S01]  /*5850*/  LDSM.16.MT88.4 R16, [R228+0x2000] ;  /* 0x00200000e410783b */ /* 0x004fe20000004200 */
[--C-:B------:R-:W-:Y:S02]  /*5860*/  FFMA.FTZ R0, R22, c[0x0][0x2d0], -R2.reuse ;  /* 0x0000b40016007a23 */ /* 0x100fe40000010802 */
[----:B------:R2:W-:Y:S01]  /*5870*/  MUFU.EX2 R102, R4 ;  /* 0x0000000400667308 */ /* 0x0005e20000000800 */
[----:B-1----:R-:W1:Y:S01]  /*5880*/  LDSM.16.MT88.4 R12, [R227+0x2000] ;  /* 0x00200000e30c783b */ /* 0x002e620000004200 */
[----:B------:R-:W-:-:S02]  /*5890*/  FFMA.FTZ R11, R58, c[0x0][0x2d0], -R2 ;  /* 0x0000b4003a0b7a23 */ /* 0x000fc40000010802 */
[--C-:B------:R-:W-:Y:S01]  /*58a0*/  FFMA.FTZ R10, R59, c[0x0][0x2d0], -R2.reuse ;  /* 0x0000b4003b0a7a23 */ /* 0x100fe20000010802 */
[----:B------:R-:W3:Y:S03]  /*58b0*/  LDSM.16.MT88.4 R20, [R224+0x2000] ;  /* 0x00200000e014783b */ /* 0x000ee60000004200 */
[----:B------:R-:W4:Y:S01]  /*58c0*/  MUFU.EX2 R0, R0 ;  /* 0x0000000000007308 */ /* 0x000f220000000800 */
[----:B--2---:R-:W-:-:S07]  /*58d0*/  FFMA.FTZ R4, R103, c[0x0][0x2d0], -R2 ;  /* 0x0000b40067047a23 */ /* 0x004fce0000010802 */
[----:B------:R2:W5:Y:S02]  /*58e0*/  MUFU.EX2 R103, R4 ;  /* 0x0000000400677308 */ /* 0x0005640000000800 */
[----:B--2---:R-:W-:Y:S01]  /*58f0*/  FADD.FTZ R4, R25, R5 ;  /* 0x0000000519047221 */ /* 0x004fe20000010000 */
[----:B----4-:R-:W-:Y:S01]  /*5900*/  F2FP.PACK_AB R5, R0, R3 ;  /* 0x000000030005723e */ /* 0x010fe200000000ff */
[----:B------:R-:W-:Y:S01]  /*5910*/  FFMA.FTZ R25, R57, c[0x0][0x2d0], -R2 ;  /* 0x0000b40039197a23 */ /* 0x000fe20000010802 */
[----:B-----5:R-:W-:Y:S01]  /*5920*/  F2FP.PACK_AB R7, R103, R102 ;  /* 0x000000666707723e */ /* 0x020fe200000000ff */
[----:B------:R-:W-:Y:S01]  /*5930*/  FADD.FTZ R2, R26, R6 ;  /* 0x000000061a027221 */ /* 0x000fe20000010000 */
[----:B------:R-:W-:Y:S01]  /*5940*/  F2FP.PACK_AB R6, R105, R104 ;  /* 0x000000686906723e */ /* 0x000fe200000000ff */
[----:B------:R-:W-:Y:S01]  /*5950*/  FADD.FTZ R24, R24, R4 ;  /* 0x0000000418187221 */ /* 0x000fe20000010000 */
[----:B------:R-:W-:-:S07]  /*5960*/  F2FP.PACK_AB R4, R9, R8 ;  /* 0x000000080904723e */ /* 0x000fce00000000ff */
[C---:B-1----:R-:W-:Y:S08]  /*5970*/  HMMA.16816.F32 R132, R4.reuse, R12, R164 ;  /* 0x0000000c0484723c */ /* 0x042ff000000018a4 */
[C---:B------:R-:W-:Y:S01]  /*5980*/  HMMA.16816.F32 R220, R4.reuse, R14, R124 ;  /* 0x0000000e04dc723c */ /* 0x040fe2000000187c */
[----:B------:R-:W1:Y:S07]  /*5990*/  LDSM.16.MT88.4 R12, [R228+0x5000] ;  /* 0x00500000e40c783b */ /* 0x000e6e0000004200 */
[C---:B---3--:R-:W-:Y:S08]  /*59a0*/  HMMA.16816.F32 R108, R4.reuse, R20, R216 ;  /* 0x00000014046c723c */ /* 0x048ff000000018d8 */
[----:B------:R-:W-:Y:S01]  /*59b0*/  IMAD.MOV.U32 R106, RZ, RZ, R135 ;  /* 0x000000ffff6a7224 */ /* 0x000fe200078e0087 */
[----:B------:R-:W-:Y:S01]  /*59c0*/  HMMA.16816.F32 R56, R4, R22, R212 ;  /* 0x000000160438723c */ /* 0x000fe200000018d4 */
[----:B------:R-:W2:Y:S01]  /*59d0*/  LDSM.16.MT88.4 R20, [R230+0x2000] ;  /* 0x00200000e614783b */ /* 0x000ea20000004200 */
[----:B------:R-:W-:-:S02]  /*59e0*/  IMAD.MOV.U32 R130, RZ, RZ, R132 ;  /* 0x000000ffff827224 */ /* 0x000fc400078e0084 */
[----:B------:R-:W-:Y:S02]  /*59f0*/  IMAD.MOV.U32 R127, RZ, RZ, R106 ;  /* 0x000000ffff7f7224 */ /* 0x000fe400078e006a */
[----:B------:R-:W3:Y:S01]  /*5a00*/  LDL R106, [R1+0x58] ;  /* 0x00005800016a7983 */ /* 0x000ee20000100800 */
[----:B------:R-:W-:Y:S01]  /*5a10*/  IMAD.MOV.U32 R129, RZ, RZ, R133 ;  /* 0x000000ffff817224 */ /* 0x000fe200078e0085 */
[C---:B------:R-:W-:Y:S01]  /*5a20*/  HMMA.16816.F32 R116, R4.reuse, R16, R208 ;  /* 0x000000100474723c */ /* 0x040fe200000018d0 */
[----:B------:R-:W-:Y:S02]  /*5a30*/  IMAD.MOV.U32 R128, RZ, RZ, R134 ;  /* 0x000000ffff807224 */ /* 0x000fe400078e0086 */
[----:B------:R-:W-:Y:S02]  /*5a40*/  FADD.FTZ R2, R86, R2 ;  /* 0x0000000256027221 */ /* 0x000fe40000010000 */
[----:B------:R-:W-:Y:S02]  /*5a50*/  IMAD.MOV.U32 R124, RZ, RZ, R130 ;  /* 0x000000ffff7c7224 */ /* 0x000fe400078e0082 */
[----:B------:R-:W-:Y:S01]  /*5a60*/  IMAD.MOV.U32 R125, RZ, RZ, R129 ;  /* 0x000000ffff7d7224 */ /* 0x000fe200078e0081 */
[----:B------:R-:W-:Y:S01]  /*5a70*/  HMMA.16816.F32 R76, R4, R18, R76 ;  /* 0x00000012044c723c */ /* 0x000fe2000000184c */
[----:B------:R-:W4:Y:S01]  /*5a80*/  LDSM.16.MT88.4 R16, [R224+0x5000] ;  /* 0x00500000e010783b */ /* 0x000f220000004200 */
[----:B------:R-:W-:-:S06]  /*5a90*/  IMAD.MOV.U32 R126, RZ, RZ, R128 ;  /* 0x000000ffff7e7224 */ /* 0x000fcc00078e0080 */
[C---:B-1----:R-:W-:Y:S08]  /*5aa0*/  HMMA.16816.F32 R92, R4.reuse, R12, R92 ;  /* 0x0000000c045c723c */ /* 0x042ff0000000185c */
[C---:B------:R-:W-:Y:S01]  /*5ab0*/  HMMA.16816.F32 R36, R4.reuse, R14, R36 ;  /* 0x0000000e0424723c */ /* 0x040fe20000001824 */
[----:B------:R-:W1:Y:S07]  /*5ac0*/  LDSM.16.MT88.4 R12, [R224+0x8000] ;  /* 0x00800000e00c783b */ /* 0x000e6e0000004200 */
[C---:B--2---:R-:W-:Y:S08]  /*5ad0*/  HMMA.16816.F32 R132, R4.reuse, R20, R152 ;  /* 0x000000140484723c */ /* 0x044ff00000001898 */
[----:B------:R-:W-:Y:S01]  /*5ae0*/  HMMA.16816.F32 R208, R4, R22, R120 ;  /* 0x0000001604d0723c */ /* 0x000fe20000001878 */
[----:B------:R-:W2:Y:S01]  /*5af0*/  LDSM.16.MT88.4 R20, [R227+0x5000] ;  /* 0x00500000e314783b */ /* 0x000ea20000004200 */
[----:B------:R-:W-:-:S03]  /*5b00*/  FADD.FTZ R2, R87, R2 ;  /* 0x0000000257027221 */ /* 0x000fc60000010000 */
[----:B------:R-:W-:Y:S03]  /*5b10*/  LDSM.16.MT88.4 R152, [R228+0x5800] ;  /* 0x00580000e498783b */ /* 0x000fe60000004200 */
[C---:B----4-:R-:W-:Y:S01]  /*5b20*/  HMMA.16816.F32 R140, R4.reuse, R16, R112 ;  /* 0x00000010048c723c */ /* 0x050fe20000001870 */
[----:B------:R-:W-:Y:S04]  /*5b30*/  LDSM.16.MT88.4 R112, [R224+0x2800] ;  /* 0x00280000e070783b */ /* 0x000fe80000004200 */
[----:B------:R-:W-:Y:S03]  /*5b40*/  LDSM.16.MT88.4 R120, [R228+0x2800] ;  /* 0x00280000e478783b */ /* 0x000fe60000004200 */
[C---:B------:R-:W-:Y:S01]  /*5b50*/  HMMA.16816.F32 R148, R4.reuse, R18, R96 ;  /* 0x000000120494723c */ /* 0x040fe20000001860 */
[----:B------:R-:W4:Y:S04]  /*5b60*/  LDSM.16.MT88.4 R16, [R230+0x5000] ;  /* 0x00500000e610783b */ /* 0x000f280000004200 */
[----:B------:R-:W-:Y:S03]  /*5b70*/  LDSM.16.MT88.4 R128, [R227+0x2800] ;  /* 0x00280000e380783b */ /* 0x000fe60000004200 */
        /* <DEDUP_REMOVED lines=9> */
[C---:B-1----:R-:W-:Y:S01]  /*5c10*/  HMMA.16816.F32 R40, R4.reuse, R12, R40 ;  /* 0x0000000c0428723c */ /* 0x042fe20000001828 */
[----:B------:R-:W-:Y:S07]  /*5c20*/  MUFU.EX2 R13, R144 ;  /* 0x00000090000d7308 */ /* 0x000fee0000000800 */
[----:B------:R-:W-:Y:S01]  /*5c30*/  HMMA.16816.F32 R28, R4, R14, R28 ;  /* 0x0000000e041c723c */ /* 0x000fe2000000181c */
[----:B------:R-:W-:Y:S01]  /*5c40*/  MUFU.EX2 R15, R146 ;  /* 0x00000092000f7308 */ /* 0x000fe20000000800 */
[----:B------:R-:W-:-:S02]  /*5c50*/  FADD.FTZ R2, R8, R2 ;  /* 0x0000000208027221 */ /* 0x000fc40000010000 */
[----:B------:R-:W-:Y:S02]  /*5c60*/  IMAD.MOV.U32 R26, RZ, RZ, R139 ;  /* 0x000000ffff1a7224 */ /* 0x000fe400078e008b */
[----:B------:R-:W-:Y:S02]  /*5c70*/  IMAD.MOV.U32 R66, RZ, RZ, R136 ;  /* 0x000000ffff427224 */ /* 0x000fe400078e0088 */
[----:B------:R-:W-:Y:S01]  /*5c80*/  IMAD.MOV.U32 R65, RZ, RZ, R137 ;  /* 0x000000ffff417224 */ /* 0x000fe200078e0089 */
[C---:B--2---:R-:W-:Y:S01]  /*5c90*/  HMMA.16816.F32 R44, R4.reuse, R20, R80 ;  /* 0x00000014042c723c */ /* 0x044fe20000001850 */
[----:B------:R-:W1:Y:S01]  /*5ca0*/  MUFU.EX2 R14, R147 ;  /* 0x00000093000e7308 */ /* 0x000e620000000800 */
[----:B------:R-:W-:Y:S01]  /*5cb0*/  IMAD.MOV.U32 R64, RZ, RZ, R138 ;  /* 0x000000ffff407224 */ /* 0x000fe200078e008a */
[----:B------:R-:W-:Y:S04]  /*5cc0*/  LDSM.16.MT88.4 R80, [R228+0x8800] ;  /* 0x00880000e450783b */ /* 0x000fe80000004200 */
[----:B------:R-:W-:Y:S01]  /*5cd0*/  LDSM.16.MT88.4 R136, [R230+0x2800] ;  /* 0x00280000e688783b */ /* 0x000fe20000004200 */
[C---:B------:R-:W-:Y:S01]  /*5ce0*/  HMMA.16816.F32 R32, R4.reuse, R22, R68 ;  /* 0x000000160420723c */ /* 0x040fe20000001844 */
[----:B------:R-:W-:Y:S06]  /*5cf0*/  MUFU.EX2 R12, R25 ;  /* 0x00000019000c7308 */ /* 0x000fec0000000800 */
[----:B------:R-:W-:Y:S01]  /*5d00*/  IMAD.MOV.U32 R71, RZ, RZ, R26 ;  /* 0x000000ffff477224 */ /* 0x000fe200078e001a */
[C---:B----4-:R-:W-:Y:S01]  /*5d10*/  HMMA.16816.F32 R20, R4.reuse, R16, R60 ;  /* 0x000000100414723c */ /* 0x050fe2000000183c */
[----:B------:R-:W2:Y:S07]  /*5d20*/  MUFU.EX2 R16, R145 ;  /* 0x0000009100107308 */ /* 0x000eae0000000800 */
[----:B------:R-:W-:Y:S01]  /*5d30*/  HMMA.16816.F32 R48, R4, R18, R48 ;  /* 0x000000120430723c */ /* 0x000fe20000001830 */
[----:B------:R-:W4:Y:S01]  /*5d40*/  MUFU.EX2 R7, R11 ;  /* 0x0000000b00077308 */ /* 0x000f220000000800 */
[----:B-1----:R-:W-:Y:S01]  /*5d50*/  F2FP.PACK_AB R98, R14, R15 ;  /* 0x0000000f0e62723e */ /* 0x002fe200000000ff */
[----:B------:R-:W-:-:S02]  /*5d60*/  IMAD.MOV.U32 R68, RZ, RZ, R66 ;  /* 0x000000ffff447224 */ /* 0x000fc400078e0042 */
[----:B------:R-:W-:Y:S02]  /*5d70*/  IMAD.MOV.U32 R69, RZ, RZ, R65 ;  /* 0x000000ffff457224 */ /* 0x000fe400078e0041 */
[----:B------:R-:W-:Y:S02]  /*5d80*/  IMAD.MOV.U32 R70, RZ, RZ, R64 ;  /* 0x000000ffff467224 */ /* 0x000fe400078e0040 */
[----:B------:R-:W-:Y:S01]  /*5d90*/  MUFU.EX2 R5, R10 ;  /* 0x0000000a00057308 */ /* 0x000fe20000000800 */
[----:B--2---:R-:W-:Y:S01]  /*5da0*/  F2FP.PACK_AB R96, R16, R13 ;  /* 0x0000000d1060723e */ /* 0x004fe200000000ff */
[----:B------:R-:W-:Y:S01]  /*5db0*/  FADD.FTZ R4, R85, R24 ;  /* 0x0000001855047221 */ /* 0x000fe20000010000 */
[----:B------:R-:W1:Y:S05]  /*5dc0*/  LDSM.16.MT88.4 R144, [R224+0x5800] ;  /* 0x00580000e090783b */ /* 0x000e6a0000004200 */
[----:B------:R-:W2:Y:S01]  /*5dd0*/  MUFU.EX2 R6, R27 ;  /* 0x0000001b00067308 */ /* 0x000ea20000000800 */
[----:B----4-:R-:W-:Y:S01]  /*5de0*/  F2FP.PACK_AB R97, R7, R12 ;  /* 0x0000000c0761723e */ /* 0x010fe200000000ff */
[----:B------:R-:W-:Y:S01]  /*5df0*/  IMAD.MOV.U32 R26, RZ, RZ, c[0x0][0x168] ;  /* 0x00005a00ff1a7624 */ /* 0x000fe200078e00ff */
[----:B------:R-:W-:Y:S01]  /*5e00*/  LDSM.16.MT88.4 R64, [R230+0x5800] ;  /* 0x00580000e640783b */ /* 0x000fe20000004200 */
[----:B--2---:R-:W-:-:S07]  /*5e10*/  F2FP.PACK_AB R99, R6, R5 ;  /* 0x000000050663723e */ /* 0x004fce00000000ff */
[C---:B------:R-:W-:Y:S08]  /*5e20*/  HMMA.16816.F32 R108, R96.reuse, R112, R108 ;  /* 0x00000070606c723c */ /* 0x040ff0000000186c */
[----:B------:R-:W-:Y:S01]  /*5e30*/  HMMA.16816.F32 R112, R96, R114, R56 ;  /* 0x000000726070723c */ /* 0x000fe20000001838 */
[----:B------:R-:W2:Y:S01]  /*5e40*/  LDSM.16.MT88.4 R56, [R227+0x5800] ;  /* 0x00580000e338783b */ /* 0x000ea20000004200 */
[----:B------:R-:W-:-:S04]  /*5e50*/  FADD.FTZ R4, R84, R4 ;  /* 0x0000000454047221 */ /* 0x000fc80000010000 */
[----:B------:R-:W-:Y:S02]  /*5e60*/  FADD.FTZ R3, R3, R4 ;  /* 0x0000000403037221 */ /* 0x000fe40000010000 */
[----:B------:R-:W-:Y:S02]  /*5e70*/  FADD.FTZ R4, R9, R2 ;  /* 0x0000000209047221 */ /* 0x000fe40000010000 */
[----:B------:R-:W4:Y:S01]  /*5e80*/  LDSM.16.MT88.4 R8, [R230+0x8800] ;  /* 0x00880000e608783b */ /* 0x000f220000004200 */
[----:B------:R-:W-:Y:S01]  /*5e90*/  FADD.FTZ R3, R0, R3 ;  /* 0x0000000300037221 */ /* 0x000fe20000010000 */
[C---:B-1----:R-:W-:Y:S08]  /*5ea0*/  HMMA.16816.F32 R140, R96.reuse, R144, R140 ;  /* 0x00000090608c723c */ /* 0x042ff0000000188c */
[C---:B------:R-:W-:Y:S08]  /*5eb0*/  HMMA.16816.F32 R144, R96.reuse, R146, R148 ;  /* 0x000000926090723c */ /* 0x040ff00000001894 */
[C---:B------:R-:W-:Y:S08]  /*5ec0*/  HMMA.16816.F32 R148, R96.reuse, R152, R92 ;  /* 0x000000986094723c */ /* 0x040ff0000000185c */
[C---:B--2---:R-:W-:Y:S01]  /*5ed0*/  HMMA.16816.F32 R52, R96.reuse, R56, R88 ;  /* 0x000000386034723c */ /* 0x044fe20000001858 */
[----:B------:R-:W-:Y:S07]  /*5ee0*/  LDSM.16.MT88.4 R88, [R227+0x8800] ;  /* 0x00880000e358783b */ /* 0x000fee0000004200 */
[C---:B------:R-:W-:Y:S01]  /*5ef0*/  HMMA.16816.F32 R56, R96.reuse, R58, R72 ;  /* 0x0000003a6038723c */ /* 0x040fe20000001848 */
[----:B------:R-:W1:Y:S07]  /*5f00*/  LDSM.16.MT88.4 R72, [R224+0x8800] ;  /* 0x00880000e048783b */ /* 0x000e6e0000004200 */
[----:B----4-:R-:W-:Y:S07]  /*5f10*/  HMMA.16816.F32 R92, R96, R8, R40 ;  /* 0x00000008605c723c */ /* 0x010fee0000001828 */
[----:B------:R-:W-:Y:S01]  /*5f20*/  IADD3 R8, R107, -0x2, RZ ;  /* 0xfffffffe6b087810 */ /* 0x000fe20007ffe0ff */
[----:B---3--:R-:W-:-:S04]  /*5f30*/  @P1 IMAD.HI.U32 R2, R106, c[0x0][0x2c8], RZ ;  /* 0x0000b2006a021a27 */ /* 0x008fc800078e00ff */
[----:B------:R-:W-:Y:S01]  /*5f40*/  IMAD.MOV.U32 R0, RZ, RZ, R106 ;  /* 0x000000ffff007224 */ /* 0x000fe200078e006a */
[----:B------:R-:W-:-:S04]  /*5f50*/  @P1 SHF.R.U32.HI R0, RZ, c[0x0][0x2cc], R2 ;  /* 0x0000b300ff001a19 */ /* 0x000fc80000011602 */
[----:B------:R-:W-:Y:S01]  /*5f60*/  IADD3 R0, R0, c[0x0][0x1d0], -R26 ;  /* 0x0000740000007a10 */ /* 0x000fe20007ffe81a */
[----:B------:R-:W-:-:S04]  /*5f70*/  FADD.FTZ R2, R104, R4 ;  /* 0x0000000468027221 */ /* 0x000fc80000010000 */
[----:B------:R-:W-:-:S04]  /*5f80*/  IMAD.HI R4, R0, 0x2aaaaaab, RZ ;  /* 0x2aaaaaab00047827 */ /* 0x000fc800078e02ff */
[----:B------:R-:W-:Y:S01]  /*5f90*/  FADD.FTZ R0, R102, R3 ;  /* 0x0000000366007221 */ /* 0x000fe20000010000 */
[----:B------:R-:W-:Y:S01]  /*5fa0*/  SHF.R.U32.HI R3, RZ, 0x1f, R4 ;  /* 0x0000001fff037819 */ /* 0x000fe20000011604 */
[----:B------:R-:W-:Y:S02]  /*5fb0*/  FADD.FTZ R2, R105, R2 ;  /* 0x0000000269027221 */ /* 0x000fe40000010000 */
[----:B------:R-:W-:Y:S01]  /*5fc0*/  FADD.FTZ R0, R103, R0 ;  /* 0x0000000067007221 */ /* 0x000fe20000010000 */
[----:B------:R-:W-:Y:S01]  /*5fd0*/  LEA.HI.SX32 R3, R4, R3, 0x1c ;  /* 0x0000000304037211 */ /* 0x000fe200078fe2ff */
[----:B------:R-:W-:Y:S02]  /*5fe0*/  FADD.FTZ R13, R13, R2 ;  /* 0x000000020d0d7221 */ /* 0x000fe40000010000 */
[----:B------:R-:W-:Y:S01]  /*5ff0*/  FADD.FTZ R12, R12, R0 ;  /* 0x000000000c0c7221 */ /* 0x000fe20000010000 */
[----:B------:R-:W-:Y:S01]  /*6000*/  IMNMX R0, RZ, R3, !PT ;  /* 0x00000003ff007217 */ /* 0x000fe20007800200 */
[----:B------:R-:W-:-:S02]  /*6010*/  FADD.FTZ R16, R16, R13 ;  /* 0x0000000d10107221 */ /* 0x000fc40000010000 */
[----:B------:R-:W-:Y:S01]  /*6020*/  FADD.FTZ R7, R7, R12 ;  /* 0x0000000c07077221 */ /* 0x000fe20000010000 */
[----:B------:R-:W-:Y:S01]  /*6030*/  STL [R1+0x8], R8 ;  /* 0x0000080801007387 */ /* 0x000fe20000100800 */
[----:B------:R-:W-:Y:S02]  /*6040*/  FADD.FTZ R15, R15, R16 ;  /* 0x000000100f0f7221 */ /* 0x000fe40000010000 */
[----:B------:R-:W-:Y:S01]  /*6050*/  FADD.FTZ R5, R5, R7 ;  /* 0x0000000705057221 */ /* 0x000fe20000010000 */
[----:B------:R2:W-:Y:S01]  /*6060*/  STL [R1+0x10], R0 ;  /* 0x0000100001007387 */ /* 0x0005e20000100800 */
[----:B------:R-:W-:Y:S01]  /*6070*/  ISETP.GE.AND P0, PT, R8, R0, PT ;  /* 0x000000000800720c */ /* 0x000fe20003f06270 */
[----:B------:R-:W-:Y:S01]  /*6080*/  FADD.FTZ R2, R14, R15 ;  /* 0x0000000f0e027221 */ /* 0x000fe20000010000 */
[----:B------:R-:W-:Y:S01]  /*6090*/  HMMA.16816.F32 R116, R96, R120, R116 ;  /* 0x000000786074723c */ /* 0x000fe20000001874 */
[----:B--2---:R-:W-:-:S05]  /*60a0*/  FADD.FTZ R0, R6, R5 ;  /* 0x0000000506007221 */ /* 0x004fca0000010000 */
[----:B------:R2:W-:Y:S04]  /*60b0*/  STL [R1+0x1c], R0 ;  /* 0x00001c0001007387 */ /* 0x0005e80000100800 */
[----:B------:R2:W-:Y:S01]  /*60c0*/  STL [R1+0x18], R2 ;  /* 0x0000180201007387 */ /* 0x0005e20000100800 */
[C---:B------:R-:W-:Y:S08]  /*60d0*/  HMMA.16816.F32 R120, R96.reuse, R122, R76 ;  /* 0x0000007a6078723c */ /* 0x040ff0000000184c */
[C---:B------:R-:W-:Y:S08]  /*60e0*/  HMMA.16816.F32 R60, R96.reuse, R64, R68 ;  /* 0x00000040603c723c */ /* 0x040ff00000001844 */
        /* <DEDUP_REMOVED lines=14> */
[----:B--2---:R-:W2:Y:S01]  /*61d0*/  LDL R107, [R1+0x88] ;  /* 0x00008800016b7983 */ /* 0x004ea20000100800 */
[----:B------:R-:W-:Y:S01]  /*61e0*/  IMAD.MOV.U32 R104, RZ, RZ, R100 ;  /* 0x000000ffff687224 */ /* 0x000fe200078e0064 */
[----:B------:R-:W-:-:S02]  /*61f0*/  MOV R103, R101 ;  /* 0x0000006500677202 */ /* 0x000fc40000000f00 */
[----:B------:R-:W-:Y:S01]  /*6200*/  MOV R218, R8 ;  /* 0x0000000800da7202 */ /* 0x000fe20000000f00 */
[----:B--2---:R-:W-:-:S05]  /*6210*/  IMAD.IADD R0, R107, 0x1, R106 ;  /* 0x000000016b007824 */ /* 0x004fca00078e026a */
[----:B------:R1:W-:Y:S02]  /*6220*/  STL [R1+0xc], R0 ;  /* 0x00000c0001007387 */ /* 0x0003e40000100800 */
[----:B-1----:R-:W-:-:S05]  /*6230*/  @P1 IMAD.HI.U32 R0, R0, c[0x0][0x2c8], RZ ;  /* 0x0000b20000001a27 */ /* 0x002fca00078e00ff */
[----:B------:R-:W-:-:S05]  /*6240*/  @P1 SHF.R.U32.HI R0, RZ, c[0x0][0x2cc], R0 ;  /* 0x0000b300ff001a19 */ /* 0x000fca0000011600 */
[----:B------:R1:W-:Y:S02]  /*6250*/  @P1 STL [R1+0x14], R0 ;  /* 0x0000140001001387 */ /* 0x0003e40000100800 */
.L_x_446:
[----:B------:R-:W-:Y:S04]  /*6260*/  DEPBAR.LE SB0, 0x0 ;  /* 0x000080000000791a */ /* 0x000fe80000000000 */
[----:B------:R-:W-:Y:S01]  /*6270*/  WARPSYNC 0xffffffff ;  /* 0xffffffff00007948 */ /* 0x000fe20003800000 */
[----:B------:R-:W-:Y:S01]  /*6280*/  BAR.SYNC.DEFER_BLOCKING 0x0 ;  /* 0x0000000000007b1d */ /* 0x000fe20000010000 */
[C---:B------:R-:W-:Y:S11]  /*6290*/  ISETP.GE.AND P6, PT, R218.reuse, RZ, PT ;  /* 0x000000ffda00720c */ /* 0x040ff60003fc6270 */
[----:B------:R-:W-:Y:S02]  /*62a0*/  @!UPT UIADD3 URZ, URZ, URZ, URZ ;  /* 0x0000003f3f3ff290 */ /* 0x000fe4000fffe03f */
[----:B-1----:R-:W-:Y:S01]  /*62b0*/  @P6 SHF.R.S32.HI R0, RZ, 0x1f, R218 ;  /* 0x0000001fff006819 */ /* 0x002fe200000114da */
[----:B------:R-:W-:Y:S04]  /*62c0*/  @P6 IMAD.WIDE.U32 R100, R218, c[0x0][0x208], RZ ;  /* 0x00008200da646a25 */ /* 0x000fe800078e00ff */
[----:B------:R-:W-:Y:S04]  /*62d0*/  @P6 IMAD R0, R0, c[0x0][0x208], RZ ;  /* 0x0000820000006a24 */ /* 0x000fe800078e02ff */
[----:B------:R-:W-:Y:S01]  /*62e0*/  @P6 IMAD R0, R218, c[0x0][0x20c], R0 ;  /* 0x00008300da006a24 */ /* 0x000fe200078e0200 */
[----:B------:R-:W1:Y:S04]  /*62f0*/  LDSM.16.M88.4 R8, [R225] ;  /* 0x00000000e108783b */ /* 0x000e680000000200 */
[----:B------:R-:W-:Y:S04]  /*6300*/  @P6 IADD3 R0, R101, R0, RZ ;  /* 0x0000000065006210 */ /* 0x000fe80007ffe0ff */
[----:B------:R-:W2:Y:S01]  /*6310*/  LDSM.16.M88.4 R16, [R225+0x800] ;  /* 0x00080000e110783b */ /* 0x000ea20000000200 */
[----:B------:R-:W-:Y:S07]  /*6320*/  @P6 IMAD R0, R0, 0x60, RZ ;  /* 0x0000006000006824 */ /* 0x000fee00078e02ff */
[----:B------:R-:W3:Y:S06]  /*6330*/  LDL.64 R2, [R1+0x30] ;  /* 0x0000300001027983 */ /* 0x000eec0000100a00 */
[----:B------:R-:W3:Y:S04]  /*6340*/  LDL R105, [R1+0x40] ;  /* 0x0000400001697983 */ /* 0x000ee80000100800 */
[----:B------:R-:W4:Y:S08]  /*6350*/  LDSM.16.M88.4 R24, [R225+0x1000] ;  /* 0x00100000e118783b */ /* 0x000f300000000200 */
[----:B------:R-:W5:Y:S04]  /*6360*/  LDL R102, [R1+0x4] ;  /* 0x0000040001667983 */ /* 0x000f680000100800 */
[----:B------:R-:W4:Y:S01]  /*6370*/  LDSM.16.M88.4 R32, [R225+0x1800] ;  /* 0x00180000e120783b */ /* 0x000f220000000200 */
[C---:B-1----:R-:W-:Y:S07]  /*6380*/  HMMA.16816.F32 R4, R156.reuse, R8, RZ ;  /* 0x000000089c04723c */ /* 0x042fee00000018ff */
[----:B------:R-:W1:Y:S01]  /*6390*/  LDSM.16.M88.4 R40, [R225+0x2000] ;  /* 0x00200000e128783b */ /* 0x000e620000000200 */
[C---:B------:R-:W-:Y:S07]  /*63a0*/  HMMA.16816.F32 R8, R156.reuse, R10, RZ ;  /* 0x0000000a9c08723c */ /* 0x040fee00000018ff */
[----:B------:R-:W1:Y:S01]  /*63b0*/  LDSM.16.M88.4 R48, [R225+0x2800] ;  /* 0x00280000e130783b */ /* 0x000e620000000200 */
[C---:B--2---:R-:W-:Y:S07]  /*63c0*/  HMMA.16816.F32 R12, R156.reuse, R16, RZ ;  /* 0x000000109c0c723c */ /* 0x044fee00000018ff */
[----:B------:R-:W2:Y:S01]  /*63d0*/  LDSM.16.M88.4 R164, [R231] ;  /* 0x00000000e7a4783b */ /* 0x000ea20000000200 */
[C---:B------:R-:W-:Y:S07]  /*63e0*/  HMMA.16816.F32 R16, R156.reuse, R18, RZ ;  /* 0x000000129c10723c */ /* 0x040fee00000018ff */
[----:B------:R-:W5:Y:S01]  /*63f0*/  LDL R208, [R1+0x14] ;  /* 0x0000140001d07983 */ /* 0x000f620000100800 */
[C---:B----4-:R-:W-:Y:S08]  /*6400*/  HMMA.16816.F32 R20, R156.reuse, R24, RZ ;  /* 0x000000189c14723c */ /* 0x050ff000000018ff */
[C---:B------:R-:W-:Y:S08]  /*6410*/  HMMA.16816.F32 R24, R156.reuse, R26, RZ ;  /* 0x0000001a9c18723c */ /* 0x040ff000000018ff */
[C---:B------:R-:W-:Y:S08]  /*6420*/  HMMA.16816.F32 R28, R156.reuse, R32, RZ ;  /* 0x000000209c1c723c */ /* 0x040ff000000018ff */
[C---:B------:R-:W-:Y:S08]  /*6430*/  HMMA.16816.F32 R32, R156.reuse, R34, RZ ;  /* 0x000000229c20723c */ /* 0x040ff000000018ff */
[C---:B-1----:R-:W-:Y:S08]  /*6440*/  HMMA.16816.F32 R36, R156.reuse, R40, RZ ;  /* 0x000000289c24723c */ /* 0x042ff000000018ff */
[C---:B------:R-:W-:Y:S08]  /*6450*/  HMMA.16816.F32 R40, R156.reuse, R42, RZ ;  /* 0x0000002a9c28723c */ /* 0x040ff000000018ff */
[C---:B------:R-:W-:Y:S08]  /*6460*/  HMMA.16816.F32 R44, R156.reuse, R48, RZ ;  /* 0x000000309c2c723c */ /* 0x040ff000000018ff */
[----:B------:R-:W-:Y:S08]  /*6470*/  HMMA.16816.F32 R48, R156, R50, RZ ;  /* 0x000000329c30723c */ /* 0x000ff000000018ff */
[C---:B--2---:R-:W-:Y:S08]  /*6480*/  HMMA.16816.F32 R4, R160.reuse, R164, R4 ;  /* 0x000000a4a004723c */ /* 0x044ff00000001804 */
[C---:B------:R-:W-:Y:S01]  /*6490*/  HMMA.16816.F32 R8, R160.reuse, R166, R8 ;  /* 0x000000a6a008723c */ /* 0x040fe20000001808 */
[----:B------:R-:W1:Y:S07]  /*64a0*/  LDSM.16.M88.4 R164, [R248] ;  /* 0x00000000f8a4783b */ /* 0x000e6e0000000200 */
[C---:B-1----:R-:W-:Y:S08]  /*64b0*/  HMMA.16816.F32 R12, R160.reuse, R164, R12 ;  /* 0x000000a4a00c723c */ /* 0x042ff0000000180c */
[C---:B------:R-:W-:Y:S01]  /*64c0*/  HMMA.16816.F32 R16, R160.reuse, R166, R16 ;  /* 0x000000a6a010723c */ /* 0x040fe20000001810 */
[----:B------:R-:W1:Y:S07]  /*64d0*/  LDSM.16.M88.4 R164, [R247] ;  /* 0x00000000f7a4783b */ /* 0x000e6e0000000200 */
[C---:B-1----:R-:W-:Y:S08]  /*64e0*/  HMMA.16816.F32 R20, R160.reuse, R164, R20 ;  /* 0x000000a4a014723c */ /* 0x042ff00000001814 */
[C---:B------:R-:W-:Y:S01]  /*64f0*/  HMMA.16816.F32 R24, R160.reuse, R166, R24 ;  /* 0x000000a6a018723c */ /* 0x040fe20000001818 */
[----:B------:R-:W1:Y:S07]  /*6500*/  LDSM.16.M88.4 R164, [R246] ;  /* 0x00000000f6a4783b */ /* 0x000e6e0000000200 */
[C---:B-1----:R-:W-:Y:S08]  /*6510*/  HMMA.16816.F32 R28, R160.reuse, R164, R28 ;  /* 0x000000a4a01c723c */ /* 0x042ff0000000181c */
[C---:B------:R-:W-:Y:S01]  /*6520*/  HMMA.16816.F32 R32, R160.reuse, R166, R32 ;  /* 0x000000a6a020723c */ /* 0x040fe20000001820 */
[----:B------:R-:W1:Y:S03]  /*6530*/  LDSM.16.M88.4 R164, [R245] ;  /* 0x00000000f5a4783b */ /* 0x000e660000000200 */
[----:B---3--:R-:W-:Y:S05]  /*6540*/  @P6 MOV R3, R105 ;  /* 0x0000006900036202 */ /* 0x008fea0000000f00 */
[----:B------:R-:W-:Y:S04]  /*6550*/  @P6 IMAD.WIDE.U32 R2, R100, 0x60, R2 ;  /* 0x0000006064026825 */ /* 0x000fe800078e0002 */
[----:B------:R-:W-:Y:S01]  /*6560*/  @P6 IMAD.IADD R0, R3, 0x1, R0 ;  /* 0x0000000103006824 */ /* 0x000fe200078e0200 */
[C---:B-1----:R-:W-:Y:S04]  /*6570*/  HMMA.16816.F32 R36, R160.reuse, R164, R36 ;  /* 0x000000a4a024723c */ /* 0x042fe80000001824 */
[C---:B------:R-:W-:Y:S02]  /*6580*/  @P6 SHF.L.U64.HI R100, R2.reuse, 0x1, R0 ;  /* 0x0000000102646819 */ /* 0x040fe40000010200 */
[----:B------:R-:W-:Y:S02]  /*6590*/  @P6 SHF.L.U32 R0, R2, 0x1, RZ ;  /* 0x0000000102006819 */ /* 0x000fe400000006ff */
[C---:B------:R-:W-:Y:S01]  /*65a0*/  HMMA.16816.F32 R40, R160.reuse, R166, R40 ;  /* 0x000000a6a028723c */ /* 0x040fe20000001828 */
[----:B------:R-:W1:Y:S03]  /*65b0*/  LDSM.16.M88.4 R164, [R244] ;  /* 0x00000000f4a4783b */ /* 0x000e660000000200 */
[C---:B------:R-:W-:Y:S02]  /*65c0*/  @P6 IADD3 R2, P0, R0.reuse, c[0x0][0x1f8], RZ ;  /* 0x00007e0000026a10 */ /* 0x040fe40007f1e0ff */
[----:B------:R-:W-:Y:S02]  /*65d0*/  @P6 IADD3 R106, P5, R0, 0x80, RZ ;  /* 0x00000080006a6810 */ /* 0x000fe40007fbe0ff */
[----:B------:R-:W-:Y:S04]  /*65e0*/  @P6 IADD3.X R3, R100, c[0x0][0x1fc], RZ, P0, !PT ;  /* 0x00007f0064036a10 */ /* 0x000fe800007fe4ff */
[----:B------:R-:W-:Y:S01]  /*65f0*/  @P6 IADD3 R106, P0, R106, c[0x0][0x1f8], RZ ;  /* 0x00007e006a6a6a10 */ /* 0x000fe20007f1e0ff */
[----:B------:R-:W-:Y:S01]  /*6600*/  @!PT LDS RZ, [RZ] ;  /* 0x00000000fffff984 */ /* 0x000fe20000000800 */
[----:B------:R-:W-:Y:S01]  /*6610*/  @!PT LDS RZ, [RZ] ;  /* 0x00000000fffff984 */ /* 0x000fe20000000800 */
[----:B------:R-:W-:Y:S01]  /*6620*/  @!PT LDS RZ, [RZ] ;  /* 0x00000000fffff984 */ /* 0x000fe20000000800 */
[----:B-----5:R2:W-:Y:S03]  /*6630*/  @P6 LDGSTS.E.BYPASS.LTC128B.128 [R102+0x100], [R2.64], !P4 ;  /* 0x0010000002666fae */ /* 0x0205e6000e101d46 */
[--C-:B------:R-:W-:Y:S02]  /*6640*/  @P6 IADD3.X R107, RZ, c[0x0][0x1fc], R100.reuse, P0, P5 ;  /* 0x00007f00ff6b6a10 */ /* 0x100fe400007ea464 */
[----:B------:R-:W-:Y:S03]  /*6650*/  @P6 IADD3 R0, P5, R0, 0x100, RZ ;  /* 0x0000010000006810 */ /* 0x000fe60007fbe0ff */
[----:B------:R3:W-:Y:S01]  /*6660*/  @P6 LDGSTS.E.BYPASS.LTC128B.128 [R102+0x3100], [R106.64], !P3 ;  /* 0x031000006a666fae */ /* 0x0007e2000d901d46 */
[C---:B-1----:R-:W-:Y:S03]  /*6670*/  HMMA.16816.F32 R44, R160.reuse, R164, R44 ;  /* 0x000000a4a02c723c */ /* 0x042fe6000000182c */
[----:B---3--:R-:W-:Y:S05]  /*6680*/  @P6 IADD3 R106, P0, R0, c[0x0][0x1f8], RZ ;  /* 0x00007e00006a6a10 */ /* 0x008fea0007f1e0ff */
[----:B------:R-:W-:Y:S01]  /*6690*/  HMMA.16816.F32 R48, R160, R166, R48 ;  /* 0x000000a6a030723c */ /* 0x000fe20000001830 */
[----:B------:R-:W-:Y:S03]  /*66a0*/  @P6 IMAD.MOV.U32 R0, RZ, RZ, 0x6 ;  /* 0x00000006ff006424 */ /* 0x000fe600078e00ff */
[----:B------:R-:W-:Y:S02]  /*66b0*/  @P6 IADD3.X R107, RZ, c[0x0][0x1fc], R100, P0, P5 ;  /* 0x00007f00ff6b6a10 */ /* 0x000fe400007ea464 */
[----:B------:R-:W-:Y:S03]  /*66c0*/  @P6 MOV R100, c[0x0][0x208] ;  /* 0x0000820000646a02 */ /* 0x000fe60000000f00 */
[----:B------:R1:W-:Y:S03]  /*66d0*/  @P6 LDGSTS.E.BYPASS.LTC128B.128 [R102+0x6100], [R106.64], !P2 ;  /* 0x061000006a666fae */ /* 0x0003e6000d101d46 */
[C---:B------:R-:W-:Y:S02]  /*66e0*/  @P6 SHF.L.U64.HI R0, R100.reuse, R0, c[0x0][0x20c] ;  /* 0x0000830064006619 */ /* 0x040fe40000010200 */
[----:B------:R-:W-:Y:S04]  /*66f0*/  @P6 SHF.L.U32 R100, R100, 0x6, RZ ;  /* 0x0000000664646819 */ /* 0x000fe800000006ff */
[----:B--2---:R-:W-:Y:S04]  /*6700*/  @P6 IADD3 R2, P0, R2, R100, RZ ;  /* 0x0000006402026210 */ /* 0x004fe80007f1e0ff */
[----:B------:R-:W-:Y:S02]  /*6710*/  @P6 IADD3.X R3, R3, R0, RZ, P0, !PT ;  /* 0x0000000003036210 */ /* 0x000fe400007fe4ff */
[----:B------:R-:W-:Y:S05]  /*6720*/  @P6 IADD3 R100, P0, R100, R2, RZ ;  /* 0x0000000264646210 */ /* 0x000fea0007f1e0ff */
[----:B------:R-:W-:Y:S02]  /*6730*/  @P6 IMAD.X R101, R0, 0x1, R3, P0 ;  /* 0x0000000100656824 */ /* 0x000fe400000e0603 */
[----:B-1----:R-:W-:Y:S01]  /*6740*/  IMAD.MOV.U32 R107, RZ, RZ, R102 ;  /* 0x000000ffff6b7224 */ /* 0x002fe200078e0066 */
[----:B------:R-:W2:Y:S04]  /*6750*/  LDL R106, [R1+0x54] ;  /* 0x00005400016a7983 */ /* 0x000ea80000100800 */
[----:B------:R1:W-:Y:S08]  /*6760*/  @P6 LDGSTS.E.BYPASS.LTC128B.128 [R107+0x1100], [R2.64], !P4 ;  /* 0x01100000026b6fae */ /* 0x0003f0000e101d46 */
[----:B------:R1:W-:Y:S08]  /*6770*/  @P6 LDGSTS.E.BYPASS.LTC128B.128 [R107+0x4100], [R2.64+0x80], !P3 ;  /* 0x04100080026b6fae */ /* 0x0003f0000d901d46 */
[----:B------:R1:W-:Y:S08]  /*6780*/  @P6 LDGSTS.E.BYPASS.LTC128B.128 [R107+0x7100], [R2.64+0x100], !P2 ;  /* 0x07100100026b6fae */ /* 0x0003f0000d101d46 */
[----:B------:R3:W-:Y:S08]  /*6790*/  @P6 LDGSTS.E.BYPASS.LTC128B.128 [R107+0x2100], [R100.64], !P4 ;  /* 0x02100000646b6fae */ /* 0x0007f0000e101d46 */
[----:B------:R3:W-:Y:S08]  /*67a0*/  @P6 LDGSTS.E.BYPASS.LTC128B.128 [R107+0x5100], [R100.64+0x80], !P3 ;  /* 0x05100080646b6fae */ /* 0x0007f0000d901d46 */
[----:B------:R3:W-:Y:S01]  /*67b0*/  @P6 LDGSTS.E.BYPASS.LTC128B.128 [R107+0x8100], [R100.64+0x100], !P2 ;  /* 0x08100100646b6fae */ /* 0x0007e2000d101d46 */
[----:B-1----:R-:W-:Y:S07]  /*67c0*/  IMAD R3, R218, -0x60, RZ ;  /* 0xffffffa0da037824 */ /* 0x002fee00078e02ff */
[----:B------:R-:W1:Y:S08]  /*67d0*/  LDSM.16.M88.4 R164, [R229] ;  /* 0x00000000e5a4783b */ /* 0x000e700000000200 */
[----:B------:R-:W0:Y:S08]  /*67e0*/  LDGDEPBAR ;  /* 0x00000000000079af */ /* 0x000e300000000000 */
[----:B------:R4:W5:Y:S04]  /*67f0*/  LDL R2, [R1+0xc] ;  /* 0x00000c0001027983 */ /* 0x0009680000100800 */
[----:B------:R-:W3:Y:S01]  /*6800*/  LDL.LU R212, [R1+0x18] ;  /* 0x0000180001d47983 */ /* 0x000ee20000300800 */
[C---:B-1----:R-:W-:Y:S08]  /*6810*/  HMMA.16816.F32 R4, R168.reuse, R164, R4 ;  /* 0x000000a4a804723c */ /* 0x042ff00000001804 */
[C---:B------:R-:W-:Y:S01]  /*6820*/  HMMA.16816.F32 R8, R168.reuse, R166, R8 ;  /* 0x000000a6a808723c */ /* 0x040fe20000001808 */
[----:B------:R-:W1:Y:S07]  /*6830*/  LDSM.16.M88.4 R164, [R229+0x800] ;  /* 0x00080000e5a4783b */ /* 0x000e6e0000000200 */
        /* <DEDUP_REMOVED lines=11> */
[----:B------:R-:W1:Y:S03]  /*68f0*/  LDSM.16.M88.4 R164, [R229+0x2800] ;  /* 0x00280000e5a4783b */ /* 0x000e660000000200 */
[----:B--2---:R-:W-:Y:S04]  /*6900*/  IADD3 R3, -R106, 0x1, R3 ;  /* 0x000000016a037810 */ /* 0x004fe80007ffe103 */
[----:B------:R-:W-:Y:S04]  /*6910*/  IADD3 R3, R3, c[0x0][0x1d0], RZ ;  /* 0x0000740003037a10 */ /* 0x000fe80007ffe0ff */
[----:B------:R-:W-:Y:S01]  /*6920*/  IADD3 R3, R3, -c[0x0][0x168], RZ ;  /* 0x80005a0003037a10 */ /* 0x000fe20007ffe0ff */
[C---:B-1----:R-:W-:Y:S08]  /*6930*/  HMMA.16816.F32 R44, R168.reuse, R164, R44 ;  /* 0x000000a4a82c723c */ /* 0x042ff0000000182c */
[----:B------:R-:W-:Y:S01]  /*6940*/  HMMA.16816.F32 R48, R168, R166, R48 ;  /* 0x000000a6a830723c */ /* 0x000fe20000001830 */
[----:B------:R-:W1:Y:S03]  /*6950*/  LDSM.16.M88.4 R164, [R226] ;  /* 0x00000000e2a4783b */ /* 0x000e660000000200 */
[----:B-----5:R-:W-:Y:S05]  /*6960*/  @P1 MOV R2, R208 ;  /* 0x000000d000021202 */ /* 0x020fea0000000f00 */
[----:B------:R-:W2:Y:S01]  /*6970*/  SHFL.IDX PT, R0, R2, RZ, 0x1c1f ;  /* 0x001c1fff02007589 */ /* 0x000ea200000e0000 */
[C---:B-1----:R-:W-:Y:S08]  /*6980*/  HMMA.16816.F32 R4, R172.reuse, R164, R4 ;  /* 0x000000a4ac04723c */ /* 0x042ff00000001804 */
[C---:B------:R-:W-:Y:S01]  /*6990*/  HMMA.16816.F32 R8, R172.reuse, R166, R8 ;  /* 0x000000a6ac08723c */ /* 0x040fe20000001808 */
[----:B------:R-:W1:Y:S03]  /*69a0*/  LDSM.16.M88.4 R164, [R226+0x800] ;  /* 0x00080000e2a4783b */ /* 0x000e660000000200 */
[----:B--2---:R-:W-:Y:S04]  /*69b0*/  IADD3 R0, R3, R0, RZ ;  /* 0x0000000003007210 */ /* 0x004fe80007ffe0ff */
[C---:B------:R-:W-:Y:S02]  /*69c0*/  ISETP.GT.AND P6, PT, R0.reuse, RZ, PT ;  /* 0x000000ff0000720c */ /* 0x040fe40003fc4270 */
[C---:B------:R-:W-:Y:S02]  /*69d0*/  ISETP.GT.AND P5, PT, R0.reuse, 0x1, PT ;  /* 0x000000010000780c */ /* 0x040fe40003fa4270 */
[----:B------:R-:W-:Y:S01]  /*69e0*/  ISETP.GT.AND P0, PT, R0, 0x8, PT ;  /* 0x000000080000780c */ /* 0x000fe20003f04270 */
        /* <DEDUP_REMOVED lines=13> */
[----:B------:R-:W-:Y:S01]  /*6ac0*/  HMMA.16816.F32 R48, R172, R166, R48 ;  /* 0x000000a6ac30723c */ /* 0x000fe20000001830 */
        /* <DEDUP_REMOVED lines=129> */
[----:B------:R-:W1:Y:S11]  /*72e0*/  LDSM.16.M88.4 R164, [R226+0x6800] ;  /* 0x00680000e2a4783b */ /* 0x000e760000000200 */
[----:B------:R-:W-:Y:S04]  /*72f0*/  @!UPT UIADD3 URZ, URZ, URZ, URZ ;  /* 0x0000003f3f3ff290 */ /* 0x000fe8000fffe03f */
[----:B------:R-:W-:Y:S02]  /*7300*/  FMUL.FTZ R4, R4, c[0x0][0x320] ;  /* 0x0000c80004047a20 */ /* 0x000fe40000410000 */
[----:B------:R-:W-:Y:S02]  /*7310*/  FMUL.FTZ R5, R5, c[0x0][0x320] ;  /* 0x0000c80005057a20 */ /* 0x000fe40000410000 */
[----:B------:R-:W-:Y:S01]  /*7320*/  FMUL.FTZ R6, R6, c[0x0][0x320] ;  /* 0x0000c80006067a20 */ /* 0x000fe20000410000 */
[----:B---3--:R-:W-:Y:S01]  /*7330*/  MUFU.TANH R100, R4 ;  /* 0x0000000400647308 */ /* 0x008fe20000002400 */
[----:B------:R-:W-:Y:S02]  /*7340*/  FMUL.FTZ R7, R7, c[0x0][0x320] ;  /* 0x0000c80007077a20 */ /* 0x000fe40000410000 */
[----:B------:R-:W-:Y:S02]  /*7350*/  FMUL.FTZ R10, R10, c[0x0][0x320] ;  /* 0x0000c8000a0a7a20 */ /* 0x000fe40000410000 */
[----:B------:R-:W-:Y:S02]  /*7360*/  FMUL.FTZ R11, R11, c[0x0][0x320] ;  /* 0x0000c8000b0b7a20 */ /* 0x000fe40000410000 */
[----:B------:R-:W-:Y:S02]  /*7370*/  FMUL.FTZ R8, R8, c[0x0][0x320] ;  /* 0x0000c80008087a20 */ /* 0x000fe40000410000 */
[----:B------:R-:W-:Y:S01]  /*7380*/  FMUL.FTZ R9, R9, c[0x0][0x320] ;  /* 0x0000c80009097a20 */ /* 0x000fe20000410000 */
[----:B------:R-:W2:Y:S01]  /*7390*/  MUFU.TANH R209, R5 ;  /* 0x0000000500d17308 */ /* 0x000ea20000002400 */
[C---:B-1----:R-:W-:Y:S09]  /*73a0*/  HMMA.16816.F32 R12, R204.reuse, R164, R12 ;  /* 0x000000a4cc0c723c */ /* 0x042ff2000000180c */
[----:B------:R-:W-:Y:S01]  /*73b0*/  MUFU.TANH R105, R6 ;  /* 0x0000000600697308 */ /* 0x000fe20000002400 */
[C---:B------:R-:W-:Y:S01]  /*73c0*/  HMMA.16816.F32 R16, R204.reuse, R166, R16 ;  /* 0x000000a6cc10723c */ /* 0x040fe20000001810 */
[----:B------:R-:W1:Y:S08]  /*73d0*/  LDSM.16.M88.4 R164, [R226+0x7000] ;  /* 0x00700000e2a4783b */ /* 0x000e700000000200 */
[----:B------:R3:W-:Y:S03]  /*73e0*/  MUFU.TANH R102, R7 ;  /* 0x0000000700667308 */ /* 0x0007e60000002400 */
[----:B--2---:R-:W-:Y:S02]  /*73f0*/  FSEL R209, R209, -INF , P5 ;  /* 0xff800000d1d17808 */ /* 0x004fe40002800000 */
[----:B------:R-:W-:Y:S05]  /*7400*/  ISETP.GT.AND P5, PT, R0, 0x10, PT ;  /* 0x000000100000780c */ /* 0x000fea0003fa4270 */
[----:B------:R-:W-:Y:S01]  /*7410*/  MUFU.TANH R10, R10 ;  /* 0x0000000a000a7308 */ /* 0x000fe20000002400 */
[----:B------:R-:W-:Y:S02]  /*7420*/  FMUL.FTZ R15, R15, c[0x0][0x320] ;  /* 0x0000c8000f0f7a20 */ /* 0x000fe40000410000 */
[----:B------:R-:W-:Y:S02]  /*7430*/  FMUL.FTZ R12, R12, c[0x0][0x320] ;  /* 0x0000c8000c0c7a20 */ /* 0x000fe40000410000 */
[----:B------:R-:W-:Y:S02]  /*7440*/  FMUL.FTZ R13, R13, c[0x0][0x320] ;  /* 0x0000c8000d0d7a20 */ /* 0x000fe40000410000 */
[----:B------:R-:W-:Y:S03]  /*7450*/  FMUL.FTZ R14, R14, c[0x0][0x320] ;  /* 0x0000c8000e0e7a20 */ /* 0x000fe60000410000 */
[----:B------:R-:W-:Y:S01]  /*7460*/  MUFU.TANH R15, R15 ;  /* 0x0000000f000f7308 */ /* 0x000fe20000002400 */
[----:B------:R-:W-:Y:S02]  /*7470*/  FMUL.FTZ R19, R19, c[0x0][0x320] ;  /* 0x0000c80013137a20 */ /* 0x000fe40000410000 */
[----:B------:R-:W-:Y:S01]  /*7480*/  FMUL.FTZ R18, R18, c[0x0][0x320] ;  /* 0x0000c80012127a20 */ /* 0x000fe20000410000 */
[----:B---3--:R-:W-:Y:S01]  /*7490*/  LDSM.16.M88.4 R4, [R226+0x8800] ;  /* 0x00880000e204783b */ /* 0x008fe20000000200 */
[----:B------:R-:W-:Y:S02]  /*74a0*/  FMUL.FTZ R16, R16, c[0x0][0x320] ;  /* 0x0000c80010107a20 */ /* 0x000fe40000410000 */
[----:B------:R-:W-:Y:S03]  /*74b0*/  FMUL.FTZ R17, R17, c[0x0][0x320] ;  /* 0x0000c80011117a20 */ /* 0x000fe60000410000 */
[----:B------:R-:W-:Y:S01]  /*74c0*/  MUFU.TANH R19, R19 ;  /* 0x0000001300137308 */ /* 0x000fe20000002400 */
[C---:B-1----:R-:W-:Y:S09]  /*74d0*/  HMMA.16816.F32 R20, R204.reuse, R164, R20 ;  /* 0x000000a4cc14723c */ /* 0x042ff20000001814 */
[----:B------:R-:W-:Y:S01]  /*74e0*/  MUFU.TANH R18, R18 ;  /* 0x0000001200127308 */ /* 0x000fe20000002400 */
[C---:B------:R-:W-:Y:S01]  /*74f0*/  HMMA.16816.F32 R24, R204.reuse, R166, R24 ;  /* 0x000000a6cc18723c */ /* 0x040fe20000001818 */
[----:B------:R-:W1:Y:S08]  /*7500*/  LDSM.16.M88.4 R164, [R226+0x7800] ;  /* 0x00780000e2a4783b */ /* 0x000e700000000200 */
[----:B------:R-:W-:Y:S10]  /*7510*/  MUFU.TANH R11, R11 ;  /* 0x0000000b000b7308 */ /* 0x000ff40000002400 */
[----:B------:R-:W2:Y:S01]  /*7520*/  MUFU.TANH R210, R8 ;  /* 0x0000000800d27308 */ /* 0x000ea20000002400 */
[----:B------:R-:W-:Y:S02]  /*7530*/  FMUL.FTZ R22, R22, c[0x0][0x320] ;  /* 0x0000c80016167a20 */ /* 0x000fe40000410000 */
[----:B------:R-:W-:Y:S02]  /*7540*/  FMUL.FTZ R23, R23, c[0x0][0x320] ;  /* 0x0000c80017177a20 */ /* 0x000fe40000410000 */
[----:B------:R-:W-:Y:S02]  /*7550*/  FMUL.FTZ R20, R20, c[0x0][0x320] ;  /* 0x0000c80014147a20 */ /* 0x000fe40000410000 */
[----:B------:R-:W-:Y:S03]  /*7560*/  FMUL.FTZ R21, R21, c[0x0][0x320] ;  /* 0x0000c80015157a20 */ /* 0x000fe60000410000 */
[----:B------:R-:W-:Y:S01]  /*7570*/  MUFU.TANH R22, R22 ;  /* 0x0000001600167308 */ /* 0x000fe20000002400 */
[----:B------:R-:W-:Y:S02]  /*7580*/  FMUL.FTZ R26, R26, c[0x0][0x320] ;  /* 0x0000c8001a1a7a20 */ /* 0x000fe40000410000 */
[----:B------:R-:W-:Y:S02]  /*7590*/  FMUL.FTZ R24, R24, c[0x0][0x320] ;  /* 0x0000c80018187a20 */ /* 0x000fe40000410000 */
[----:B------:R-:W-:Y:S02]  /*75a0*/  FMUL.FTZ R27, R27, c[0x0][0x320] ;  /* 0x0000c8001b1b7a20 */ /* 0x000fe40000410000 */
[----:B------:R-:W-:Y:S03]  /*75b0*/  FMUL.FTZ R25, R25, c[0x0][0x320] ;  /* 0x0000c80019197a20 */ /* 0x000fe60000410000 */
[----:B------:R-:W-:Y:S01]  /*75c0*/  MUFU.TANH R23, R23 ;  /* 0x0000001700177308 */ /* 0x000fe20000002400 */
[----:B--2---:R-:W-:Y:S02]  /*75d0*/  FSEL R210, R210, -INF , P0 ;  /* 0xff800000d2d27808 */ /* 0x004fe40000000000 */
[----:B------:R-:W-:Y:S01]  /*75e0*/  ISETP.GT.AND P0, PT, R0, 0x11, PT ;  /* 0x000000110000780c */ /* 0x000fe20003f04270 */
[C---:B-1----:R-:W-:Y:S06]  /*75f0*/  HMMA.16816.F32 R28, R204.reuse, R164, R28 ;  /* 0x000000a4cc1c723c */ /* 0x042fec000000181c */
[----:B------:R-:W-:Y:S02]  /*7600*/  MUFU.TANH R26, R26 ;  /* 0x0000001a001a7308 */ /* 0x000fe40000002400 */
[C---:B------:R-:W-:Y:S01]  /*7610*/  HMMA.16816.F32 R32, R204.reuse, R166, R32 ;  /* 0x000000a6cc20723c */ /* 0x040fe20000001820 */
[----:B------:R-:W1:Y:S01]  /*7620*/  LDSM.16.M88.4 R164, [R226+0x8000] ;  /* 0x00800000e2a4783b */ /* 0x000e620000000200 */
[----:B------:R-:W-:Y:S06]  /*7630*/  DEPBAR.LE SB0, 0x0 ;  /* 0x000080000000791a */ /* 0x000fec0000000000 */
[----:B------:R-:W2:Y:S01]  /*7640*/  MUFU.TANH R9, R9 ;  /* 0x0000000900097308 */ /* 0x000ea20000002400 */
[----:B------:R-:W-:Y:S07]  /*7650*/  BAR.SYNC.DEFER_BLOCKING 0x0 ;  /* 0x0000000000007b1d */ /* 0x000fee0000010000 */
[----:B------:R-:W-:Y:S02]  /*7660*/  FMUL.FTZ R28, R28, c[0x0][0x320] ;  /* 0x0000c8001c1c7a20 */ /* 0x000fe40000410000 */
[----:B------:R-:W-:Y:S02]  /*7670*/  FMUL.FTZ R29, R29, c[0x0][0x320] ;  /* 0x0000c8001d1d7a20 */ /* 0x000fe40000410000 */
[----:B------:R-:W-:Y:S02]  /*7680*/  FMUL.FTZ R30, R30, c[0x0][0x320] ;  /* 0x0000c8001e1e7a20 */ /* 0x000fe40000410000 */
[----:B------:R-:W-:Y:S02]  /*7690*/  FMUL.FTZ R31, R31, c[0x0][0x320] ;  /* 0x0000c8001f1f7a20 */ /* 0x000fe40000410000 */
[----:B------:R-:W-:Y:S02]  /*76a0*/  FMUL.FTZ R32, R32, c[0x0][0x320] ;  /* 0x0000c80020207a20 */ /* 0x000fe40000410000 */
[----:B------:R-:W-:Y:S02]  /*76b0*/  FMUL.FTZ R33, R33, c[0x0][0x320] ;  /* 0x0000c80021217a20 */ /* 0x000fe40000410000 */
[----:B------:R-:W-:Y:S02]  /*76c0*/  FMUL.FTZ R34, R34, c[0x0][0x320] ;  /* 0x0000c80022227a20 */ /* 0x000fe40000410000 */
[----:B------:R-:W-:Y:S04]  /*76d0*/  FMUL.FTZ R35, R35, c[0x0][0x320] ;  /* 0x0000c80023237a20 */ /* 0x000fe80000410000 */
[----:B------:R-:W-:Y:S01]  /*76e0*/  MUFU.TANH R34, R34 ;  /* 0x0000002200227308 */ /* 0x000fe20000002400 */
[C---:B-1----:R-:W-:Y:S09]  /*76f0*/  HMMA.16816.F32 R36, R204.reuse, R164, R36 ;  /* 0x000000a4cc24723c */ /* 0x042ff20000001824 */
[----:B------:R-:W-:Y:S01]  /*7700*/  MUFU.TANH R32, R32 ;  /* 0x0000002000207308 */ /* 0x000fe20000002400 */
[C---:B------:R-:W-:Y:S09]  /*7710*/  HMMA.16816.F32 R40, R204.reuse, R166, R40 ;  /* 0x000000a6cc28723c */ /* 0x040ff20000001828 */
[----:B------:R-:W1:Y:S01]  /*7720*/  MUFU.TANH R12, R12 ;  /* 0x0000000c000c7308 */ /* 0x000e620000002400 */
[C---:B------:R-:W-:Y:S09]  /*7730*/  HMMA.16816.F32 R44, R204.reuse, R4, R44 ;  /* 0x00000004cc2c723c */ /* 0x040ff2000000182c */
[----:B------:R-:W3:Y:S01]  /*7740*/  MUFU.TANH R13, R13 ;  /* 0x0000000d000d7308 */ /* 0x000ee20000002400 */
[----:B------:R-:W-:Y:S03]  /*7750*/  HMMA.16816.F32 R48, R204, R6, R48 ;  /* 0x00000006cc30723c */ /* 0x000fe60000001830 */
[----:B------:R-:W-:Y:S01]  /*7760*/  FSEL R5, R100, -INF , P6 ;  /* 0xff80000064057808 */ /* 0x000fe20003000000 */
[----:B------:R-:W-:Y:S01]  /*7770*/  FMUL.FTZ R8, R37, c[0x0][0x320] ;  /* 0x0000c80025087a20 */ /* 0x000fe20000410000 */
[----:B------:R-:W-:Y:S01]  /*7780*/  ISETP.GT.AND P6, PT, R0, 0x9, PT ;  /* 0x000000090000780c */ /* 0x000fe20003fc4270 */
[----:B------:R-:W-:Y:S01]  /*7790*/  FMUL.FTZ R36, R36, c[0x0][0x320] ;  /* 0x0000c80024247a20 */ /* 0x000fe20000410000 */
[----:B------:R-:W-:Y:S02]  /*77a0*/  FMNMX.FTZ R101, R5, R103, !PT ;  /* 0x0000006705657209 */ /* 0x000fe40007810000 */
[----:B------:R-:W5:Y:S03]  /*77b0*/  MUFU.TANH R16, R16 ;  /* 0x0000001000107308 */ /* 0x000f660000002400 */
[----:B------:R-:W-:Y:S01]  /*77c0*/  FMNMX.FTZ R101, R209, R101, !PT ;  /* 0x00000065d1657209 */ /* 0x000fe20007810000 */
[----:B------:R-:W-:Y:S01]  /*77d0*/  FMUL.FTZ R7, R40, c[0x0][0x320] ;  /* 0x0000c80028077a20 */ /* 0x000fe20000410000 */
[----:B--2---:R-:W-:Y:S01]  /*77e0*/  FSEL R211, R9, -INF , P6 ;  /* 0xff80000009d37808 */ /* 0x004fe20003000000 */
[----:B------:R-:W-:Y:S01]  /*77f0*/  FMUL.FTZ R6, R41, c[0x0][0x320] ;  /* 0x0000c80029067a20 */ /* 0x000fe20000410000 */
[----:B------:R-:W-:Y:S01]  /*7800*/  FMNMX.FTZ R101, R210, R101, !PT ;  /* 0x00000065d2657209 */ /* 0x000fe20007810000 */
[----:B------:R-:W-:Y:S01]  /*7810*/  FMUL.FTZ R4, R44, c[0x0][0x320] ;  /* 0x0000c8002c047a20 */ /* 0x000fe20000410000 */
[----:B-1----:R-:W-:Y:S01]  /*7820*/  FSEL R217, R12, -INF , P5 ;  /* 0xff8000000cd97808 */ /* 0x002fe20002800000 */
[----:B------:R-:W1:Y:S01]  /*7830*/  MUFU.TANH R17, R17 ;  /* 0x0000001100117308 */ /* 0x000e620000002400 */
[----:B------:R-:W-:Y:S01]  /*7840*/  FMNMX.FTZ R101, R211, R101, !PT ;  /* 0x00000065d3657209 */ /* 0x000fe20007810000 */
[----:B------:R-:W-:Y:S01]  /*7850*/  FMUL.FTZ R45, R45, c[0x0][0x320] ;  /* 0x0000c8002d2d7a20 */ /* 0x000fe20000410000 */
[----:B------:R-:W-:Y:S01]  /*7860*/  ISETP.GT.AND P6, PT, R0, 0x18, PT ;  /* 0x000000180000780c */ /* 0x000fe20003fc4270 */
[----:B------:R-:W-:Y:S01]  /*7870*/  FMUL.FTZ R38, R38, c[0x0][0x320] ;  /* 0x0000c80026267a20 */ /* 0x000fe20000410000 */
[----:B---3--:R-:W-:Y:S01]  /*7880*/  FSEL R219, R13, -INF , P0 ;  /* 0xff8000000ddb7808 */ /* 0x008fe20000000000 */
[----:B------:R-:W-:Y:S01]  /*7890*/  FMUL.FTZ R48, R48, c[0x0][0x320] ;  /* 0x0000c80030307a20 */ /* 0x000fe20000410000 */
[----:B------:R-:W-:Y:S01]  /*78a0*/  FMNMX.FTZ R101, R217, R101, !PT ;  /* 0x00000065d9657209 */ /* 0x000fe20007810000 */
[----:B------:R-:W-:Y:S01]  /*78b0*/  FMUL.FTZ R39, R39, c[0x0][0x320] ;  /* 0x0000c80027277a20 */ /* 0x000fe20000410000 */
[----:B------:R-:W-:Y:S01]  /*78c0*/  ISETP.GT.AND P5, PT, R0, 0x19, PT ;  /* 0x000000190000780c */ /* 0x000fe20003fa4270 */
[----:B------:R-:W2:Y:S01]  /*78d0*/  MUFU.TANH R20, R20 ;  /* 0x0000001400147308 */ /* 0x000ea20000002400 */
[----:B------:R-:W-:Y:S01]  /*78e0*/  FMNMX.FTZ R101, R219, R101, !PT ;  /* 0x00000065db657209 */ /* 0x000fe20007810000 */
[----:B------:R-:W-:Y:S01]  /*78f0*/  FMUL.FTZ R42, R42, c[0x0][0x320] ;  /* 0x0000c8002a2a7a20 */ /* 0x000fe20000410000 */
[----:B------:R-:W-:Y:S01]  /*7900*/  ISETP.GT.AND P0, PT, R0, 0x20, PT ;  /* 0x000000200000780c */ /* 0x000fe20003f04270 */
[----:B------:R-:W-:Y:S01]  /*7910*/  FMUL.FTZ R43, R43, c[0x0][0x320] ;  /* 0x0000c8002b2b7a20 */ /* 0x000fe20000410000 */
[----:B-----5:R-:W-:Y:S01]  /*7920*/  FSEL R220, R16, -INF , P6 ;  /* 0xff80000010dc7808 */ /* 0x020fe20003000000 */
[----:B------:R-:W-:Y:S01]  /*7930*/  FMUL.FTZ R51, R51, c[0x0][0x320] ;  /* 0x0000c80033337a20 */ /* 0x000fe20000410000 */
[----:B------:R-:W-:Y:S02]  /*7940*/  ISETP.GT.AND P6, PT, R0, 0x21, PT ;  /* 0x000000210000780c */ /* 0x000fe40003fc4270 */
[----:B------:R-:W-:Y:S01]  /*7950*/  FMNMX.FTZ R101, R220, R101, !PT ;  /* 0x00000065dc657209 */ /* 0x000fe20007810000 */
[----:B------:R-:W3:Y:S01]  /*7960*/  MUFU.TANH R21, R21 ;  /* 0x0000001500157308 */ /* 0x000ee20000002400 */
[----:B-1----:R-:W-:Y:S02]  /*7970*/  FSEL R221, R17, -INF , P5 ;  /* 0xff80000011dd7808 */ /* 0x002fe40002800000 */
[----:B------:R-:W-:Y:S02]  /*7980*/  ISETP.GT.AND P5, PT, R0, 0x28, PT ;  /* 0x000000280000780c */ /* 0x000fe40003fa4270 */
[----:B------:R-:W-:Y:S05]  /*7990*/  FMNMX.FTZ R101, R221, R101, !PT ;  /* 0x00000065dd657209 */ /* 0x000fea0007810000 */
[----:B------:R-:W1:Y:S01]  /*79a0*/  MUFU.TANH R24, R24 ;  /* 0x0000001800187308 */ /* 0x000e620000002400 */
[----:B--2---:R-:W-:Y:S02]  /*79b0*/  FSEL R20, R20, -INF , P0 ;  /* 0xff80000014147808 */ /* 0x004fe40000000000 */
[----:B------:R-:W-:Y:S02]  /*79c0*/  ISETP.GT.AND P0, PT, R0, 0x29, PT ;  /* 0x000000290000780c */ /* 0x000fe40003f04270 */
[----:B------:R-:W-:Y:S05]  /*79d0*/  FMNMX.FTZ R101, R20, R101, !PT ;  /* 0x0000006514657209 */ /* 0x000fea0007810000 */
[----:B------:R-:W2:Y:S01]  /*79e0*/  MUFU.TANH R25, R25 ;  /* 0x0000001900197308 */ /* 0x000ea20000002400 */
[----:B---3--:R-:W-:Y:S02]  /*79f0*/  FSEL R21, R21, -INF , P6 ;  /* 0xff80000015157808 */ /* 0x008fe40003000000 */
[----:B------:R-:W-:Y:S02]  /*7a00*/  ISETP.GT.AND P6, PT, R0, 0x30, PT ;  /* 0x000000300000780c */ /* 0x000fe40003fc4270 */
[----:B------:R-:W-:Y:S05]  /*7a10*/  FMNMX.FTZ R101, R21, R101, !PT ;  /* 0x0000006515657209 */ /* 0x000fea0007810000 */
        /* <DEDUP_REMOVED lines=9> */
[----:B------:R-:W-:Y:S02]  /*7ab0*/  FSEL R32, R32, -INF , P0 ;  /* 0xff80000020207808 */ /* 0x000fe40000000000 */
[----:B------:R-:W-:Y:S02]  /*7ac0*/  ISETP.GT.AND P0, PT, R0, 0x41, PT ;  /* 0x000000410000780c */ /* 0x000fe40003f04270 */
[----:B---3--:R-:W-:Y:S02]  /*7ad0*/  FSEL R28, R28, -INF , P6 ;  /* 0xff8000001c1c7808 */ /* 0x008fe40003000000 */
[----:B------:R-:W-:Y:S02]  /*7ae0*/  ISETP.GT.AND P6, PT, R0, 0x39, PT ;  /* 0x000000390000780c */ /* 0x000fe40003fc4270 */
[----:B------:R-:W-:Y:S01]  /*7af0*/  FMNMX.FTZ R101, R28, R101, !PT ;  /* 0x000000651c657209 */ /* 0x000fe20007810000 */
[----:B------:R-:W3:Y:S01]  /*7b00*/  MUFU.TANH R33, R33 ;  /* 0x0000002100217308 */ /* 0x000ee20000002400 */
[----:B-1----:R-:W-:Y:S02]  /*7b10*/  FSEL R29, R29, -INF , P5 ;  /* 0xff8000001d1d7808 */ /* 0x002fe40002800000 */
[----:B------:R-:W-:Y:S02]  /*7b20*/  ISETP.GT.AND P5, PT, R0, 0x40, PT ;  /* 0x000000400000780c */ /* 0x000fe40003fa4270 */
[----:B------:R-:W-:Y:S05]  /*7b30*/  FMNMX.FTZ R101, R29, R101, !PT ;  /* 0x000000651d657209 */ /* 0x000fea0007810000 */
[----:B------:R-:W1:Y:S01]  /*7b40*/  MUFU.TANH R4, R4 ;  /* 0x0000000400047308 */ /* 0x000e620000002400 */
[----:B------:R-:W-:Y:S02]  /*7b50*/  FMNMX.FTZ R101, R32, R101, !PT ;  /* 0x0000006520657209 */ /* 0x000fe40007810000 */
[----:B--2---:R-:W-:Y:S02]  /*7b60*/  FSEL R8, R8, -INF , P0 ;  /* 0xff80000008087808 */ /* 0x004fe40000000000 */
[C---:B------:R-:W-:Y:S05]  /*7b70*/  ISETP.GT.AND P0, PT, R0.reuse, 0x50, PT ;  /* 0x000000500000780c */ /* 0x040fea0003f04270 */
[----:B------:R-:W2:Y:S01]  /*7b80*/  MUFU.TANH R36, R36 ;  /* 0x0000002400247308 */ /* 0x000ea20000002400 */
[----:B---3--:R-:W-:Y:S02]  /*7b90*/  FSEL R33, R33, -INF , P6 ;  /* 0xff80000021217808 */ /* 0x008fe40003000000 */
[----:B------:R-:W-:Y:S02]  /*7ba0*/  ISETP.GT.AND P6, PT, R0, 0x48, PT ;  /* 0x000000480000780c */ /* 0x000fe40003fc4270 */
[----:B------:R-:W-:Y:S05]  /*7bb0*/  FMNMX.FTZ R101, R33, R101, !PT ;  /* 0x0000006521657209 */ /* 0x000fea0007810000 */
[----:B------:R-:W3:Y:S01]  /*7bc0*/  MUFU.TANH R7, R7 ;  /* 0x0000000700077308 */ /* 0x000ee20000002400 */
[----:B-1----:R-:W-:Y:S01]  /*7bd0*/  FSEL R16, R4, -INF , P0 ;  /* 0xff80000004107808 */ /* 0x002fe20000000000 */
[----:B------:R-:W-:Y:S01]  /*7be0*/  FMUL.FTZ R4, R49, c[0x0][0x320] ;  /* 0x0000c80031047a20 */ /* 0x000fe20000410000 */
[----:B------:R-:W-:Y:S01]  /*7bf0*/  ISETP.GT.AND P0, PT, R0, 0x59, PT ;  /* 0x000000590000780c */ /* 0x000fe20003f04270 */
[----:B------:R-:W-:Y:S06]  /*7c00*/  IMAD.MOV.U32 R49, RZ, RZ, R25 ;  /* 0x000000ffff317224 */ /* 0x000fec00078e0019 */
[----:B------:R-:W1:Y:S01]  /*7c10*/  MUFU.TANH R6, R6 ;  /* 0x0000000600067308 */ /* 0x000e620000002400 */
[----:B--2---:R-:W-:Y:S02]  /*7c20*/  FSEL R36, R36, -INF , P5 ;  /* 0xff80000024247808 */ /* 0x004fe40002800000 */
[----:B------:R-:W-:Y:S02]  /*7c30*/  ISETP.GT.AND P5, PT, R0, 0x49, PT ;  /* 0x000000490000780c */ /* 0x000fe40003fa4270 */
[----:B------:R-:W-:Y:S05]  /*7c40*/  FMNMX.FTZ R101, R36, R101, !PT ;  /* 0x0000006524657209 */ /* 0x000fea0007810000 */
[----:B------:R-:W2:Y:S01]  /*7c50*/  MUFU.TANH R45, R45 ;  /* 0x0000002d002d7308 */ /* 0x000ea20000002400 */
[----:B------:R-:W-:Y:S02]  /*7c60*/  FMNMX.FTZ R101, R8, R101, !PT ;  /* 0x0000006508657209 */ /* 0x000fe40007810000 */
[----:B---3--:R-:W-:Y:S01]  /*7c70*/  FSEL R12, R7, -INF , P6 ;  /* 0xff800000070c7808 */ /* 0x008fe20003000000 */
[----:B------:R-:W-:Y:S01]  /*7c80*/  FMUL.FTZ R7, R46, c[0x0][0x320] ;  /* 0x0000c8002e077a20 */ /* 0x000fe20000410000 */
[----:B------:R-:W-:Y:S02]  /*7c90*/  ISETP.GT.AND P6, PT, R0, 0x51, PT ;  /* 0x000000510000780c */ /* 0x000fe40003fc4270 */
[----:B------:R-:W-:Y:S03]  /*7ca0*/  FMNMX.FTZ R101, R12, R101, !PT ;  /* 0x000000650c657209 */ /* 0x000fe60007810000 */
[----:B------:R-:W3:Y:S01]  /*7cb0*/  MUFU.TANH R48, R48 ;  /* 0x0000003000307308 */ /* 0x000ee20000002400 */
[----:B-1----:R-:W-:Y:S01]  /*7cc0*/  FSEL R13, R6, -INF , P5 ;  /* 0xff800000060d7808 */ /* 0x002fe20002800000 */
[----:B------:R-:W-:Y:S01]  /*7cd0*/  FMUL.FTZ R6, R47, c[0x0][0x320] ;  /* 0x0000c8002f067a20 */ /* 0x000fe20000410000 */
[----:B------:R-:W-:Y:S02]  /*7ce0*/  ISETP.GT.AND P5, PT, R0, 0x58, PT ;  /* 0x000000580000780c */ /* 0x000fe40003fa4270 */
[----:B------:R-:W-:Y:S01]  /*7cf0*/  FMNMX.FTZ R101, R13, R101, !PT ;  /* 0x000000650d657209 */ /* 0x000fe20007810000 */
[----:B------:R-:W1:Y:S04]  /*7d00*/  SHFL.IDX PT, R0, R2, 0x1, 0x1c1f ;  /* 0x003c1f0002007f89 */ /* 0x000e6800000e0000 */
[----:B------:R-:W5:Y:S01]  /*7d10*/  MUFU.TANH R4, R4 ;  /* 0x0000000400047308 */ /* 0x000f620000002400 */
[----:B------:R-:W-:Y:S02]  /*7d20*/  FMNMX.FTZ R101, R16, R101, !PT ;  /* 0x0000006510657209 */ /* 0x000fe40007810000 */
[----:B--2---:R-:W-:Y:S04]  /*7d30*/  FSEL R44, R45, -INF , P6 ;  /* 0xff8000002d2c7808 */ /* 0x004fe80003000000 */
[----:B------:R-:W-:Y:S03]  /*7d40*/  FMNMX.FTZ R101, R44, R101, !PT ;  /* 0x000000652c657209 */ /* 0x000fe60007810000 */
[----:B------:R-:W2:Y:S01]  /*7d50*/  MUFU.TANH R14, R14 ;  /* 0x0000000e000e7308 */ /* 0x000ea20000002400 */
[----:B---3--:R-:W-:Y:S04]  /*7d60*/  FSEL R17, R48, -INF , P5 ;  /* 0xff80000030117808 */ /* 0x008fe80002800000 */
[----:B------:R-:W-:Y:S05]  /*7d70*/  FMNMX.FTZ R101, R17, R101, !PT ;  /* 0x0000006511657209 */ /* 0x000fea0007810000 */
[----:B------:R-:W3:Y:S01]  /*7d80*/  MUFU.TANH R27, R27 ;  /* 0x0000001b001b7308 */ /* 0x000ee20000002400 */
[----:B------:R-:W-:Y:S02]  /*7d90*/  MOV R47, R17 ;  /* 0x00000011002f7202 */ /* 0x000fe40000000f00 */
[----:B-1----:R-:W-:Y:S01]  /*7da0*/  IADD3 R0, R3, R0, RZ ;  /* 0x0000000003007210 */ /* 0x002fe20007ffe0ff */
[----:B------:R-:W-:Y:S01]  /*7db0*/  FMUL.FTZ R3, R50, c[0x0][0x320] ;  /* 0x0000c80032037a20 */ /* 0x000fe20000410000 */
[----:B-----5:R-:W-:Y:S02]  /*7dc0*/  FSEL R25, R4, -INF , P0 ;  /* 0xff80000004197808 */ /* 0x020fe40000000000 */
[C---:B------:R-:W-:Y:S02]  /*7dd0*/  ISETP.GT.AND P0, PT, R0.reuse, RZ, PT ;  /* 0x000000ff0000720c */ /* 0x040fe40003f04270 */
[----:B------:R-:W-:Y:S01]  /*7de0*/  FMNMX.FTZ R101, R25, R101, !PT ;  /* 0x0000006519657209 */ /* 0x000fe20007810000 */
[----:B------:R-:W1:Y:S01]  /*7df0*/  MUFU.TANH R30, R30 ;  /* 0x0000001e001e7308 */ /* 0x000e620000002400 */
[----:B------:R-:W-:Y:S01]  /*7e00*/  FSEL R4, R105, -INF , P0 ;  /* 0xff80000069047808 */ /* 0x000fe20000000000 */
[----:B------:R-:W-:Y:S01]  /*7e10*/  IMAD.MOV.U32 R46, RZ, RZ, R25 ;  /* 0x000000ffff2e7224 */ /* 0x000fe200078e0019 */
[C---:B------:R-:W-:Y:S01]  /*7e20*/  ISETP.GT.AND P5, PT, R0.reuse, 0x1, PT ;  /* 0x000000010000780c */ /* 0x040fe20003fa4270 */
[----:B------:R-:W5:Y:S01]  /*7e30*/  SHFL.BFLY PT, R2, R101, 0x2, 0x1f ;  /* 0x0c401f0065027f89 */ /* 0x000f6200000e0000 */
[----:B------:R-:W-:Y:S01]  /*7e40*/  ISETP.GT.AND P0, PT, R0, 0x8, PT ;  /* 0x000000080000780c */ /* 0x000fe20003f04270 */
[----:B------:R-:W-:Y:S01]  /*7e50*/  IMAD.MOV.U32 R105, RZ, RZ, R32 ;  /* 0x000000ffff697224 */ /* 0x000fe200078e0020 */
[----:B------:R-:W-:Y:S02]  /*7e60*/  FSEL R166, R102, -INF , P5 ;  /* 0xff80000066a67808 */ /* 0x000fe40002800000 */
[----:B------:R-:W-:Y:S01]  /*7e70*/  FSEL R167, R10, -INF , P0 ;  /* 0xff8000000aa77808 */ /* 0x000fe20000000000 */
[----:B------:R-:W1:Y:S01]  /*7e80*/  MUFU.TANH R31, R31 ;  /* 0x0000001f001f7308 */ /* 0x000e620000002400 */
[C---:B------:R-:W-:Y:S02]  /*7e90*/  ISETP.GT.AND P5, PT, R0.reuse, 0x9, PT ;  /* 0x000000090000780c */ /* 0x040fe40003fa4270 */
[----:B------:R-:W-:Y:S02]  /*7ea0*/  ISETP.GT.AND P0, PT, R0, 0x10, PT ;  /* 0x000000100000780c */ /* 0x000fe40003f04270 */
[----:B------:R-:W-:Y:S02]  /*7eb0*/  FSEL R208, R11, -INF , P5 ;  /* 0xff8000000bd07808 */ /* 0x000fe40002800000 */
[----:B--2---:R-:W-:Y:S02]  /*7ec0*/  FSEL R214, R14, -INF , P0 ;  /* 0xff8000000ed67808 */ /* 0x004fe40000000000 */
[C---:B------:R-:W-:Y:S01]  /*7ed0*/  ISETP.GT.AND P5, PT, R0.reuse, 0x11, PT ;  /* 0x000000110000780c */ /* 0x040fe20003fa4270 */
[----:B------:R-:W2:Y:S01]  /*7ee0*/  MUFU.TANH R35, R35 ;  /* 0x0000002300237308 */ /* 0x000ea20000002400 */
[----:B------:R-:W-:Y:S02]  /*7ef0*/  ISETP.GT.AND P0, PT, R0, 0x18, PT ;  /* 0x000000180000780c */ /* 0x000fe40003f04270 */
[----:B------:R-:W-:Y:S02]  /*7f00*/  FSEL R213, R15, -INF , P5 ;  /* 0xff8000000fd57808 */ /* 0x000fe40002800000 */
[----:B------:R-:W-:Y:S02]  /*7f10*/  FSEL R215, R18, -INF , P0 ;  /* 0xff80000012d77808 */ /* 0x000fe40000000000 */
[----:B------:R-:W-:Y:S02]  /*7f20*/  ISETP.GT.AND P5, PT, R0, 0x19, PT ;  /* 0x000000190000780c */ /* 0x000fe40003fa4270 */
[----:B-----5:R-:W-:Y:S01]  /*7f30*/  FMNMX.FTZ R101, R101, R2, !PT ;  /* 0x0000000265657209 */ /* 0x020fe20007810000 */
[----:B------:R-:W5:Y:S01]  /*7f40*/  MUFU.TANH R38, R38 ;  /* 0x0000002600267308 */ /* 0x000f620000002400 */
[----:B------:R-:W-:Y:S02]  /*7f50*/  FMNMX.FTZ R2, R4, R104, !PT ;  /* 0x0000006804027209 */ /* 0x000fe40007810000 */
[----:B------:R-:W-:Y:S02]  /*7f60*/  FSEL R216, R19, -INF , P5 ;  /* 0xff80000013d87808 */ /* 0x000fe40002800000 */
[----:B------:R-:W-:Y:S02]  /*7f70*/  FMNMX.FTZ R2, R166, R2, !PT ;  /* 0x00000002a6027209 */ /* 0x000fe40007810000 */
[----:B------:R-:W-:Y:S02]  /*7f80*/  ISETP.GT.AND P0, PT, R0, 0x20, PT ;  /* 0x000000200000780c */ /* 0x000fe40003f04270 */
[----:B------:R-:W-:Y:S01]  /*7f90*/  FMNMX.FTZ R2, R167, R2, !PT ;  /* 0x00000002a7027209 */ /* 0x000fe20007810000 */
[----:B------:R-:W1:Y:S01]  /*7fa0*/  MUFU.TANH R39, R39 ;  /* 0x0000002700277308 */ /* 0x000e620000002400 */
[----:B------:R-:W-:Y:S02]  /*7fb0*/  FSEL R223, R22, -INF , P0 ;  /* 0xff80000016df7808 */ /* 0x000fe40000000000 */
[----:B------:R-:W-:Y:S02]  /*7fc0*/  FMNMX.FTZ R2, R208, R2, !PT ;  /* 0x00000002d0027209 */ /* 0x000fe40007810000 */
[----:B------:R-:W-:Y:S02]  /*7fd0*/  ISETP.GT.AND P5, PT, R0, 0x21, PT ;  /* 0x000000210000780c */ /* 0x000fe40003fa4270 */
[----:B------:R-:W-:Y:S02]  /*7fe0*/  FMNMX.FTZ R2, R214, R2, !PT ;  /* 0x00000002d6027209 */ /* 0x000fe40007810000 */
[----:B------:R-:W-:Y:S01]  /*7ff0*/  FSEL R222, R23, -INF , P5 ;  /* 0xff80000017de7808 */ /* 0x000fe20002800000 */
[----:B------:R-:W2:Y:S01]  /*8000*/  MUFU.TANH R42, R42 ;  /* 0x0000002a002a7308 */ /* 0x000ea20000002400 */
[----:B------:R-:W-:Y:S02]  /*8010*/  FMNMX.FTZ R2, R213, R2, !PT ;  /* 0x00000002d5027209 */ /* 0x000fe40007810000 */
[----:B------:R-:W-:Y:S02]  /*8020*/  ISETP.GT.AND P0, PT, R0, 0x28, PT ;  /* 0x000000280000780c */ /* 0x000fe40003f04270 */
[----:B------:R-:W-:Y:S02]  /*8030*/  FMNMX.FTZ R2, R215, R2, !PT ;  /* 0x00000002d7027209 */ /* 0x000fe40007810000 */
[----:B------:R-:W-:Y:S01]  /*8040*/  FSEL R41, R26, -INF , P0 ;  /* 0xff8000001a297808 */ /* 0x000fe20000000000 */
[----:B------:R-:W-:Y:S01]  /*8050*/  IMAD.MOV.U32 R26, RZ, RZ, R16 ;  /* 0x000000ffff1a7224 */ /* 0x000fe200078e0010 */
[----:B------:R-:W-:Y:S01]  /*8060*/  FMNMX.FTZ R2, R216, R2, !PT ;  /* 0x00000002d8027209 */ /* 0x000fe20007810000 */
[----:B------:R-:W2:Y:S01]  /*8070*/  MUFU.TANH R43, R43 ;  /* 0x0000002b002b7308 */ /* 0x000ea20000002400 */
[----:B------:R-:W-:Y:S02]  /*8080*/  ISETP.GT.AND P6, PT, R0, 0x29, PT ;  /* 0x000000290000780c */ /* 0x000fe40003fc4270 */
[----:B------:R-:W-:Y:S02]  /*8090*/  FMNMX.FTZ R2, R223, R2, !PT ;  /* 0x00000002df027209 */ /* 0x000fe40007810000 */
[----:B---3--:R-:W-:Y:S02]  /*80a0*/  FSEL R40, R27, -INF , P6 ;  /* 0xff8000001b287808 */ /* 0x008fe40003000000 */
[----:B------:R-:W-:Y:S02]  /*80b0*/  FMNMX.FTZ R2, R222, R2, !PT ;  /* 0x00000002de027209 */ /* 0x000fe40007810000 */
[----:B------:R-:W-:Y:S01]  /*80c0*/  ISETP.GT.AND P0, PT, R0, 0x30, PT ;  /* 0x000000300000780c */ /* 0x000fe20003f04270 */
[----:B------:R-:W3:Y:S01]  /*80d0*/  MUFU.TANH R7, R7 ;  /* 0x0000000700077308 */ /* 0x000ee20000002400 */
[----:B------:R-:W-:Y:S02]  /*80e0*/  FMNMX.FTZ R2, R41, R2, !PT ;  /* 0x0000000229027209 */ /* 0x000fe40007810000 */
[----:B-1----:R-:W-:Y:S01]  /*80f0*/  FSEL R9, R30, -INF , P0 ;  /* 0xff8000001e097808 */ /* 0x002fe20000000000 */
[----:B------:R-:W-:Y:S01]  /*8100*/  IMAD.MOV.U32 R30, RZ, RZ, R8 ;  /* 0x000000ffff1e7224 */ /* 0x000fe200078e0008 */
[----:B------:R-:W-:Y:S02]  /*8110*/  FMNMX.FTZ R2, R40, R2, !PT ;  /* 0x0000000228027209 */ /* 0x000fe40007810000 */
[C---:B------:R-:W-:Y:S02]  /*8120*/  ISETP.GT.AND P5, PT, R0.reuse, 0x31, PT ;  /* 0x000000310000780c */ /* 0x040fe40003fa4270 */
[----:B------:R-:W-:Y:S01]  /*8130*/  FMNMX.FTZ R2, R9, R2, !PT ;  /* 0x0000000209027209 */ /* 0x000fe20007810000 */
[----:B------:R-:W1:Y:S01]  /*8140*/  MUFU.TANH R6, R6 ;  /* 0x0000000600067308 */ /* 0x000e620000002400 */
[----:B------:R-:W-:Y:S02]  /*8150*/  FSEL R31, R31, -INF , P5 ;  /* 0xff8000001f1f7808 */ /* 0x000fe40002800000 */
[----:B------:R-:W-:Y:S02]  /*8160*/  ISETP.GT.AND P0, PT, R0, 0x38, PT ;  /* 0x000000380000780c */ /* 0x000fe40003f04270 */
[----:B------:R-:W-:Y:S02]  /*8170*/  FMNMX.FTZ R2, R31, R2, !PT ;  /* 0x000000021f027209 */ /* 0x000fe40007810000 */
[----:B------:R-:W-:Y:S02]  /*8180*/  FSEL R37, R34, -INF , P0 ;  /* 0xff80000022257808 */ /* 0x000fe40000000000 */
[C---:B------:R-:W-:Y:S01]  /*8190*/  ISETP.GT.AND P6, PT, R0.reuse, 0x39, PT ;  /* 0x000000390000780c */ /* 0x040fe20003fc4270 */
[----:B------:R-:W1:Y:S01]  /*81a0*/  MUFU.TANH R3, R3 ;  /* 0x0000000300037308 */ /* 0x000e620000002400 */
[----:B------:R-:W-:Y:S02]  /*81b0*/  FMNMX.FTZ R2, R37, R2, !PT ;  /* 0x0000000225027209 */ /* 0x000fe40007810000 */
[----:B--2---:R-:W-:Y:S02]  /*81c0*/  FSEL R35, R35, -INF , P6 ;  /* 0xff80000023237808 */ /* 0x004fe40003000000 */
[----:B------:R-:W-:Y:S02]  /*81d0*/  ISETP.GT.AND P5, PT, R0, 0x40, PT ;  /* 0x000000400000780c */ /* 0x000fe40003fa4270 */
[----:B------:R-:W-:Y:S02]  /*81e0*/  FMNMX.FTZ R2, R35, R2, !PT ;  /* 0x0000000223027209 */ /* 0x000fe40007810000 */
[----:B-----5:R-:W-:Y:S01]  /*81f0*/  FSEL R38, R38, -INF , P5 ;  /* 0xff80000026267808 */ /* 0x020fe20002800000 */
[----:B------:R-:W2:Y:S01]  /*8200*/  MUFU.TANH R102, R51 ;  /* 0x0000003300667308 */ /* 0x000ea20000002400 */
[----:B------:R-:W-:Y:S02]  /*8210*/  ISETP.GT.AND P0, PT, R0, 0x41, PT ;  /* 0x000000410000780c */ /* 0x000fe40003f04270 */
[----:B------:R-:W-:Y:S02]  /*8220*/  FMNMX.FTZ R2, R38, R2, !PT ;  /* 0x0000000226027209 */ /* 0x000fe40007810000 */
[C---:B------:R-:W-:Y:S02]  /*8230*/  ISETP.GT.AND P6, PT, R0.reuse, 0x48, PT ;  /* 0x000000480000780c */ /* 0x040fe40003fc4270 */
[----:B------:R-:W-:Y:S01]  /*8240*/  FSEL R106, R39, -INF , P0 ;  /* 0xff800000276a7808 */ /* 0x000fe20000000000 */
[----:B------:R-:W-:Y:S01]  /*8250*/  IMAD.MOV.U32 R39, RZ, RZ, R29 ;  /* 0x000000ffff277224 */ /* 0x000fe200078e001d */
[----:B------:R-:W-:Y:S02]  /*8260*/  ISETP.GT.AND P5, PT, R0, 0x49, PT ;  /* 0x000000490000780c */ /* 0x000fe40003fa4270 */
[----:B------:R-:W-:Y:S02]  /*8270*/  FSEL R11, R42, -INF , P6 ;  /* 0xff8000002a0b7808 */ /* 0x000fe40003000000 */
[----:B------:R-:W-:Y:S02]  /*8280*/  ISETP.GT.AND P0, PT, R0, 0x50, PT ;  /* 0x000000500000780c */ /* 0x000fe40003f04270 */
[----:B------:R-:W-:Y:S02]  /*8290*/  FMNMX.FTZ R2, R106, R2, !PT ;  /* 0x000000026a027209 */ /* 0x000fe40007810000 */
[----:B------:R-:W-:Y:S01]  /*82a0*/  FSEL R15, R43, -INF , P5 ;  /* 0xff8000002b0f7808 */ /* 0x000fe20002800000 */
[----:B------:R-:W-:Y:S01]  /*82b0*/  IMAD.MOV.U32 R43, RZ, RZ, R41 ;  /* 0x000000ffff2b7224 */ /* 0x000fe200078e0029 */
[C---:B------:R-:W-:Y:S02]  /*82c0*/  ISETP.GT.AND P6, PT, R0.reuse, 0x51, PT ;  /* 0x000000510000780c */ /* 0x040fe40003fc4270 */
[----:B---3--:R-:W-:Y:S02]  /*82d0*/  FSEL R18, R7, -INF , P0 ;  /* 0xff80000007127808 */ /* 0x008fe40000000000 */
[C---:B------:R-:W-:Y:S02]  /*82e0*/  ISETP.GT.AND P5, PT, R0.reuse, 0x58, PT ;  /* 0x000000580000780c */ /* 0x040fe40003fa4270 */
[----:B------:R-:W-:Y:S02]  /*82f0*/  ISETP.GT.AND P0, PT, R0, 0x59, PT ;  /* 0x000000590000780c */ /* 0x000fe40003f04270 */
[----:B------:R-:W-:Y:S02]  /*8300*/  FMNMX.FTZ R0, R11, R2, !PT ;  /* 0x000000020b007209 */ /* 0x000fe40007810000 */
[----:B------:R-:W3:Y:S01]  /*8310*/  SHFL.BFLY PT, R2, R101, 0x1, 0x1f ;  /* 0x0c201f0065027f89 */ /* 0x000ee200000e0000 */
[----:B-1----:R-:W-:Y:S02]  /*8320*/  FSEL R19, R6, -INF , P6 ;  /* 0xff80000006137808 */ /* 0x002fe40003000000 */
[----:B------:R-:W-:Y:S02]  /*8330*/  FMNMX.FTZ R0, R15, R0, !PT ;  /* 0x000000000f007209 */ /* 0x000fe40007810000 */
[----:B------:R-:W-:Y:S02]  /*8340*/  FSEL R22, R3, -INF , P5 ;  /* 0xff80000003167808 */ /* 0x000fe40002800000 */
[----:B------:R-:W-:Y:S02]  /*8350*/  FMNMX.FTZ R0, R18, R0, !PT ;  /* 0x0000000012007209 */ /* 0x000fe40007810000 */
[----:B--2---:R-:W-:Y:S02]  /*8360*/  FSEL R102, R102, -INF , P0 ;  /* 0xff80000066667808 */ /* 0x004fe40000000000 */
[----:B------:R-:W-:Y:S02]  /*8370*/  FMNMX.FTZ R0, R19, R0, !PT ;  /* 0x0000000013007209 */ /* 0x000fe40007810000 */
[----:B------:R-:W-:Y:S02]  /*8380*/  ISETP.GE.AND P6, PT, R218, 0x1, PT ;  /* 0x00000001da00780c */ /* 0x000fe40003fc6270 */
[----:B------:R-:W-:Y:S02]  /*8390*/  FMNMX.FTZ R0, R22, R0, !PT ;  /* 0x0000000016007209 */ /* 0x000fe40007810000 */
[----:B------:R-:W-:Y:S02]  /*83a0*/  MOV R14, R49 ;  /* 0x00000031000e7202 */ /* 0x000fe40000000f00 */
[----:B------:R-:W-:Y:S02]  /*83b0*/  FMNMX.FTZ R0, R102, R0, !PT ;  /* 0x0000000066007209 */ /* 0x000fe40007810000 */
[----:B------:R-:W-:Y:S02]  /*83c0*/  MOV R23, R44 ;  /* 0x0000002c00177202 */ /* 0x000fe40000000f00 */
[----:B------:R-:W-:Y:S02]  /*83d0*/  MOV R10, R12 ;  /* 0x0000000c000a7202 */ /* 0x000fe40000000f00 */
[----:B---3--:R-:W-:Y:S02]  /*83e0*/  FMNMX.FTZ R101, R101, R2, !PT ;  /* 0x0000000265657209 */ /* 0x008fe40007810000 */
[----:B------:R-:W1:Y:S01]  /*83f0*/  SHFL.BFLY PT, R2, R0, 0x2, 0x1f ;  /* 0x0c401f0000027f89 */ /* 0x000e6200000e0000 */
[----:B------:R-:W-:Y:S02]  /*8400*/  MOV R34, R9 ;  /* 0x0000000900227202 */ /* 0x000fe40000000f00 */
[C---:B------:R-:W-:Y:S02]  /*8410*/  FSETP.NEU.FTZ.AND P0, PT, R101.reuse, -INF , PT ;  /* 0xff8000006500780b */ /* 0x040fe40003f1d000 */
[----:B------:R-:W-:Y:S02]  /*8420*/  MOV R42, R21 ;  /* 0x00000015002a7202 */ /* 0x000fe40000000f00 */
[----:B------:R-:W-:Y:S02]  /*8430*/  FSEL R3, R101, RZ, P0 ;  /* 0x000000ff65037208 */ /* 0x000fe40000000000 */
[----:B------:R-:W-:Y:S02]  /*8440*/  MOV R6, R28 ;  /* 0x0000001c00067202 */ /* 0x000fe40000000f00 */
[----:B------:R-:W-:Y:S02]  /*8450*/  MOV R51, R20 ;  /* 0x0000001400337202 */ /* 0x000fe40000000f00 */
[----:B------:R-:W-:Y:S02]  /*8460*/  MOV R27, R13 ;  /* 0x0000000d001b7202 */ /* 0x000fe40000000f00 */
[----:B------:R-:W-:Y:S02]  /*8470*/  MOV R50, R36 ;  /* 0x0000002400327202 */ /* 0x000fe40000000f00 */
[----:B------:R-:W-:Y:S02]  /*8480*/  MOV R7, R24 ;  /* 0x0000001800077202 */ /* 0x000fe40000000f00 */
[----:B-1----:R-:W-:Y:S01]  /*8490*/  FMNMX.FTZ R0, R0, R2, !PT ;  /* 0x0000000200007209 */ /* 0x002fe20007810000 */
[----:B------:R-:W-:Y:S02]  /*84a0*/  FADD.FTZ R2, -R3, R103 ;  /* 0x0000006703027221 */ /* 0x000fe40000010100 */
[----:B------:R-:W-:Y:S02]  /*84b0*/  FMUL.FTZ R103, R101, c[0x0][0x2d0] ;  /* 0x0000b40065677a20 */ /* 0x000fe40000410000 */
[----:B------:R-:W1:Y:S03]  /*84c0*/  SHFL.BFLY PT, R3, R0, 0x1, 0x1f ;  /* 0x0c201f0000037f89 */ /* 0x000e6600000e0000 */
[----:B------:R-:W-:Y:S05]  /*84d0*/  FSEL R103, R103, RZ, P0 ;  /* 0x000000ff67677208 */ /* 0x000fea0000000000 */
[----:B------:R-:W-:Y:S04]  /*84e0*/  FFMA.FTZ R5, R5, c[0x0][0x2d0], -R103 ;  /* 0x0000b40005057a23 */ /* 0x000fe80000010867 */
[----:B------:R-:W-:Y:S01]  /*84f0*/  MUFU.EX2 R165, R5 ;  /* 0x0000000500a57308 */ /* 0x000fe20000000800 */
[----:B-1----:R-:W-:Y:S01]  /*8500*/  FMNMX.FTZ R100, R0, R3, !PT ;  /* 0x0000000300647209 */ /* 0x002fe20007810000 */
[----:B------:R-:W-:Y:S03]  /*8510*/  FMUL.FTZ R0, R2, c[0x0][0x2d0] ;  /* 0x0000b40002007a20 */ /* 0x000fe60000410000 */
[C---:B------:R-:W-:Y:S05]  /*8520*/  FSETP.NEU.FTZ.AND P0, PT, R100.reuse, -INF , PT ;  /* 0xff8000006400780b */ /* 0x040fea0003f1d000 */
[----:B------:R1:W2:Y:S01]  /*8530*/  MUFU.EX2 R2, R0 ;  /* 0x0000000000027308 */ /* 0x0002a20000000800 */
[C---:B------:R-:W-:Y:S05]  /*8540*/  FSEL R3, R100.reuse, RZ, P0 ;  /* 0x000000ff64037208 */ /* 0x040fea0000000000 */
[----:B-1----:R-:W-:Y:S01]  /*8550*/  FADD.FTZ R0, -R3, R104 ;  /* 0x0000006803007221 */ /* 0x002fe20000010100 */
[----:B------:R-:W-:Y:S01]  /*8560*/  MOV R104, R33 ;  /* 0x0000002100687202 */ /* 0x000fe20000000f00 */
[----:B------:R-:W-:Y:S02]  /*8570*/  FMUL.FTZ R3, R100, c[0x0][0x2d0] ;  /* 0x0000b40064037a20 */ /* 0x000fe40000410000 */
[----:B------:R-:W-:Y:S02]  /*8580*/  FMUL.FTZ R0, R0, c[0x0][0x2d0] ;  /* 0x0000b40000007a20 */ /* 0x000fe40000410000 */
[C---:B--2---:R-:W-:Y:S01]  /*8590*/  FMUL.FTZ R8, R2.reuse, R112 ;  /* 0x0000007002087220 */ /* 0x044fe20000410000 */
[----:B------:R-:W-:Y:S01]  /*85a0*/  FSEL R3, R3, RZ, P0 ;  /* 0x000000ff03037208 */ /* 0x000fe20000000000 */
[----:B------:R-:W-:Y:S01]  /*85b0*/  FMUL.FTZ R5, R2, R109 ;  /* 0x0000006d02057220 */ /* 0x000fe20000410000 */
[----:B------:R-:W-:Y:S01]  /*85c0*/  MOV R112, R37 ;  /* 0x0000002500707202 */ /* 0x000fe20000000f00 */
[----:B------:R-:W1:Y:S01]  /*85d0*/  MUFU.EX2 R0, R0 ;  /* 0x0000000000007308 */ /* 0x000e620000000800 */
[----:B------:R-:W-:Y:S02]  /*85e0*/  IMAD.MOV.U32 R109, RZ, RZ, R40 ;  /* 0x000000ffff6d7224 */ /* 0x000fe400078e0028 */
[----:B------:R-:W-:Y:S02]  /*85f0*/  FFMA.FTZ R4, R4, c[0x0][0x2d0], -R3 ;  /* 0x0000b40004047a23 */ /* 0x000fe40000010803 */
[C---:B------:R-:W-:Y:S01]  /*8600*/  FMUL.FTZ R20, R2.reuse, R124 ;  /* 0x0000007c02147220 */ /* 0x040fe20000410000 */
[----:B------:R-:W-:Y:S01]  /*8610*/  MOV R124, R112 ;  /* 0x00000070007c7202 */ /* 0x000fe20000000f00 */
[C---:B------:R-:W-:Y:S01]  /*8620*/  FFMA.FTZ R212, R2.reuse, R212, R165 ;  /* 0x000000d402d47223 */ /* 0x040fe200000100a5 */
[----:B------:R-:W-:Y:S01]  /*8630*/  MOV R112, R14 ;  /* 0x0000000e00707202 */ /* 0x000fe20000000f00 */
[C---:B------:R-:W-:Y:S01]  /*8640*/  FMUL.FTZ R9, R2.reuse, R113 ;  /* 0x0000007102097220 */ /* 0x040fe20000410000 */
[----:B------:R2:W3:Y:S01]  /*8650*/  MUFU.EX2 R164, R4 ;  /* 0x0000000400a47308 */ /* 0x0004e20000000800 */
[C---:B------:R-:W-:Y:S01]  /*8660*/  FMUL.FTZ R12, R2.reuse, R116 ;  /* 0x00000074020c7220 */ /* 0x040fe20000410000 */
[----:B------:R-:W-:Y:S01]  /*8670*/  MOV R116, R43 ;  /* 0x0000002b00747202 */ /* 0x000fe20000000f00 */
[C---:B------:R-:W-:Y:S01]  /*8680*/  FMUL.FTZ R13, R2.reuse, R117 ;  /* 0x00000075020d7220 */ /* 0x040fe20000410000 */
[----:B------:R-:W-:Y:S01]  /*8690*/  MOV R117, R7 ;  /* 0x0000000700757202 */ /* 0x000fe20000000f00 */
[C---:B------:R-:W-:Y:S02]  /*86a0*/  FMUL.FTZ R16, R2.reuse, R120 ;  /* 0x0000007802107220 */ /* 0x040fe40000410000 */
[C---:B------:R-:W-:Y:S01]  /*86b0*/  FMUL.FTZ R17, R2.reuse, R121 ;  /* 0x0000007902117220 */ /* 0x040fe20000410000 */
[----:B------:R-:W-:Y:S01]  /*86c0*/  MOV R121, R109 ;  /* 0x0000006d00797202 */ /* 0x000fe20000000f00 */
[C---:B------:R-:W-:Y:S01]  /*86d0*/  FMUL.FTZ R21, R2.reuse, R125 ;  /* 0x0000007d02157220 */ /* 0x040fe20000410000 */
[----:B------:R-:W-:Y:S01]  /*86e0*/  MOV R109, R51 ;  /* 0x00000033006d7202 */ /* 0x000fe20000000f00 */
[C---:B------:R-:W-:Y:S01]  /*86f0*/  FMUL.FTZ R24, R2.reuse, R128 ;  /* 0x0000008002187220 */ /* 0x040fe20000410000 */
[----:B------:R-:W-:Y:S01]  /*8700*/  MOV R125, R39 ;  /* 0x00000027007d7202 */ /* 0x000fe20000000f00 */
[----:B------:R-:W-:Y:S01]  /*8710*/  FMUL.FTZ R25, R2, R129 ;  /* 0x0000008102197220 */ /* 0x000fe20000410000 */
[----:B------:R-:W-:Y:S01]  /*8720*/  MOV R129, R35 ;  /* 0x0000002300817202 */ /* 0x000fe20000000f00 */
[----:B-1----:R-:W-:Y:S01]  /*8730*/  FMUL.FTZ R14, R0, R118 ;  /* 0x00000076000e7220 */ /* 0x002fe20000410000 */
[----:B------:R-:W-:Y:S01]  /*8740*/  IADD3 R118, R218, -0x1, RZ ;  /* 0xffffffffda767810 */ /* 0x000fe20007ffe0ff */
[C---:B------:R-:W-:Y:S01]  /*8750*/  FMUL.FTZ R28, R2.reuse, R132 ;  /* 0x00000084021c7220 */ /* 0x040fe20000410000 */
[----:B------:R-:W-:Y:S01]  /*8760*/  MOV R132, R31 ;  /* 0x0000001f00847202 */ /* 0x000fe20000000f00 */
[C---:B------:R-:W-:Y:S02]  /*8770*/  FMUL.FTZ R29, R2.reuse, R133 ;  /* 0x00000085021d7220 */ /* 0x040fe40000410000 */
[C---:B------:R-:W-:Y:S02]  /*8780*/  FMUL.FTZ R32, R2.reuse, R136 ;  /* 0x0000008802207220 */ /* 0x040fe40000410000 */
[----:B------:R-:W-:Y:S02]  /*8790*/  IMAD.MOV.U32 R136, RZ, RZ, R22 ;  /* 0x000000ffff887224 */ /* 0x000fe400078e0016 */
[----:B--2---:R-:W-:Y:S02]  /*87a0*/  FMUL.FTZ R4, R2, R108 ;  /* 0x0000006c02047220 */ /* 0x004fe40000410000 */
[----:B------:R-:W3:Y:S01]  /*87b0*/  LDL.LU R108, [R1+0x1c] ;  /* 0x00001c00016c7983 */ /* 0x000ee20000300800 */
[----:B------:R-:W-:Y:S02]  /*87c0*/  FMUL.FTZ R22, R0, R126 ;  /* 0x0000007e00167220 */ /* 0x000fe40000410000 */
[C---:B------:R-:W-:Y:S01]  /*87d0*/  FMUL.FTZ R33, R2.reuse, R137 ;  /* 0x0000008902217220 */ /* 0x040fe20000410000 */
[----:B------:R-:W-:Y:S01]  /*87e0*/  MOV R137, R19 ;  /* 0x0000001300897202 */ /* 0x000fe20000000f00 */
[C---:B------:R-:W-:Y:S02]  /*87f0*/  FMUL.FTZ R36, R2.reuse, R140 ;  /* 0x0000008c02247220 */ /* 0x040fe40000410000 */
[C---:B------:R-:W-:Y:S01]  /*8800*/  FMUL.FTZ R37, R2.reuse, R141 ;  /* 0x0000008d02257220 */ /* 0x040fe20000410000 */
[----:B------:R-:W-:Y:S01]  /*8810*/  MOV R141, R50 ;  /* 0x00000032008d7202 */ /* 0x000fe20000000f00 */
[----:B------:R-:W-:Y:S01]  /*8820*/  FMUL.FTZ R40, R2, R144 ;  /* 0x0000009002287220 */ /* 0x000fe20000410000 */
[----:B------:R-:W-:Y:S01]  /*8830*/  MOV R144, R18 ;  /* 0x0000001200907202 */ /* 0x000fe20000000f00 */
[----:B------:R-:W-:Y:S02]  /*8840*/  FMUL.FTZ R18, R0, R122 ;  /* 0x0000007a00127220 */ /* 0x000fe40000410000 */
[C---:B------:R-:W-:Y:S01]  /*8850*/  FMUL.FTZ R41, R2.reuse, R145 ;  /* 0x0000009102297220 */ /* 0x040fe20000410000 */
[----:B------:R-:W2:Y:S01]  /*8860*/  LDL R122, [R1+0x20] ;  /* 0x00002000017a7983 */ /* 0x000ea20000100800 */
[----:B------:R-:W-:Y:S02]  /*8870*/  IMAD.MOV.U32 R145, RZ, RZ, R15 ;  /* 0x000000ffff917224 */ /* 0x000fe400078e000f */
[C---:B------:R-:W-:Y:S01]  /*8880*/  FMUL.FTZ R44, R2.reuse, R148 ;  /* 0x00000094022c7220 */ /* 0x040fe20000410000 */
[----:B------:R-:W-:Y:S01]  /*8890*/  MOV R148, R11 ;  /* 0x0000000b00947202 */ /* 0x000fe20000000f00 */
[C---:B------:R-:W-:Y:S01]  /*88a0*/  FMUL.FTZ R45, R2.reuse, R149 ;  /* 0x00000095022d7220 */ /* 0x040fe20000410000 */
[----:B------:R-:W-:Y:S01]  /*88b0*/  MOV R149, R46 ;  /* 0x0000002e00957202 */ /* 0x000fe20000000f00 */
[C---:B------:R-:W-:Y:S01]  /*88c0*/  FMUL.FTZ R48, R2.reuse, R152 ;  /* 0x0000009802307220 */ /* 0x040fe20000410000 */
[----:B------:R-:W-:Y:S01]  /*88d0*/  MOV R152, R30 ;  /* 0x0000001e00987202 */ /* 0x000fe20000000f00 */
[C---:B------:R-:W-:Y:S01]  /*88e0*/  FMUL.FTZ R49, R2.reuse, R153 ;  /* 0x0000009902317220 */ /* 0x040fe20000410000 */
[----:B------:R-:W-:Y:S01]  /*88f0*/  MOV R153, R47 ;  /* 0x0000002f00997202 */ /* 0x000fe20000000f00 */
[C---:B------:R-:W-:Y:S02]  /*8900*/  FMUL.FTZ R52, R2.reuse, R52 ;  /* 0x0000003402347220 */ /* 0x040fe40000410000 */
        /* <DEDUP_REMOVED lines=22> */
[----:B------:R-:W-:Y:S02]  /*8a70*/  FMUL.FTZ R97, R2, R97 ;  /* 0x0000006102617220 */ /* 0x000fe40000410000 */
[----:B------:R-:W-:Y:S02]  /*8a80*/  IMAD.MOV.U32 R113, RZ, RZ, R42 ;  /* 0x000000ffff717224 */ /* 0x000fe400078e002a */
[----:B------:R-:W-:Y:S02]  /*8a90*/  IMAD.MOV.U32 R128, RZ, RZ, R34 ;  /* 0x000000ffff807224 */ /* 0x000fe400078e0022 */
[----:B------:R-:W-:Y:S02]  /*8aa0*/  IMAD.MOV.U32 R140, RZ, RZ, R38 ;  /* 0x000000ffff8c7224 */ /* 0x000fe400078e0026 */
        /* <DEDUP_REMOVED lines=9> */
[C---:B------:R-:W-:Y:S02]  /*8b40*/  FMUL.FTZ R30, R0.reuse, R134 ;  /* 0x00000086001e7220 */ /* 0x040fe40000410000 */
[C---:B------:R-:W-:Y:S02]  /*8b50*/  FMUL.FTZ R31, R0.reuse, R135 ;  /* 0x00000087001f7220 */ /* 0x040fe40000410000 */
[C---:B------:R-:W-:Y:S02]  /*8b60*/  FMUL.FTZ R34, R0.reuse, R138 ;  /* 0x0000008a00227220 */ /* 0x040fe40000410000 */
        /* <DEDUP_REMOVED lines=37> */
[----:B------:R-:W-:Y:S02]  /*8dc0*/  IMAD.MOV.U32 R120, RZ, RZ, R6 ;  /* 0x000000ffff787224 */ /* 0x000fe400078e0006 */
[C---:B------:R-:W-:Y:S02]  /*8dd0*/  FMUL.FTZ R6, R0.reuse, R110 ;  /* 0x0000006e00067220 */ /* 0x040fe40000410000 */
[----:B------:R-:W-:Y:S02]  /*8de0*/  IMAD.MOV.U32 R110, RZ, RZ, R23 ;  /* 0x000000ffff6e7224 */ /* 0x000fe400078e0017 */
[C---:B------:R-:W-:Y:S02]  /*8df0*/  FMUL.FTZ R23, R0.reuse, R127 ;  /* 0x0000007f00177220 */ /* 0x040fe40000410000 */
[----:B------:R-:W-:Y:S01]  /*8e00*/  IMAD.MOV.U32 R2, RZ, RZ, R10 ;  /* 0x000000ffff027224 */ /* 0x000fe200078e000a */
[----:B------:R-:W-:Y:S01]  /*8e10*/  MOV R138, R110 ;  /* 0x0000006e008a7202 */ /* 0x000fe20000000f00 */
[C---:B------:R-:W-:Y:S01]  /*8e20*/  FMUL.FTZ R10, R0.reuse, R114 ;  /* 0x00000072000a7220 */ /* 0x040fe20000410000 */
[----:B------:R-:W-:Y:S01]  /*8e30*/  MOV R114, R27 ;  /* 0x0000001b00727202 */ /* 0x000fe20000000f00 */
[----:B------:R-:W-:Y:S02]  /*8e40*/  FMUL.FTZ R27, R0, R131 ;  /* 0x00000083001b7220 */ /* 0x000fe40000410000 */
[----:B------:R-:W-:Y:S02]  /*8e50*/  IMAD.MOV.U32 R152, RZ, RZ, R140 ;  /* 0x000000ffff987224 */ /* 0x000fe400078e008c */
[----:B------:R-:W-:Y:S02]  /*8e60*/  IMAD.MOV.U32 R140, RZ, RZ, R128 ;  /* 0x000000ffff8c7224 */ /* 0x000fe400078e0080 */
[----:B------:R-:W-:Y:S02]  /*8e70*/  IMAD.MOV.U32 R128, RZ, RZ, R105 ;  /* 0x000000ffff807224 */ /* 0x000fe400078e0069 */
[----:B------:R-:W-:Y:S02]  /*8e80*/  IMAD.MOV.U32 R133, RZ, RZ, R106 ;  /* 0x000000ffff857224 */ /* 0x000fe400078e006a */
[----:B------:R-:W-:Y:S04]  /*8e90*/  @P6 IMAD.WIDE.U32 R106, R118, c[0x0][0x1e0], RZ ;  /* 0x00007800766a6a25 */ /* 0x000fe800078e00ff */
        /* <DEDUP_REMOVED lines=10> */
[----:B------:R-:W-:Y:S04]  /*8f40*/  MOV R133, R120 ;  /* 0x0000007800857202 */ /* 0x000fe80000000f00 */
[----:B------:R-:W-:Y:S02]  /*8f50*/  MOV R155, R150 ;  /* 0x00000096009b7202 */ /* 0x000fe40000000f00 */
[----:B------:R-:W-:Y:S01]  /*8f60*/  MOV R150, R143 ;  /* 0x0000008f00967202 */ /* 0x000fe20000000f00 */
[----:B---3--:R-:W-:Y:S01]  /*8f70*/  FFMA.FTZ R108, R0, R108, R164 ;  /* 0x0000006c006c7223 */ /* 0x008fe200000100a4 */
[----:B------:R-:W-:Y:S05]  /*8f80*/  @P6 SHF.R.S32.HI R0, RZ, 0x1f, R118 ;  /* 0x0000001fff006819 */ /* 0x000fea0000011476 */
[----:B------:R-:W-:Y:S04]  /*8f90*/  @P6 IMAD R0, R0, c[0x0][0x1e0], RZ ;  /* 0x0000780000006a24 */ /* 0x000fe800078e02ff */
[----:B------:R-:W-:Y:S02]  /*8fa0*/  @P6 IMAD R0, R118, c[0x0][0x1e4], R0 ;  /* 0x0000790076006a24 */ /* 0x000fe400078e0200 */
[----:B------:R-:W-:Y:S01]  /*8fb0*/  IMAD.MOV.U32 R118, RZ, RZ, R2 ;  /* 0x000000ffff767224 */ /* 0x000fe200078e0002 */
[----:B------:R-:W-:Y:S02]  /*8fc0*/  MOV R2, R141 ;  /* 0x0000008d00027202 */ /* 0x000fe40000000f00 */
[----:B------:R-:W-:Y:S02]  /*8fd0*/  MOV R141, R132 ;  /* 0x00000084008d7202 */ /* 0x000fe40000000f00 */
[----:B------:R-:W-:Y:S02]  /*8fe0*/  MOV R132, R129 ;  /* 0x0000008100847202 */ /* 0x000fe40000000f00 */
[----:B------:R-:W-:Y:S01]  /*8ff0*/  MOV R129, R125 ;  /* 0x0000007d00817202 */ /* 0x000fe20000000f00 */
[----:B------:R-:W-:Y:S01]  /*9000*/  IMAD.MOV.U32 R123, RZ, RZ, R141 ;  /* 0x000000ffff7b7224 */ /* 0x000fe200078e008d */
[----:B------:R-:W-:Y:S02]  /*9010*/  MOV R125, R104 ;  /* 0x00000068007d7202 */ /* 0x000fe40000000f00 */
[----:B------:R-:W2:Y:S01]  /*9020*/  LDL.64 R104, [R1+0x28] ;  /* 0x0000280001687983 */ /* 0x000ea20000100a00 */
[----:B------:R-:W-:Y:S02]  /*9030*/  @P6 IADD3 R0, R107, R0, RZ ;  /* 0x000000006b006210 */ /* 0x000fe40007ffe0ff */
[----:B------:R-:W-:Y:S02]  /*9040*/  MOV R146, R125 ;  /* 0x0000007d00927202 */ /* 0x000fe40000000f00 */
[----:B------:R-:W-:Y:S01]  /*9050*/  MOV R125, R109 ;  /* 0x0000006d007d7202 */ /* 0x000fe20000000f00 */
[----:B------:R-:W-:Y:S01]  /*9060*/  @P6 IMAD R0, R0, 0x60, RZ ;  /* 0x0000006000006824 */ /* 0x000fe200078e02ff */
[----:B------:R-:W-:Y:S02]  /*9070*/  MOV R141, R140 ;  /* 0x0000008c008d7202 */ /* 0x000fe40000000f00 */
[----:B------:R-:W-:Y:S01]  /*9080*/  MOV R140, R129 ;  /* 0x00000081008c7202 */ /* 0x000fe20000000f00 */
[----:B------:R-:W-:Y:S01]  /*9090*/  IMAD.MOV.U32 R129, RZ, RZ, R112 ;  /* 0x000000ffff817224 */ /* 0x000fe200078e0070 */
[----:B------:R-:W-:Y:S01]  /*90a0*/  MOV R135, R118 ;  /* 0x0000007600877202 */ /* 0x000fe20000000f00 */
[----:B------:R-:W-:Y:S03]  /*90b0*/  FFMA.FTZ R112, R210, c[0x0][0x2d0], -R103 ;  /* 0x0000b400d2707a23 */ /* 0x000fe60000010867 */
[----:B------:R-:W-:Y:S03]  /*90c0*/  MOV R143, R135 ;  /* 0x00000087008f7202 */ /* 0x000fe60000000f00 */
[----:B------:R-:W-:Y:S01]  /*90d0*/  MUFU.EX2 R112, R112 ;  /* 0x0000007000707308 */ /* 0x000fe20000000800 */
[----:B--2---:R-:W-:Y:S02]  /*90e0*/  @P6 MOV R105, R122 ;  /* 0x0000007a00696202 */ /* 0x004fe40000000f00 */
[----:B------:R-:W-:Y:S03]  /*90f0*/  MOV R122, R2 ;  /* 0x00000002007a7202 */ /* 0x000fe60000000f00 */
[----:B------:R-:W-:Y:S04]  /*9100*/  @P6 IMAD.WIDE.U32 R104, R106, 0x60, R104 ;  /* 0x000000606a686825 */ /* 0x000fe800078e0068 */
[----:B------:R-:W-:Y:S01]  /*9110*/  IMAD.MOV.U32 R127, RZ, RZ, R122 ;  /* 0x000000ffff7f7224 */ /* 0x000fe200078e007a */
[----:B------:R-:W-:Y:S04]  /*9120*/  @P6 IADD3 R0, R105, R0, RZ ;  /* 0x0000000069006210 */ /* 0x000fe80007ffe0ff */
[C---:B------:R-:W-:Y:S02]  /*9130*/  @P6 SHF.L.U64.HI R2, R104.reuse, 0x1, R0 ;  /* 0x0000000168026819 */ /* 0x040fe40000010200 */
[----:B------:R-:W-:Y:S04]  /*9140*/  @P6 SHF.L.U32 R0, R104, 0x1, RZ ;  /* 0x0000000168006819 */ /* 0x000fe800000006ff */
[C---:B------:R-:W-:Y:S02]  /*9150*/  @P6 IADD3 R104, P0, R0.reuse, c[0x0][0x1c8], RZ ;  /* 0x0000720000686a10 */ /* 0x040fe40007f1e0ff */
[----:B------:R-:W-:Y:S02]  /*9160*/  @P6 IADD3 R106, P5, R0, 0x80, RZ ;  /* 0x00000080006a6810 */ /* 0x000fe40007fbe0ff */
[----:B------:R-:W-:Y:S02]  /*9170*/  @P6 IADD3.X R105, R2, c[0x0][0x1cc], RZ, P0, !PT ;  /* 0x0000730002696a10 */ /* 0x000fe400007fe4ff */
[----:B------:R-:W-:Y:S03]  /*9180*/  @P6 IADD3 R106, P0, R106, c[0x0][0x1c8], RZ ;  /* 0x000072006a6a6a10 */ /* 0x000fe60007f1e0ff */
[----:B------:R1:W-:Y:S01]  /*9190*/  @P6 LDGSTS.E.BYPASS.LTC128B.128 [R126+0xc100], [R104.64], !P4 ;  /* 0x0c100000687e6fae */ /* 0x0003e2000e101d46 */
[--C-:B------:R-:W-:Y:S02]  /*91a0*/  @P6 IADD3.X R107, RZ, c[0x0][0x1cc], R2.reuse, P0, P5 ;  /* 0x00007300ff6b6a10 */ /* 0x100fe400007ea402 */
[----:B------:R-:W-:Y:S05]  /*91b0*/  @P6 IADD3 R0, P5, R0, 0x100, RZ ;  /* 0x0000010000006810 */ /* 0x000fea0007fbe0ff */
[----:B------:R2:W-:Y:S02]  /*91c0*/  @P6 LDGSTS.E.BYPASS.LTC128B.128 [R126+0xf100], [R106.64], !P3 ;  /* 0x0f1000006a7e6fae */ /* 0x0005e4000d901d46 */
[----:B--2---:R-:W-:Y:S01]  /*91d0*/  @P6 IADD3 R106, P0, R0, c[0x0][0x1c8], RZ ;  /* 0x00007200006a6a10 */ /* 0x004fe20007f1e0ff */
[----:B------:R-:W-:Y:S02]  /*91e0*/  FFMA.FTZ R0, R209, c[0x0][0x2d0], -R103 ;  /* 0x0000b400d1007a23 */ /* 0x000fe40000010867 */
[----:B------:R-:W-:Y:S01]  /*91f0*/  IMAD.MOV.U32 R209, RZ, RZ, R151 ;  /* 0x000000ffffd17224 */ /* 0x000fe200078e0097 */
[----:B------:R-:W-:Y:S01]  /*9200*/  @P6 IADD3.X R107, RZ, c[0x0][0x1cc], R2, P0, P5 ;  /* 0x00007300ff6b6a10 */ /* 0x000fe200007ea402 */
[----:B------:R-:W-:Y:S02]  /*9210*/  FFMA.FTZ R2, R166, c[0x0][0x2d0], -R3 ;  /* 0x0000b400a6027a23 */ /* 0x000fe40000010803 */
[----:B------:R-:W-:Y:S01]  /*9220*/  MUFU.EX2 R0, R0 ;  /* 0x0000000000007308 */ /* 0x000fe20000000800 */
[----:B------:R-:W-:Y:S01]  /*9230*/  IMAD.MOV.U32 R151, RZ, RZ, R146 ;  /* 0x000000ffff977224 */ /* 0x000fe200078e0092 */
[----:B------:R2:W-:Y:S01]  /*9240*/  @P6 LDGSTS.E.BYPASS.LTC128B.128 [R126+0x12100], [R106.64], !P2 ;  /* 0x121000006a7e6fae */ /* 0x0005e2000d101d46 */
[----:B------:R-:W-:Y:S02]  /*9250*/  IMAD.MOV.U32 R146, RZ, RZ, R131 ;  /* 0x000000ffff927224 */ /* 0x000fe400078e0083 */
[----:B------:R-:W-:Y:S01]  /*9260*/  IMAD.MOV.U32 R131, RZ, RZ, R141 ;  /* 0x000000ffff837224 */ /* 0x000fe200078e008d */
[----:B------:R-:W-:Y:S04]  /*9270*/  MOV R141, R129 ;  /* 0x00000081008d7202 */ /* 0x000fe80000000f00 */
[----:B------:R-:W3:Y:S01]  /*9280*/  MUFU.EX2 R2, R2 ;  /* 0x0000000200027308 */ /* 0x000ee20000000800 */
[----:B--2---:R-:W-:Y:S01]  /*9290*/  @P6 IMAD.MOV.U32 R106, RZ, RZ, c[0x0][0x1e0] ;  /* 0x00007800ff6a6624 */ /* 0x004fe200078e00ff */
[----:B------:R-:W-:Y:S04]  /*92a0*/  @P6 MOV R107, 0x6 ;  /* 0x00000006006b6802 */ /* 0x000fe80000000f00 */
[----:B------:R-:W-:Y:S01]  /*92b0*/  @P6 SHF.L.U64.HI R107, R106, R107, c[0x0][0x1e4] ;  /* 0x000079006a6b6619 */ /* 0x000fe2000001026b */
[----:B---3--:R-:W-:Y:S01]  /*92c0*/  FADD.FTZ R122, R2, R108 ;  /* 0x0000006c027a7221 */ /* 0x008fe20000010000 */
[----:B------:R-:W-:Y:S04]  /*92d0*/  @P6 SHF.L.U32 R106, R106, 0x6, RZ ;  /* 0x000000066a6a6819 */ /* 0x000fe800000006ff */
[----:B-1----:R-:W-:Y:S05]  /*92e0*/  @P6 IADD3 R104, P0, R104, R106, RZ ;  /* 0x0000006a68686210 */ /* 0x002fea0007f1e0ff */
[C---:B------:R-:W-:Y:S01]  /*92f0*/  @P6 IMAD.X R105, R107.reuse, 0x1, R105, P0 ;  /* 0x000000016b696824 */ /* 0x040fe200000e0669 */
[----:B------:R-:W-:Y:S04]  /*9300*/  @P6 IADD3 R106, P0, R106, R104, RZ ;  /* 0x000000686a6a6210 */ /* 0x000fe80007f1e0ff */
[----:B------:R1:W-:Y:S01]  /*9310*/  @P6 LDGSTS.E.BYPASS.LTC128B.128 [R126+0xd100], [R104.64], !P4 ;  /* 0x0d100000687e6fae */ /* 0x0003e2000e101d46 */
[----:B------:R-:W-:Y:S07]  /*9320*/  @P6 IADD3.X R107, R107, R105, RZ, P0, !PT ;  /* 0x000000696b6b6210 */ /* 0x000fee00007fe4ff */
[----:B------:R1:W-:Y:S08]  /*9330*/  @P6 LDGSTS.E.BYPASS.LTC128B.128 [R126+0x10100], [R104.64+0x80], !P3 ;  /* 0x10100080687e6fae */ /* 0x0003f0000d901d46 */
[----:B------:R1:W-:Y:S08]  /*9340*/  @P6 LDGSTS.E.BYPASS.LTC128B.128 [R126+0x13100], [R104.64+0x100], !P2 ;  /* 0x13100100687e6fae */ /* 0x0003f0000d101d46 */
[----:B------:R2:W-:Y:S08]  /*9350*/  @P6 LDGSTS.E.BYPASS.LTC128B.128 [R126+0xe100], [R106.64], !P4 ;  /* 0x0e1000006a7e6fae */ /* 0x0005f0000e101d46 */
[----:B------:R2:W-:Y:S08]  /*9360*/  @P6 LDGSTS.E.BYPASS.LTC128B.128 [R126+0x11100], [R106.64+0x80], !P3 ;  /* 0x111000806a7e6fae */ /* 0x0005f0000d901d46 */
[----:B------:R2:W-:Y:S01]  /*9370*/  @P6 LDGSTS.E.BYPASS.LTC128B.128 [R126+0x14100], [R106.64+0x100], !P2 ;  /* 0x141001006a7e6fae */ /* 0x0005e2000d101d46 */
[--C-:B-1----:R-:W-:Y:S01]  /*9380*/  FFMA.FTZ R104, R211, c[0x0][0x2d0], -R103.reuse ;  /* 0x0000b400d3687a23 */ /* 0x102fe20000010867 */
[----:B------:R-:W-:Y:S01]  /*9390*/  F2FP.PACK_AB R105, R2, R164 ;  /* 0x000000a40269723e */ /* 0x000fe200000000ff */
[----:B------:R-:W-:Y:S02]  /*93a0*/  FFMA.FTZ R2, R219, c[0x0][0x2d0], -R103 ;  /* 0x0000b400db027a23 */ /* 0x000fe40000010867 */
[----:B------:R1:W3:Y:S03]  /*93b0*/  MUFU.EX2 R115, R104 ;  /* 0x0000006800737308 */ /* 0x0002e60000000800 */
[----:B------:R-:W5:Y:S08]  /*93c0*/  LDSM.16.MT88.4 R108, [R224] ;  /* 0x00000000e06c783b */ /* 0x000f700000004200 */
[----:B------:R-:W0:Y:S01]  /*93d0*/  LDGDEPBAR ;  /* 0x00000000000079af */ /* 0x000e220000000000 */
[----:B------:R3:W-:Y:S01]  /*93e0*/  MUFU.EX2 R120, R2 ;  /* 0x0000000200787308 */ /* 0x0007e20000000800 */
[--C-:B--2---:R-:W-:Y:S01]  /*93f0*/  FFMA.FTZ R106, R167, c[0x0][0x2d0], -R3.reuse ;  /* 0x0000b400a76a7a23 */ /* 0x104fe20000010803 */
[----:B------:R-:W-:Y:S01]  /*9400*/  MOV R126, R123 ;  /* 0x0000007b007e7202 */ /* 0x000fe20000000f00 */
[C---:B------:R-:W-:Y:S01]  /*9410*/  FADD.FTZ R107, R0.reuse, R212 ;  /* 0x000000d4006b7221 */ /* 0x040fe20000010000 */
[----:B-1----:R-:W-:Y:S01]  /*9420*/  F2FP.PACK_AB R104, R0, R165 ;  /* 0x000000a50068723e */ /* 0x002fe200000000ff */
[----:B------:R-:W-:Y:S05]  /*9430*/  FFMA.FTZ R0, R208, c[0x0][0x2d0], -R3 ;  /* 0x0000b400d0007a23 */ /* 0x000fea0000010803 */
[----:B------:R1:W-:Y:S01]  /*9440*/  MUFU.EX2 R113, R106 ;  /* 0x0000006a00717308 */ /* 0x0003e20000000800 */
[----:B------:R-:W-:Y:S01]  /*9450*/  FADD.FTZ R116, R112, R107 ;  /* 0x0000006b70747221 */ /* 0x000fe20000010000 */
[----:B------:R-:W-:Y:S01]  /*9460*/  MOV R135, R126 ;  /* 0x0000007e00877202 */ /* 0x000fe20000000f00 */
[--C-:B------:R-:W-:Y:S02]  /*9470*/  FFMA.FTZ R165, R144, c[0x0][0x2d0], -R3.reuse ;  /* 0x0000b40090a57a23 */ /* 0x100fe40000010803 */
[--C-:B------:R-:W-:Y:S02]  /*9480*/  FFMA.FTZ R167, R137, c[0x0][0x2d0], -R3.reuse ;  /* 0x0000b40089a77a23 */ /* 0x100fe40000010803 */
[--C-:B---3--:R-:W-:Y:S03]  /*9490*/  FFMA.FTZ R2, R214, c[0x0][0x2d0], -R3.reuse ;  /* 0x0000b400d6027a23 */ /* 0x108fe60000010803 */
[----:B------:R-:W2:Y:S10]  /*94a0*/  MUFU.EX2 R114, R0 ;  /* 0x0000000000727308 */ /* 0x000eb40000000800 */
[----:B------:R3:W-:Y:S01]  /*94b0*/  MUFU.EX2 R117, R2 ;  /* 0x0000000200757308 */ /* 0x0007e20000000800 */
[----:B-1----:R-:W-:Y:S01]  /*94c0*/  F2FP.PACK_AB R106, R115, R112 ;  /* 0x00000070736a723e */ /* 0x002fe200000000ff */
[----:B------:R-:W-:Y:S08]  /*94d0*/  FFMA.FTZ R112, R215, c[0x0][0x2d0], -R3 ;  /* 0x0000b400d7707a23 */ /* 0x000ff00000010803 */
[----:B------:R-:W-:Y:S01]  /*94e0*/  MUFU.EX2 R121, R112 ;  /* 0x0000007000797308 */ /* 0x000fe20000000800 */
[----:B--2---:R-:W-:Y:S01]  /*94f0*/  F2FP.PACK_AB R107, R114, R113 ;  /* 0x00000071726b723e */ /* 0x004fe200000000ff */
[----:B------:R-:W-:Y:S08]  /*9500*/  FFMA.FTZ R0, R217, c[0x0][0x2d0], -R103 ;  /* 0x0000b400d9007a23 */ /* 0x000ff00000010867 */
[----:B------:R-:W-:Y:S01]  /*9510*/  MUFU.EX2 R165, R165 ;  /* 0x000000a500a57308 */ /* 0x000fe20000000800 */
[C---:B-----5:R-:W-:Y:S05]  /*9520*/  HMMA.16816.F32 R4, R104.reuse, R108, R4 ;  /* 0x0000006c6804723c */ /* 0x060fea0000001804 */
[----:B---3--:R-:W-:Y:S03]  /*9530*/  FFMA.FTZ R2, R213, c[0x0][0x2d0], -R3 ;  /* 0x0000b400d5027a23 */ /* 0x008fe60000010803 */
[C---:B------:R-:W-:Y:S01]  /*9540*/  HMMA.16816.F32 R8, R104.reuse, R110, R8 ;  /* 0x0000006e6808723c */ /* 0x040fe20000001808 */
[----:B------:R-:W1:Y:S01]  /*9550*/  LDSM.16.MT88.4 R108, [R228] ;  /* 0x00000000e46c783b */ /* 0x000e620000004200 */
[----:B------:R2:W3:Y:S10]  /*9560*/  MUFU.EX2 R119, R2 ;  /* 0x0000000200777308 */ /* 0x0004f40000000800 */
[----:B------:R-:W5:Y:S10]  /*9570*/  MUFU.EX2 R0, R0 ;  /* 0x0000000000007308 */ /* 0x000f740000000800 */
[----:B------:R-:W-:Y:S01]  /*9580*/  MUFU.EX2 R167, R167 ;  /* 0x000000a700a77308 */ /* 0x000fe20000000800 */
[--C-:B--2---:R-:W-:Y:S09]  /*9590*/  FFMA.FTZ R2, R220, c[0x0][0x2d0], -R103.reuse ;  /* 0x0000b400dc027a23 */ /* 0x104ff20000010867 */
[----:B------:R2:W-:Y:S01]  /*95a0*/  MUFU.EX2 R118, R2 ;  /* 0x0000000200767308 */ /* 0x0005e20000000800 */
[C---:B-1----:R-:W-:Y:S08]  /*95b0*/  HMMA.16816.F32 R12, R104.reuse, R108, R12 ;  /* 0x0000006c680c723c */ /* 0x042ff0000000180c */
[C---:B------:R-:W-:Y:S01]  /*95c0*/  HMMA.16816.F32 R16, R104.reuse, R110, R16 ;  /* 0x0000006e6810723c */ /* 0x040fe20000001810 */
[----:B------:R-:W1:Y:S03]  /*95d0*/  LDSM.16.MT88.4 R108, [R227] ;  /* 0x00000000e36c783b */ /* 0x000e660000004200 */
[----:B--2---:R-:W-:Y:S04]  /*95e0*/  FFMA.FTZ R2, R221, c[0x0][0x2d0], -R103 ;  /* 0x0000b400dd027a23 */ /* 0x004fe80000010867 */
[----:B------:R2:W1:Y:S04]  /*95f0*/  MUFU.EX2 R128, R2 ;  /* 0x0000000200807308 */ /* 0x0004680000000800 */
[--C-:B--2---:R-:W-:Y:S06]  /*9600*/  FFMA.FTZ R2, R216, c[0x0][0x2d0], -R3.reuse ;  /* 0x0000b400d8027a23 */ /* 0x104fec0000010803 */
[----:B------:R2:W2:Y:S01]  /*9610*/  MUFU.EX2 R124, R2 ;  /* 0x00000002007c7308 */ /* 0x0004a20000000800 */
[C---:B-1----:R-:W-:Y:S08]  /*9620*/  HMMA.16816.F32 R20, R104.reuse, R108, R20 ;  /* 0x0000006c6814723c */ /* 0x042ff00000001814 */
[C---:B------:R-:W-:Y:S01]  /*9630*/  HMMA.16816.F32 R24, R104.reuse, R110, R24 ;  /* 0x0000006e6818723c */ /* 0x040fe20000001818 */
[----:B------:R-:W1:Y:S03]  /*9640*/  LDSM.16.MT88.4 R108, [R249] ;  /* 0x00000000f96c783b */ /* 0x000e660000004200 */
[----:B--2---:R-:W-:Y:S02]  /*9650*/  FADD.FTZ R2, R115, R116 ;  /* 0x0000007473027221 */ /* 0x004fe40000010000 */
[----:B------:R-:W-:Y:S04]  /*9660*/  FFMA.FTZ R116, R130, c[0x0][0x2d0], -R3 ;  /* 0x0000b40082747a23 */ /* 0x000fe80000010803 */
[----:B------:R-:W-:Y:S01]  /*9670*/  MUFU.EX2 R130, R116 ;  /* 0x0000007400827308 */ /* 0x000fe20000000800 */
        /* <DEDUP_REMOVED lines=26> */
[----:B------:R-:W1:Y:S06]  /*9820*/  LDSM.16.MT88.4 R108, [R224+0x800] ;  /* 0x00080000e06c783b */ /* 0x000e6c0000004200 */
[----:B------:R-:W-:Y:S01]  /*9830*/  FADD.FTZ R104, R113, R122 ;  /* 0x0000007a71687221 */ /* 0x000fe20000010000 */
[----:B---3--:R-:W-:Y:S01]  /*9840*/  F2FP.PACK_AB R105, R119, R117 ;  /* 0x000000757769723e */ /* 0x008fe200000000ff */
[----:B-----5:R-:W-:Y:S03]  /*9850*/  FADD.FTZ R122, R0, R2 ;  /* 0x00000002007a7221 */ /* 0x020fe60000010000 */
[----:B------:R-:W-:Y:S01]  /*9860*/  FADD.FTZ R123, R114, R104 ;  /* 0x00000068727b7221 */ /* 0x000fe20000010000 */
[----:B------:R-:W-:Y:S01]  /*9870*/  F2FP.PACK_AB R106, R128, R118 ;  /* 0x00000076806a723e */ /* 0x000fe200000000ff */
[----:B------:R-:W-:Y:S01]  /*9880*/  LDSM.16.MT88.4 R112, [R228+0x1000] ;  /* 0x00100000e470783b */ /* 0x000fe20000004200 */
[----:B------:R-:W-:Y:S01]  /*9890*/  F2FP.PACK_AB R104, R120, R0 ;  /* 0x000000007868723e */ /* 0x000fe200000000ff */
[----:B------:R-:W-:Y:S01]  /*98a0*/  FFMA.FTZ R0, R125, c[0x0][0x2d0], -R103 ;  /* 0x0000b4007d007a23 */ /* 0x000fe20000010867 */
[C---:B------:R-:W-:Y:S01]  /*98b0*/  F2FP.PACK_AB R107, R124.reuse, R121 ;  /* 0x000000797c6b723e */ /* 0x040fe200000000ff */
[----:B------:R-:W-:Y:S02]  /*98c0*/  FADD.FTZ R2, R117, R123 ;  /* 0x0000007b75027221 */ /* 0x000fe40000010000 */
[----:B------:R2:W3:Y:S02]  /*98d0*/  MUFU.EX2 R125, R0 ;  /* 0x00000000007d7308 */ /* 0x0004e40000000800 */
[----:B------:R-:W-:Y:S04]  /*98e0*/  FADD.FTZ R2, R119, R2 ;  /* 0x0000000277027221 */ /* 0x000fe80000010000 */
[----:B------:R-:W-:Y:S04]  /*98f0*/  FADD.FTZ R2, R121, R2 ;  /* 0x0000000279027221 */ /* 0x000fe80000010000 */
[----:B------:R-:W-:Y:S01]  /*9900*/  FADD.FTZ R124, R124, R2 ;  /* 0x000000027c7c7221 */ /* 0x000fe20000010000 */
[C---:B-1----:R-:W-:Y:S03]  /*9910*/  HMMA.16816.F32 R4, R104.reuse, R108, R4 ;  /* 0x0000006c6804723c */ /* 0x042fe60000001804 */
[----:B--2---:R-:W-:Y:S01]  /*9920*/  FFMA.FTZ R0, R154, c[0x0][0x2d0], -R103 ;  /* 0x0000b4009a007a23 */ /* 0x004fe20000010867 */
[----:B------:R-:W-:Y:S02]  /*9930*/  MOV R154, R147 ;  /* 0x00000093009a7202 */ /* 0x000fe40000000f00 */
[----:B------:R-:W-:Y:S01]  /*9940*/  MOV R147, R127 ;  /* 0x0000007f00937202 */ /* 0x000fe20000000f00 */
[----:B------:R1:W2:Y:S01]  /*9950*/  MUFU.EX2 R129, R0 ;  /* 0x0000000000817308 */ /* 0x0002a20000000800 */
[C---:B------:R-:W-:Y:S01]  /*9960*/  HMMA.16816.F32 R8, R104.reuse, R110, R8 ;  /* 0x0000006e6808723c */ /* 0x040fe20000001808 */
[----:B------:R-:W5:Y:S03]  /*9970*/  LDSM.16.MT88.4 R108, [R228+0x800] ;  /* 0x00080000e46c783b */ /* 0x000f660000004200 */
[--C-:B-1----:R-:W-:Y:S01]  /*9980*/  FFMA.FTZ R0, R223, c[0x0][0x2d0], -R3.reuse ;  /* 0x0000b400df007a23 */ /* 0x102fe20000010803 */
[----:B------:R-:W-:Y:S04]  /*9990*/  IADD3 R223, R218, -0x1, RZ ;  /* 0xffffffffdadf7810 */ /* 0x000fe80007ffe0ff */
[----:B------:R1:W-:Y:S01]  /*99a0*/  MUFU.EX2 R126, R0 ;  /* 0x00000000007e7308 */ /* 0x0003e20000000800 */
[C---:B-----5:R-:W-:Y:S08]  /*99b0*/  HMMA.16816.F32 R12, R104.reuse, R108, R12 ;  /* 0x0000006c680c723c */ /* 0x060ff0000000180c */
[C---:B------:R-:W-:Y:S01]  /*99c0*/  HMMA.16816.F32 R16, R104.reuse, R110, R16 ;  /* 0x0000006e6810723c */ /* 0x040fe20000001810 */
[----:B------:R-:W5:Y:S03]  /*99d0*/  LDSM.16.MT88.4 R108, [R227+0x800] ;  /* 0x00080000e36c783b */ /* 0x000f660000004200 */
[----:B-1----:R-:W-:Y:S04]  /*99e0*/  FFMA.FTZ R0, R222, c[0x0][0x2d0], -R3 ;  /* 0x0000b400de007a23 */ /* 0x002fe80000010803 */
[----:B------:R1:W-:Y:S04]  /*99f0*/  MUFU.EX2 R127, R0 ;  /* 0x00000000007f7308 */ /* 0x0003e80000000800 */
[----:B-1----:R-:W-:Y:S01]  /*9a00*/  FFMA.FTZ R0, R209, c[0x0][0x2d0], -R103 ;  /* 0x0000b400d1007a23 */ /* 0x002fe20000010867 */
[----:B------:R-:W-:Y:S01]  /*9a10*/  MOV R209, R155 ;  /* 0x0000009b00d17202 */ /* 0x000fe20000000f00 */
[----:B------:R-:W-:Y:S01]  /*9a20*/  IMAD.MOV.U32 R155, RZ, RZ, R151 ;  /* 0x000000ffff9b7224 */ /* 0x000fe200078e0097 */
[----:B------:R-:W-:Y:S02]  /*9a30*/  MOV R151, R150 ;  /* 0x0000009600977202 */ /* 0x000fe40000000f00 */
[----:B------:R-:W-:Y:S01]  /*9a40*/  MOV R150, R135 ;  /* 0x0000008700967202 */ /* 0x000fe20000000f00 */
[----:B------:R-:W-:Y:S02]  /*9a50*/  IMAD.MOV.U32 R135, RZ, RZ, R131 ;  /* 0x000000ffff877224 */ /* 0x000fe400078e0083 */
[----:B------:R1:W1:Y:S01]  /*9a60*/  MUFU.EX2 R131, R0 ;  /* 0x0000000000837308 */ /* 0x0002620000000800 */
[C---:B-----5:R-:W-:Y:S08]  /*9a70*/  HMMA.16816.F32 R20, R104.reuse, R108, R20 ;  /* 0x0000006c6814723c */ /* 0x060ff00000001814 */
[C---:B------:R-:W-:Y:S01]  /*9a80*/  HMMA.16816.F32 R24, R104.reuse, R110, R24 ;  /* 0x0000006e6818723c */ /* 0x040fe20000001818 */
[----:B------:R-:W5:Y:S03]  /*9a90*/  LDSM.16.MT88.4 R108, [R230+0x800] ;  /* 0x00080000e66c783b */ /* 0x000f660000004200 */
[----:B-1----:R-:W-:Y:S04]  /*9aa0*/  FFMA.FTZ R0, R141, c[0x0][0x2d0], -R103 ;  /* 0x0000b4008d007a23 */ /* 0x002fe80000010867 */
[----:B------:R1:W1:Y:S01]  /*9ab0*/  MUFU.EX2 R141, R0 ;  /* 0x00000000008d7308 */ /* 0x0002620000000800 */
[C---:B-----5:R-:W-:Y:S03]  /*9ac0*/  HMMA.16816.F32 R28, R104.reuse, R108, R28 ;  /* 0x0000006c681c723c */ /* 0x060fe6000000181c */
[----:B-1----:R-:W-:Y:S01]  /*9ad0*/  FFMA.FTZ R0, R209, c[0x0][0x2d0], -R3 ;  /* 0x0000b400d1007a23 */ /* 0x002fe20000010803 */
[----:B------:R-:W-:Y:S02]  /*9ae0*/  MOV R209, R151 ;  /* 0x0000009700d17202 */ /* 0x000fe40000000f00 */
[----:B------:R-:W-:Y:S01]  /*9af0*/  MOV R151, R135 ;  /* 0x0000008700977202 */ /* 0x000fe20000000f00 */
[----:B------:R-:W-:Y:S01]  /*9b00*/  IMAD.MOV.U32 R135, RZ, RZ, R140 ;  /* 0x000000ffff877224 */ /* 0x000fe200078e008c */
[C---:B------:R-:W-:Y:S01]  /*9b10*/  HMMA.16816.F32 R32, R104.reuse, R110, R32 ;  /* 0x0000006e6820723c */ /* 0x040fe20000001820 */
[----:B------:R-:W1:Y:S01]  /*9b20*/  LDSM.16.MT88.4 R108, [R224+0x3800] ;  /* 0x00380000e06c783b */ /* 0x000e620000004200 */
[----:B------:R5:W-:Y:S02]  /*9b30*/  MUFU.EX2 R140, R0 ;  /* 0x00000000008c7308 */ /* 0x000be40000000800 */
[----:B-----5:R-:W-:Y:S04]  /*9b40*/  FADD.FTZ R0, R120, R122 ;  /* 0x0000007a78007221 */ /* 0x020fe80000010000 */
[----:B------:R-:W-:Y:S02]  /*9b50*/  FADD.FTZ R123, R118, R0 ;  /* 0x00000000767b7221 */ /* 0x000fe40000010000 */
[----:B------:R-:W-:Y:S02]  /*9b60*/  LDSM.16.MT88.4 R116, [R228+0x1800] ;  /* 0x00180000e474783b */ /* 0x000fe40000004200 */
[----:B------:R-:W-:Y:S02]  /*9b70*/  FFMA.FTZ R0, R133, c[0x0][0x2d0], -R103 ;  /* 0x0000b40085007a23 */ /* 0x000fe40000010867 */
[----:B------:R-:W-:Y:S02]  /*9b80*/  FADD.FTZ R123, R128, R123 ;  /* 0x0000007b807b7221 */ /* 0x000fe40000010000 */
[----:B------:R-:W-:Y:S01]  /*9b90*/  FFMA.FTZ R128, R136, c[0x0][0x2d0], -R3 ;  /* 0x0000b40088807a23 */ /* 0x000fe20000010803 */
[----:B------:R5:W4:Y:S01]  /*9ba0*/  MUFU.EX2 R133, R0 ;  /* 0x0000000000857308 */ /* 0x000b220000000800 */
[----:B---3--:R-:W-:Y:S01]  /*9bb0*/  FADD.FTZ R2, R125, R123 ;  /* 0x0000007b7d027221 */ /* 0x008fe20000010000 */
[C---:B-1----:R-:W-:Y:S03]  /*9bc0*/  HMMA.16816.F32 R36, R104.reuse, R108, R36 ;  /* 0x0000006c6824723c */ /* 0x042fe60000001824 */
[----:B--2---:R-:W-:Y:S04]  /*9bd0*/  FADD.FTZ R2, R129, R2 ;  /* 0x0000000281027221 */ /* 0x004fe80000010000 */
[----:B------:R-:W-:Y:S01]  /*9be0*/  FADD.FTZ R2, R131, R2 ;  /* 0x0000000283027221 */ /* 0x000fe20000010000 */
[C---:B------:R-:W-:Y:S01]  /*9bf0*/  HMMA.16816.F32 R40, R104.reuse, R110, R40 ;  /* 0x0000006e6828723c */ /* 0x040fe20000001828 */
[----:B------:R-:W1:Y:S03]  /*9c00*/  LDSM.16.MT88.4 R108, [R228+0x3800] ;  /* 0x00380000e46c783b */ /* 0x000e660000004200 */
[----:B------:R-:W-:Y:S02]  /*9c10*/  FADD.FTZ R2, R141, R2 ;  /* 0x000000028d027221 */ /* 0x000fe40000010000 */
[----:B-----5:R-:W-:Y:S02]  /*9c20*/  FFMA.FTZ R0, R135, c[0x0][0x2d0], -R103 ;  /* 0x0000b40087007a23 */ /* 0x020fe40000010867 */
[----:B----4-:R-:W-:Y:S02]  /*9c30*/  FADD.FTZ R2, R133, R2 ;  /* 0x0000000285027221 */ /* 0x010fe40000010000 */
[----:B------:R-:W2:Y:S01]  /*9c40*/  MUFU.EX2 R135, R0 ;  /* 0x0000000000877308 */ /* 0x000ea20000000800 */
[C---:B-1----:R-:W-:Y:S03]  /*9c50*/  HMMA.16816.F32 R44, R104.reuse, R108, R44 ;  /* 0x0000006c682c723c */ /* 0x042fe6000000182c */
[----:B--2---:R-:W-:Y:S02]  /*9c60*/  FADD.FTZ R2, R135, R2 ;  /* 0x0000000287027221 */ /* 0x004fe40000010000 */
[--C-:B------:R-:W-:Y:S01]  /*9c70*/  FFMA.FTZ R0, R151, c[0x0][0x2d0], -R3.reuse ;  /* 0x0000b40097007a23 */ /* 0x100fe20000010803 */
[----:B------:R-:W-:Y:S02]  /*9c80*/  MOV R151, R132 ;  /* 0x0000008400977202 */ /* 0x000fe40000000f00 */
[C---:B------:R-:W-:Y:S01]  /*9c90*/  HMMA.16816.F32 R48, R104.reuse, R110, R48 ;  /* 0x0000006e6830723c */ /* 0x040fe20000001830 */
[----:B------:R-:W1:Y:S01]  /*9ca0*/  LDSM.16.MT88.4 R108, [R227+0x3800] ;  /* 0x00380000e36c783b */ /* 0x000e620000004200 */
[----:B------:R2:W-:Y:S02]  /*9cb0*/  MUFU.EX2 R132, R0 ;  /* 0x0000000000847308 */ /* 0x0005e40000000800 */
[----:B--2---:R-:W-:Y:S01]  /*9cc0*/  FFMA.FTZ R0, R150, c[0x0][0x2d0], -R3 ;  /* 0x0000b40096007a23 */ /* 0x004fe20000010803 */
[----:B------:R-:W-:Y:S01]  /*9cd0*/  MOV R150, R147 ;  /* 0x0000009300967202 */ /* 0x000fe20000000f00 */
[----:B------:R-:W-:Y:S01]  /*9ce0*/  IMAD.MOV.U32 R147, RZ, RZ, R146 ;  /* 0x000000ffff937224 */ /* 0x000fe200078e0092 */
[----:B------:R-:W-:Y:S02]  /*9cf0*/  MOV R146, R143 ;  /* 0x0000008f00927202 */ /* 0x000fe40000000f00 */
[----:B------:R-:W-:Y:S03]  /*9d00*/  MOV R143, R142 ;  /* 0x0000008e008f7202 */ /* 0x000fe60000000f00 */
[--C-:B------:R-:W-:Y:S02]  /*9d10*/  FFMA.FTZ R120, R147, c[0x0][0x2d0], -R103.reuse ;  /* 0x0000b40093787a23 */ /* 0x100fe40000010867 */
[--C-:B------:R-:W-:Y:S02]  /*9d20*/  FFMA.FTZ R121, R146, c[0x0][0x2d0], -R103.reuse ;  /* 0x0000b40092797a23 */ /* 0x100fe40000010867 */
[----:B------:R-:W-:Y:S01]  /*9d30*/  FFMA.FTZ R122, R143, c[0x0][0x2d0], -R103 ;  /* 0x0000b4008f7a7a23 */ /* 0x000fe20000010867 */
[----:B------:R-:W-:Y:S01]  /*9d40*/  MUFU.EX2 R216, R120 ;  /* 0x0000007800d87308 */ /* 0x000fe20000000800 */
[----:B------:R-:W-:Y:S01]  /*9d50*/  IMAD.MOV.U32 R142, RZ, RZ, R139 ;  /* 0x000000ffff8e7224 */ /* 0x000fe200078e008b */
[----:B------:R-:W-:Y:S01]  /*9d60*/  MOV R139, R138 ;  /* 0x0000008a008b7202 */ /* 0x000fe20000000f00 */
[C---:B-1----:R-:W-:Y:S03]  /*9d70*/  HMMA.16816.F32 R52, R104.reuse, R108, R52 ;  /* 0x0000006c6834723c */ /* 0x042fe60000001834 */
[----:B------:R-:W-:Y:S01]  /*9d80*/  MOV R138, R134 ;  /* 0x00000086008a7202 */ /* 0x000fe20000000f00 */
[--C-:B------:R-:W-:Y:S03]  /*9d90*/  FFMA.FTZ R208, R142, c[0x0][0x2d0], -R103.reuse ;  /* 0x0000b4008ed07a23 */ /* 0x100fe60000010867 */
[----:B------:R-:W-:Y:S01]  /*9da0*/  MUFU.EX2 R215, R121 ;  /* 0x0000007900d77308 */ /* 0x000fe20000000800 */
[C---:B------:R-:W-:Y:S01]  /*9db0*/  HMMA.16816.F32 R56, R104.reuse, R110, R56 ;  /* 0x0000006e6838723c */ /* 0x040fe20000001838 */
[----:B------:R-:W1:Y:S03]  /*9dc0*/  LDSM.16.MT88.4 R108, [R230+0x3800] ;  /* 0x00380000e66c783b */ /* 0x000e660000004200 */
[--C-:B------:R-:W-:Y:S05]  /*9dd0*/  FFMA.FTZ R166, R138, c[0x0][0x2d0], -R103.reuse ;  /* 0x0000b4008aa67a23 */ /* 0x100fea0000010867 */
[----:B------:R2:W-:Y:S10]  /*9de0*/  MUFU.EX2 R212, R122 ;  /* 0x0000007a00d47308 */ /* 0x0005f40000000800 */
[----:B------:R3:W-:Y:S10]  /*9df0*/  MUFU.EX2 R134, R0 ;  /* 0x0000000000867308 */ /* 0x0007f40000000800 */
[----:B------:R-:W-:Y:S01]  /*9e00*/  MUFU.EX2 R208, R208 ;  /* 0x000000d000d07308 */ /* 0x000fe20000000800 */
[----:B--2---:R-:W-:Y:S09]  /*9e10*/  LDSM.16.MT88.4 R120, [R227+0x2000] ;  /* 0x00200000e378783b */ /* 0x004ff20000004200 */
[----:B------:R-:W-:Y:S01]  /*9e20*/  MUFU.EX2 R166, R166 ;  /* 0x000000a600a67308 */ /* 0x000fe20000000800 */
[C---:B-1----:R-:W-:Y:S03]  /*9e30*/  HMMA.16816.F32 R60, R104.reuse, R108, R60 ;  /* 0x0000006c683c723c */ /* 0x042fe6000000183c */
[--C-:B---3--:R-:W-:Y:S02]  /*9e40*/  FFMA.FTZ R0, R209, c[0x0][0x2d0], -R103.reuse ;  /* 0x0000b400d1007a23 */ /* 0x108fe40000010867 */
[--C-:B------:R-:W-:Y:S02]  /*9e50*/  FFMA.FTZ R209, R139, c[0x0][0x2d0], -R103.reuse ;  /* 0x0000b4008bd17a23 */ /* 0x100fe40000010867 */
[----:B------:R-:W-:Y:S01]  /*9e60*/  LDSM.16.MT88.4 R136, [R230+0x2800] ;  /* 0x00280000e688783b */ /* 0x000fe20000004200 */
[C---:B------:R-:W-:Y:S01]  /*9e70*/  HMMA.16816.F32 R64, R104.reuse, R110, R64 ;  /* 0x0000006e6840723c */ /* 0x040fe20000001840 */
[----:B------:R1:W2:Y:S06]  /*9e80*/  MUFU.EX2 R222, R0 ;  /* 0x0000000000de7308 */ /* 0x0002ac0000000800 */
[----:B------:R-:W3:Y:S04]  /*9e90*/  LDSM.16.MT88.4 R108, [R224+0x6800] ;  /* 0x00680000e06c783b */ /* 0x000ee80000004200 */
[----:B------:R-:W-:Y:S01]  /*9ea0*/  MUFU.EX2 R209, R209 ;  /* 0x000000d100d17308 */ /* 0x000fe20000000800 */
[----:B-1----:R-:W-:Y:S02]  /*9eb0*/  FFMA.FTZ R0, R155, c[0x0][0x2d0], -R103 ;  /* 0x0000b4009b007a23 */ /* 0x002fe40000010867 */
[----:B--2---:R-:W-:Y:S07]  /*9ec0*/  FADD.FTZ R2, R222, R2 ;  /* 0x00000002de027221 */ /* 0x004fee0000010000 */
[----:B------:R1:W2:Y:S01]  /*9ed0*/  MUFU.EX2 R221, R0 ;  /* 0x0000000000dd7308 */ /* 0x0002a20000000800 */
[C---:B---3--:R-:W-:Y:S03]  /*9ee0*/  HMMA.16816.F32 R68, R104.reuse, R108, R68 ;  /* 0x0000006c6844723c */ /* 0x048fe60000001844 */
[--C-:B-1----:R-:W-:Y:S05]  /*9ef0*/  FFMA.FTZ R0, R154, c[0x0][0x2d0], -R3.reuse ;  /* 0x0000b4009a007a23 */ /* 0x102fea0000010803 */
[C---:B------:R-:W-:Y:S01]  /*9f00*/  HMMA.16816.F32 R72, R104.reuse, R110, R72 ;  /* 0x0000006e6848723c */ /* 0x040fe20000001848 */
[----:B------:R-:W1:Y:S01]  /*9f10*/  LDSM.16.MT88.4 R108, [R228+0x6800] ;  /* 0x00680000e46c783b */ /* 0x000e620000004200 */
[----:B------:R3:W-:Y:S02]  /*9f20*/  MUFU.EX2 R220, R0 ;  /* 0x0000000000dc7308 */ /* 0x0007e40000000800 */
[----:B--2---:R-:W-:Y:S02]  /*9f30*/  FADD.FTZ R2, R221, R2 ;  /* 0x00000002dd027221 */ /* 0x004fe40000010000 */
[----:B---3--:R-:W-:Y:S06]  /*9f40*/  FFMA.FTZ R0, R151, c[0x0][0x2d0], -R3 ;  /* 0x0000b40097007a23 */ /* 0x008fec0000010803 */
[----:B------:R2:W-:Y:S01]  /*9f50*/  MUFU.EX2 R219, R0 ;  /* 0x0000000000db7308 */ /* 0x0005e20000000800 */
[C---:B-1----:R-:W-:Y:S08]  /*9f60*/  HMMA.16816.F32 R76, R104.reuse, R108, R76 ;  /* 0x0000006c684c723c */ /* 0x042ff0000000184c */
[C---:B------:R-:W-:Y:S01]  /*9f70*/  HMMA.16816.F32 R80, R104.reuse, R110, R80 ;  /* 0x0000006e6850723c */ /* 0x040fe20000001850 */
[----:B------:R-:W1:Y:S03]  /*9f80*/  LDSM.16.MT88.4 R108, [R227+0x6800] ;  /* 0x00680000e36c783b */ /* 0x000e660000004200 */
[--C-:B--2---:R-:W-:Y:S02]  /*9f90*/  FFMA.FTZ R0, R150, c[0x0][0x2d0], -R103.reuse ;  /* 0x0000b40096007a23 */ /* 0x104fe40000010867 */
[----:B------:R-:W-:Y:S02]  /*9fa0*/  FFMA.FTZ R103, R153, c[0x0][0x2d0], -R103 ;  /* 0x0000b40099677a23 */ /* 0x000fe40000010867 */
[----:B------:R2:W3:Y:S10]  /*9fb0*/  MUFU.EX2 R217, R0 ;  /* 0x0000000000d97308 */ /* 0x0004f40000000800 */
[----:B------:R-:W-:Y:S10]  /*9fc0*/  MUFU.EX2 R164, R103 ;  /* 0x0000006700a47308 */ /* 0x000ff40000000800 */
[----:B------:R-:W-:Y:S01]  /*9fd0*/  MUFU.EX2 R103, R128 ;  /* 0x0000008000677308 */ /* 0x000fe20000000800 */
[--C-:B--2---:R-:W-:Y:S02]  /*9fe0*/  FFMA.FTZ R0, R152, c[0x0][0x2d0], -R3.reuse ;  /* 0x0000b40098007a23 */ /* 0x104fe40000010803 */
[----:B------:R-:W-:Y:S01]  /*9ff0*/  LDSM.16.MT88.4 R152, [R228+0x5800] ;  /* 0x00580000e498783b */ /* 0x000fe20000004200 */
[----:B---3--:R-:W-:Y:S06]  /*a000*/  FADD.FTZ R2, R217, R2 ;  /* 0x00000002d9027221 */ /* 0x008fec0000010000 */
[----:B------:R2:W3:Y:S01]  /*a010*/  MUFU.EX2 R213, R0 ;  /* 0x0000000000d57308 */ /* 0x0004e20000000800 */
[----:B------:R-:W-:Y:S01]  /*a020*/  FADD.FTZ R2, R216, R2 ;  /* 0x00000002d8027221 */ /* 0x000fe20000010000 */
[C---:B-1----:R-:W-:Y:S03]  /*a030*/  HMMA.16816.F32 R84, R104.reuse, R108, R84 ;  /* 0x0000006c6854723c */ /* 0x042fe60000001854 */
[----:B------:R-:W-:Y:S04]  /*a040*/  FADD.FTZ R2, R215, R2 ;  /* 0x00000002d7027221 */ /* 0x000fe80000010000 */
[----:B------:R-:W-:Y:S01]  /*a050*/  FADD.FTZ R2, R212, R2 ;  /* 0x00000002d4027221 */ /* 0x000fe20000010000 */
[C---:B------:R-:W-:Y:S01]  /*a060*/  HMMA.16816.F32 R88, R104.reuse, R110, R88 ;  /* 0x0000006e6858723c */ /* 0x040fe20000001858 */
[----:B------:R-:W1:Y:S03]  /*a070*/  LDSM.16.MT88.4 R108, [R230+0x6800] ;  /* 0x00680000e66c783b */ /* 0x000e660000004200 */
[----:B------:R-:W-:Y:S02]  /*a080*/  FADD.FTZ R2, R208, R2 ;  /* 0x00000002d0027221 */ /* 0x000fe40000010000 */
[--C-:B--2---:R-:W-:Y:S04]  /*a090*/  FFMA.FTZ R0, R149, c[0x0][0x2d0], -R3.reuse ;  /* 0x0000b40095007a23 */ /* 0x104fe80000010803 */
[----:B------:R2:W4:Y:S01]  /*a0a0*/  MUFU.EX2 R214, R0 ;  /* 0x0000000000d67308 */ /* 0x0005220000000800 */
[C---:B-1----:R-:W-:Y:S03]  /*a0b0*/  HMMA.16816.F32 R92, R104.reuse, R108, R92 ;  /* 0x0000006c685c723c */ /* 0x042fe6000000185c */
[--C-:B--2---:R-:W-:Y:S06]  /*a0c0*/  FFMA.FTZ R0, R148, c[0x0][0x2d0], -R3.reuse ;  /* 0x0000b40094007a23 */ /* 0x104fec0000010803 */
[----:B------:R1:W2:Y:S01]  /*a0d0*/  MUFU.EX2 R211, R0 ;  /* 0x0000000000d37308 */ /* 0x0002a20000000800 */
[----:B------:R-:W-:Y:S01]  /*a0e0*/  HMMA.16816.F32 R96, R104, R110, R96 ;  /* 0x0000006e6860723c */ /* 0x000fe20000001860 */
[----:B------:R-:W5:Y:S06]  /*a0f0*/  LDSM.16.MT88.4 R108, [R224+0x1000] ;  /* 0x00100000e06c783b */ /* 0x000f6c0000004200 */
[----:B------:R-:W-:Y:S02]  /*a100*/  F2FP.PACK_AB R104, R129, R125 ;  /* 0x0000007d8168723e */ /* 0x000fe400000000ff */
[----:B------:R-:W-:Y:S03]  /*a110*/  F2FP.PACK_AB R105, R127, R126 ;  /* 0x0000007e7f69723e */ /* 0x000fe600000000ff */
[----:B------:R-:W-:Y:S02]  /*a120*/  F2FP.PACK_AB R106, R141, R131 ;  /* 0x000000838d6a723e */ /* 0x000fe400000000ff */
[----:B------:R-:W-:Y:S01]  /*a130*/  F2FP.PACK_AB R107, R140, R130 ;  /* 0x000000828c6b723e */ /* 0x000fe200000000ff */
[--C-:B-1----:R-:W-:Y:S02]  /*a140*/  FFMA.FTZ R0, R145, c[0x0][0x2d0], -R3.reuse ;  /* 0x0000b40091007a23 */ /* 0x102fe40000010803 */
[----:B------:R-:W-:Y:S01]  /*a150*/  LDSM.16.MT88.4 R144, [R224+0x5800] ;  /* 0x00580000e090783b */ /* 0x000fe20000004200 */
[----:B------:R-:W-:Y:S01]  /*a160*/  FFMA.FTZ R3, R102, c[0x0][0x2d0], -R3 ;  /* 0x0000b40066037a23 */ /* 0x000fe20000010803 */
[----:B------:R1:W1:Y:S10]  /*a170*/  MUFU.EX2 R210, R0 ;  /* 0x0000000000d27308 */ /* 0x0002740000000800 */
[----:B------:R2:W2:Y:S01]  /*a180*/  MUFU.EX2 R102, R3 ;  /* 0x0000000300667308 */ /* 0x0004a20000000800 */
[C---:B-----5:R-:W-:Y:S08]  /*a190*/  HMMA.16816.F32 R4, R104.reuse, R108, R4 ;  /* 0x0000006c6804723c */ /* 0x060ff00000001804 */
[C---:B------:R-:W-:Y:S01]  /*a1a0*/  HMMA.16816.F32 R8, R104.reuse, R110, R8 ;  /* 0x0000006e6808723c */ /* 0x040fe20000001808 */
[----:B------:R-:W5:Y:S03]  /*a1b0*/  LDSM.16.MT88.4 R108, [R227+0x1000] ;  /* 0x00100000e36c783b */ /* 0x000f660000004200 */
[----:B-1----:R-:W-:Y:S04]  /*a1c0*/  FADD.FTZ R0, R126, R124 ;  /* 0x0000007c7e007221 */ /* 0x002fe80000010000 */
[C---:B------:R-:W-:Y:S04]  /*a1d0*/  HMMA.16816.F32 R12, R104.reuse, R112, R12 ;  /* 0x00000070680c723c */ /* 0x040fe8000000180c */
[----:B------:R-:W-:Y:S02]  /*a1e0*/  FADD.FTZ R0, R127, R0 ;  /* 0x000000007f007221 */ /* 0x000fe40000010000 */
[----:B------:R-:W-:Y:S02]  /*a1f0*/  LDSM.16.MT88.4 R124, [R228+0x5000] ;  /* 0x00500000e47c783b */ /* 0x000fe40000004200 */
[C---:B------:R-:W-:Y:S04]  /*a200*/  HMMA.16816.F32 R16, R104.reuse, R114, R16 ;  /* 0x000000726810723c */ /* 0x040fe80000001810 */
[----:B------:R-:W-:Y:S02]  /*a210*/  FADD.FTZ R0, R130, R0 ;  /* 0x0000000082007221 */ /* 0x000fe40000010000 */
[----:B------:R-:W1:Y:S02]  /*a220*/  LDSM.16.MT88.4 R112, [R230+0x1000] ;  /* 0x00100000e670783b */ /* 0x000e640000004200 */
[----:B------:R-:W-:Y:S04]  /*a230*/  FADD.FTZ R0, R140, R0 ;  /* 0x000000008c007221 */ /* 0x000fe80000010000 */
[----:B------:R-:W-:Y:S02]  /*a240*/  FADD.FTZ R0, R132, R0 ;  /* 0x0000000084007221 */ /* 0x000fe40000010000 */
[----:B------:R-:W-:Y:S02]  /*a250*/  LDSM.16.MT88.4 R128, [R227+0x2800] ;  /* 0x00280000e380783b */ /* 0x000fe40000004200 */
[----:B------:R-:W-:Y:S04]  /*a260*/  FADD.FTZ R0, R134, R0 ;  /* 0x0000000086007221 */ /* 0x000fe80000010000 */
[----:B------:R-:W-:Y:S04]  /*a270*/  FADD.FTZ R0, R220, R0 ;  /* 0x00000000dc007221 */ /* 0x000fe80000010000 */
[----:B------:R-:W-:Y:S01]  /*a280*/  FADD.FTZ R0, R219, R0 ;  /* 0x00000000db007221 */ /* 0x000fe20000010000 */
[C---:B-----5:R-:W-:Y:S03]  /*a290*/  HMMA.16816.F32 R20, R104.reuse, R108, R20 ;  /* 0x0000006c6814723c */ /* 0x060fe60000001814 */
[----:B---3--:R-:W-:Y:S04]  /*a2a0*/  FADD.FTZ R0, R213, R0 ;  /* 0x00000000d5007221 */ /* 0x008fe80000010000 */
[----:B----4-:R-:W-:Y:S01]  /*a2b0*/  FADD.FTZ R0, R214, R0 ;  /* 0x00000000d6007221 */ /* 0x010fe20000010000 */
[C---:B------:R-:W-:Y:S01]  /*a2c0*/  HMMA.16816.F32 R24, R104.reuse, R110, R24 ;  /* 0x0000006e6818723c */ /* 0x040fe20000001818 */
[----:B------:R-:W3:Y:S03]  /*a2d0*/  LDSM.16.MT88.4 R108, [R224+0x4000] ;  /* 0x00400000e06c783b */ /* 0x000ee60000004200 */
[----:B--2---:R-:W-:Y:S04]  /*a2e0*/  FADD.FTZ R0, R211, R0 ;  /* 0x00000000d3007221 */ /* 0x004fe80000010000 */
[----:B------:R-:W-:Y:S04]  /*a2f0*/  FADD.FTZ R0, R210, R0 ;  /* 0x00000000d2007221 */ /* 0x000fe80000010000 */
[----:B------:R-:W-:Y:S01]  /*a300*/  FADD.FTZ R3, R165, R0 ;  /* 0x00000000a5037221 */ /* 0x000fe20000010000 */
[C---:B-1----:R-:W-:Y:S03]  /*a310*/  HMMA.16816.F32 R28, R104.reuse, R112, R28 ;  /* 0x00000070681c723c */ /* 0x042fe6000000181c */
[----:B------:R-:W-:Y:S02]  /*a320*/  FADD.FTZ R0, R209, R2 ;  /* 0x00000002d1007221 */ /* 0x000fe40000010000 */
[----:B------:R-:W-:Y:S02]  /*a330*/  FADD.FTZ R3, R167, R3 ;  /* 0x00000003a7037221 */ /* 0x000fe40000010000 */
[----:B------:R-:W-:Y:S01]  /*a340*/  FADD.FTZ R2, R166, R0 ;  /* 0x00000000a6027221 */ /* 0x000fe20000010000 */
[C---:B------:R-:W-:Y:S01]  /*a350*/  HMMA.16816.F32 R32, R104.reuse, R114, R32 ;  /* 0x000000726820723c */ /* 0x040fe20000001820 */
[----:B------:R-:W1:Y:S03]  /*a360*/  LDSM.16.MT88.4 R112, [R228+0x4000] ;  /* 0x00400000e470783b */ /* 0x000e660000004200 */
[----:B------:R-:W-:Y:S02]  /*a370*/  FADD.FTZ R2, R164, R2 ;  /* 0x00000002a4027221 */ /* 0x000fe40000010000 */
[----:B------:R-:W-:Y:S06]  /*a380*/  FADD.FTZ R0, R103, R3 ;  /* 0x0000000367007221 */ /* 0x000fec0000010000 */
[----:B------:R-:W-:Y:S01]  /*a390*/  FADD.FTZ R0, R102, R0 ;  /* 0x0000000066007221 */ /* 0x000fe20000010000 */
[C---:B---3--:R-:W-:Y:S08]  /*a3a0*/  HMMA.16816.F32 R36, R104.reuse, R108, R36 ;  /* 0x0000006c6824723c */ /* 0x048ff00000001824 */
[C---:B------:R-:W-:Y:S01]  /*a3b0*/  HMMA.16816.F32 R40, R104.reuse, R110, R40 ;  /* 0x0000006e6828723c */ /* 0x040fe20000001828 */
[----:B------:R-:W2:Y:S07]  /*a3c0*/  LDSM.16.MT88.4 R108, [R227+0x4000] ;  /* 0x00400000e36c783b */ /* 0x000eae0000004200 */
[C---:B-1----:R-:W-:Y:S08]  /*a3d0*/  HMMA.16816.F32 R44, R104.reuse, R112, R44 ;  /* 0x00000070682c723c */ /* 0x042ff0000000182c */
[C---:B------:R-:W-:Y:S01]  /*a3e0*/  HMMA.16816.F32 R48, R104.reuse, R114, R48 ;  /* 0x000000726830723c */ /* 0x040fe20000001830 */
[----:B------:R-:W1:Y:S07]  /*a3f0*/  LDSM.16.MT88.4 R112, [R230+0x4000] ;  /* 0x00400000e670783b */ /* 0x000e6e0000004200 */
[C---:B--2---:R-:W-:Y:S08]  /*a400*/  HMMA.16816.F32 R52, R104.reuse, R108, R52 ;  /* 0x0000006c6834723c */ /* 0x044ff00000001834 */
        /* <DEDUP_REMOVED lines=15> */
[----:B------:R-:W-:Y:S01]  /*a500*/  HMMA.16816.F32 R96, R104, R114, R96 ;  /* 0x000000726860723c */ /* 0x000fe20000001860 */
[----:B------:R-:W1:Y:S06]  /*a510*/  LDSM.16.MT88.4 R112, [R227+0x1800] ;  /* 0x00180000e370783b */ /* 0x000e6c0000004200 */
[----:B------:R-:W-:Y:S02]  /*a520*/  F2FP.PACK_AB R104, R135, R133 ;  /* 0x000000858768723e */ /* 0x000fe400000000ff */
[----:B------:R-:W-:Y:S03]  /*a530*/  F2FP.PACK_AB R105, R134, R132 ;  /* 0x000000848669723e */ /* 0x000fe600000000ff */
[----:B------:R-:W-:Y:S02]  /*a540*/  F2FP.PACK_AB R106, R221, R222 ;  /* 0x000000dedd6a723e */ /* 0x000fe400000000ff */
[----:B------:R-:W-:Y:S07]  /*a550*/  F2FP.PACK_AB R107, R219, R220 ;  /* 0x000000dcdb6b723e */ /* 0x000fee00000000ff */
[C---:B--2---:R-:W-:Y:S08]  /*a560*/  HMMA.16816.F32 R4, R104.reuse, R108, R4 ;  /* 0x0000006c6804723c */ /* 0x044ff00000001804 */
        /* <DEDUP_REMOVED lines=47> */
[----:B------:R-:W4:Y:S07]  /*a860*/  LDSM.16.MT88.4 R120, [R230+0x5000] ;  /* 0x00500000e678783b */ /* 0x000f2e0000004200 */
[C---:B-1----:R-:W-:Y:S08]  /*a870*/  HMMA.16816.F32 R28, R104.reuse, R112, R28 ;  /* 0x00000070681c723c */ /* 0x042ff0000000181c */
[C---:B------:R-:W-:Y:S01]  /*a880*/  HMMA.16816.F32 R32, R104.reuse, R114, R32 ;  /* 0x000000726820723c */ /* 0x040fe20000001820 */
[----:B------:R-:W-:Y:S07]  /*a890*/  LDSM.16.MT88.4 R112, [R228+0x8000] ;  /* 0x00800000e470783b */ /* 0x000fee0000004200 */
[C---:B--2---:R-:W-:Y:S08]  /*a8a0*/  HMMA.16816.F32 R36, R104.reuse, R108, R36 ;  /* 0x0000006c6824723c */ /* 0x044ff00000001824 */
[C---:B------:R-:W-:Y:S01]  /*a8b0*/  HMMA.16816.F32 R40, R104.reuse, R110, R40 ;  /* 0x0000006e6828723c */ /* 0x040fe20000001828 */
[----:B------:R-:W1:Y:S07]  /*a8c0*/  LDSM.16.MT88.4 R108, [R224+0x8000] ;  /* 0x00800000e06c783b */ /* 0x000e6e0000004200 */
[C---:B------:R-:W-:Y:S08]  /*a8d0*/  HMMA.16816.F32 R44, R104.reuse, R124, R44 ;  /* 0x0000007c682c723c */ /* 0x040ff0000000182c */
[C---:B------:R-:W-:Y:S01]  /*a8e0*/  HMMA.16816.F32 R48, R104.reuse, R126, R48 ;  /* 0x0000007e6830723c */ /* 0x040fe20000001830 */
[----:B------:R-:W2:Y:S07]  /*a8f0*/  LDSM.16.MT88.4 R124, [R227+0x8000] ;  /* 0x00800000e37c783b */ /* 0x000eae0000004200 */
[C---:B---3--:R-:W-:Y:S08]  /*a900*/  HMMA.16816.F32 R52, R104.reuse, R116, R52 ;  /* 0x000000746834723c */ /* 0x048ff00000001834 */
[C---:B------:R-:W-:Y:S01]  /*a910*/  HMMA.16816.F32 R56, R104.reuse, R118, R56 ;  /* 0x000000766838723c */ /* 0x040fe20000001838 */
[----:B------:R-:W3:Y:S07]  /*a920*/  LDSM.16.MT88.4 R116, [R230+0x8000] ;  /* 0x00800000e674783b */ /* 0x000eee0000004200 */
[C---:B----4-:R-:W-:Y:S08]  /*a930*/  HMMA.16816.F32 R60, R104.reuse, R120, R60 ;  /* 0x00000078683c723c */ /* 0x050ff0000000183c */
[C---:B------:R-:W-:Y:S01]  /*a940*/  HMMA.16816.F32 R64, R104.reuse, R122, R64 ;  /* 0x0000007a6840723c */ /* 0x040fe20000001840 */
[----:B------:R-:W-:Y:S07]  /*a950*/  LDSM.16.MT88.4 R120, [R228+0x2800] ;  /* 0x00280000e478783b */ /* 0x000fee0000004200 */
[C---:B-1----:R-:W-:Y:S08]  /*a960*/  HMMA.16816.F32 R68, R104.reuse, R108, R68 ;  /* 0x0000006c6844723c */ /* 0x042ff00000001844 */
[C---:B------:R-:W-:Y:S08]  /*a970*/  HMMA.16816.F32 R72, R104.reuse, R110, R72 ;  /* 0x0000006e6848723c */ /* 0x040ff00000001848 */
[C---:B------:R-:W-:Y:S08]  /*a980*/  HMMA.16816.F32 R76, R104.reuse, R112, R76 ;  /* 0x00000070684c723c */ /* 0x040ff0000000184c */
[C---:B------:R-:W-:Y:S01]  /*a990*/  HMMA.16816.F32 R80, R104.reuse, R114, R80 ;  /* 0x000000726850723c */ /* 0x040fe20000001850 */
[----:B------:R-:W1:Y:S07]  /*a9a0*/  LDSM.16.MT88.4 R112, [R224+0x2800] ;  /* 0x00280000e070783b */ /* 0x000e6e0000004200 */
[C---:B--2---:R-:W-:Y:S08]  /*a9b0*/  HMMA.16816.F32 R84, R104.reuse, R124, R84 ;  /* 0x0000007c6854723c */ /* 0x044ff00000001854 */
[C---:B------:R-:W-:Y:S08]  /*a9c0*/  HMMA.16816.F32 R88, R104.reuse, R126, R88 ;  /* 0x0000007e6858723c */ /* 0x040ff00000001858 */
[C---:B---3--:R-:W-:Y:S08]  /*a9d0*/  HMMA.16816.F32 R92, R104.reuse, R116, R92 ;  /* 0x00000074685c723c */ /* 0x048ff0000000185c */
[----:B------:R-:W-:Y:S07]  /*a9e0*/  HMMA.16816.F32 R96, R104, R118, R96 ;  /* 0x000000766860723c */ /* 0x000fee0000001860 */
[----:B------:R-:W-:Y:S02]  /*a9f0*/  F2FP.PACK_AB R104, R209, R208 ;  /* 0x000000d0d168723e */ /* 0x000fe400000000ff */
[----:B------:R-:W-:Y:S03]  /*aa00*/  F2FP.PACK_AB R105, R167, R165 ;  /* 0x000000a5a769723e */ /* 0x000fe600000000ff */
[----:B------:R-:W-:Y:S02]  /*aa10*/  F2FP.PACK_AB R106, R164, R166 ;  /* 0x000000a6a46a723e */ /* 0x000fe400000000ff */
[----:B------:R-:W-:Y:S02]  /*aa20*/  F2FP.PACK_AB R107, R102, R103 ;  /* 0x00000067666b723e */ /* 0x000fe400000000ff */
[----:B------:R-:W-:Y:S05]  /*aa30*/  MOV R103, R101 ;  /* 0x0000006500677202 */ /* 0x000fea0000000f00 */
[C---:B-1----:R-:W-:Y:S01]  /*aa40*/  HMMA.16816.F32 R108, R104.reuse, R112, R4 ;  /* 0x00000070686c723c */ /* 0x042fe20000001804 */
[----:B------:R-:W1:Y:S07]  /*aa50*/  LDSM.16.MT88.4 R4, [R227+0x5800] ;  /* 0x00580000e304783b */ /* 0x000e6e0000004200 */
[C---:B------:R-:W-:Y:S01]  /*aa60*/  HMMA.16816.F32 R112, R104.reuse, R114, R8 ;  /* 0x000000726870723c */ /* 0x040fe20000001808 */
[----:B------:R-:W2:Y:S07]  /*aa70*/  LDSM.16.MT88.4 R8, [R230+0x5800] ;  /* 0x00580000e608783b */ /* 0x000eae0000004200 */
[C---:B------:R-:W-:Y:S01]  /*aa80*/  HMMA.16816.F32 R116, R104.reuse, R120, R12 ;  /* 0x000000786874723c */ /* 0x040fe2000000180c */
[----:B------:R-:W3:Y:S07]  /*aa90*/  LDSM.16.MT88.4 R12, [R224+0x8800] ;  /* 0x00880000e00c783b */ /* 0x000eee0000004200 */
[C---:B------:R-:W-:Y:S01]  /*aaa0*/  HMMA.16816.F32 R120, R104.reuse, R122, R16 ;  /* 0x0000007a6878723c */ /* 0x040fe20000001810 */
[----:B------:R-:W4:Y:S07]  /*aab0*/  LDSM.16.MT88.4 R16, [R228+0x8800] ;  /* 0x00880000e410783b */ /* 0x000f2e0000004200 */
[C---:B------:R-:W-:Y:S01]  /*aac0*/  HMMA.16816.F32 R124, R104.reuse, R128, R20 ;  /* 0x00000080687c723c */ /* 0x040fe20000001814 */
[----:B------:R-:W2:Y:S07]  /*aad0*/  LDSM.16.MT88.4 R20, [R227+0x8800] ;  /* 0x00880000e314783b */ /* 0x000eae0000004200 */
[C---:B------:R-:W-:Y:S01]  /*aae0*/  HMMA.16816.F32 R128, R104.reuse, R130, R24 ;  /* 0x000000826880723c */ /* 0x040fe20000001818 */
[----:B------:R-:W1:Y:S07]  /*aaf0*/  LDSM.16.MT88.4 R24, [R230+0x8800] ;  /* 0x00880000e618783b */ /* 0x000e6e0000004200 */
[C---:B------:R-:W-:Y:S01]  /*ab00*/  HMMA.16816.F32 R132, R104.reuse, R136, R28 ;  /* 0x000000886884723c */ /* 0x040fe2000000181c */
[----:B------:R-:W5:Y:S04]  /*ab10*/  LDL R31, [R1+0x10] ;  /* 0x00001000011f7983 */ /* 0x000f680000100800 */
[----:B------:R1:W-:Y:S03]  /*ab20*/  STL [R1+0x18], R2 ;  /* 0x0000180201007387 */ /* 0x0003e60000100800 */
[C---:B------:R-:W-:Y:S01]  /*ab30*/  HMMA.16816.F32 R136, R104.reuse, R138, R32 ;  /* 0x0000008a6888723c */ /* 0x040fe20000001820 */
[----:B------:R1:W-:Y:S04]  /*ab40*/  STL [R1+0x8], R223 ;  /* 0x000008df01007387 */ /* 0x0003e80000100800 */
[----:B------:R1:W-:Y:S03]  /*ab50*/  STL [R1+0x1c], R0 ;  /* 0x00001c0001007387 */ /* 0x0003e60000100800 */
[C---:B------:R-:W-:Y:S08]  /*ab60*/  HMMA.16816.F32 R140, R104.reuse, R144, R36 ;  /* 0x00000090688c723c */ /* 0x040ff00000001824 */
[C---:B------:R-:W-:Y:S08]  /*ab70*/  HMMA.16816.F32 R144, R104.reuse, R146, R40 ;  /* 0x000000926890723c */ /* 0x040ff00000001828 */
[C---:B------:R-:W-:Y:S08]  /*ab80*/  HMMA.16816.F32 R148, R104.reuse, R152, R44 ;  /* 0x000000986894723c */ /* 0x040ff0000000182c */
[C---:B------:R-:W-:Y:S08]  /*ab90*/  HMMA.16816.F32 R152, R104.reuse, R154, R48 ;  /* 0x0000009a6898723c */ /* 0x040ff00000001830 */
[C---:B-1----:R-:W-:Y:S08]  /*aba0*/  HMMA.16816.F32 R52, R104.reuse, R4, R52 ;  /* 0x000000046834723c */ /* 0x042ff00000001834 */
[C---:B------:R-:W-:Y:S08]  /*abb0*/  HMMA.16816.F32 R56, R104.reuse, R6, R56 ;  /* 0x000000066838723c */ /* 0x040ff00000001838 */
[C---:B--2---:R-:W-:Y:S08]  /*abc0*/  HMMA.16816.F32 R60, R104.reuse, R8, R60 ;  /* 0x00000008683c723c */ /* 0x044ff0000000183c */
[C---:B------:R-:W-:Y:S08]  /*abd0*/  HMMA.16816.F32 R64, R104.reuse, R10, R64 ;  /* 0x0000000a6840723c */ /* 0x040ff00000001840 */
[C---:B---3--:R-:W-:Y:S08]  /*abe0*/  HMMA.16816.F32 R68, R104.reuse, R12, R68 ;  /* 0x0000000c6844723c */ /* 0x048ff00000001844 */
[C---:B------:R-:W-:Y:S08]  /*abf0*/  HMMA.16816.F32 R72, R104.reuse, R14, R72 ;  /* 0x0000000e6848723c */ /* 0x040ff00000001848 */
[C---:B----4-:R-:W-:Y:S08]  /*ac00*/  HMMA.16816.F32 R76, R104.reuse, R16, R76 ;  /* 0x00000010684c723c */ /* 0x050ff0000000184c */
[C---:B------:R-:W-:Y:S08]  /*ac10*/  HMMA.16816.F32 R80, R104.reuse, R18, R80 ;  /* 0x000000126850723c */ /* 0x040ff00000001850 */
[C---:B------:R-:W-:Y:S08]  /*ac20*/  HMMA.16816.F32 R84, R104.reuse, R20, R84 ;  /* 0x000000146854723c */ /* 0x040ff00000001854 */
[C---:B------:R-:W-:Y:S08]  /*ac30*/  HMMA.16816.F32 R88, R104.reuse, R22, R88 ;  /* 0x000000166858723c */ /* 0x040ff00000001858 */
[C---:B------:R-:W-:Y:S08]  /*ac40*/  HMMA.16816.F32 R92, R104.reuse, R24, R92 ;  /* 0x00000018685c723c */ /* 0x040ff0000000185c */
[----:B------:R-:W-:Y:S07]  /*ac50*/  HMMA.16816.F32 R96, R104, R26, R96 ;  /* 0x0000001a6860723c */ /* 0x000fee0000001860 */
[----:B------:R-:W-:Y:S02]  /*ac60*/  MOV R104, R100 ;  /* 0x0000006400687202 */ /* 0x000fe40000000f00 */
[----:B-----5:R-:W-:Y:S03]  /*ac70*/  ISETP.GT.AND P0, PT, R218, R31, PT ;  /* 0x0000001fda00720c */ /* 0x020fe60003f04270 */
[----:B------:R-:W-:Y:S10]  /*ac80*/  IMAD.MOV.U32 R218, RZ, RZ, R223 ;  /* 0x000000ffffda7224 */ /* 0x000ff400078e00df */
[----:B------:R-:W-:-:S05]  /*ac90*/  @P0 BRA `(.L_x_446) ;  /* 0xffffb5c000000947 */ /* 0x000fca000383ffff */
.L_x_445:
[----:B--2---:R-:W2:Y:S02]  /*aca0*/  LDL R0, [R1+0x8] ;  /* 0x0000080001007983 */ /* 0x004ea40000100800 */
[----:B--2---:R-:W-:-:S13]  /*acb0*/  ISETP.GE.AND P0, PT, R0, RZ, PT ;  /* 0x000000ff0000720c */ /* 0x004fda0003f06270 */
[----:B------:R-:W-:Y:S05]  /*acc0*/  @!P0 BRA `(.L_x_447) ;  /* 0x0000418000008947 */ /* 0x000fea0003800000 */
[----:B------:R-:W-:Y:S02]  /*acd0*/  MOV R103, R100 ;  /* 0x0000006400677202 */ /* 0x000fe40000000f00 */
[----:B------:R-:W-:Y:S02]  /*ace0*/  MOV R102, R101 ;  /* 0x0000006500667202 */ /* 0x000fe40000000f00 */
.L_x_448:
[----:B-1----:R-:W2:Y:S01]  /*acf0*/  LDL.64 R2, [R1+0x30] ;  /* 0x0000300001027983 */ /* 0x002ea20000100a00 */
[----:B------:R-:W-:Y:S04]  /*ad00*/  DEPBAR.LE SB0, 0x0 ;  /* 0x000080000000791a */ /* 0x000fe80000000000 */
[----:B------:R-:W-:Y:S01]  /*ad10*/  WARPSYNC 0xffffffff ;  /* 0xffffffff00007948 */ /* 0x000fe20003800000 */
[----:B------:R-:W2:Y:S04]  /*ad20*/  LDL R22, [R1+0x40] ;  /* 0x0000400001167983 */ /* 0x000ea80000100800 */
[----:B------:R1:W-:Y:S04]  /*ad30*/  STL [R1+0xcc], R98 ;  /* 0x0000cc6201007387 */ /* 0x0003e80000100800 */
[----:B------:R-:W-:Y:S08]  /*ad40*/  BAR.SYNC.DEFER_BLOCKING 0x0 ;  /* 0x0000000000007b1d */ /* 0x000ff00000010000 */
[----:B------:R-:W3:Y:S08]  /*ad50*/  LDSM.16.M88.4 R8, [R225] ;  /* 0x00000000e108783b */ /* 0x000ef00000000200 */
[----:B-1----:R-:W4:Y:S04]  /*ad60*/  LDL.LU R98, [R1+0x8] ;  /* 0x0000080001627983 */ /* 0x002f280000300800 */
[----:B------:R1:W-:Y:S04]  /*ad70*/  STL [R1+0xc8], R99 ;  /* 0x0000c86301007387 */ /* 0x0003e80000100800 */
[----:B-----5:R-:W-:Y:S04]  /*ad80*/  STL [R1+0xa0], R252 ;  /* 0x0000a0fc01007387 */ /* 0x020fe80000100800 */
[----:B------:R1:W-:Y:S04]  /*ad90*/  STL [R1+0x9c], R251 ;  /* 0x00009cfb01007387 */ /* 0x0003e80000100800 */
[----:B------:R-:W-:Y:S04]  /*ada0*/  STL [R1+0x98], R250 ;  /* 0x000098fa01007387 */ /* 0x000fe80000100800 */
[----:B------:R-:W1:Y:S08]  /*adb0*/  LDSM.16.M88.4 R16, [R225+0x800] ;  /* 0x00080000e110783b */ /* 0x000e700000000200 */
[----:B------:R-:W2:Y:S01]  /*adc0*/  LDSM.16.M88.4 R24, [R225+0x1000] ;  /* 0x00100000e118783b */ /* 0x000ea20000000200 */
[C---:B---3--:R-:W-:Y:S07]  /*add0*/  HMMA.16816.F32 R4, R156.reuse, R8, RZ ;  /* 0x000000089c04723c */ /* 0x048fee00000018ff */
[----:B-1----:R-:W3:Y:S01]  /*ade0*/  LDL R99, [R1+0x4] ;  /* 0x0000040001637983 */ /* 0x002ee20000100800 */
[----:B------:R-:W-:Y:S01]  /*adf0*/  MOV R251, 0x6 ;  /* 0x0000000600fb7802 */ /* 0x000fe20000000f00 */
[C---:B------:R-:W-:Y:S02]  /*ae00*/  HMMA.16816.F32 R8, R156.reuse, R10, RZ ;  /* 0x0000000a9c08723c */ /* 0x040fe400000018ff */
[----:B------:R-:W1:Y:S08]  /*ae10*/  LDSM.16.M88.4 R32, [R225+0x1800] ;  /* 0x00180000e120783b */ /* 0x000e700000000200 */
[----:B------:R-:W1:Y:S08]  /*ae20*/  LDSM.16.M88.4 R40, [R225+0x2000] ;  /* 0x00200000e128783b */ /* 0x000e700000000200 */
[----:B------:R-:W1:Y:S01]  /*ae30*/  LDSM.16.M88.4 R48, [R225+0x2800] ;  /* 0x00280000e130783b */ /* 0x000e620000000200 */
[C---:B------:R-:W-:Y:S07]  /*ae40*/  HMMA.16816.F32 R12, R156.reuse, R16, RZ ;  /* 0x000000109c0c723c */ /* 0x040fee00000018ff */
[----:B------:R-:W1:Y:S01]  /*ae50*/  LDSM.16.M88.4 R104, [R231] ;  /* 0x00000000e768783b */ /* 0x000e620000000200 */
[C---:B------:R-:W-:Y:S07]  /*ae60*/  HMMA.16816.F32 R16, R156.reuse, R18, RZ ;  /* 0x000000129c10723c */ /* 0x040fee00000018ff */
[----:B------:R-:W1:Y:S08]  /*ae70*/  LDSM.16.M88.4 R164, [R248] ;  /* 0x00000000f8a4783b */ /* 0x000e700000000200 */
[----:B------:R-:W1:Y:S08]  /*ae80*/  LDSM.16.M88.4 R208, [R247] ;  /* 0x00000000f7d0783b */ /* 0x000e700000000200 */
[----:B------:R-:W1:Y:S08]  /*ae90*/  LDSM.16.M88.4 R212, [R246] ;  /* 0x00000000f6d4783b */ /* 0x000e700000000200 */
[----:B------:R-:W1:Y:S08]  /*aea0*/  LDSM.16.M88.4 R216, [R245] ;  /* 0x00000000f5d8783b */ /* 0x000e700000000200 */
[----:B------:R-:W1:Y:S08]  /*aeb0*/  LDSM.16.M88.4 R220, [R244] ;  /* 0x00000000f4dc783b */ /* 0x000e700000000200 */
        /* <DEDUP_REMOVED lines=8> */
[----:B------:R-:W-:Y:S01]  /*af40*/  STL [R1+0xbc], R159 ;  /* 0x0000bc9f01007387 */ /* 0x000fe20000100800 */
[----:B--2---:R-:W-:Y:S02]  /*af50*/  MOV R3, R22 ;  /* 0x0000001600037202 */ /* 0x004fe40000000f00 */
[----:B----4-:R-:W-:Y:S01]  /*af60*/  SHF.R.S32.HI R0, RZ, 0x1f, R98 ;  /* 0x0000001fff007819 */ /* 0x010fe20000011462 */
[----:B------:R-:W-:Y:S04]  /*af70*/  IMAD.WIDE.U32 R20, R98, c[0x0][0x208], RZ ;  /* 0x0000820062147a25 */ /* 0x000fe800078e00ff */
[----:B------:R-:W-:Y:S02]  /*af80*/  IMAD R0, R0, c[0x0][0x208], RZ ;  /* 0x0000820000007a24 */ /* 0x000fe400078e02ff */
[----:B------:R-:W-:Y:S04]  /*af90*/  IMAD.WIDE.U32 R2, R20, 0x60, R2 ;  /* 0x0000006014027825 */ /* 0x000fe800078e0002 */
[----:B------:R-:W-:Y:S05]  /*afa0*/  IMAD R0, R98, c[0x0][0x20c], R0 ;  /* 0x0000830062007a24 */ /* 0x000fea00078e0200 */
[----:B------:R-:W-:Y:S02]  /*afb0*/  IADD3 R0, R21, R0, RZ ;  /* 0x0000000015007210 */ /* 0x000fe40007ffe0ff */
[C---:B------:R-:W-:Y:S03]  /*afc0*/  HMMA.16816.F32 R20, R156.reuse, R24, RZ ;  /* 0x000000189c14723c */ /* 0x040fe600000018ff */
[----:B------:R-:W-:Y:S05]  /*afd0*/  IMAD R0, R0, 0x60, RZ ;  /* 0x0000006000007824 */ /* 0x000fea00078e02ff */
[C---:B------:R-:W-:Y:S01]  /*afe0*/  HMMA.16816.F32 R24, R156.reuse, R26, RZ ;  /* 0x0000001a9c18723c */ /* 0x040fe200000018ff */
[----:B------:R-:W-:Y:S03]  /*aff0*/  IADD3 R44, R3, R0, RZ ;  /* 0x00000000032c7210 */ /* 0x000fe60007ffe0ff */
[C---:B------:R-:W-:Y:S02]  /*b000*/  SHF.L.U32 R0, R2.reuse, 0x1, RZ ;  /* 0x0000000102007819 */ /* 0x040fe400000006ff */
[----:B------:R-:W-:Y:S02]  /*b010*/  SHF.L.U64.HI R44, R2, 0x1, R44 ;  /* 0x00000001022c7819 */ /* 0x000fe4000001022c */
[C---:B-1----:R-:W-:Y:S01]  /*b020*/  HMMA.16816.F32 R28, R156.reuse, R32, RZ ;  /* 0x000000209c1c723c */ /* 0x042fe200000018ff */
        /* <DEDUP_REMOVED lines=8> */
[----:B---3--:R1:W-:Y:S01]  /*b0b0*/  LDGSTS.E.BYPASS.LTC128B.128 [R99+0x100], [R2.64], !P4 ;  /* 0x0010000002637fae */ /* 0x0083e2000e101d46 */
[----:B------:R-:W-:Y:S02]  /*b0c0*/  IADD3 R0, P0, R0, 0x100, RZ ;  /* 0x0000010000007810 */ /* 0x000fe40007f1e0ff */
[--C-:B------:R-:W-:Y:S02]  /*b0d0*/  IADD3.X R37, RZ, c[0x0][0x1fc], R44.reuse, P1, P5 ;  /* 0x00007f00ff257a10 */ /* 0x100fe40000fea42c */
[----:B------:R-:W-:Y:S03]  /*b0e0*/  IADD3 R46, P1, R0, c[0x0][0x1f8], RZ ;  /* 0x00007e00002e7a10 */ /* 0x000fe60007f3e0ff */
[----:B------:R2:W-:Y:S01]  /*b0f0*/  LDGSTS.E.BYPASS.LTC128B.128 [R99+0x3100], [R36.64], !P3 ;  /* 0x0310000024637fae */ /* 0x0005e2000d901d46 */
[----:B------:R-:W-:Y:S02]  /*b100*/  IADD3.X R47, RZ, c[0x0][0x1fc], R44, P1, P0 ;  /* 0x00007f00ff2f7a10 */ /* 0x000fe40000fe042c */
[----:B------:R-:W-:Y:S04]  /*b110*/  MOV R0, c[0x0][0x208] ;  /* 0x0000820000007a02 */ /* 0x000fe80000000f00 */
[C---:B------:R-:W-:Y:S01]  /*b120*/  SHF.L.U32 R100, R0.reuse, 0x6, RZ ;  /* 0x0000000600647819 */ /* 0x040fe200000006ff */
[----:B------:R3:W-:Y:S01]  /*b130*/  LDGSTS.E.BYPASS.LTC128B.128 [R99+0x6100], [R46.64], !P2 ;  /* 0x061000002e637fae */ /* 0x0007e2000d101d46 */
[----:B------:R-:W-:Y:S02]  /*b140*/  SHF.L.U64.HI R0, R0, R251, c[0x0][0x20c] ;  /* 0x0000830000007619 */ /* 0x000fe400000102fb */
[----:B-1----:R-:W-:Y:S04]  /*b150*/  IADD3 R2, P1, R2, R100, RZ ;  /* 0x0000006402027210 */ /* 0x002fe80007f3e0ff */
[----:B------:R-:W-:Y:S02]  /*b160*/  IADD3.X R3, R3, R0, RZ, P1, !PT ;  /* 0x0000000003037210 */ /* 0x000fe40000ffe4ff */
[----:B------:R-:W-:Y:S01]  /*b170*/  IADD3 R100, P0, R100, R2, RZ ;  /* 0x0000000264647210 */ /* 0x000fe20007f1e0ff */
[C---:B--2---:R-:W-:Y:S02]  /*b180*/  HMMA.16816.F32 R36, R156.reuse, R40, RZ ;  /* 0x000000289c24723c */ /* 0x044fe400000018ff */
[----:B------:R1:W-:Y:S01]  /*b190*/  LDGSTS.E.BYPASS.LTC128B.128 [R99+0x1100], [R2.64], !P4 ;  /* 0x0110000002637fae */ /* 0x0003e2000e101d46 */
[----:B------:R-:W-:Y:S02]  /*b1a0*/  IADD3.X R101, R0, R3, RZ, P0, !PT ;  /* 0x0000000300657210 */ /* 0x000fe400007fe4ff */
[C---:B------:R-:W-:Y:S02]  /*b1b0*/  ISETP.GT.AND P0, PT, R98.reuse, RZ, PT ;  /* 0x000000ff6200720c */ /* 0x040fe40003f04270 */
[----:B------:R-:W-:Y:S01]  /*b1c0*/  IADD3 R98, R98, -0x1, RZ ;  /* 0xffffffff62627810 */ /* 0x000fe20007ffe0ff */
[C---:B------:R-:W-:Y:S02]  /*b1d0*/  HMMA.16816.F32 R40, R156.reuse, R42, RZ ;  /* 0x0000002a9c28723c */ /* 0x040fe400000018ff */
[----:B------:R1:W-:Y:S06]  /*b1e0*/  LDGSTS.E.BYPASS.LTC128B.128 [R99+0x4100], [R2.64+0x80], !P3 ;  /* 0x0410008002637fae */ /* 0x0003ec000d901d46 */
[C---:B---3--:R-:W-:Y:S02]  /*b1f0*/  HMMA.16816.F32 R44, R156.reuse, R48, RZ ;  /* 0x000000309c2c723c */ /* 0x048fe400000018ff */
[----:B------:R1:W-:Y:S06]  /*b200*/  LDGSTS.E.BYPASS.LTC128B.128 [R99+0x7100], [R2.64+0x100], !P2 ;  /* 0x0710010002637fae */ /* 0x0003ec000d101d46 */
[----:B------:R-:W-:Y:S02]  /*b210*/  HMMA.16816.F32 R48, R156, R50, RZ ;  /* 0x000000329c30723c */ /* 0x000fe400000018ff */
[----:B------:R2:W-:Y:S06]  /*b220*/  LDGSTS.E.BYPASS.LTC128B.128 [R99+0x2100], [R100.64], !P4 ;  /* 0x0210000064637fae */ /* 0x0005ec000e101d46 */
[C---:B------:R-:W-:Y:S02]  /*b230*/  HMMA.16816.F32 R4, R160.reuse, R104, R4 ;  /* 0x00000068a004723c */ /* 0x040fe40000001804 */
[----:B------:R2:W-:Y:S06]  /*b240*/  LDGSTS.E.BYPASS.LTC128B.128 [R99+0x5100], [R100.64+0x80], !P3 ;  /* 0x0510008064637fae */ /* 0x0005ec000d901d46 */
[C---:B------:R-:W-:Y:S02]  /*b250*/  HMMA.16816.F32 R8, R160.reuse, R106, R8 ;  /* 0x0000006aa008723c */ /* 0x040fe40000001808 */
[----:B------:R2:W-:Y:S06]  /*b260*/  LDGSTS.E.BYPASS.LTC128B.128 [R99+0x8100], [R100.64+0x100], !P2 ;  /* 0x0810010064637fae */ /* 0x0005ec000d101d46 */
[C---:B------:R-:W-:Y:S02]  /*b270*/  HMMA.16816.F32 R12, R160.reuse, R164, R12 ;  /* 0x000000a4a00c723c */ /* 0x040fe4000000180c */
[----:B------:R-:W3:Y:S06]  /*b280*/  LDSM.16.M88.4 R104, [R229] ;  /* 0x00000000e568783b */ /* 0x000eec0000000200 */
[C---:B------:R-:W-:Y:S02]  /*b290*/  HMMA.16816.F32 R16, R160.reuse, R166, R16 ;  /* 0x000000a6a010723c */ /* 0x040fe40000001810 */
[----:B------:R-:W0:Y:S06]  /*b2a0*/  LDGDEPBAR ;  /* 0x00000000000079af */ /* 0x000e2c0000000000 */
[C---:B------:R-:W-:Y:S02]  /*b2b0*/  HMMA.16816.F32 R20, R160.reuse, R208, R20 ;  /* 0x000000d0a014723c */ /* 0x040fe40000001814 */
[----:B------:R-:W4:Y:S06]  /*b2c0*/  LDSM.16.M88.4 R164, [R229+0x800] ;  /* 0x00080000e5a4783b */ /* 0x000f2c0000000200 */
[C---:B------:R-:W-:Y:S02]  /*b2d0*/  HMMA.16816.F32 R24, R160.reuse, R210, R24 ;  /* 0x000000d2a018723c */ /* 0x040fe40000001818 */
[----:B------:R-:W1:Y:S06]  /*b2e0*/  LDSM.16.M88.4 R208, [R229+0x1000] ;  /* 0x00100000e5d0783b */ /* 0x000e6c0000000200 */
        /* <DEDUP_REMOVED lines=14> */
[----:B------:R-:W4:Y:S07]  /*b3d0*/  LDSM.16.M88.4 R164, [R226] ;  /* 0x00000000e2a4783b */ /* 0x000f2e0000000200 */
[C---:B-1----:R-:W-:Y:S08]  /*b3e0*/  HMMA.16816.F32 R20, R168.reuse, R208, R20 ;  /* 0x000000d0a814723c */ /* 0x042ff00000001814 */
[C---:B------:R-:W-:Y:S01]  /*b3f0*/  HMMA.16816.F32 R24, R168.reuse, R210, R24 ;  /* 0x000000d2a818723c */ /* 0x040fe20000001818 */
[----:B------:R-:W1:Y:S07]  /*b400*/  LDSM.16.M88.4 R208, [R226+0x1000] ;  /* 0x00100000e2d0783b */ /* 0x000e6e0000000200 */
[C---:B------:R-:W-:Y:S08]  /*b410*/  HMMA.16816.F32 R28, R168.reuse, R212, R28 ;  /* 0x000000d4a81c723c */ /* 0x040ff0000000181c */
[C---:B------:R-:W-:Y:S01]  /*b420*/  HMMA.16816.F32 R32, R168.reuse, R214, R32 ;  /* 0x000000d6a820723c */ /* 0x040fe20000001820 */
[----:B------:R-:W1:Y:S07]  /*b430*/  LDSM.16.M88.4 R212, [R226+0x1800] ;  /* 0x00180000e2d4783b */ /* 0x000e6e0000000200 */
[C---:B------:R-:W-:Y:S08]  /*b440*/  HMMA.16816.F32 R36, R168.reuse, R216, R36 ;  /* 0x000000d8a824723c */ /* 0x040ff00000001824 */
        /* <DEDUP_REMOVED lines=8> */
[C---:B------:R-:W-:Y:S08]  /*b4d0*/  HMMA.16816.F32 R12, R172.reuse, R220, R12 ;  /* 0x000000dcac0c723c */ /* 0x040ff0000000180c */
        /* <DEDUP_REMOVED lines=10> */
[----:B------:R-:W2:Y:S07]  /*b580*/  LDSM.16.M88.4 R216, [R225+0x4800] ;  /* 0x00480000e1d8783b */ /* 0x000eae0000000200 */
[C---:B---3--:R-:W-:Y:S08]  /*b590*/  HMMA.16816.F32 R44, R172.reuse, R104, R44 ;  /* 0x00000068ac2c723c */ /* 0x048ff0000000182c */
[----:B------:R-:W-:Y:S01]  /*b5a0*/  HMMA.16816.F32 R48, R172, R106, R48 ;  /* 0x0000006aac30723c */ /* 0x000fe20000001830 */
[----:B------:R-:W3:Y:S07]  /*b5b0*/  LDSM.16.M88.4 R104, [R225+0x5000] ;  /* 0x00500000e168783b */ /* 0x000eee0000000200 */
[C---:B----4-:R-:W-:Y:S08]  /*b5c0*/  HMMA.16816.F32 R4, R176.reuse, R164, R4 ;  /* 0x000000a4b004723c */ /* 0x050ff00000001804 */
[C---:B------:R-:W-:Y:S01]  /*b5d0*/  HMMA.16816.F32 R8, R176.reuse, R166, R8 ;  /* 0x000000a6b008723c */ /* 0x040fe20000001808 */
[----:B------:R-:W4:Y:S07]  /*b5e0*/  LDSM.16.M88.4 R164, [R243] ;  /* 0x00000000f3a4783b */ /* 0x000f2e0000000200 */
[C---:B-1----:R-:W-:Y:S08]  /*b5f0*/  HMMA.16816.F32 R12, R176.reuse, R208, R12 ;  /* 0x000000d0b00c723c */ /* 0x042ff0000000180c */
[C---:B------:R-:W-:Y:S01]  /*b600*/  HMMA.16816.F32 R16, R176.reuse, R210, R16 ;  /* 0x000000d2b010723c */ /* 0x040fe20000001810 */
[----:B------:R-:W1:Y:S07]  /*b610*/  LDSM.16.M88.4 R208, [R242] ;  /* 0x00000000f2d0783b */ /* 0x000e6e0000000200 */
[C---:B------:R-:W-:Y:S08]  /*b620*/  HMMA.16816.F32 R20, R176.reuse, R212, R20 ;  /* 0x000000d4b014723c */ /* 0x040ff00000001814 */
[C---:B------:R-:W-:Y:S01]  /*b630*/  HMMA.16816.F32 R24, R176.reuse, R214, R24 ;  /* 0x000000d6b018723c */ /* 0x040fe20000001818 */
[----:B------:R-:W1:Y:S07]  /*b640*/  LDSM.16.M88.4 R212, [R241] ;  /* 0x00000000f1d4783b */ /* 0x000e6e0000000200 */
[C---:B--2---:R-:W-:Y:S08]  /*b650*/  HMMA.16816.F32 R28, R176.reuse, R216, R28 ;  /* 0x000000d8b01c723c */ /* 0x044ff0000000181c */
[C---:B------:R-:W-:Y:S01]  /*b660*/  HMMA.16816.F32 R32, R176.reuse, R218, R32 ;  /* 0x000000dab020723c */ /* 0x040fe20000001820 */
[----:B------:R-:W-:Y:S07]  /*b670*/  LDSM.16.M88.4 R216, [R239] ;  /* 0x00000000efd8783b */ /* 0x000fee0000000200 */
[C---:B---3--:R-:W-:Y:S08]  /*b680*/  HMMA.16816.F32 R36, R176.reuse, R104, R36 ;  /* 0x00000068b024723c */ /* 0x048ff00000001824 */
[C---:B------:R-:W-:Y:S01]  /*b690*/  HMMA.16816.F32 R40, R176.reuse, R106, R40 ;  /* 0x0000006ab028723c */ /* 0x040fe20000001828 */
[----:B------:R-:W2:Y:S07]  /*b6a0*/  LDSM.16.M88.4 R104, [R240] ;  /* 0x00000000f068783b */ /* 0x000eae0000000200 */
[C---:B------:R-:W-:Y:S08]  /*b6b0*/  HMMA.16816.F32 R44, R176.reuse, R220, R44 ;  /* 0x000000dcb02c723c */ /* 0x040ff0000000182c */
[----:B------:R-:W-:Y:S01]  /*b6c0*/  HMMA.16816.F32 R48, R176, R222, R48 ;  /* 0x000000deb030723c */ /* 0x000fe20000001830 */
[----:B------:R-:W3:Y:S07]  /*b6d0*/  LDSM.16.M88.4 R220, [R238] ;  /* 0x00000000eedc783b */ /* 0x000eee0000000200 */
[C---:B----4-:R-:W-:Y:S08]  /*b6e0*/  HMMA.16816.F32 R4, R180.reuse, R164, R4 ;  /* 0x000000a4b404723c */ /* 0x050ff00000001804 */
[C---:B------:R-:W-:Y:S01]  /*b6f0*/  HMMA.16816.F32 R8, R180.reuse, R166, R8 ;  /* 0x000000a6b408723c */ /* 0x040fe20000001808 */
[----:B------:R-:W4:Y:S07]  /*b700*/  LDSM.16.M88.4 R164, [R229+0x3000] ;  /* 0x00300000e5a4783b */ /* 0x000f2e0000000200 */
[C---:B-1----:R-:W-:Y:S08]  /*b710*/  HMMA.16816.F32 R12, R180.reuse, R208, R12 ;  /* 0x000000d0b40c723c */ /* 0x042ff0000000180c */
[C---:B------:R-:W-:Y:S01]  /*b720*/  HMMA.16816.F32 R16, R180.reuse, R210, R16 ;  /* 0x000000d2b410723c */ /* 0x040fe20000001810 */
[----:B------:R-:W1:Y:S07]  /*b730*/  LDSM.16.M88.4 R208, [R229+0x3800] ;  /* 0x00380000e5d0783b */ /* 0x000e6e0000000200 */
[C---:B------:R-:W-:Y:S08]  /*b740*/  HMMA.16816.F32 R20, R180.reuse, R212, R20 ;  /* 0x000000d4b414723c */ /* 0x040ff00000001814 */
[C---:B------:R-:W-:Y:S01]  /*b750*/  HMMA.16816.F32 R24, R180.reuse, R214, R24 ;  /* 0x000000d6b418723c */ /* 0x040fe20000001818 */
[----:B------:R-:W-:Y:S07]  /*b760*/  LDSM.16.M88.4 R212, [R229+0x4800] ;  /* 0x00480000e5d4783b */ /* 0x000fee0000000200 */
[C---:B--2---:R-:W-:Y:S08]  /*b770*/  HMMA.16816.F32 R28, R180.reuse, R104, R28 ;  /* 0x00000068b41c723c */ /* 0x044ff0000000181c */
[C---:B------:R-:W-:Y:S01]  /*b780*/  HMMA.16816.F32 R32, R180.reuse, R106, R32 ;  /* 0x0000006ab420723c */ /* 0x040fe20000001820 */
[----:B------:R-:W2:Y:S07]  /*b790*/  LDSM.16.M88.4 R104, [R229+0x4000] ;  /* 0x00400000e568783b */ /* 0x000eae0000000200 */
[C---:B------:R-:W-:Y:S08]  /*b7a0*/  HMMA.16816.F32 R36, R180.reuse, R216, R36 ;  /* 0x000000d8b424723c */ /* 0x040ff00000001824 */
[C---:B------:R-:W-:Y:S01]  /*b7b0*/  HMMA.16816.F32 R40, R180.reuse, R218, R40 ;  /* 0x000000dab428723c */ /* 0x040fe20000001828 */
[----:B------:R-:W2:Y:S07]  /*b7c0*/  LDSM.16.M88.4 R216, [R229+0x5000] ;  /* 0x00500000e5d8783b */ /* 0x000eae0000000200 */
[C---:B---3--:R-:W-:Y:S08]  /*b7d0*/  HMMA.16816.F32 R44, R180.reuse, R220, R44 ;  /* 0x000000dcb42c723c */ /* 0x048ff0000000182c */
[----:B------:R-:W-:Y:S01]  /*b7e0*/  HMMA.16816.F32 R48, R180, R222, R48 ;  /* 0x000000deb430723c */ /* 0x000fe20000001830 */
[----:B------:R-:W-:Y:S07]  /*b7f0*/  LDSM.16.M88.4 R220, [R226+0x4000] ;  /* 0x00400000e2dc783b */ /* 0x000fee0000000200 */
[C---:B----4-:R-:W-:Y:S08]  /*b800*/  HMMA.16816.F32 R4, R184.reuse, R164, R4 ;  /* 0x000000a4b804723c */ /* 0x050ff00000001804 */
[C---:B------:R-:W-:Y:S01]  /*b810*/  HMMA.16816.F32 R8, R184.reuse, R166, R8 ;  /* 0x000000a6b808723c */ /* 0x040fe20000001808 */
[----:B------:R-:W3:Y:S07]  /*b820*/  LDSM.16.M88.4 R164, [R229+0x5800] ;  /* 0x00580000e5a4783b */ /* 0x000eee0000000200 */
[C---:B-1----:R-:W-:Y:S08]  /*b830*/  HMMA.16816.F32 R12, R184.reuse, R208, R12 ;  /* 0x000000d0b80c723c */ /* 0x042ff0000000180c */
[C---:B------:R-:W-:Y:S01]  /*b840*/  HMMA.16816.F32 R16, R184.reuse, R210, R16 ;  /* 0x000000d2b810723c */ /* 0x040fe20000001810 */
[----:B------:R-:W-:Y:S07]  /*b850*/  LDSM.16.M88.4 R208, [R226+0x3800] ;  /* 0x00380000e2d0783b */ /* 0x000fee0000000200 */
[C---:B--2---:R-:W-:Y:S08]  /*b860*/  HMMA.16816.F32 R20, R184.reuse, R104, R20 ;  /* 0x00000068b814723c */ /* 0x044ff00000001814 */
[C---:B------:R-:W-:Y:S01]  /*b870*/  HMMA.16816.F32 R24, R184.reuse, R106, R24 ;  /* 0x0000006ab818723c */ /* 0x040fe20000001818 */
[----:B------:R-:W1:Y:S07]  /*b880*/  LDSM.16.M88.4 R104, [R226+0x3000] ;  /* 0x00300000e268783b */ /* 0x000e6e0000000200 */
[C---:B------:R-:W-:Y:S08]  /*b890*/  HMMA.16816.F32 R28, R184.reuse, R212, R28 ;  /* 0x000000d4b81c723c */ /* 0x040ff0000000181c */
[C---:B------:R-:W-:Y:S01]  /*b8a0*/  HMMA.16816.F32 R32, R184.reuse, R214, R32 ;  /* 0x000000d6b820723c */ /* 0x040fe20000001820 */
[----:B------:R-:W2:Y:S07]  /*b8b0*/  LDSM.16.M88.4 R212, [R226+0x4800] ;  /* 0x00480000e2d4783b */ /* 0x000eae0000000200 */
[C---:B------:R-:W-:Y:S08]  /*b8c0*/  HMMA.16816.F32 R36, R184.reuse, R216, R36 ;  /* 0x000000d8b824723c */ /* 0x040ff00000001824 */
[C---:B------:R-:W-:Y:S01]  /*b8d0*/  HMMA.16816.F32 R40, R184.reuse, R218, R40 ;  /* 0x000000dab828723c */ /* 0x040fe20000001828 */
[----:B------:R-:W4:Y:S07]  /*b8e0*/  LDSM.16.M88.4 R216, [R226+0x5000] ;  /* 0x00500000e2d8783b */ /* 0x000f2e0000000200 */
[C---:B---3--:R-:W-:Y:S08]  /*b8f0*/  HMMA.16816.F32 R44, R184.reuse, R164, R44 ;  /* 0x000000a4b82c723c */ /* 0x048ff0000000182c */
[----:B------:R-:W-:Y:S01]  /*b900*/  HMMA.16816.F32 R48, R184, R166, R48 ;  /* 0x000000a6b830723c */ /* 0x000fe20000001830 */
[----:B------:R-:W-:Y:S07]  /*b910*/  LDSM.16.M88.4 R164, [R225+0x6000] ;  /* 0x00600000e1a4783b */ /* 0x000fee0000000200 */
[C---:B-1----:R-:W-:Y:S08]  /*b920*/  HMMA.16816.F32 R4, R188.reuse, R104, R4 ;  /* 0x00000068bc04723c */ /* 0x042ff00000001804 */
[C---:B------:R-:W-:Y:S01]  /*b930*/  HMMA.16816.F32 R8, R188.reuse, R106, R8 ;  /* 0x0000006abc08723c */ /* 0x040fe20000001808 */
[----:B------:R-:W1:Y:S07]  /*b940*/  LDSM.16.M88.4 R104, [R226+0x5800] ;  /* 0x00580000e268783b */ /* 0x000e6e0000000200 */
[C---:B------:R-:W-:Y:S08]  /*b950*/  HMMA.16816.F32 R12, R188.reuse, R208, R12 ;  /* 0x000000d0bc0c723c */ /* 0x040ff0000000180c */
[C---:B------:R-:W-:Y:S01]  /*b960*/  HMMA.16816.F32 R16, R188.reuse, R210, R16 ;  /* 0x000000d2bc10723c */ /* 0x040fe20000001810 */
[----:B------:R-:W3:Y:S07]  /*b970*/  LDSM.16.M88.4 R208, [R225+0x6800] ;  /* 0x00680000e1d0783b */ /* 0x000eee0000000200 */
[C---:B------:R-:W-:Y:S08]  /*b980*/  HMMA.16816.F32 R20, R188.reuse, R220, R20 ;  /* 0x000000dcbc14723c */ /* 0x040ff00000001814 */
[C---:B------:R-:W-:Y:S01]  /*b990*/  HMMA.16816.F32 R24, R188.reuse, R222, R24 ;  /* 0x000000debc18723c */ /* 0x040fe20000001818 */
[----:B------:R-:W3:Y:S07]  /*b9a0*/  LDSM.16.M88.4 R220, [R225+0x7000] ;  /* 0x00700000e1dc783b */ /* 0x000eee0000000200 */
[C---:B--2---:R-:W-:Y:S08]  /*b9b0*/  HMMA.16816.F32 R28, R188.reuse, R212, R28 ;  /* 0x000000d4bc1c723c */ /* 0x044ff0000000181c */
[C---:B------:R-:W-:Y:S01]  /*b9c0*/  HMMA.16816.F32 R32, R188.reuse, R214, R32 ;  /* 0x000000d6bc20723c */ /* 0x040fe20000001820 */
[----:B------:R-:W2:Y:S07]  /*b9d0*/  LDSM.16.M88.4 R212, [R225+0x7800] ;  /* 0x00780000e1d4783b */ /* 0x000eae0000000200 */
[C---:B----4-:R-:W-:Y:S08]  /*b9e0*/  HMMA.16816.F32 R36, R188.reuse, R216, R36 ;  /* 0x000000d8bc24723c */ /* 0x050ff00000001824 */
[C---:B------:R-:W-:Y:S01]  /*b9f0*/  HMMA.16816.F32 R40, R188.reuse, R218, R40 ;  /* 0x000000dabc28723c */ /* 0x040fe20000001828 */
[----:B------:R-:W-:Y:S07]  /*ba00*/  LDSM.16.M88.4 R216, [R236] ;  /* 0x00000000ecd8783b */ /* 0x000fee0000000200 */
[C---:B-1----:R-:W-:Y:S08]  /*ba10*/  HMMA.16816.F32 R44, R188.reuse, R104, R44 ;  /* 0x00000068bc2c723c */ /* 0x042ff0000000182c */
[----:B------:R-:W-:Y:S01]  /*ba20*/  HMMA.16816.F32 R48, R188, R106, R48 ;  /* 0x0000006abc30723c */ /* 0x000fe20000001830 */
[----:B------:R-:W1:Y:S07]  /*ba30*/  LDSM.16.M88.4 R104, [R225+0x8000] ;  /* 0x00800000e168783b */ /* 0x000e6e0000000200 */
[C---:B------:R-:W-:Y:S08]  /*ba40*/  HMMA.16816.F32 R4, R192.reuse, R164, R4 ;  /* 0x000000a4c004723c */ /* 0x040ff00000001804 */
[C---:B------:R-:W-:Y:S01]  /*ba50*/  HMMA.16816.F32 R8, R192.reuse, R166, R8 ;  /* 0x000000a6c008723c */ /* 0x040fe20000001808 */
[----:B------:R-:W4:Y:S07]  /*ba60*/  LDSM.16.M88.4 R164, [R225+0x8800] ;  /* 0x00880000e1a4783b */ /* 0x000f2e0000000200 */
[C---:B---3--:R-:W-:Y:S08]  /*ba70*/  HMMA.16816.F32 R12, R192.reuse, R208, R12 ;  /* 0x000000d0c00c723c */ /* 0x048ff0000000180c */
[C---:B------:R-:W-:Y:S01]  /*ba80*/  HMMA.16816.F32 R16, R192.reuse, R210, R16 ;  /* 0x000000d2c010723c */ /* 0x040fe20000001810 */
[----:B------:R-:W3:Y:S07]  /*ba90*/  LDSM.16.M88.4 R208, [R237] ;  /* 0x00000000edd0783b */ /* 0x000eee0000000200 */
[C---:B------:R-:W-:Y:S08]  /*baa0*/  HMMA.16816.F32 R20, R192.reuse, R220, R20 ;  /* 0x000000dcc014723c */ /* 0x040ff00000001814 */
[C---:B------:R-:W-:Y:S01]  /*bab0*/  HMMA.16816.F32 R24, R192.reuse, R222, R24 ;  /* 0x000000dec018723c */ /* 0x040fe20000001818 */
[----:B------:R-:W3:Y:S07]  /*bac0*/  LDSM.16.M88.4 R220, [R235] ;  /* 0x00000000ebdc783b */ /* 0x000eee0000000200 */
[C---:B--2---:R-:W-:Y:S08]  /*bad0*/  HMMA.16816.F32 R28, R192.reuse, R212, R28 ;  /* 0x000000d4c01c723c */ /* 0x044ff0000000181c */
[C---:B------:R-:W-:Y:S01]  /*bae0*/  HMMA.16816.F32 R32, R192.reuse, R214, R32 ;  /* 0x000000d6c020723c */ /* 0x040fe20000001820 */
[----:B------:R-:W-:Y:S07]  /*baf0*/  LDSM.16.M88.4 R212, [R229+0x6000] ;  /* 0x00600000e5d4783b */ /* 0x000fee0000000200 */
[C---:B-1----:R-:W-:Y:S08]  /*bb00*/  HMMA.16816.F32 R36, R192.reuse, R104, R36 ;  /* 0x00000068c024723c */ /* 0x042ff00000001824 */
[C---:B------:R-:W-:Y:S01]  /*bb10*/  HMMA.16816.F32 R40, R192.reuse, R106, R40 ;  /* 0x0000006ac028723c */ /* 0x040fe20000001828 */
[----:B------:R-:W1:Y:S07]  /*bb20*/  LDSM.16.M88.4 R104, [R234] ;  /* 0x00000000ea68783b */ /* 0x000e6e0000000200 */
[C---:B----4-:R-:W-:Y:S08]  /*bb30*/  HMMA.16816.F32 R44, R192.reuse, R164, R44 ;  /* 0x000000a4c02c723c */ /* 0x050ff0000000182c */
[----:B------:R-:W-:Y:S01]  /*bb40*/  HMMA.16816.F32 R48, R192, R166, R48 ;  /* 0x000000a6c030723c */ /* 0x000fe20000001830 */
[----:B------:R-:W2:Y:S07]  /*bb50*/  LDSM.16.M88.4 R164, [R233] ;  /* 0x00000000e9a4783b */ /* 0x000eae0000000200 */
[C---:B---3--:R-:W-:Y:S08]  /*bb60*/  HMMA.16816.F32 R4, R196.reuse, R208, R4 ;  /* 0x000000d0c404723c */ /* 0x048ff00000001804 */
[C---:B------:R-:W-:Y:S01]  /*bb70*/  HMMA.16816.F32 R8, R196.reuse, R210, R8 ;  /* 0x000000d2c408723c */ /* 0x040fe20000001808 */
[----:B------:R-:W3:Y:S07]  /*bb80*/  LDSM.16.M88.4 R208, [R232] ;  /* 0x00000000e8d0783b */ /* 0x000eee0000000200 */
[C---:B------:R-:W-:Y:S08]  /*bb90*/  HMMA.16816.F32 R12, R196.reuse, R216, R12 ;  /* 0x000000d8c40c723c */ /* 0x040ff0000000180c */
        /* <DEDUP_REMOVED lines=8> */
[C---:B--2---:R-:W-:Y:S08]  /*bc20*/  HMMA.16816.F32 R36, R196.reuse, R164, R36 ;  /* 0x000000a4c424723c */ /* 0x044ff00000001824 */
[C---:B------:R-:W-:Y:S01]  /*bc30*/  HMMA.16816.F32 R40, R196.reuse, R166, R40 ;  /* 0x000000a6c428723c */ /* 0x040fe20000001828 */
[----:B------:R-:W2:Y:S07]  /*bc40*/  LDSM.16.M88.4 R164, [R229+0x7800] ;  /* 0x00780000e5a4783b */ /* 0x000eae0000000200 */
[C---:B---3--:R-:W-:Y:S08]  /*bc50*/  HMMA.16816.F32 R44, R196.reuse, R208, R44 ;  /* 0x000000d0c42c723c */ /* 0x048ff0000000182c */
[----:B------:R-:W-:Y:S01]  /*bc60*/  HMMA.16816.F32 R48, R196, R210, R48 ;  /* 0x000000d2c430723c */ /* 0x000fe20000001830 */
[----:B------:R-:W3:Y:S07]  /*bc70*/  LDSM.16.M88.4 R208, [R229+0x8000] ;  /* 0x00800000e5d0783b */ /* 0x000eee0000000200 */
[C---:B------:R-:W-:Y:S08]  /*bc80*/  HMMA.16816.F32 R4, R200.reuse, R212, R4 ;  /* 0x000000d4c804723c */ /* 0x040ff00000001804 */
[C---:B------:R-:W-:Y:S01]  /*bc90*/  HMMA.16816.F32 R8, R200.reuse, R214, R8 ;  /* 0x000000d6c808723c */ /* 0x040fe20000001808 */
[----:B------:R-:W3:Y:S07]  /*bca0*/  LDSM.16.M88.4 R212, [R229+0x8800] ;  /* 0x00880000e5d4783b */ /* 0x000eee0000000200 */
[C---:B----4-:R-:W-:Y:S08]  /*bcb0*/  HMMA.16816.F32 R12, R200.reuse, R216, R12 ;  /* 0x000000d8c80c723c */ /* 0x050ff0000000180c */
[C---:B------:R-:W-:Y:S08]  /*bcc0*/  HMMA.16816.F32 R16, R200.reuse, R218, R16 ;  /* 0x000000dac810723c */ /* 0x040ff00000001810 */
[C---:B-1----:R-:W-:Y:S08]  /*bcd0*/  HMMA.16816.F32 R20, R200.reuse, R104, R20 ;  /* 0x00000068c814723c */ /* 0x042ff00000001814 */
[C---:B------:R-:W-:Y:S01]  /*bce0*/  HMMA.16816.F32 R24, R200.reuse, R106, R24 ;  /* 0x0000006ac818723c */ /* 0x040fe20000001818 */
[----:B------:R-:W1:Y:S07]  /*bcf0*/  LDSM.16.M88.4 R104, [R226+0x6800] ;  /* 0x00680000e268783b */ /* 0x000e6e0000000200 */
[C---:B--2---:R-:W-:Y:S08]  /*bd00*/  HMMA.16816.F32 R28, R200.reuse, R164, R28 ;  /* 0x000000a4c81c723c */ /* 0x044ff0000000181c */
[C---:B------:R-:W-:Y:S08]  /*bd10*/  HMMA.16816.F32 R32, R200.reuse, R166, R32 ;  /* 0x000000a6c820723c */ /* 0x040ff00000001820 */
[C---:B---3--:R-:W-:Y:S08]  /*bd20*/  HMMA.16816.F32 R36, R200.reuse, R208, R36 ;  /* 0x000000d0c824723c */ /* 0x048ff00000001824 */
[C---:B------:R-:W-:Y:S08]  /*bd30*/  HMMA.16816.F32 R40, R200.reuse, R210, R40 ;  /* 0x000000d2c828723c */ /* 0x040ff00000001828 */
[C---:B------:R-:W-:Y:S08]  /*bd40*/  HMMA.16816.F32 R44, R200.reuse, R212, R44 ;  /* 0x000000d4c82c723c */ /* 0x040ff0000000182c */
        /* <DEDUP_REMOVED lines=38> */
[----:B------:R-:W4:Y:S01]  /*bfb0*/  MUFU.TANH R212, R14 ;  /* 0x0000000e00d47308 */ /* 0x000f220000002400 */
[C---:B-1----:R-:W-:Y:S01]  /*bfc0*/  HMMA.16816.F32 R20, R204.reuse, R4, R20 ;  /* 0x00000004cc14723c */ /* 0x042fe20000001814 */
[----:B--2---:R-:W1:Y:S02]  /*bfd0*/  LDSM.16.M88.4 R8, [R226+0x7800] ;  /* 0x00780000e208783b */ /* 0x004e640000000200 */
[----:B------:R-:W-:Y:S06]  /*bfe0*/  FMNMX.FTZ R2, R209, R2, !PT ;  /* 0x00000002d1027209 */ /* 0x000fec0007810000 */
[----:B------:R-:W2:Y:S01]  /*bff0*/  MUFU.TANH R107, R13 ;  /* 0x0000000d006b7308 */ /* 0x000ea20000002400 */
[C---:B------:R-:W-:Y:S01]  /*c000*/  HMMA.16816.F32 R24, R204.reuse, R6, R24 ;  /* 0x00000006cc18723c */ /* 0x040fe20000001818 */
[----:B------:R-:W1:Y:S02]  /*c010*/  LDSM.16.M88.4 R4, [R226+0x8000] ;  /* 0x00800000e204783b */ /* 0x000e640000000200 */
[----:B---3--:R-:W-:Y:S06]  /*c020*/  FMNMX.FTZ R0, R106, R0, !PT ;  /* 0x000000006a007209 */ /* 0x008fec0007810000 */
[----:B------:R-:W3:Y:S03]  /*c030*/  MUFU.TANH R213, R15 ;  /* 0x0000000f00d57308 */ /* 0x000ee60000002400 */
[----:B----4-:R-:W-:Y:S02]  /*c040*/  FMNMX.FTZ R2, R212, R2, !PT ;  /* 0x00000002d4027209 */ /* 0x010fe40007810000 */
[----:B------:R-:W-:Y:S02]  /*c050*/  FMUL.FTZ R20, R20, c[0x0][0x320] ;  /* 0x0000c80014147a20 */ /* 0x000fe40000410000 */
[----:B------:R-:W-:Y:S03]  /*c060*/  FMUL.FTZ R21, R21, c[0x0][0x320] ;  /* 0x0000c80015157a20 */ /* 0x000fe60000410000 */
[----:B------:R-:W-:Y:S01]  /*c070*/  MUFU.TANH R215, R17 ;  /* 0x0000001100d77308 */ /* 0x000fe20000002400 */
        /* <DEDUP_REMOVED lines=13> */
[----:B------:R-:W-:Y:S06]  /*c150*/  DEPBAR.LE SB0, 0x0 ;  /* 0x000080000000791a */ /* 0x000fec0000000000 */
[C---:B------:R-:W-:Y:S01]  /*c160*/  HMMA.16816.F32 R36, R204.reuse, R4, R36 ;  /* 0x00000004cc24723c */ /* 0x040fe20000001824 */
[----:B------:R-:W2:Y:S01]  /*c170*/  LDL R5, [R1+0x20] ;  /* 0x0000200001057983 */ /* 0x000ea20000100800 */
[----:B------:R-:W-:Y:S03]  /*c180*/  MUFU.TANH R220, R22 ;  /* 0x0000001600dc7308 */ /* 0x000fe60000002400 */
[----:B------:R-:W-:Y:S03]  /*c190*/  BAR.SYNC.DEFER_BLOCKING 0x0 ;  /* 0x0000000000007b1d */ /* 0x000fe60000010000 */
[C---:B------:R-:W-:Y:S04]  /*c1a0*/  HMMA.16816.F32 R40, R204.reuse, R6, R40 ;  /* 0x00000006cc28723c */ /* 0x040fe80000001828 */
[----:B------:R-:W-:Y:S02]  /*c1b0*/  FMUL.FTZ R28, R28, c[0x0][0x320] ;  /* 0x0000c8001c1c7a20 */ /* 0x000fe40000410000 */
[----:B------:R-:W-:Y:S02]  /*c1c0*/  FMUL.FTZ R29, R29, c[0x0][0x320] ;  /* 0x0000c8001d1d7a20 */ /* 0x000fe40000410000 */
[----:B------:R-:W-:Y:S04]  /*c1d0*/  @P0 IMAD.WIDE.U32 R6, R98, c[0x0][0x1e0], RZ ;  /* 0x0000780062060a25 */ /* 0x000fe800078e00ff */
        /* <DEDUP_REMOVED lines=8> */
[C---:B-1----:R-:W-:Y:S01]  /*c260*/  HMMA.16816.F32 R44, R204.reuse, R8, R44 ;  /* 0x00000008cc2c723c */ /* 0x042fe2000000182c */
[----:B------:R-:W3:Y:S02]  /*c270*/  LDL.64 R8, [R1+0x28] ;  /* 0x0000280001087983 */ /* 0x000ee40000100a00 */
[----:B------:R-:W-:Y:S02]  /*c280*/  FMUL.FTZ R33, R33, c[0x0][0x320] ;  /* 0x0000c80021217a20 */ /* 0x000fe40000410000 */
[----:B------:R-:W-:Y:S01]  /*c290*/  FMUL.FTZ R43, R43, c[0x0][0x320] ;  /* 0x0000c8002b2b7a20 */ /* 0x000fe20000410000 */
[----:B------:R-:W-:Y:S01]  /*c2a0*/  MUFU.TANH R14, R42 ;  /* 0x0000002a000e7308 */ /* 0x000fe20000002400 */
[----:B------:R-:W-:Y:S01]  /*c2b0*/  STL [R1+0x8], R98 ;  /* 0x0000086201007387 */ /* 0x000fe20000100800 */
[----:B------:R-:W-:Y:S04]  /*c2c0*/  HMMA.16816.F32 R48, R204, R10, R48 ;  /* 0x0000000acc30723c */ /* 0x000fe80000001830 */
[----:B------:R-:W-:Y:S02]  /*c2d0*/  FMUL.FTZ R32, R32, c[0x0][0x320] ;  /* 0x0000c80020207a20 */ /* 0x000fe40000410000 */
[----:B------:R-:W-:Y:S02]  /*c2e0*/  FMUL.FTZ R34, R34, c[0x0][0x320] ;  /* 0x0000c80022227a20 */ /* 0x000fe40000410000 */
[----:B------:R-:W1:Y:S01]  /*c2f0*/  MUFU.TANH R157, R33 ;  /* 0x00000021009d7308 */ /* 0x000e620000002400 */
[----:B------:R-:W-:Y:S03]  /*c300*/  FMUL.FTZ R35, R35, c[0x0][0x320] ;  /* 0x0000c80023237a20 */ /* 0x000fe60000410000 */
        /* <DEDUP_REMOVED lines=9> */
[----:B------:R-:W-:Y:S01]  /*c3a0*/  MUFU.TANH R13, R43 ;  /* 0x0000002b000d7308 */ /* 0x000fe20000002400 */
[----:B------:R-:W-:Y:S01]  /*c3b0*/  FMUL.FTZ R50, R50, c[0x0][0x320] ;  /* 0x0000c80032327a20 */ /* 0x000fe20000410000 */
[----:B-1----:R-:W-:Y:S08]  /*c3c0*/  MOV R42, R157 ;  /* 0x0000009d002a7202 */ /* 0x002ff00000000f00 */
[----:B------:R-:W1:Y:S01]  /*c3d0*/  MUFU.TANH R158, R27 ;  /* 0x0000001b009e7308 */ /* 0x000e620000002400 */
[----:B----4-:R-:W-:Y:S04]  /*c3e0*/  FMNMX.FTZ R0, R214, R0, !PT ;  /* 0x00000000d6007209 */ /* 0x010fe80007810000 */
[----:B------:R-:W-:Y:S05]  /*c3f0*/  FMNMX.FTZ R0, R215, R0, !PT ;  /* 0x00000000d7007209 */ /* 0x000fea0007810000 */
[----:B------:R-:W4:Y:S01]  /*c400*/  MUFU.TANH R216, R18 ;  /* 0x0000001200d87308 */ /* 0x000f220000002400 */
[----:B------:R-:W-:Y:S04]  /*c410*/  FMNMX.FTZ R0, R218, R0, !PT ;  /* 0x00000000da007209 */ /* 0x000fe80007810000 */
[----:B------:R-:W-:Y:S05]  /*c420*/  FMNMX.FTZ R0, R219, R0, !PT ;  /* 0x00000000db007209 */ /* 0x000fea0007810000 */
[----:B------:R-:W4:Y:S01]  /*c430*/  MUFU.TANH R217, R19 ;  /* 0x0000001300d97308 */ /* 0x000f220000002400 */
[----:B-1----:R-:W-:Y:S09]  /*c440*/  MOV R43, R158 ;  /* 0x0000009e002b7202 */ /* 0x002ff20000000f00 */
[----:B------:R-:W1:Y:S01]  /*c450*/  MUFU.TANH R221, R24 ;  /* 0x0000001800dd7308 */ /* 0x000e620000002400 */
[----:B----4-:R-:W-:Y:S09]  /*c460*/  FMNMX.FTZ R2, R216, R2, !PT ;  /* 0x00000002d8027209 */ /* 0x010ff20007810000 */
[----:B------:R-:W-:Y:S01]  /*c470*/  MUFU.TANH R244, R28 ;  /* 0x0000001c00f47308 */ /* 0x000fe20000002400 */
[----:B------:R-:W-:Y:S04]  /*c480*/  FMNMX.FTZ R2, R217, R2, !PT ;  /* 0x00000002d9027209 */ /* 0x000fe80007810000 */
[----:B------:R-:W-:Y:S05]  /*c490*/  FMNMX.FTZ R2, R220, R2, !PT ;  /* 0x00000002dc027209 */ /* 0x000fea0007810000 */
[----:B------:R-:W-:Y:S01]  /*c4a0*/  MUFU.TANH R157, R48 ;  /* 0x00000030009d7308 */ /* 0x000fe20000002400 */
[----:B------:R-:W-:Y:S02]  /*c4b0*/  FMNMX.FTZ R2, R222, R2, !PT ;  /* 0x00000002de027209 */ /* 0x000fe40007810000 */
[----:B-1----:R-:W-:Y:S07]  /*c4c0*/  FMNMX.FTZ R0, R221, R0, !PT ;  /* 0x00000000dd007209 */ /* 0x002fee0007810000 */
[----:B------:R-:W1:Y:S10]  /*c4d0*/  MUFU.TANH R247, R26 ;  /* 0x0000001a00f77308 */ /* 0x000e740000002400 */
[----:B------:R4:W-:Y:S10]  /*c4e0*/  MUFU.TANH R248, R32 ;  /* 0x0000002000f87308 */ /* 0x0009f40000002400 */
[----:B------:R-:W4:Y:S01]  /*c4f0*/  MUFU.TANH R223, R25 ;  /* 0x0000001900df7308 */ /* 0x000f220000002400 */
[----:B-1----:R-:W-:Y:S04]  /*c500*/  MOV R48, R247 ;  /* 0x000000f700307202 */ /* 0x002fe80000000f00 */
[----:B------:R-:W-:Y:S05]  /*c510*/  FMNMX.FTZ R2, R48, R2, !PT ;  /* 0x0000000230027209 */ /* 0x000fea0007810000 */
[----:B------:R-:W1:Y:S01]  /*c520*/  MUFU.TANH R250, R29 ;  /* 0x0000001d00fa7308 */ /* 0x000e620000002400 */
[----:B------:R-:W-:Y:S02]  /*c530*/  FMNMX.FTZ R2, R43, R2, !PT ;  /* 0x000000022b027209 */ /* 0x000fe40007810000 */
[----:B----4-:R-:W-:Y:S07]  /*c540*/  MOV R32, R244 ;  /* 0x000000f400207202 */ /* 0x010fee0000000f00 */
[----:B------:R-:W4:Y:S01]  /*c550*/  MUFU.TANH R245, R30 ;  /* 0x0000001e00f57308 */ /* 0x000f220000002400 */
[----:B------:R-:W-:Y:S04]  /*c560*/  FMNMX.FTZ R0, R223, R0, !PT ;  /* 0x00000000df007209 */ /* 0x000fe80007810000 */
[----:B------:R-:W-:Y:S05]  /*c570*/  FMNMX.FTZ R0, R32, R0, !PT ;  /* 0x0000000020007209 */ /* 0x000fea0007810000 */
[----:B------:R4:W-:Y:S01]  /*c580*/  MUFU.TANH R158, R49 ;  /* 0x00000031009e7308 */ /* 0x0009e20000002400 */
[----:B-1----:R-:W-:Y:S09]  /*c590*/  FMNMX.FTZ R0, R250, R0, !PT ;  /* 0x00000000fa007209 */ /* 0x002ff20007810000 */
[----:B------:R-:W1:Y:S01]  /*c5a0*/  MUFU.TANH R246, R31 ;  /* 0x0000001f00f67308 */ /* 0x000e620000002400 */
[----:B----4-:R-:W-:Y:S04]  /*c5b0*/  MOV R33, R245 ;  /* 0x000000f500217202 */ /* 0x010fe80000000f00 */
[----:B------:R-:W-:Y:S05]  /*c5c0*/  FMNMX.FTZ R2, R33, R2, !PT ;  /* 0x0000000221027209 */ /* 0x000fea0007810000 */
[----:B------:R1:W4:Y:S01]  /*c5d0*/  MUFU.TANH R231, R34 ;  /* 0x0000002200e77308 */ /* 0x0003220000002400 */
[----:B------:R-:W-:Y:S04]  /*c5e0*/  MOV R49, R248 ;  /* 0x000000f800317202 */ /* 0x000fe80000000f00 */
[----:B------:R-:W-:Y:S05]  /*c5f0*/  FMNMX.FTZ R0, R49, R0, !PT ;  /* 0x0000000031007209 */ /* 0x000fea0007810000 */
[----:B------:R4:W-:Y:S01]  /*c600*/  MUFU.TANH R105, R50 ;  /* 0x0000003200697308 */ /* 0x0009e20000002400 */
[----:B------:R-:W-:Y:S09]  /*c610*/  FMNMX.FTZ R0, R42, R0, !PT ;  /* 0x000000002a007209 */ /* 0x000ff20007810000 */
[----:B------:R-:W4:Y:S01]  /*c620*/  MUFU.TANH R252, R35 ;  /* 0x0000002300fc7308 */ /* 0x000f220000002400 */
[----:B-1----:R-:W-:Y:S04]  /*c630*/  MOV R34, R246 ;  /* 0x000000f600227202 */ /* 0x002fe80000000f00 */
[----:B------:R-:W-:Y:S05]  /*c640*/  FMNMX.FTZ R2, R34, R2, !PT ;  /* 0x0000000222027209 */ /* 0x000fea0007810000 */
[----:B------:R-:W1:Y:S01]  /*c650*/  MUFU.TANH R35, R36 ;  /* 0x0000002400237308 */ /* 0x000e620000002400 */
[----:B----4-:R-:W-:Y:S04]  /*c660*/  MOV R50, R231 ;  /* 0x000000e700327202 */ /* 0x010fe80000000f00 */
[----:B------:R-:W-:Y:S05]  /*c670*/  FMNMX.FTZ R2, R50, R2, !PT ;  /* 0x0000000232027209 */ /* 0x000fea0007810000 */
[----:B------:R-:W4:Y:S01]  /*c680*/  MUFU.TANH R19, R37 ;  /* 0x0000002500137308 */ /* 0x000f220000002400 */
[----:B------:R-:W-:Y:S09]  /*c690*/  FMNMX.FTZ R3, R252, R2, !PT ;  /* 0x00000002fc037209 */ /* 0x000ff20007810000 */
[----:B------:R-:W4:Y:S01]  /*c6a0*/  MUFU.TANH R16, R40 ;  /* 0x0000002800107308 */ /* 0x000f220000002400 */
[----:B-1----:R-:W-:Y:S09]  /*c6b0*/  FMNMX.FTZ R0, R35, R0, !PT ;  /* 0x0000000023007209 */ /* 0x002ff20007810000 */
[----:B------:R-:W1:Y:S01]  /*c6c0*/  MUFU.TANH R18, R38 ;  /* 0x0000002600127308 */ /* 0x000e620000002400 */
[----:B----4-:R-:W-:Y:S01]  /*c6d0*/  FMNMX.FTZ R2, R19, R0, !PT ;  /* 0x0000000013027209 */ /* 0x010fe20007810000 */
[----:B------:R-:W-:Y:S01]  /*c6e0*/  FMUL.FTZ R0, R51, c[0x0][0x320] ;  /* 0x0000c80033007a20 */ /* 0x000fe20000410000 */
[----:B------:R-:W-:Y:S07]  /*c6f0*/  MOV R51, R33 ;  /* 0x0000002100337202 */ /* 0x000fee0000000f00 */
[----:B------:R-:W4:Y:S01]  /*c700*/  MUFU.TANH R15, R41 ;  /* 0x00000029000f7308 */ /* 0x000f220000002400 */
[----:B------:R-:W-:Y:S09]  /*c710*/  FMNMX.FTZ R2, R16, R2, !PT ;  /* 0x0000000210027209 */ /* 0x000ff20007810000 */
[----:B------:R4:W-:Y:S01]  /*c720*/  MUFU.TANH R104, R0 ;  /* 0x0000000000687308 */ /* 0x0009e20000002400 */
[----:B-1----:R-:W-:Y:S09]  /*c730*/  FMNMX.FTZ R3, R18, R3, !PT ;  /* 0x0000000312037209 */ /* 0x002ff20007810000 */
[----:B------:R-:W1:Y:S10]  /*c740*/  MUFU.TANH R17, R39 ;  /* 0x0000002700117308 */ /* 0x000e740000002400 */
[----:B------:R-:W2:Y:S01]  /*c750*/  MUFU.TANH R41, R44 ;  /* 0x0000002c00297308 */ /* 0x000ea20000002400 */
[----:B----4-:R-:W-:Y:S09]  /*c760*/  FMNMX.FTZ R0, R15, R2, !PT ;  /* 0x000000020f007209 */ /* 0x010ff20007810000 */
[----:B------:R-:W4:Y:S01]  /*c770*/  MUFU.TANH R40, R45 ;  /* 0x0000002d00287308 */ /* 0x000f220000002400 */
[----:B-1----:R-:W-:Y:S04]  /*c780*/  FMNMX.FTZ R3, R17, R3, !PT ;  /* 0x0000000311037209 */ /* 0x002fe80007810000 */
[----:B------:R-:W-:Y:S05]  /*c790*/  FMNMX.FTZ R2, R14, R3, !PT ;  /* 0x000000030e027209 */ /* 0x000fea0007810000 */
[----:B------:R-:W1:Y:S01]  /*c7a0*/  MUFU.TANH R159, R46 ;  /* 0x0000002e009f7308 */ /* 0x000e620000002400 */
[----:B------:R-:W-:Y:S02]  /*c7b0*/  FMNMX.FTZ R2, R13, R2, !PT ;  /* 0x000000020d027209 */ /* 0x000fe40007810000 */
[----:B--2---:R-:W-:Y:S07]  /*c7c0*/  FMNMX.FTZ R0, R41, R0, !PT ;  /* 0x0000000029007209 */ /* 0x004fee0007810000 */
[----:B------:R-:W2:Y:S01]  /*c7d0*/  MUFU.TANH R244, R47 ;  /* 0x0000002f00f47308 */ /* 0x000ea20000002400 */
[----:B----4-:R-:W-:Y:S04]  /*c7e0*/  FMNMX.FTZ R0, R40, R0, !PT ;  /* 0x0000000028007209 */ /* 0x010fe80007810000 */
[----:B------:R-:W-:Y:S04]  /*c7f0*/  FMNMX.FTZ R101, R157, R0, !PT ;  /* 0x000000009d657209 */ /* 0x000fe80007810000 */
[----:B------:R-:W-:Y:S02]  /*c800*/  FMNMX.FTZ R101, R158, R101, !PT ;  /* 0x000000659e657209 */ /* 0x000fe40007810000 */
[----:B-1----:R-:W-:Y:S03]  /*c810*/  FMNMX.FTZ R2, R159, R2, !PT ;  /* 0x000000029f027209 */ /* 0x002fe60007810000 */
[----:B------:R-:W1:Y:S01]  /*c820*/  SHFL.BFLY PT, R3, R101, 0x2, 0x1f ;  /* 0x0c401f0065037f89 */ /* 0x000e6200000e0000 */
[----:B--2---:R-:W-:Y:S04]  /*c830*/  FMNMX.FTZ R0, R244, R2, !PT ;  /* 0x00000002f4007209 */ /* 0x004fe80007810000 */
[----:B------:R-:W-:Y:S04]  /*c840*/  FMNMX.FTZ R0, R105, R0, !PT ;  /* 0x0000000069007209 */ /* 0x000fe80007810000 */
[----:B------:R-:W-:Y:S05]  /*c850*/  FMNMX.FTZ R0, R104, R0, !PT ;  /* 0x0000000068007209 */ /* 0x000fea0007810000 */
[----:B------:R-:W2:Y:S01]  /*c860*/  SHFL.BFLY PT, R2, R0, 0x2, 0x1f ;  /* 0x0c401f0000027f89 */ /* 0x000ea200000e0000 */
[----:B-1----:R-:W-:Y:S07]  /*c870*/  FMNMX.FTZ R101, R101, R3, !PT ;  /* 0x0000000365657209 */ /* 0x002fee0007810000 */
[----:B------:R-:W1:Y:S01]  /*c880*/  SHFL.BFLY PT, R4, R101, 0x1, 0x1f ;  /* 0x0c201f0065047f89 */ /* 0x000e6200000e0000 */
[----:B--2---:R-:W-:Y:S07]  /*c890*/  FMNMX.FTZ R0, R0, R2, !PT ;  /* 0x0000000200007209 */ /* 0x004fee0007810000 */
[----:B------:R-:W2:Y:S01]  /*c8a0*/  SHFL.BFLY PT, R3, R0, 0x1, 0x1f ;  /* 0x0c201f0000037f89 */ /* 0x000ea200000e0000 */
[----:B-1----:R-:W-:Y:S05]  /*c8b0*/  FMNMX.FTZ R101, R101, R4, !PT ;  /* 0x0000000465657209 */ /* 0x002fea0007810000 */
[----:B------:R-:W-:Y:S01]  /*c8c0*/  FADD.FTZ R2, -R101, R102 ;  /* 0x0000006665027221 */ /* 0x000fe20000010100 */
[----:B------:R-:W-:Y:S02]  /*c8d0*/  MOV R102, R19 ;  /* 0x0000001300667202 */ /* 0x000fe40000000f00 */
[----:B--2---:R-:W-:Y:S01]  /*c8e0*/  FMNMX.FTZ R100, R0, R3, !PT ;  /* 0x0000000300647209 */ /* 0x004fe20007810000 */
[----:B------:R-:W-:Y:S01]  /*c8f0*/  FMUL.FTZ R0, R2, c[0x0][0x2d0] ;  /* 0x0000b40002007a20 */ /* 0x000fe20000410000 */
[----:B------:R-:W-:Y:S03]  /*c900*/  @P0 SHF.R.S32.HI R3, RZ, 0x1f, R98 ;  /* 0x0000001fff030819 */ /* 0x000fe60000011462 */
[----:B------:R1:W2:Y:S02]  /*c910*/  MUFU.EX2 R2, R0 ;  /* 0x0000000000027308 */ /* 0x0002a40000000800 */
[----:B------:R-:W-:Y:S04]  /*c920*/  @P0 IMAD R3, R3, c[0x0][0x1e0], RZ ;  /* 0x0000780003030a24 */ /* 0x000fe800078e02ff */
[----:B------:R-:W-:Y:S02]  /*c930*/  @P0 IMAD R3, R98, c[0x0][0x1e4], R3 ;  /* 0x0000790062030a24 */ /* 0x000fe400078e0203 */
[----:B------:R-:W3:Y:S03]  /*c940*/  LDL.LU R98, [R1+0xcc] ;  /* 0x0000cc0001627983 */ /* 0x000ee60000300800 */
[----:B------:R-:W-:Y:S05]  /*c950*/  @P0 IADD3 R3, R7, R3, RZ ;  /* 0x0000000307030210 */ /* 0x000fea0007ffe0ff */
[----:B------:R-:W-:Y:S02]  /*c960*/  @P0 IMAD R3, R3, 0x60, RZ ;  /* 0x0000006003030824 */ /* 0x000fe400078e02ff */
[----:B-1----:R-:W-:Y:S02]  /*c970*/  FADD.FTZ R0, -R100, R103 ;  /* 0x0000006764007221 */ /* 0x002fe40000010100 */
[----:B------:R-:W-:Y:S02]  /*c980*/  FMUL.FTZ R103, R101, c[0x0][0x2d0] ;  /* 0x0000b40065677a20 */ /* 0x000fe40000410000 */
[----:B------:R-:W-:Y:S02]  /*c990*/  FMUL.FTZ R0, R0, c[0x0][0x2d0] ;  /* 0x0000b40000007a20 */ /* 0x000fe40000410000 */
[--C-:B------:R-:W-:Y:S01]  /*c9a0*/  FFMA.FTZ R4, R164, c[0x0][0x2d0], -R103.reuse ;  /* 0x0000b400a4047a23 */ /* 0x100fe20000010867 */
[----:B------:R-:W-:Y:S01]  /*c9b0*/  MOV R164, R18 ;  /* 0x0000001200a47202 */ /* 0x000fe20000000f00 */
[--C-:B------:R-:W-:Y:S01]  /*c9c0*/  FFMA.FTZ R7, R167, c[0x0][0x2d0], -R103.reuse ;  /* 0x0000b400a7077a23 */ /* 0x100fe20000010867 */
[----:B------:R-:W-:Y:S01]  /*c9d0*/  MOV R167, R14 ;  /* 0x0000000e00a77202 */ /* 0x000fe20000000f00 */
[----:B------:R1:W-:Y:S01]  /*c9e0*/  MUFU.EX2 R245, R4 ;  /* 0x0000000400f57308 */ /* 0x0003e20000000800 */
[--C-:B---3--:R-:W-:Y:S01]  /*c9f0*/  FFMA.FTZ R9, R166, c[0x0][0x2d0], -R103.reuse ;  /* 0x0000b400a6097a23 */ /* 0x108fe20000010867 */
[----:B------:R-:W-:Y:S01]  /*ca00*/  MOV R166, R13 ;  /* 0x0000000d00a67202 */ /* 0x000fe20000000f00 */
[C---:B--2---:R-:W-:Y:S01]  /*ca10*/  FMUL.FTZ R24, R2.reuse, R128 ;  /* 0x0000008002187220 */ /* 0x044fe20000410000 */
[----:B------:R-:W-:Y:S01]  /*ca20*/  MOV R128, R102 ;  /* 0x0000006600807202 */ /* 0x000fe20000000f00 */
[C---:B------:R-:W-:Y:S01]  /*ca30*/  FMUL.FTZ R25, R2.reuse, R129 ;  /* 0x0000008102197220 */ /* 0x040fe20000410000 */
[----:B------:R-:W-:Y:S01]  /*ca40*/  MOV R129, R35 ;  /* 0x0000002300817202 */ /* 0x000fe20000000f00 */
[----:B------:R-:W-:Y:S01]  /*ca50*/  FMUL.FTZ R33, R2, R137 ;  /* 0x0000008902217220 */ /* 0x000fe20000410000 */
[----:B------:R-:W-:Y:S01]  /*ca60*/  MOV R137, R49 ;  /* 0x0000003100897202 */ /* 0x000fe20000000f00 */
[----:B------:R-:W-:Y:S01]  /*ca70*/  FFMA.FTZ R102, R106, c[0x0][0x2d0], -R103 ;  /* 0x0000b4006a667a23 */ /* 0x000fe20000010867 */
[----:B------:R2:W-:Y:S01]  /*ca80*/  MUFU.EX2 R247, R7 ;  /* 0x0000000700f77308 */ /* 0x0005e20000000800 */
[C---:B------:R-:W-:Y:S02]  /*ca90*/  FMUL.FTZ R49, R2.reuse, R153 ;  /* 0x0000009902317220 */ /* 0x040fe40000410000 */
[C---:B------:R-:W-:Y:S02]  /*caa0*/  FMUL.FTZ R52, R2.reuse, R52 ;  /* 0x0000003402347220 */ /* 0x040fe40000410000 */
[C---:B------:R-:W-:Y:S02]  /*cab0*/  FMUL.FTZ R53, R2.reuse, R53 ;  /* 0x0000003502357220 */ /* 0x040fe40000410000 */
[C---:B------:R-:W-:Y:S02]  /*cac0*/  FMUL.FTZ R56, R2.reuse, R56 ;  /* 0x0000003802387220 */ /* 0x040fe40000410000 */
[C---:B------:R-:W-:Y:S01]  /*cad0*/  FMUL.FTZ R57, R2.reuse, R57 ;  /* 0x0000003902397220 */ /* 0x040fe20000410000 */
[----:B------:R-:W3:Y:S01]  /*cae0*/  MUFU.EX2 R0, R0 ;  /* 0x0000000000007308 */ /* 0x000ee20000000800 */
[C---:B------:R-:W-:Y:S02]  /*caf0*/  FMUL.FTZ R60, R2.reuse, R60 ;  /* 0x0000003c023c7220 */ /* 0x040fe40000410000 */
[C---:B------:R-:W-:Y:S01]  /*cb00*/  FMUL.FTZ R61, R2.reuse, R61 ;  /* 0x0000003d023d7220 */ /* 0x040fe20000410000 */
[----:B-1----:R-:W-:Y:S01]  /*cb10*/  @P0 MOV R4, R8 ;  /* 0x0000000800040202 */ /* 0x002fe20000000f00 */
[C---:B------:R-:W-:Y:S02]  /*cb20*/  FMUL.FTZ R64, R2.reuse, R64 ;  /* 0x0000004002407220 */ /* 0x040fe40000410000 */
[----:B------:R-:W-:Y:S02]  /*cb30*/  FMUL.FTZ R65, R2, R65 ;  /* 0x0000004102417220 */ /* 0x000fe40000410000 */
[----:B------:R-:W-:Y:S04]  /*cb40*/  @P0 IMAD.WIDE.U32 R4, R6, 0x60, R4 ;  /* 0x0000006006040825 */ /* 0x000fe800078e0004 */
[C---:B------:R-:W-:Y:S01]  /*cb50*/  FMUL.FTZ R68, R2.reuse, R68 ;  /* 0x0000004402447220 */ /* 0x040fe20000410000 */
[----:B------:R-:W-:Y:S01]  /*cb60*/  @P0 IADD3 R6, R5, R3, RZ ;  /* 0x0000000305060210 */ /* 0x000fe20007ffe0ff */
[----:B------:R-:W-:Y:S01]  /*cb70*/  FFMA.FTZ R5, R165, c[0x0][0x2d0], -R103 ;  /* 0x0000b400a5057a23 */ /* 0x000fe20000010867 */
[----:B--2---:R-:W-:Y:S01]  /*cb80*/  @P0 MOV R7, c[0x0][0x1e0] ;  /* 0x0000780000070a02 */ /* 0x004fe20000000f00 */
[----:B------:R-:W-:Y:S01]  /*cb90*/  FMUL.FTZ R69, R2, R69 ;  /* 0x0000004502457220 */ /* 0x000fe20000410000 */
[----:B------:R-:W-:Y:S01]  /*cba0*/  @P0 SHF.L.U32 R3, R4, 0x1, RZ ;  /* 0x0000000104030819 */ /* 0x000fe200000006ff */
[----:B------:R1:W-:Y:S01]  /*cbb0*/  MUFU.EX2 R231, R5 ;  /* 0x0000000500e77308 */ /* 0x0003e20000000800 */
[----:B------:R-:W-:Y:S01]  /*cbc0*/  @P0 SHF.L.U64.HI R12, R7, R251, c[0x0][0x1e4] ;  /* 0x00007900070c0619 */ /* 0x000fe200000102fb */
[----:B------:R-:W-:Y:S01]  /*cbd0*/  FMUL.FTZ R72, R2, R72 ;  /* 0x0000004802487220 */ /* 0x000fe20000410000 */
[----:B------:R-:W-:Y:S01]  /*cbe0*/  @P0 SHF.L.U64.HI R6, R4, 0x1, R6 ;  /* 0x0000000104060819 */ /* 0x000fe20000010206 */
[----:B------:R-:W-:Y:S01]  /*cbf0*/  FMUL.FTZ R73, R2, R73 ;  /* 0x0000004902497220 */ /* 0x000fe20000410000 */
[C---:B------:R-:W-:Y:S01]  /*cc00*/  @P0 IADD3 R4, P6, R3.reuse, c[0x0][0x1c8], RZ ;  /* 0x0000720003040a10 */ /* 0x040fe20007fde0ff */
[C---:B---3--:R-:W-:Y:S01]  /*cc10*/  FMUL.FTZ R18, R0.reuse, R122 ;  /* 0x0000007a00127220 */ /* 0x048fe20000410000 */
[----:B------:R-:W-:Y:S01]  /*cc20*/  @P0 IADD3 R10, P5, R3, 0x80, RZ ;  /* 0x00000080030a0810 */ /* 0x000fe20007fbe0ff */
[----:B------:R-:W-:Y:S01]  /*cc30*/  FMUL.FTZ R19, R0, R123 ;  /* 0x0000007b00137220 */ /* 0x000fe20000410000 */
[----:B------:R-:W-:Y:S01]  /*cc40*/  @P0 SHF.L.U32 R7, R7, 0x6, RZ ;  /* 0x0000000607070819 */ /* 0x000fe200000006ff */
[----:B------:R2:W-:Y:S01]  /*cc50*/  MUFU.EX2 R251, R9 ;  /* 0x0000000900fb7308 */ /* 0x0005e20000000800 */
[----:B------:R-:W-:Y:S01]  /*cc60*/  @P0 IADD3 R10, P1, R10, c[0x0][0x1c8], RZ ;  /* 0x000072000a0a0a10 */ /* 0x000fe20007f3e0ff */
[----:B------:R-:W-:Y:S01]  /*cc70*/  FMUL.FTZ R26, R0, R130 ;  /* 0x00000082001a7220 */ /* 0x000fe20000410000 */
[----:B------:R-:W-:Y:S01]  /*cc80*/  MOV R165, R17 ;  /* 0x0000001100a57202 */ /* 0x000fe20000000f00 */
[----:B------:R-:W-:Y:S01]  /*cc90*/  FMUL.FTZ R17, R2, R121 ;  /* 0x0000007902117220 */ /* 0x000fe20000410000 */
[--C-:B------:R-:W-:Y:S01]  /*cca0*/  @P0 IADD3.X R11, RZ, c[0x0][0x1cc], R6.reuse, P1, P5 ;  /* 0x00007300ff0b0a10 */ /* 0x100fe20000fea406 */
[C---:B------:R-:W-:Y:S01]  /*ccb0*/  FMUL.FTZ R27, R0.reuse, R131 ;  /* 0x00000083001b7220 */ /* 0x040fe20000410000 */
[----:B------:R-:W-:Y:S01]  /*ccc0*/  MOV R131, R50 ;  /* 0x0000003200837202 */ /* 0x000fe20000000f00 */
[C---:B------:R-:W-:Y:S01]  /*ccd0*/  FMUL.FTZ R35, R0.reuse, R139 ;  /* 0x0000008b00237220 */ /* 0x040fe20000410000 */
[----:B------:R-:W-:Y:S01]  /*cce0*/  MOV R50, R34 ;  /* 0x0000002200327202 */ /* 0x000fe20000000f00 */
[C---:B------:R-:W-:Y:S02]  /*ccf0*/  FMUL.FTZ R34, R0.reuse, R138 ;  /* 0x0000008a00227220 */ /* 0x040fe40000410000 */
[C---:B------:R-:W-:Y:S01]  /*cd00*/  FMUL.FTZ R54, R0.reuse, R54 ;  /* 0x0000003600367220 */ /* 0x040fe20000410000 */
[----:B------:R-:W-:Y:S01]  /*cd10*/  MOV R139, R50 ;  /* 0x00000032008b7202 */ /* 0x000fe20000000f00 */
[----:B------:R-:W-:Y:S01]  /*cd20*/  FMUL.FTZ R50, R0, R154 ;  /* 0x0000009a00327220 */ /* 0x000fe20000410000 */
[----:B-1----:R-:W-:Y:S01]  /*cd30*/  @P0 IADD3.X R5, R6, c[0x0][0x1cc], RZ, P6, !PT ;  /* 0x0000730006050a10 */ /* 0x002fe200037fe4ff */
[C---:B------:R-:W-:Y:S01]  /*cd40*/  FMUL.FTZ R55, R0.reuse, R55 ;  /* 0x0000003700377220 */ /* 0x040fe20000410000 */
[----:B------:R-:W-:Y:S01]  /*cd50*/  @P0 IADD3 R3, P6, R3, 0x100, RZ ;  /* 0x0000010003030810 */ /* 0x000fe20007fde0ff */
[----:B------:R-:W-:Y:S02]  /*cd60*/  FMUL.FTZ R58, R0, R58 ;  /* 0x0000003a003a7220 */ /* 0x000fe40000410000 */
[----:B------:R1:W-:Y:S01]  /*cd70*/  @P0 LDGSTS.E.BYPASS.LTC128B.128 [R99+0xc100], [R4.64], !P4 ;  /* 0x0c10000004630fae */ /* 0x0003e2000e101d46 */
[----:B------:R-:W-:Y:S01]  /*cd80*/  @P0 IADD3 R8, P5, R3, c[0x0][0x1c8], RZ ;  /* 0x0000720003080a10 */ /* 0x000fe20007fbe0ff */
[----:B------:R-:W-:Y:S02]  /*cd90*/  FMUL.FTZ R3, R100, c[0x0][0x2d0] ;  /* 0x0000b40064037a20 */ /* 0x000fe40000410000 */
[----:B------:R-:W-:Y:S02]  /*cda0*/  FMUL.FTZ R59, R0, R59 ;  /* 0x0000003b003b7220 */ /* 0x000fe40000410000 */
[--C-:B--2---:R-:W-:Y:S01]  /*cdb0*/  FFMA.FTZ R9, R210, c[0x0][0x2d0], -R3.reuse ;  /* 0x0000b400d2097a23 */ /* 0x104fe20000010803 */
[----:B------:R-:W-:Y:S01]  /*cdc0*/  MOV R210, R15 ;  /* 0x0000000f00d27202 */ /* 0x000fe20000000f00 */
[----:B------:R2:W-:Y:S01]  /*cdd0*/  @P0 LDGSTS.E.BYPASS.LTC128B.128 [R99+0xf100], [R10.64], !P3 ;  /* 0x0f1000000a630fae */ /* 0x0005e2000d901d46 */
[C---:B------:R-:W-:Y:S01]  /*cde0*/  FMUL.FTZ R62, R0.reuse, R62 ;  /* 0x0000003e003e7220 */ /* 0x040fe20000410000 */
[----:B------:R3:W-:Y:S01]  /*cdf0*/  MUFU.EX2 R246, R9 ;  /* 0x0000000900f67308 */ /* 0x0007e20000000800 */
[C---:B------:R-:W-:Y:S02]  /*ce00*/  FMUL.FTZ R63, R0.reuse, R63 ;  /* 0x0000003f003f7220 */ /* 0x040fe40000410000 */
[C---:B------:R-:W-:Y:S02]  /*ce10*/  FMUL.FTZ R66, R0.reuse, R66 ;  /* 0x0000004200427220 */ /* 0x040fe40000410000 */
[C---:B------:R-:W-:Y:S02]  /*ce20*/  FMUL.FTZ R67, R0.reuse, R67 ;  /* 0x0000004300437220 */ /* 0x040fe40000410000 */
[C---:B------:R-:W-:Y:S02]  /*ce30*/  FMUL.FTZ R70, R0.reuse, R70 ;  /* 0x0000004600467220 */ /* 0x040fe40000410000 */
[C---:B------:R-:W-:Y:S02]  /*ce40*/  FMUL.FTZ R71, R0.reuse, R71 ;  /* 0x0000004700477220 */ /* 0x040fe40000410000 */
[C---:B------:R-:W-:Y:S02]  /*ce50*/  FMUL.FTZ R74, R0.reuse, R74 ;  /* 0x0000004a004a7220 */ /* 0x040fe40000410000 */
[----:B------:R-:W-:Y:S02]  /*ce60*/  FMUL.FTZ R75, R0, R75 ;  /* 0x0000004b004b7220 */ /* 0x000fe40000410000 */
[----:B------:R-:W-:Y:S01]  /*ce70*/  FMUL.FTZ R76, R2, R76 ;  /* 0x0000004c024c7220 */ /* 0x000fe20000410000 */
[----:B-1----:R-:W-:Y:S01]  /*ce80*/  @P0 IADD3 R4, P1, R4, R7, RZ ;  /* 0x0000000704040210 */ /* 0x002fe20007f3e0ff */
[----:B------:R-:W-:Y:S02]  /*ce90*/  FMUL.FTZ R77, R2, R77 ;  /* 0x0000004d024d7220 */ /* 0x000fe40000410000 */
[C---:B------:R-:W-:Y:S01]  /*cea0*/  FMUL.FTZ R78, R0.reuse, R78 ;  /* 0x0000004e004e7220 */ /* 0x040fe20000410000 */
[----:B------:R-:W-:Y:S01]  /*ceb0*/  @P0 IADD3.X R5, R5, R12, RZ, P1, !PT ;  /* 0x0000000c05050210 */ /* 0x000fe20000ffe4ff */
[C---:B------:R-:W-:Y:S01]  /*cec0*/  FMUL.FTZ R79, R0.reuse, R79 ;  /* 0x0000004f004f7220 */ /* 0x040fe20000410000 */
[----:B---3--:R-:W-:Y:S01]  /*ced0*/  @P0 IADD3.X R9, RZ, c[0x0][0x1cc], R6, P5, P6 ;  /* 0x00007300ff090a10 */ /* 0x008fe20002fec406 */
[--C-:B--2---:R-:W-:Y:S01]  /*cee0*/  FFMA.FTZ R10, R211, c[0x0][0x2d0], -R3.reuse ;  /* 0x0000b400d30a7a23 */ /* 0x104fe20000010803 */
[----:B------:R-:W-:Y:S01]  /*cef0*/  @P0 IADD3 R6, P5, R7, R4, RZ ;  /* 0x0000000407060210 */ /* 0x000fe20007fbe0ff */
[----:B------:R-:W-:Y:S01]  /*cf00*/  FMUL.FTZ R11, R0, R115 ;  /* 0x00000073000b7220 */ /* 0x000fe20000410000 */
[----:B------:R-:W-:Y:S01]  /*cf10*/  MOV R211, R16 ;  /* 0x0000001000d37202 */ /* 0x000fe20000000f00 */
[----:B------:R1:W-:Y:S01]  /*cf20*/  @P0 LDGSTS.E.BYPASS.LTC128B.128 [R99+0x12100], [R8.64], !P2 ;  /* 0x1210000008630fae */ /* 0x0003e2000d101d46 */
[----:B------:R-:W-:Y:S01]  /*cf30*/  @P0 IADD3.X R7, R12, R5, RZ, P5, !PT ;  /* 0x000000050c070210 */ /* 0x000fe20002ffe4ff */
[----:B------:R2:W3:Y:S01]  /*cf40*/  MUFU.EX2 R248, R10 ;  /* 0x0000000a00f87308 */ /* 0x0004e20000000800 */
[C---:B------:R-:W-:Y:S02]  /*cf50*/  FMUL.FTZ R16, R2.reuse, R120 ;  /* 0x0000007802107220 */ /* 0x040fe40000410000 */
[C---:B------:R-:W-:Y:S02]  /*cf60*/  FMUL.FTZ R80, R2.reuse, R80 ;  /* 0x0000005002507220 */ /* 0x040fe40000410000 */
[----:B------:R-:W-:Y:S01]  /*cf70*/  FMUL.FTZ R81, R2, R81 ;  /* 0x0000005102517220 */ /* 0x000fe20000410000 */
[----:B------:R3:W-:Y:S01]  /*cf80*/  @P0 LDGSTS.E.BYPASS.LTC128B.128 [R99+0xd100], [R4.64], !P4 ;  /* 0x0d10000004630fae */ /* 0x0007e2000e101d46 */
[C---:B------:R-:W-:Y:S02]  /*cf90*/  FMUL.FTZ R82, R0.reuse, R82 ;  /* 0x0000005200527220 */ /* 0x040fe40000410000 */
[----:B------:R-:W-:Y:S02]  /*cfa0*/  FMUL.FTZ R83, R0, R83 ;  /* 0x0000005300537220 */ /* 0x000fe40000410000 */
[C---:B------:R-:W-:Y:S02]  /*cfb0*/  FMUL.FTZ R84, R2.reuse, R84 ;  /* 0x0000005402547220 */ /* 0x040fe40000410000 */
[----:B------:R-:W-:Y:S01]  /*cfc0*/  FMUL.FTZ R85, R2, R85 ;  /* 0x0000005502557220 */ /* 0x000fe20000410000 */
[----:B------:R3:W-:Y:S01]  /*cfd0*/  @P0 LDGSTS.E.BYPASS.LTC128B.128 [R99+0x10100], [R4.64+0x80], !P3 ;  /* 0x1010008004630fae */ /* 0x0007e2000d901d46 */
[C---:B------:R-:W-:Y:S02]  /*cfe0*/  FMUL.FTZ R86, R0.reuse, R86 ;  /* 0x0000005600567220 */ /* 0x040fe40000410000 */
[----:B------:R-:W-:Y:S02]  /*cff0*/  FMUL.FTZ R87, R0, R87 ;  /* 0x0000005700577220 */ /* 0x000fe40000410000 */
[C---:B------:R-:W-:Y:S02]  /*d000*/  FMUL.FTZ R88, R2.reuse, R88 ;  /* 0x0000005802587220 */ /* 0x040fe40000410000 */
[----:B------:R-:W-:Y:S01]  /*d010*/  FMUL.FTZ R89, R2, R89 ;  /* 0x0000005902597220 */ /* 0x000fe20000410000 */
[----:B------:R3:W-:Y:S01]  /*d020*/  @P0 LDGSTS.E.BYPASS.LTC128B.128 [R99+0x13100], [R4.64+0x100], !P2 ;  /* 0x1310010004630fae */ /* 0x0007e2000d101d46 */
[----:B------:R-:W-:Y:S02]  /*d030*/  FMUL.FTZ R90, R0, R90 ;  /* 0x0000005a005a7220 */ /* 0x000fe40000410000 */
[C---:B-1----:R-:W-:Y:S02]  /*d040*/  FMUL.FTZ R8, R2.reuse, R112 ;  /* 0x0000007002087220 */ /* 0x042fe40000410000 */
[----:B------:R-:W-:Y:S02]  /*d050*/  FMUL.FTZ R9, R2, R113 ;  /* 0x0000007102097220 */ /* 0x000fe40000410000 */
[C---:B--2---:R-:W-:Y:S01]  /*d060*/  FMUL.FTZ R10, R0.reuse, R114 ;  /* 0x00000072000a7220 */ /* 0x044fe20000410000 */
        /* <DEDUP_REMOVED lines=8> */
[----:B------:R-:W-:Y:S03]  /*d0f0*/  FMUL.FTZ R97, R2, R97 ;  /* 0x0000006102617220 */ /* 0x000fe60000410000 */
[----:B------:R1:W-:Y:S01]  /*d100*/  @P0 LDGSTS.E.BYPASS.LTC128B.128 [R99+0x14100], [R6.64+0x100], !P2 ;  /* 0x1410010006630fae */ /* 0x0003e2000d101d46 */
[--C-:B---3--:R-:W-:Y:S01]  /*d110*/  FFMA.FTZ R4, R208, c[0x0][0x2d0], -R3.reuse ;  /* 0x0000b400d0047a23 */ /* 0x108fe20000010803 */
[----:B------:R-:W-:Y:S01]  /*d120*/  MOV R208, R252 ;  /* 0x000000fc00d07202 */ /* 0x000fe20000000f00 */
[----:B------:R-:W-:Y:S01]  /*d130*/  FMUL.FTZ R5, R2, R109 ;  /* 0x0000006d02057220 */ /* 0x000fe20000410000 */
[----:B------:R-:W-:Y:S01]  /*d140*/  F2FP.PACK_AB R109, R248, R246 ;  /* 0x000000f6f86d723e */ /* 0x000fe200000000ff */
[----:B------:R2:W-:Y:S03]  /*d150*/  MUFU.EX2 R252, R4 ;  /* 0x0000000400fc7308 */ /* 0x0005e60000000800 */
[----:B------:R-:W3:Y:S01]  /*d160*/  LDSM.16.MT88.4 R12, [R224] ;  /* 0x00000000e00c783b */ /* 0x000ee20000004200 */
[----:B------:R-:W-:Y:S02]  /*d170*/  MOV R130, R208 ;  /* 0x000000d000827202 */ /* 0x000fe40000000f00 */
[----:B------:R-:W-:Y:S02]  /*d180*/  MOV R208, R165 ;  /* 0x000000a500d07202 */ /* 0x000fe40000000f00 */
[----:B------:R-:W-:Y:S01]  /*d190*/  MOV R165, R41 ;  /* 0x0000002900a57202 */ /* 0x000fe20000000f00 */
[----:B------:R-:W-:Y:S01]  /*d1a0*/  FMUL.FTZ R41, R2, R145 ;  /* 0x0000009102297220 */ /* 0x000fe20000410000 */
[----:B------:R-:W-:Y:S01]  /*d1b0*/  MOV R145, R51 ;  /* 0x0000003300917202 */ /* 0x000fe20000000f00 */
[----:B------:R-:W3:Y:S01]  /*d1c0*/  LDSM.16.MT88.4 R20, [R228] ;  /* 0x00000000e414783b */ /* 0x000ee20000004200 */
[C---:B------:R-:W-:Y:S07]  /*d1d0*/  FMUL.FTZ R51, R0.reuse, R155 ;  /* 0x0000009b00337220 */ /* 0x040fee0000410000 */
[----:B------:R-:W3:Y:S01]  /*d1e0*/  LDSM.16.MT88.4 R28, [R227] ;  /* 0x00000000e31c783b */ /* 0x000ee20000004200 */
[C---:B-1----:R-:W-:Y:S01]  /*d1f0*/  FMUL.FTZ R6, R0.reuse, R110 ;  /* 0x0000006e00067220 */ /* 0x042fe20000410000 */
[----:B------:R-:W-:Y:S01]  /*d200*/  F2FP.PACK_AB R110, R251, R231 ;  /* 0x000000e7fb6e723e */ /* 0x000fe200000000ff */
[----:B------:R-:W-:Y:S02]  /*d210*/  FMUL.FTZ R7, R0, R111 ;  /* 0x0000006f00077220 */ /* 0x000fe40000410000 */
[----:B--2---:R-:W-:Y:S01]  /*d220*/  FFMA.FTZ R4, R209, c[0x0][0x2d0], -R3 ;  /* 0x0000b400d1047a23 */ /* 0x004fe20000010803 */
[----:B------:R-:W-:Y:S02]  /*d230*/  MOV R209, R250 ;  /* 0x000000fa00d17202 */ /* 0x000fe40000000f00 */
[----:B------:R-:W1:Y:S01]  /*d240*/  LDSM.16.MT88.4 R36, [R249] ;  /* 0x00000000f924783b */ /* 0x000e620000004200 */
[----:B------:R-:W2:Y:S01]  /*d250*/  MUFU.EX2 R250, R4 ;  /* 0x0000000400fa7308 */ /* 0x000ea20000000800 */
[----:B------:R-:W-:Y:S02]  /*d260*/  MOV R138, R209 ;  /* 0x000000d1008a7202 */ /* 0x000fe40000000f00 */
[----:B------:R-:W-:Y:S02]  /*d270*/  MOV R209, R164 ;  /* 0x000000a400d17202 */ /* 0x000fe40000000f00 */
[----:B------:R-:W-:Y:S02]  /*d280*/  MOV R164, R40 ;  /* 0x0000002800a47202 */ /* 0x000fe40000000f00 */
[----:B------:R-:W1:Y:S01]  /*d290*/  LDSM.16.MT88.4 R44, [R224+0x3000] ;  /* 0x00300000e02c783b */ /* 0x000e620000004200 */
[----:B------:R-:W-:Y:S07]  /*d2a0*/  FMUL.FTZ R40, R2, R144 ;  /* 0x0000009002287220 */ /* 0x000fee0000410000 */
[----:B------:R-:W4:Y:S04]  /*d2b0*/  LDL.LU R99, [R1+0xc8] ;  /* 0x0000c80001637983 */ /* 0x000f280000300800 */
[----:B------:R-:W1:Y:S01]  /*d2c0*/  LDSM.16.MT88.4 R112, [R228+0x3000] ;  /* 0x00300000e470783b */ /* 0x000e620000004200 */
[----:B--2---:R-:W-:Y:S01]  /*d2d0*/  F2FP.PACK_AB R111, R250, R252 ;  /* 0x000000fcfa6f723e */ /* 0x004fe200000000ff */
[C---:B------:R-:W-:Y:S01]  /*d2e0*/  FMUL.FTZ R4, R2.reuse, R108 ;  /* 0x0000006c02047220 */ /* 0x040fe20000410000 */
[----:B------:R-:W-:Y:S05]  /*d2f0*/  F2FP.PACK_AB R108, R247, R245 ;  /* 0x000000f5f76c723e */ /* 0x000fea00000000ff */
[----:B------:R-:W-:Y:S02]  /*d300*/  LDSM.16.MT88.4 R120, [R230+0x3000] ;  /* 0x00300000e678783b */ /* 0x000fe40000004200 */
[C---:B---3--:R-:W-:Y:S06]  /*d310*/  HMMA.16816.F32 R4, R108.reuse, R12, R4 ;  /* 0x0000000c6c04723c */ /* 0x048fec0000001804 */
[----:B------:R-:W2:Y:S04]  /*d320*/  LDL.LU R106, [R1+0x18] ;  /* 0x00001800016a7983 */ /* 0x000ea80000300800 */
[----:B------:R-:W0:Y:S02]  /*d330*/  LDGDEPBAR ;  /* 0x00000000000079af */ /* 0x000e240000000000 */
[C---:B------:R-:W-:Y:S01]  /*d340*/  FMUL.FTZ R12, R2.reuse, R116 ;  /* 0x00000074020c7220 */ /* 0x040fe20000410000 */
[C---:B------:R-:W-:Y:S03]  /*d350*/  HMMA.16816.F32 R8, R108.reuse, R14, R8 ;  /* 0x0000000e6c08723c */ /* 0x040fe60000001808 */
[----:B------:R-:W-:Y:S04]  /*d360*/  FMUL.FTZ R13, R2, R117 ;  /* 0x00000075020d7220 */ /* 0x000fe80000410000 */
[C---:B------:R-:W-:Y:S02]  /*d370*/  FMUL.FTZ R14, R0.reuse, R118 ;  /* 0x00000076000e7220 */ /* 0x040fe40000410000 */
[----:B------:R-:W-:Y:S02]  /*d380*/  FMUL.FTZ R15, R0, R119 ;  /* 0x00000077000f7220 */ /* 0x000fe40000410000 */
[----:B------:R-:W3:Y:S05]  /*d390*/  LDSM.16.MT88.4 R116, [R227+0x3000] ;  /* 0x00300000e374783b */ /* 0x000eea0000004200 */
[C---:B------:R-:W-:Y:S07]  /*d3a0*/  HMMA.16816.F32 R12, R108.reuse, R20, R12 ;  /* 0x000000146c0c723c */ /* 0x040fee000000180c */
[C---:B------:R-:W-:Y:S01]  /*d3b0*/  FMUL.FTZ R20, R2.reuse, R124 ;  /* 0x0000007c02147220 */ /* 0x040fe20000410000 */
[C---:B------:R-:W-:Y:S04]  /*d3c0*/  HMMA.16816.F32 R16, R108.reuse, R22, R16 ;  /* 0x000000166c10723c */ /* 0x040fe80000001810 */
[----:B------:R-:W-:Y:S03]  /*d3d0*/  FMUL.FTZ R21, R2, R125 ;  /* 0x0000007d02157220 */ /* 0x000fe60000410000 */
[C---:B------:R-:W-:Y:S02]  /*d3e0*/  FMUL.FTZ R22, R0.reuse, R126 ;  /* 0x0000007e00167220 */ /* 0x040fe40000410000 */
[C---:B------:R-:W-:Y:S02]  /*d3f0*/  FMUL.FTZ R23, R0.reuse, R127 ;  /* 0x0000007f00177220 */ /* 0x040fe40000410000 */
[----:B------:R-:W-:Y:S05]  /*d400*/  LDSM.16.MT88.4 R124, [R227+0x800] ;  /* 0x00080000e37c783b */ /* 0x000fea0000004200 */
[C---:B------:R-:W-:Y:S03]  /*d410*/  HMMA.16816.F32 R20, R108.reuse, R28, R20 ;  /* 0x0000001c6c14723c */ /* 0x040fe60000001814 */
[----:B------:R-:W-:Y:S04]  /*d420*/  FMUL.FTZ R98, R0, R98 ;  /* 0x0000006200627220 */ /* 0x000fe80000410000 */
[C---:B------:R-:W-:Y:S01]  /*d430*/  FMUL.FTZ R28, R2.reuse, R132 ;  /* 0x00000084021c7220 */ /* 0x040fe20000410000 */
[C---:B------:R-:W-:Y:S04]  /*d440*/  HMMA.16816.F32 R24, R108.reuse, R30, R24 ;  /* 0x0000001e6c18723c */ /* 0x040fe80000001818 */
[----:B------:R-:W-:Y:S01]  /*d450*/  FMUL.FTZ R29, R2, R133 ;  /* 0x00000085021d7220 */ /* 0x000fe20000410000 */
[----:B------:R-:W-:Y:S02]  /*d460*/  MOV R132, R221 ;  /* 0x000000dd00847202 */ /* 0x000fe40000000f00 */
[C---:B------:R-:W-:Y:S01]  /*d470*/  FMUL.FTZ R30, R0.reuse, R134 ;  /* 0x00000086001e7220 */ /* 0x040fe20000410000 */
[----:B------:R-:W-:Y:S01]  /*d480*/  MOV R134, R32 ;  /* 0x0000002000867202 */ /* 0x000fe20000000f00 */
[----:B------:R-:W-:Y:S03]  /*d490*/  FMUL.FTZ R31, R0, R135 ;  /* 0x00000087001f7220 */ /* 0x000fe60000410000 */
[----:B------:R-:W-:Y:S01]  /*d4a0*/  FMUL.FTZ R32, R2, R136 ;  /* 0x0000008802207220 */ /* 0x000fe20000410000 */
[----:B------:R-:W-:Y:S01]  /*d4b0*/  MOV R136, R42 ;  /* 0x0000002a00887202 */ /* 0x000fe20000000f00 */
[C---:B------:R-:W-:Y:S01]  /*d4c0*/  FMUL.FTZ R42, R0.reuse, R146 ;  /* 0x00000092002a7220 */ /* 0x040fe20000410000 */
[----:B------:R-:W-:Y:S01]  /*d4d0*/  MOV R146, R43 ;  /* 0x0000002b00927202 */ /* 0x000fe20000000f00 */
[C---:B-1----:R-:W-:Y:S03]  /*d4e0*/  HMMA.16816.F32 R28, R108.reuse, R36, R28 ;  /* 0x000000246c1c723c */ /* 0x042fe6000000181c */
[----:B------:R-:W-:Y:S01]  /*d4f0*/  FMUL.FTZ R43, R0, R147 ;  /* 0x00000093002b7220 */ /* 0x000fe20000410000 */
[----:B------:R-:W-:Y:S01]  /*d500*/  MOV R147, R48 ;  /* 0x0000003000937202 */ /* 0x000fe20000000f00 */
[C---:B------:R-:W-:Y:S02]  /*d510*/  FMUL.FTZ R48, R2.reuse, R152 ;  /* 0x0000009802307220 */ /* 0x040fe40000410000 */
[----:B------:R-:W-:Y:S01]  /*d520*/  LDSM.16.MT88.4 R152, [R228+0x5800] ;  /* 0x00580000e498783b */ /* 0x000fe20000004200 */
[C---:B------:R-:W-:Y:S04]  /*d530*/  HMMA.16816.F32 R32, R108.reuse, R38, R32 ;  /* 0x000000266c20723c */ /* 0x040fe80000001820 */
[C---:B------:R-:W-:Y:S02]  /*d540*/  FMUL.FTZ R36, R2.reuse, R140 ;  /* 0x0000008c02247220 */ /* 0x040fe40000410000 */
[----:B------:R-:W-:Y:S02]  /*d550*/  FMUL.FTZ R37, R2, R141 ;  /* 0x0000008d02257220 */ /* 0x000fe40000410000 */
[C---:B------:R-:W-:Y:S04]  /*d560*/  FMUL.FTZ R38, R0.reuse, R142 ;  /* 0x0000008e00267220 */ /* 0x040fe80000410000 */
[----:B------:R-:W-:Y:S07]  /*d570*/  FMUL.FTZ R39, R0, R143 ;  /* 0x0000008f00277220 */ /* 0x000fee0000410000 */
[C---:B------:R-:W-:Y:S07]  /*d580*/  HMMA.16816.F32 R36, R108.reuse, R44, R36 ;  /* 0x0000002c6c24723c */ /* 0x040fee0000001824 */
[C---:B------:R-:W-:Y:S01]  /*d590*/  FMUL.FTZ R44, R2.reuse, R148 ;  /* 0x00000094022c7220 */ /* 0x040fe20000410000 */
[C---:B------:R-:W-:Y:S01]  /*d5a0*/  HMMA.16816.F32 R40, R108.reuse, R46, R40 ;  /* 0x0000002e6c28723c */ /* 0x040fe20000001828 */
[----:B------:R1:W-:Y:S03]  /*d5b0*/  MUFU.EX2 R148, R102 ;  /* 0x0000006600947308 */ /* 0x0003e60000000800 */
[----:B------:R-:W-:Y:S03]  /*d5c0*/  FMUL.FTZ R45, R2, R149 ;  /* 0x00000095022d7220 */ /* 0x000fe60000410000 */
[C---:B------:R-:W-:Y:S02]  /*d5d0*/  FMUL.FTZ R47, R0.reuse, R151 ;  /* 0x00000097002f7220 */ /* 0x040fe40000410000 */
[----:B------:R-:W-:Y:S07]  /*d5e0*/  FMUL.FTZ R46, R0, R150 ;  /* 0x00000096002e7220 */ /* 0x000fee0000410000 */
[C---:B------:R-:W-:Y:S08]  /*d5f0*/  HMMA.16816.F32 R44, R108.reuse, R112, R44 ;  /* 0x000000706c2c723c */ /* 0x040ff0000000182c */
[C---:B------:R-:W-:Y:S01]  /*d600*/  HMMA.16816.F32 R48, R108.reuse, R114, R48 ;  /* 0x000000726c30723c */ /* 0x040fe20000001830 */
[----:B------:R-:W3:Y:S03]  /*d610*/  LDSM.16.MT88.4 R112, [R224+0x6000] ;  /* 0x00600000e070783b */ /* 0x000ee60000004200 */
[----:B-1----:R-:W-:Y:S04]  /*d620*/  FFMA.FTZ R102, R107, c[0x0][0x2d0], -R103 ;  /* 0x0000b4006b667a23 */ /* 0x002fe80000010867 */
[C---:B---3--:R-:W-:Y:S01]  /*d630*/  HMMA.16816.F32 R52, R108.reuse, R116, R52 ;  /* 0x000000746c34723c */ /* 0x048fe20000001834 */
[----:B------:R1:W3:Y:S07]  /*d640*/  MUFU.EX2 R142, R102 ;  /* 0x00000066008e7308 */ /* 0x0002ee0000000800 */
[C---:B------:R-:W-:Y:S01]  /*d650*/  HMMA.16816.F32 R56, R108.reuse, R118, R56 ;  /* 0x000000766c38723c */ /* 0x040fe20000001838 */
[----:B------:R-:W3:Y:S07]  /*d660*/  LDSM.16.MT88.4 R116, [R228+0x6000] ;  /* 0x00600000e474783b */ /* 0x000eee0000004200 */
[C---:B------:R-:W-:Y:S08]  /*d670*/  HMMA.16816.F32 R60, R108.reuse, R120, R60 ;  /* 0x000000786c3c723c */ /* 0x040ff0000000183c */
[C---:B------:R-:W-:Y:S01]  /*d680*/  HMMA.16816.F32 R64, R108.reuse, R122, R64 ;  /* 0x0000007a6c40723c */ /* 0x040fe20000001840 */
[----:B------:R-:W3:Y:S03]  /*d690*/  LDSM.16.MT88.4 R120, [R227+0x6000] ;  /* 0x00600000e378783b */ /* 0x000ee60000004200 */
[--C-:B-1----:R-:W-:Y:S04]  /*d6a0*/  FFMA.FTZ R102, R212, c[0x0][0x2d0], -R3.reuse ;  /* 0x0000b400d4667a23 */ /* 0x102fe80000010803 */
[----:B------:R1:W-:Y:S01]  /*d6b0*/  MUFU.EX2 R143, R102 ;  /* 0x00000066008f7308 */ /* 0x0003e20000000800 */
[C---:B------:R-:W-:Y:S08]  /*d6c0*/  HMMA.16816.F32 R68, R108.reuse, R112, R68 ;  /* 0x000000706c44723c */ /* 0x040ff00000001844 */
[C---:B------:R-:W-:Y:S01]  /*d6d0*/  HMMA.16816.F32 R72, R108.reuse, R114, R72 ;  /* 0x000000726c48723c */ /* 0x040fe20000001848 */
[----:B------:R-:W3:Y:S07]  /*d6e0*/  LDSM.16.MT88.4 R112, [R230+0x6000] ;  /* 0x00600000e670783b */ /* 0x000eee0000004200 */
[C---:B---3--:R-:W-:Y:S04]  /*d6f0*/  HMMA.16816.F32 R76, R108.reuse, R116, R76 ;  /* 0x000000746c4c723c */ /* 0x048fe8000000184c */
[----:B-1----:R-:W-:Y:S04]  /*d700*/  FFMA.FTZ R102, R213, c[0x0][0x2d0], -R3 ;  /* 0x0000b400d5667a23 */ /* 0x002fe80000010803 */
[C---:B------:R-:W-:Y:S01]  /*d710*/  HMMA.16816.F32 R80, R108.reuse, R118, R80 ;  /* 0x000000766c50723c */ /* 0x040fe20000001850 */
[----:B------:R-:W1:Y:S01]  /*d720*/  LDSM.16.MT88.4 R116, [R224+0x800] ;  /* 0x00080000e074783b */ /* 0x000e620000004200 */
[----:B------:R3:W1:Y:S06]  /*d730*/  MUFU.EX2 R141, R102 ;  /* 0x00000066008d7308 */ /* 0x00066c0000000800 */
[C---:B------:R-:W-:Y:S08]  /*d740*/  HMMA.16816.F32 R84, R108.reuse, R120, R84 ;  /* 0x000000786c54723c */ /* 0x040ff00000001854 */
[C---:B------:R-:W-:Y:S01]  /*d750*/  HMMA.16816.F32 R88, R108.reuse, R122, R88 ;  /* 0x0000007a6c58723c */ /* 0x040fe20000001858 */
[----:B------:R-:W1:Y:S07]  /*d760*/  LDSM.16.MT88.4 R120, [R228+0x800] ;  /* 0x00080000e478783b */ /* 0x000e6e0000004200 */
[C---:B------:R-:W-:Y:S04]  /*d770*/  HMMA.16816.F32 R92, R108.reuse, R112, R92 ;  /* 0x000000706c5c723c */ /* 0x040fe8000000185c */
[--C-:B---3--:R-:W-:Y:S04]  /*d780*/  FFMA.FTZ R102, R214, c[0x0][0x2d0], -R103.reuse ;  /* 0x0000b400d6667a23 */ /* 0x108fe80000010867 */
[----:B------:R3:W-:Y:S04]  /*d790*/  MUFU.EX2 R140, R102 ;  /* 0x00000066008c7308 */ /* 0x0007e80000000800 */
[----:B---3--:R-:W-:Y:S06]  /*d7a0*/  FFMA.FTZ R102, R215, c[0x0][0x2d0], -R103 ;  /* 0x0000b400d7667a23 */ /* 0x008fec0000010867 */
[----:B------:R3:W1:Y:S02]  /*d7b0*/  MUFU.EX2 R151, R102 ;  /* 0x0000006600977308 */ /* 0x0006640000000800 */
[----:B---3--:R-:W-:Y:S02]  /*d7c0*/  FFMA.FTZ R102, R216, c[0x0][0x2d0], -R3 ;  /* 0x0000b400d8667a23 */ /* 0x008fe40000010803 */
[----:B----4-:R-:W-:Y:S06]  /*d7d0*/  FMUL.FTZ R99, R0, R99 ;  /* 0x0000006300637220 */ /* 0x010fec0000410000 */
[----:B------:R3:W-:Y:S01]  /*d7e0*/  MUFU.EX2 R144, R102 ;  /* 0x0000006600907308 */ /* 0x0007e20000000800 */
[----:B------:R-:W-:Y:S01]  /*d7f0*/  HMMA.16816.F32 R96, R108, R114, R96 ;  /* 0x000000726c60723c */ /* 0x000fe20000001860 */
[----:B------:R-:W4:Y:S06]  /*d800*/  LDSM.16.MT88.4 R112, [R230+0x800] ;  /* 0x00080000e670783b */ /* 0x000f2c0000004200 */
[----:B------:R-:W-:Y:S02]  /*d810*/  F2FP.PACK_AB R108, R142, R148 ;  /* 0x000000948e6c723e */ /* 0x000fe400000000ff */
[----:B-1----:R-:W-:Y:S03]  /*d820*/  F2FP.PACK_AB R109, R141, R143 ;  /* 0x0000008f8d6d723e */ /* 0x002fe600000000ff */
[----:B------:R-:W-:Y:S01]  /*d830*/  F2FP.PACK_AB R110, R151, R140 ;  /* 0x0000008c976e723e */ /* 0x000fe200000000ff */
[----:B--2---:R-:W-:Y:S04]  /*d840*/  FFMA.FTZ R2, R2, R106, R245 ;  /* 0x0000006a02027223 */ /* 0x004fe800000100f5 */
[----:B------:R-:W-:Y:S02]  /*d850*/  FADD.FTZ R2, R247, R2 ;  /* 0x00000002f7027221 */ /* 0x000fe40000010000 */
[----:B---3--:R-:W-:Y:S02]  /*d860*/  FFMA.FTZ R102, R217, c[0x0][0x2d0], -R3 ;  /* 0x0000b400d9667a23 */ /* 0x008fe40000010803 */
[----:B------:R-:W-:Y:S02]  /*d870*/  FADD.FTZ R2, R231, R2 ;  /* 0x00000002e7027221 */ /* 0x000fe40000010000 */
[----:B------:R1:W2:Y:S02]  /*d880*/  MUFU.EX2 R150, R102 ;  /* 0x0000006600967308 */ /* 0x0002a40000000800 */
[----:B------:R-:W-:Y:S02]  /*d890*/  FADD.FTZ R2, R251, R2 ;  /* 0x00000002fb027221 */ /* 0x000fe40000010000 */
[--C-:B-1----:R-:W-:Y:S01]  /*d8a0*/  FFMA.FTZ R102, R218, c[0x0][0x2d0], -R103.reuse ;  /* 0x0000b400da667a23 */ /* 0x102fe20000010867 */
[----:B--2---:R-:W-:Y:S05]  /*d8b0*/  F2FP.PACK_AB R111, R150, R144 ;  /* 0x00000090966f723e */ /* 0x004fea00000000ff */
[----:B------:R1:W-:Y:S02]  /*d8c0*/  MUFU.EX2 R149, R102 ;  /* 0x0000006600957308 */ /* 0x0003e40000000800 */
[C---:B------:R-:W-:Y:S08]  /*d8d0*/  HMMA.16816.F32 R4, R108.reuse, R116, R4 ;  /* 0x000000746c04723c */ /* 0x040ff00000001804 */
[C---:B------:R-:W-:Y:S01]  /*d8e0*/  HMMA.16816.F32 R8, R108.reuse, R118, R8 ;  /* 0x000000766c08723c */ /* 0x040fe20000001808 */
[----:B------:R-:W2:Y:S07]  /*d8f0*/  LDSM.16.MT88.4 R116, [R224+0x3800] ;  /* 0x00380000e074783b */ /* 0x000eae0000004200 */
[C---:B------:R-:W-:Y:S04]  /*d900*/  HMMA.16816.F32 R12, R108.reuse, R120, R12 ;  /* 0x000000786c0c723c */ /* 0x040fe8000000180c */
[----:B-1----:R-:W-:Y:S04]  /*d910*/  FFMA.FTZ R102, R219, c[0x0][0x2d0], -R103 ;  /* 0x0000b400db667a23 */ /* 0x002fe80000010867 */
[C---:B------:R-:W-:Y:S01]  /*d920*/  HMMA.16816.F32 R16, R108.reuse, R122, R16 ;  /* 0x0000007a6c10723c */ /* 0x040fe20000001810 */
[----:B------:R1:W3:Y:S01]  /*d930*/  MUFU.EX2 R135, R102 ;  /* 0x0000006600877308 */ /* 0x0002e20000000800 */
[----:B------:R-:W3:Y:S06]  /*d940*/  LDSM.16.MT88.4 R120, [R228+0x3800] ;  /* 0x00380000e478783b */ /* 0x000eec0000004200 */
[C---:B------:R-:W-:Y:S08]  /*d950*/  HMMA.16816.F32 R20, R108.reuse, R124, R20 ;  /* 0x0000007c6c14723c */ /* 0x040ff00000001814 */
[C---:B------:R-:W-:Y:S01]  /*d960*/  HMMA.16816.F32 R24, R108.reuse, R126, R24 ;  /* 0x0000007e6c18723c */ /* 0x040fe20000001818 */
[----:B------:R-:W3:Y:S07]  /*d970*/  LDSM.16.MT88.4 R124, [R227+0x3800] ;  /* 0x00380000e37c783b */ /* 0x000eee0000004200 */
[C---:B----4-:R-:W-:Y:S04]  /*d980*/  HMMA.16816.F32 R28, R108.reuse, R112, R28 ;  /* 0x000000706c1c723c */ /* 0x050fe8000000181c */
[--C-:B-1----:R-:W-:Y:S04]  /*d990*/  FFMA.FTZ R102, R220, c[0x0][0x2d0], -R3.reuse ;  /* 0x0000b400dc667a23 */ /* 0x102fe80000010803 */
[C---:B------:R-:W-:Y:S01]  /*d9a0*/  HMMA.16816.F32 R32, R108.reuse, R114, R32 ;  /* 0x000000726c20723c */ /* 0x040fe20000001820 */
[----:B------:R1:W-:Y:S01]  /*d9b0*/  MUFU.EX2 R221, R102 ;  /* 0x0000006600dd7308 */ /* 0x0003e20000000800 */
[----:B------:R-:W4:Y:S06]  /*d9c0*/  LDSM.16.MT88.4 R112, [R230+0x3800] ;  /* 0x00380000e670783b */ /* 0x000f2c0000004200 */
[C---:B--2---:R-:W-:Y:S08]  /*d9d0*/  HMMA.16816.F32 R36, R108.reuse, R116, R36 ;  /* 0x000000746c24723c */ /* 0x044ff00000001824 */
[C---:B------:R-:W-:Y:S01]  /*d9e0*/  HMMA.16816.F32 R40, R108.reuse, R118, R40 ;  /* 0x000000766c28723c */ /* 0x040fe20000001828 */
[----:B------:R-:W2:Y:S07]  /*d9f0*/  LDSM.16.MT88.4 R116, [R224+0x6800] ;  /* 0x00680000e074783b */ /* 0x000eae0000004200 */
[C---:B---3--:R-:W-:Y:S04]  /*da00*/  HMMA.16816.F32 R44, R108.reuse, R120, R44 ;  /* 0x000000786c2c723c */ /* 0x048fe8000000182c */
        /* <DEDUP_REMOVED lines=19> */
[----:B------:R-:W2:Y:S06]  /*db40*/  LDSM.16.MT88.4 R120, [R228+0x1000] ;  /* 0x00100000e478783b */ /* 0x000eac0000004200 */
[C---:B------:R-:W-:Y:S08]  /*db50*/  HMMA.16816.F32 R84, R108.reuse, R124, R84 ;  /* 0x0000007c6c54723c */ /* 0x040ff00000001854 */
[C---:B------:R-:W-:Y:S01]  /*db60*/  HMMA.16816.F32 R88, R108.reuse, R126, R88 ;  /* 0x0000007e6c58723c */ /* 0x040fe20000001858 */
[----:B------:R-:W2:Y:S07]  /*db70*/  LDSM.16.MT88.4 R124, [R227+0x1000] ;  /* 0x00100000e37c783b */ /* 0x000eae0000004200 */
[C---:B----4-:R-:W-:Y:S04]  /*db80*/  HMMA.16816.F32 R92, R108.reuse, R112, R92 ;  /* 0x000000706c5c723c */ /* 0x050fe8000000185c */
[--C-:B-1----:R-:W-:Y:S04]  /*db90*/  FFMA.FTZ R102, R147, c[0x0][0x2d0], -R3.reuse ;  /* 0x0000b40093667a23 */ /* 0x102fe80000010803 */
[----:B------:R-:W-:Y:S01]  /*dba0*/  HMMA.16816.F32 R96, R108, R114, R96 ;  /* 0x000000726c60723c */ /* 0x000fe20000001860 */
[----:B------:R1:W-:Y:S01]  /*dbb0*/  MUFU.EX2 R219, R102 ;  /* 0x0000006600db7308 */ /* 0x0003e20000000800 */
[----:B------:R-:W4:Y:S05]  /*dbc0*/  LDSM.16.MT88.4 R112, [R230+0x1000] ;  /* 0x00100000e670783b */ /* 0x000f2a0000004200 */
[----:B------:R-:W-:Y:S02]  /*dbd0*/  F2FP.PACK_AB R108, R135, R149 ;  /* 0x00000095876c723e */ /* 0x000fe400000000ff */
[----:B------:R-:W-:Y:S03]  /*dbe0*/  F2FP.PACK_AB R109, R220, R221 ;  /* 0x000000dddc6d723e */ /* 0x000fe600000000ff */
[----:B---3--:R-:W-:Y:S01]  /*dbf0*/  F2FP.PACK_AB R110, R133, R132 ;  /* 0x00000084856e723e */ /* 0x008fe200000000ff */
[----:B-1----:R-:W-:Y:S04]  /*dc00*/  FFMA.FTZ R102, R146, c[0x0][0x2d0], -R3 ;  /* 0x0000b40092667a23 */ /* 0x002fe80000010803 */
[----:B------:R1:W3:Y:S02]  /*dc10*/  MUFU.EX2 R218, R102 ;  /* 0x0000006600da7308 */ /* 0x0002e40000000800 */
[--C-:B-1----:R-:W-:Y:S01]  /*dc20*/  FFMA.FTZ R102, R134, c[0x0][0x2d0], -R103.reuse ;  /* 0x0000b40086667a23 */ /* 0x102fe20000010867 */
[----:B---3--:R-:W-:Y:S07]  /*dc30*/  F2FP.PACK_AB R111, R218, R219 ;  /* 0x000000dbda6f723e */ /* 0x008fee00000000ff */
[----:B------:R1:W-:Y:S01]  /*dc40*/  MUFU.EX2 R134, R102 ;  /* 0x0000006600867308 */ /* 0x0003e20000000800 */
[C---:B--2---:R-:W-:Y:S08]  /*dc50*/  HMMA.16816.F32 R4, R108.reuse, R116, R4 ;  /* 0x000000746c04723c */ /* 0x044ff00000001804 */
        /* <DEDUP_REMOVED lines=59> */
[--C-:B-1----:R-:W-:Y:S02]  /*e010*/  FFMA.FTZ R102, R128, c[0x0][0x2d0], -R103.reuse ;  /* 0x0000b40080667a23 */ /* 0x102fe40000010867 */
[----:B------:R-:W-:Y:S02]  /*e020*/  FFMA.FTZ R128, R164, c[0x0][0x2d0], -R103 ;  /* 0x0000b400a4807a23 */ /* 0x000fe40000010867 */
[C---:B------:R-:W-:Y:S01]  /*e030*/  HMMA.16816.F32 R16, R108.reuse, R122, R16 ;  /* 0x0000007a6c10723c */ /* 0x040fe20000001810 */
[----:B------:R1:W-:Y:S01]  /*e040*/  MUFU.EX2 R130, R102 ;  /* 0x0000006600827308 */ /* 0x0003e20000000800 */
[----:B------:R-:W3:Y:S02]  /*e050*/  LDSM.16.MT88.4 R120, [R228+0x4800] ;  /* 0x00480000e478783b */ /* 0x000ee40000004200 */
[--C-:B------:R-:W-:Y:S04]  /*e060*/  FFMA.FTZ R164, R159, c[0x0][0x2d0], -R3.reuse ;  /* 0x0000b4009fa47a23 */ /* 0x100fe80000010803 */
[C---:B------:R-:W-:Y:S03]  /*e070*/  HMMA.16816.F32 R20, R108.reuse, R124, R20 ;  /* 0x0000007c6c14723c */ /* 0x040fe60000001814 */
[----:B------:R-:W-:Y:S05]  /*e080*/  MUFU.EX2 R212, R128 ;  /* 0x0000008000d47308 */ /* 0x000fea0000000800 */
[C---:B------:R-:W-:Y:S01]  /*e090*/  HMMA.16816.F32 R24, R108.reuse, R126, R24 ;  /* 0x0000007e6c18723c */ /* 0x040fe20000001818 */
[----:B------:R-:W3:Y:S04]  /*e0a0*/  LDSM.16.MT88.4 R124, [R227+0x4800] ;  /* 0x00480000e37c783b */ /* 0x000ee80000004200 */
[----:B------:R-:W-:Y:S03]  /*e0b0*/  MUFU.EX2 R164, R164 ;  /* 0x000000a400a47308 */ /* 0x000fe60000000800 */
        /* <DEDUP_REMOVED lines=11> */
[----:B------:R1:W-:Y:S01]  /*e170*/  MUFU.EX2 R208, R102 ;  /* 0x0000006600d07308 */ /* 0x0003e20000000800 */
[----:B------:R-:W3:Y:S06]  /*e180*/  LDSM.16.MT88.4 R120, [R228+0x7800] ;  /* 0x00780000e478783b */ /* 0x000eec0000004200 */
[C---:B------:R-:W-:Y:S08]  /*e190*/  HMMA.16816.F32 R52, R108.reuse, R124, R52 ;  /* 0x0000007c6c34723c */ /* 0x040ff00000001834 */
[C---:B------:R-:W-:Y:S01]  /*e1a0*/  HMMA.16816.F32 R56, R108.reuse, R126, R56 ;  /* 0x0000007e6c38723c */ /* 0x040fe20000001838 */
[----:B------:R-:W3:Y:S07]  /*e1b0*/  LDSM.16.MT88.4 R124, [R227+0x7800] ;  /* 0x00780000e37c783b */ /* 0x000eee0000004200 */
[C---:B----4-:R-:W-:Y:S04]  /*e1c0*/  HMMA.16816.F32 R60, R108.reuse, R112, R60 ;  /* 0x000000706c3c723c */ /* 0x050fe8000000183c */
[--C-:B-1----:R-:W-:Y:S02]  /*e1d0*/  FFMA.FTZ R102, R211, c[0x0][0x2d0], -R103.reuse ;  /* 0x0000b400d3667a23 */ /* 0x102fe40000010867 */
[--C-:B------:R-:W-:Y:S02]  /*e1e0*/  FFMA.FTZ R211, R157, c[0x0][0x2d0], -R103.reuse ;  /* 0x0000b4009dd37a23 */ /* 0x100fe40000010867 */
[C---:B------:R-:W-:Y:S01]  /*e1f0*/  HMMA.16816.F32 R64, R108.reuse, R114, R64 ;  /* 0x000000726c40723c */ /* 0x040fe20000001840 */
[----:B------:R1:W-:Y:S01]  /*e200*/  MUFU.EX2 R223, R102 ;  /* 0x0000006600df7308 */ /* 0x0003e20000000800 */
[----:B------:R4:W5:Y:S04]  /*e210*/  LDL.LU R157, [R1+0xc4] ;  /* 0x0000c400019d7983 */ /* 0x0009680000300800 */
[----:B------:R-:W4:Y:S02]  /*e220*/  LDSM.16.MT88.4 R112, [R230+0x7800] ;  /* 0x00780000e670783b */ /* 0x000f240000004200 */
[C---:B--2---:R-:W-:Y:S03]  /*e230*/  HMMA.16816.F32 R68, R108.reuse, R116, R68 ;  /* 0x000000746c44723c */ /* 0x044fe60000001844 */
[----:B------:R-:W-:Y:S05]  /*e240*/  MUFU.EX2 R211, R211 ;  /* 0x000000d300d37308 */ /* 0x000fea0000000800 */
[C---:B------:R-:W-:Y:S01]  /*e250*/  HMMA.16816.F32 R72, R108.reuse, R118, R72 ;  /* 0x000000766c48723c */ /* 0x040fe20000001848 */
[----:B------:R-:W2:Y:S07]  /*e260*/  LDSM.16.MT88.4 R116, [R224+0x2000] ;  /* 0x00200000e074783b */ /* 0x000eae0000004200 */
[C---:B---3--:R-:W-:Y:S04]  /*e270*/  HMMA.16816.F32 R76, R108.reuse, R120, R76 ;  /* 0x000000786c4c723c */ /* 0x048fe8000000184c */
[--C-:B-1----:R-:W-:Y:S02]  /*e280*/  FFMA.FTZ R102, R210, c[0x0][0x2d0], -R103.reuse ;  /* 0x0000b400d2667a23 */ /* 0x102fe40000010867 */
[----:B------:R-:W-:Y:S02]  /*e290*/  FFMA.FTZ R210, R158, c[0x0][0x2d0], -R103 ;  /* 0x0000b4009ed27a23 */ /* 0x000fe40000010867 */
[C---:B------:R-:W-:Y:S01]  /*e2a0*/  HMMA.16816.F32 R80, R108.reuse, R122, R80 ;  /* 0x0000007a6c50723c */ /* 0x040fe20000001850 */
[----:B------:R1:W3:Y:S01]  /*e2b0*/  MUFU.EX2 R222, R102 ;  /* 0x0000006600de7308 */ /* 0x0002e20000000800 */
[----:B------:R1:W5:Y:S04]  /*e2c0*/  LDL.LU R158, [R1+0xc0] ;  /* 0x0000c000019e7983 */ /* 0x0003680000300800 */
[----:B------:R2:W5:Y:S02]  /*e2d0*/  LDL.LU R159, [R1+0xbc] ;  /* 0x0000bc00019f7983 */ /* 0x0005640000300800 */
[C---:B------:R-:W-:Y:S02]  /*e2e0*/  HMMA.16816.F32 R84, R108.reuse, R124, R84 ;  /* 0x0000007c6c54723c */ /* 0x040fe40000001854 */
[----:B------:R-:W2:Y:S01]  /*e2f0*/  LDSM.16.MT88.4 R120, [R228+0x2000] ;  /* 0x00200000e478783b */ /* 0x000ea20000004200 */
[----:B------:R-:W-:Y:S05]  /*e300*/  MUFU.EX2 R210, R210 ;  /* 0x000000d200d27308 */ /* 0x000fea0000000800 */
[C---:B------:R-:W-:Y:S02]  /*e310*/  HMMA.16816.F32 R88, R108.reuse, R126, R88 ;  /* 0x0000007e6c58723c */ /* 0x040fe40000001858 */
[----:B------:R-:W2:Y:S06]  /*e320*/  LDSM.16.MT88.4 R124, [R227+0x2000] ;  /* 0x00200000e37c783b */ /* 0x000eac0000004200 */
[C---:B----4-:R-:W-:Y:S04]  /*e330*/  HMMA.16816.F32 R92, R108.reuse, R112, R92 ;  /* 0x000000706c5c723c */ /* 0x050fe8000000185c */
[--C-:B-1----:R-:W-:Y:S01]  /*e340*/  FFMA.FTZ R102, R167, c[0x0][0x2d0], -R3.reuse ;  /* 0x0000b400a7667a23 */ /* 0x102fe20000010803 */
[----:B---3--:R-:W-:Y:S03]  /*e350*/  F2FP.PACK_AB R106, R222, R223 ;  /* 0x000000dfde6a723e */ /* 0x008fe600000000ff */
[----:B------:R-:W-:Y:S01]  /*e360*/  HMMA.16816.F32 R96, R108, R114, R96 ;  /* 0x000000726c60723c */ /* 0x000fe20000001860 */
[----:B------:R1:W-:Y:S01]  /*e370*/  MUFU.EX2 R167, R102 ;  /* 0x0000006600a77308 */ /* 0x0003e20000000800 */
[----:B------:R-:W3:Y:S08]  /*e380*/  LDSM.16.MT88.4 R108, [R230+0x2000] ;  /* 0x00200000e66c783b */ /* 0x000ef00000004200 */
[----:B------:R-:W2:Y:S02]  /*e390*/  LDSM.16.MT88.4 R112, [R224+0x5000] ;  /* 0x00500000e070783b */ /* 0x000ea40000004200 */
[----:B-1----:R-:W-:Y:S04]  /*e3a0*/  FFMA.FTZ R102, R166, c[0x0][0x2d0], -R3 ;  /* 0x0000b400a6667a23 */ /* 0x002fe80000010803 */
[----:B------:R1:W1:Y:S02]  /*e3b0*/  MUFU.EX2 R166, R102 ;  /* 0x0000006600a67308 */ /* 0x0002640000000800 */
[----:B-1----:R-:W-:Y:S01]  /*e3c0*/  FFMA.FTZ R102, R165, c[0x0][0x2d0], -R103 ;  /* 0x0000b400a5667a23 */ /* 0x002fe20000010867 */
[----:B------:R-:W-:Y:S01]  /*e3d0*/  F2FP.PACK_AB R107, R166, R167 ;  /* 0x000000a7a66b723e */ /* 0x000fe200000000ff */
[--C-:B------:R-:W-:Y:S02]  /*e3e0*/  FFMA.FTZ R165, R244, c[0x0][0x2d0], -R3.reuse ;  /* 0x0000b400f4a57a23 */ /* 0x100fe40000010803 */
[----:B------:R1:W5:Y:S01]  /*e3f0*/  LDL.LU R244, [R1+0xb8] ;  /* 0x0000b80001f47983 */ /* 0x0003620000300800 */
[--C-:B------:R-:W-:Y:S01]  /*e400*/  FFMA.FTZ R103, R105, c[0x0][0x2d0], -R3.reuse ;  /* 0x0000b40069677a23 */ /* 0x100fe20000010803 */
[----:B------:R-:W-:Y:S01]  /*e410*/  F2FP.PACK_AB R105, R208, R209 ;  /* 0x000000d1d069723e */ /* 0x000fe200000000ff */
[----:B------:R-:W-:Y:S01]  /*e420*/  FFMA.FTZ R3, R104, c[0x0][0x2d0], -R3 ;  /* 0x0000b40068037a23 */ /* 0x000fe20000010803 */
[----:B------:R1:W5:Y:S01]  /*e430*/  LDL.LU R245, [R1+0xb4] ;  /* 0x0000b40001f57983 */ /* 0x0003620000300800 */
[----:B------:R-:W-:Y:S01]  /*e440*/  F2FP.PACK_AB R104, R130, R136 ;  /* 0x000000888268723e */ /* 0x000fe200000000ff */
[----:B------:R-:W1:Y:S02]  /*e450*/  MUFU.EX2 R215, R102 ;  /* 0x0000006600d77308 */ /* 0x000e640000000800 */
[----:B------:R-:W4:Y:S04]  /*e460*/  LDL.LU R129, [R1+0x1c] ;  /* 0x00001c0001817983 */ /* 0x000f280000300800 */
[C---:B--2---:R-:W-:Y:S04]  /*e470*/  HMMA.16816.F32 R4, R104.reuse, R116, R4 ;  /* 0x000000746804723c */ /* 0x044fe80000001804 */
[----:B------:R2:W-:Y:S04]  /*e480*/  MUFU.EX2 R102, R3 ;  /* 0x0000000300667308 */ /* 0x0005e80000000800 */
[C---:B------:R-:W-:Y:S01]  /*e490*/  HMMA.16816.F32 R8, R104.reuse, R118, R8 ;  /* 0x000000766808723c */ /* 0x040fe20000001808 */
[----:B------:R-:W1:Y:S05]  /*e4a0*/  LDSM.16.MT88.4 R116, [R228+0x5000] ;  /* 0x00500000e474783b */ /* 0x000e6a0000004200 */
[----:B------:R-:W1:Y:S02]  /*e4b0*/  MUFU.EX2 R165, R165 ;  /* 0x000000a500a57308 */ /* 0x000e640000000800 */
[C---:B------:R-:W-:Y:S08]  /*e4c0*/  HMMA.16816.F32 R12, R104.reuse, R120, R12 ;  /* 0x00000078680c723c */ /* 0x040ff0000000180c */
[C---:B------:R-:W-:Y:S01]  /*e4d0*/  HMMA.16816.F32 R16, R104.reuse, R122, R16 ;  /* 0x0000007a6810723c */ /* 0x040fe20000001810 */
[----:B------:R-:W1:Y:S01]  /*e4e0*/  LDSM.16.MT88.4 R120, [R227+0x5000] ;  /* 0x00500000e378783b */ /* 0x000e620000004200 */
[----:B------:R-:W1:Y:S02]  /*e4f0*/  MUFU.EX2 R103, R103 ;  /* 0x0000006700677308 */ /* 0x000e640000000800 */
[----:B--2---:R-:W-:Y:S04]  /*e500*/  MOV R3, R130 ;  /* 0x0000008200037202 */ /* 0x004fe80000000f00 */
[C---:B------:R-:W-:Y:S08]  /*e510*/  HMMA.16816.F32 R20, R104.reuse, R124, R20 ;  /* 0x0000007c6814723c */ /* 0x040ff00000001814 */
[C---:B------:R-:W-:Y:S01]  /*e520*/  HMMA.16816.F32 R24, R104.reuse, R126, R24 ;  /* 0x0000007e6818723c */ /* 0x040fe20000001818 */
[----:B------:R-:W2:Y:S07]  /*e530*/  LDSM.16.MT88.4 R124, [R230+0x5000] ;  /* 0x00500000e67c783b */ /* 0x000eae0000004200 */
[C---:B---3--:R-:W-:Y:S08]  /*e540*/  HMMA.16816.F32 R28, R104.reuse, R108, R28 ;  /* 0x0000006c681c723c */ /* 0x048ff0000000181c */
        /* <DEDUP_REMOVED lines=8> */
[C---:B------:R-:W-:Y:S08]  /*e5d0*/  HMMA.16816.F32 R52, R104.reuse, R120, R52 ;  /* 0x000000786834723c */ /* 0x040ff00000001834 */
[C---:B------:R-:W-:Y:S01]  /*e5e0*/  HMMA.16816.F32 R56, R104.reuse, R122, R56 ;  /* 0x0000007a6838723c */ /* 0x040fe20000001838 */
[----:B------:R-:W1:Y:S07]  /*e5f0*/  LDSM.16.MT88.4 R120, [R230+0x8000] ;  /* 0x00800000e678783b */ /* 0x000e6e0000004200 */
[C---:B--2---:R-:W-:Y:S08]  /*e600*/  HMMA.16816.F32 R60, R104.reuse, R124, R60 ;  /* 0x0000007c683c723c */ /* 0x044ff0000000183c */
[C---:B------:R-:W-:Y:S01]  /*e610*/  HMMA.16816.F32 R64, R104.reuse, R126, R64 ;  /* 0x0000007e6840723c */ /* 0x040fe20000001840 */
[----:B------:R-:W-:Y:S07]  /*e620*/  LDSM.16.MT88.4 R124, [R228+0x2800] ;  /* 0x00280000e47c783b */ /* 0x000fee0000004200 */
[C---:B---3--:R-:W-:Y:S08]  /*e630*/  HMMA.16816.F32 R68, R104.reuse, R108, R68 ;  /* 0x0000006c6844723c */ /* 0x048ff00000001844 */
[C---:B------:R-:W-:Y:S08]  /*e640*/  HMMA.16816.F32 R72, R104.reuse, R110, R72 ;  /* 0x0000006e6848723c */ /* 0x040ff00000001848 */
[C---:B------:R-:W-:Y:S08]  /*e650*/  HMMA.16816.F32 R76, R104.reuse, R112, R76 ;  /* 0x00000070684c723c */ /* 0x040ff0000000184c */
[C---:B------:R-:W-:Y:S01]  /*e660*/  HMMA.16816.F32 R80, R104.reuse, R114, R80 ;  /* 0x000000726850723c */ /* 0x040fe20000001850 */
[----:B------:R-:W2:Y:S07]  /*e670*/  LDSM.16.MT88.4 R112, [R224+0x2800] ;  /* 0x00280000e070783b */ /* 0x000eae0000004200 */
[C---:B-1----:R-:W-:Y:S08]  /*e680*/  HMMA.16816.F32 R84, R104.reuse, R116, R84 ;  /* 0x000000746854723c */ /* 0x042ff00000001854 */
[C---:B------:R-:W-:Y:S08]  /*e690*/  HMMA.16816.F32 R88, R104.reuse, R118, R88 ;  /* 0x000000766858723c */ /* 0x040ff00000001858 */
[C---:B------:R-:W-:Y:S07]  /*e6a0*/  HMMA.16816.F32 R92, R104.reuse, R120, R92 ;  /* 0x00000078685c723c */ /* 0x040fee000000185c */
[----:B------:R-:W-:Y:S01]  /*e6b0*/  MOV R120, R139 ;  /* 0x0000008b00787202 */ /* 0x000fe20000000f00 */
[----:B------:R-:W-:Y:S04]  /*e6c0*/  HMMA.16816.F32 R96, R104, R122, R96 ;  /* 0x0000007a6860723c */ /* 0x000fe80000001860 */
[----:B------:R-:W-:Y:S03]  /*e6d0*/  MOV R121, R138 ;  /* 0x0000008a00797202 */ /* 0x000fe60000000f00 */
[----:B------:R-:W-:Y:S02]  /*e6e0*/  F2FP.PACK_AB R104, R212, R215 ;  /* 0x000000d7d468723e */ /* 0x000fe400000000ff */
[----:B------:R-:W-:Y:S03]  /*e6f0*/  F2FP.PACK_AB R105, R165, R164 ;  /* 0x000000a4a569723e */ /* 0x000fe600000000ff */
[----:B------:R-:W-:Y:S02]  /*e700*/  F2FP.PACK_AB R106, R210, R211 ;  /* 0x000000d3d26a723e */ /* 0x000fe400000000ff */
[----:B------:R-:W-:Y:S02]  /*e710*/  F2FP.PACK_AB R107, R102, R103 ;  /* 0x00000067666b723e */ /* 0x000fe400000000ff */
[----:B------:R-:W-:Y:S02]  /*e720*/  MOV R122, R137 ;  /* 0x00000089007a7202 */ /* 0x000fe40000000f00 */
[----:B------:R-:W-:Y:S02]  /*e730*/  MOV R123, R136 ;  /* 0x00000088007b7202 */ /* 0x000fe40000000f00 */
[----:B------:R-:W-:Y:S01]  /*e740*/  LDSM.16.MT88.4 R136, [R230+0x2800] ;  /* 0x00280000e688783b */ /* 0x000fe20000004200 */
[C---:B--2---:R-:W-:Y:S07]  /*e750*/  HMMA.16816.F32 R108, R104.reuse, R112, R4 ;  /* 0x00000070686c723c */ /* 0x044fee0000001804 */
[----:B------:R-:W-:Y:S01]  /*e760*/  LDSM.16.MT88.4 R4, [R227+0x5800] ;  /* 0x00580000e304783b */ /* 0x000fe20000004200 */
[C---:B------:R-:W-:Y:S07]  /*e770*/  HMMA.16816.F32 R112, R104.reuse, R114, R8 ;  /* 0x000000726870723c */ /* 0x040fee0000001808 */
[----:B------:R-:W-:Y:S01]  /*e780*/  MOV R11, R144 ;  /* 0x00000090000b7202 */ /* 0x000fe20000000f00 */
[C---:B------:R-:W-:Y:S01]  /*e790*/  HMMA.16816.F32 R116, R104.reuse, R124, R12 ;  /* 0x0000007c6874723c */ /* 0x040fe2000000180c */
[----:B------:R-:W-:Y:S06]  /*e7a0*/  LDSM.16.MT88.4 R144, [R224+0x5800] ;  /* 0x00580000e090783b */ /* 0x000fec0000004200 */
[----:B------:R-:W-:Y:S02]  /*e7b0*/  MOV R12, R122 ;  /* 0x0000007a000c7202 */ /* 0x000fe40000000f00 */
[----:B------:R-:W-:Y:S03]  /*e7c0*/  MOV R13, R123 ;  /* 0x0000007b000d7202 */ /* 0x000fe60000000f00 */
[----:B------:R-:W-:Y:S02]  /*e7d0*/  MOV R14, R120 ;  /* 0x00000078000e7202 */ /* 0x000fe40000000f00 */
[----:B------:R-:W-:Y:S02]  /*e7e0*/  MOV R15, R121 ;  /* 0x00000079000f7202 */ /* 0x000fe40000000f00 */
[C---:B------:R-:W-:Y:S03]  /*e7f0*/  HMMA.16816.F32 R120, R104.reuse, R126, R16 ;  /* 0x0000007e6878723c */ /* 0x040fe60000001810 */
[----:B------:R-:W-:Y:S02]  /*e800*/  MOV R125, R11 ;  /* 0x0000000b007d7202 */ /* 0x000fe40000000f00 */
[----:B------:R-:W-:Y:S02]  /*e810*/  LDSM.16.MT88.4 R8, [R230+0x5800] ;  /* 0x00580000e608783b */ /* 0x000fe40000004200 */
[----:B------:R-:W-:Y:S01]  /*e820*/  MOV R19, R125 ;  /* 0x0000007d00137202 */ /* 0x000fe20000000f00 */
[----:B----4-:R-:W-:Y:S05]  /*e830*/  FFMA.FTZ R0, R0, R129, R246 ;  /* 0x0000008100007223 */ /* 0x010fea00000100f6 */
[----:B------:R1:W5:Y:S01]  /*e840*/  LDL.LU R246, [R1+0xb0] ;  /* 0x0000b00001f67983 */ /* 0x0003620000300800 */
[----:B------:R-:W-:Y:S03]  /*e850*/  FADD.FTZ R0, R248, R0 ;  /* 0x00000000f8007221 */ /* 0x000fe60000010000 */
[----:B------:R1:W5:Y:S01]  /*e860*/  LDL.LU R247, [R1+0xac] ;  /* 0x0000ac0001f77983 */ /* 0x0003620000300800 */
[----:B------:R-:W-:Y:S03]  /*e870*/  FADD.FTZ R0, R252, R0 ;  /* 0x00000000fc007221 */ /* 0x000fe60000010000 */
[----:B------:R1:W5:Y:S01]  /*e880*/  LDL.LU R248, [R1+0xa8] ;  /* 0x0000a80001f87983 */ /* 0x0003620000300800 */
[----:B------:R-:W-:Y:S03]  /*e890*/  FADD.FTZ R0, R250, R0 ;  /* 0x00000000fa007221 */ /* 0x000fe60000010000 */
[----:B------:R1:W5:Y:S04]  /*e8a0*/  LDL.LU R231, [R1+0xa4] ;  /* 0x0000a40001e77983 */ /* 0x0003680000300800 */
[----:B------:R1:W5:Y:S04]  /*e8b0*/  LDL.LU R252, [R1+0xa0] ;  /* 0x0000a00001fc7983 */ /* 0x0003680000300800 */
[----:B------:R1:W5:Y:S04]  /*e8c0*/  LDL.LU R251, [R1+0x9c] ;  /* 0x00009c0001fb7983 */ /* 0x0003680000300800 */
[----:B------:R1:W5:Y:S04]  /*e8d0*/  LDL.LU R250, [R1+0x98] ;  /* 0x0000980001fa7983 */ /* 0x0003680000300800 */
[----:B------:R-:W2:Y:S02]  /*e8e0*/  LDSM.16.MT88.4 R128, [R227+0x2800] ;  /* 0x00280000e380783b */ /* 0x000ea40000004200 */
[C---:B--2---:R-:W-:Y:S07]  /*e8f0*/  HMMA.16816.F32 R124, R104.reuse, R128, R20 ;  /* 0x00000080687c723c */ /* 0x044fee0000001814 */
[----:B------:R-:W-:Y:S01]  /*e900*/  MOV R22, R12 ;  /* 0x0000000c00167202 */ /* 0x000fe20000000f00 */
[C---:B------:R-:W-:Y:S04]  /*e910*/  HMMA.16816.F32 R128, R104.reuse, R130, R24 ;  /* 0x000000826880723c */ /* 0x040fe80000001818 */
[----:B------:R-:W-:Y:S02]  /*e920*/  MOV R23, R13 ;  /* 0x0000000d00177202 */ /* 0x000fe40000000f00 */
[----:B------:R-:W-:Y:S02]  /*e930*/  MOV R21, R14 ;  /* 0x0000000e00157202 */ /* 0x000fe40000000f00 */
[----:B------:R-:W-:Y:S04]  /*e940*/  MOV R24, R135 ;  /* 0x0000008700187202 */ /* 0x000fe80000000f00 */
[----:B------:R-:W-:Y:S02]  /*e950*/  MOV R27, R134 ;  /* 0x00000086001b7202 */ /* 0x000fe40000000f00 */
[----:B------:R-:W-:Y:S02]  /*e960*/  MOV R26, R133 ;  /* 0x00000085001a7202 */ /* 0x000fe40000000f00 */
[----:B------:R-:W-:Y:S02]  /*e970*/  MOV R25, R132 ;  /* 0x0000008400197202 */ /* 0x000fe40000000f00 */
[C---:B------:R-:W-:Y:S03]  /*e980*/  HMMA.16816.F32 R132, R104.reuse, R136, R28 ;  /* 0x000000886884723c */ /* 0x040fe6000000181c */
[----:B------:R-:W-:Y:S02]  /*e990*/  MOV R20, R15 ;  /* 0x0000000f00147202 */ /* 0x000fe40000000f00 */
[----:B------:R-:W2:Y:S02]  /*e9a0*/  LDSM.16.MT88.4 R12, [R224+0x8800] ;  /* 0x00880000e00c783b */ /* 0x000ea40000004200 */
[----:B------:R-:W-:Y:S01]  /*e9b0*/  MOV R28, R19 ;  /* 0x00000013001c7202 */ /* 0x000fe20000000f00 */
[C---:B------:R-:W-:Y:S04]  /*e9c0*/  HMMA.16816.F32 R136, R104.reuse, R138, R32 ;  /* 0x0000008a6888723c */ /* 0x040fe80000001820 */
[----:B------:R-:W-:Y:S01]  /*e9d0*/  MOV R29, R151 ;  /* 0x00000097001d7202 */ /* 0x000fe20000000f00 */
[----:B------:R-:W3:Y:S01]  /*e9e0*/  LDSM.16.MT88.4 R16, [R228+0x8800] ;  /* 0x00880000e410783b */ /* 0x000ee20000004200 */
[----:B------:R-:W-:Y:S02]  /*e9f0*/  MOV R30, R150 ;  /* 0x00000096001e7202 */ /* 0x000fe40000000f00 */
[----:B------:R-:W-:Y:S04]  /*ea00*/  MOV R32, R143 ;  /* 0x0000008f00207202 */ /* 0x000fe80000000f00 */
[----:B------:R-:W-:Y:S01]  /*ea10*/  MOV R33, R142 ;  /* 0x0000008e00217202 */ /* 0x000fe20000000f00 */
[----:B------:R-:W-:Y:S01]  /*ea20*/  FADD.FTZ R0, R32, R0 ;  /* 0x0000000020007221 */ /* 0x000fe20000010000 */
[----:B------:R-:W-:Y:S02]  /*ea30*/  MOV R34, R141 ;  /* 0x0000008d00227202 */ /* 0x000fe40000000f00 */
[----:B------:R-:W-:Y:S02]  /*ea40*/  MOV R35, R140 ;  /* 0x0000008c00237202 */ /* 0x000fe40000000f00 */
[C---:B------:R-:W-:Y:S03]  /*ea50*/  HMMA.16816.F32 R140, R104.reuse, R144, R36 ;  /* 0x00000090688c723c */ /* 0x040fe60000001824 */
[----:B------:R-:W-:Y:S01]  /*ea60*/  MOV R31, R149 ;  /* 0x00000095001f7202 */ /* 0x000fe20000000f00 */
[----:B------:R-:W-:Y:S03]  /*ea70*/  FADD.FTZ R0, R34, R0 ;  /* 0x0000000022007221 */ /* 0x000fe60000010000 */
        /* <DEDUP_REMOVED lines=13> */
[C---:B------:R-:W-:Y:S01]  /*eb50*/  HMMA.16816.F32 R56, R104.reuse, R6, R56 ;  /* 0x000000066838723c */ /* 0x040fe20000001838 */
[----:B------:R-:W4:Y:S03]  /*eb60*/  LDSM.16.MT88.4 R4, [R227+0x8800] ;  /* 0x00880000e304783b */ /* 0x000f260000004200 */
[----:B------:R-:W-:Y:S02]  /*eb70*/  FADD.FTZ R0, R219, R0 ;  /* 0x00000000db007221 */ /* 0x000fe40000010000 */
[----:B------:R-:W-:Y:S02]  /*eb80*/  FADD.FTZ R2, R31, R2 ;  /* 0x000000021f027221 */ /* 0x000fe40000010000 */
[C---:B------:R-:W-:Y:S04]  /*eb90*/  HMMA.16816.F32 R60, R104.reuse, R8, R60 ;  /* 0x00000008683c723c */ /* 0x040fe8000000183c */
[----:B------:R-:W-:Y:S02]  /*eba0*/  FADD.FTZ R2, R24, R2 ;  /* 0x0000000218027221 */ /* 0x000fe40000010000 */
[----:B------:R-:W-:Y:S02]  /*ebb0*/  FADD.FTZ R0, R218, R0 ;  /* 0x00000000da007221 */ /* 0x000fe40000010000 */
[C---:B------:R-:W-:Y:S01]  /*ebc0*/  HMMA.16816.F32 R64, R104.reuse, R10, R64 ;  /* 0x0000000a6840723c */ /* 0x040fe20000001840 */
[----:B------:R-:W1:Y:S03]  /*ebd0*/  LDSM.16.MT88.4 R8, [R230+0x8800] ;  /* 0x00880000e608783b */ /* 0x000e660000004200 */
        /* <DEDUP_REMOVED lines=8> */
[C---:B---3--:R-:W-:Y:S04]  /*ec60*/  HMMA.16816.F32 R76, R104.reuse, R16, R76 ;  /* 0x00000010684c723c */ /* 0x048fe8000000184c */
[----:B------:R-:W-:Y:S02]  /*ec70*/  FADD.FTZ R2, R20, R2 ;  /* 0x0000000214027221 */ /* 0x000fe40000010000 */
[----:B------:R-:W-:Y:S02]  /*ec80*/  FADD.FTZ R0, R213, R0 ;  /* 0x00000000d5007221 */ /* 0x000fe40000010000 */
[C---:B------:R-:W-:Y:S04]  /*ec90*/  HMMA.16816.F32 R80, R104.reuse, R18, R80 ;  /* 0x000000126850723c */ /* 0x040fe80000001850 */
[----:B------:R-:W-:Y:S02]  /*eca0*/  FADD.FTZ R2, R21, R2 ;  /* 0x0000000215027221 */ /* 0x000fe40000010000 */
[----:B------:R-:W-:Y:S02]  /*ecb0*/  FADD.FTZ R0, R209, R0 ;  /* 0x00000000d1007221 */ /* 0x000fe40000010000 */
[C---:B----4-:R-:W-:Y:S04]  /*ecc0*/  HMMA.16816.F32 R84, R104.reuse, R4, R84 ;  /* 0x000000046854723c */ /* 0x050fe80000001854 */
[----:B------:R-:W-:Y:S02]  /*ecd0*/  FADD.FTZ R2, R22, R2 ;  /* 0x0000000216027221 */ /* 0x000fe40000010000 */
[----:B------:R-:W-:Y:S02]  /*ece0*/  FADD.FTZ R0, R208, R0 ;  /* 0x00000000d0007221 */ /* 0x000fe40000010000 */
[----:B------:R-:W-:Y:S01]  /*ecf0*/  FADD.FTZ R2, R23, R2 ;  /* 0x0000000217027221 */ /* 0x000fe20000010000 */
[C---:B------:R-:W-:Y:S03]  /*ed00*/  HMMA.16816.F32 R88, R104.reuse, R6, R88 ;  /* 0x000000066858723c */ /* 0x040fe60000001858 */
[----:B------:R-:W-:Y:S02]  /*ed10*/  FADD.FTZ R2, R3, R2 ;  /* 0x0000000203027221 */ /* 0x000fe40000010000 */
[----:B------:R-:W-:Y:S02]  /*ed20*/  FADD.FTZ R0, R167, R0 ;  /* 0x00000000a7007221 */ /* 0x000fe40000010000 */
[----:B------:R-:W-:Y:S01]  /*ed30*/  FADD.FTZ R2, R223, R2 ;  /* 0x00000002df027221 */ /* 0x000fe20000010000 */
[C---:B-1----:R-:W-:Y:S04]  /*ed40*/  HMMA.16816.F32 R92, R104.reuse, R8, R92 ;  /* 0x00000008685c723c */ /* 0x042fe8000000185c */
[----:B------:R-:W-:Y:S02]  /*ed50*/  FADD.FTZ R2, R222, R2 ;  /* 0x00000002de027221 */ /* 0x000fe40000010000 */
[----:B------:R-:W-:Y:S02]  /*ed60*/  FADD.FTZ R3, R166, R0 ;  /* 0x00000000a6037221 */ /* 0x000fe40000010000 */
[----:B------:R-:W-:Y:S01]  /*ed70*/  FADD.FTZ R0, R215, R2 ;  /* 0x00000002d7007221 */ /* 0x000fe20000010000 */
[----:B------:R-:W-:Y:S03]  /*ed80*/  HMMA.16816.F32 R96, R104, R10, R96 ;  /* 0x0000000a6860723c */ /* 0x000fe60000001860 */
[----:B------:R-:W-:Y:S02]  /*ed90*/  FADD.FTZ R3, R164, R3 ;  /* 0x00000003a4037221 */ /* 0x000fe40000010000 */
[----:B------:R-:W-:Y:S02]  /*eda0*/  FADD.FTZ R0, R212, R0 ;  /* 0x00000000d4007221 */ /* 0x000fe40000010000 */
[----:B------:R-:W-:Y:S02]  /*edb0*/  FADD.FTZ R3, R165, R3 ;  /* 0x00000003a5037221 */ /* 0x000fe40000010000 */
[----:B------:R-:W-:Y:S03]  /*edc0*/  FADD.FTZ R2, R211, R0 ;  /* 0x00000000d3027221 */ /* 0x000fe60000010000 */
[----:B------:R-:W-:Y:S01]  /*edd0*/  FADD.FTZ R0, R103, R3 ;  /* 0x0000000367007221 */ /* 0x000fe20000010000 */
[----:B------:R-:W-:Y:S01]  /*ede0*/  MOV R103, R100 ;  /* 0x0000006400677202 */ /* 0x000fe20000000f00 */
[----:B------:R-:W-:Y:S02]  /*edf0*/  FADD.FTZ R2, R210, R2 ;  /* 0x00000002d2027221 */ /* 0x000fe40000010000 */
[----:B------:R-:W-:Y:S01]  /*ee00*/  FADD.FTZ R0, R102, R0 ;  /* 0x0000000066007221 */ /* 0x000fe20000010000 */
[----:B------:R-:W-:Y:S02]  /*ee10*/  MOV R102, R101 ;  /* 0x0000006500667202 */ /* 0x000fe40000000f00 */
[----:B------:R1:W-:Y:S04]  /*ee20*/  STL [R1+0x18], R2 ;  /* 0x0000180201007387 */ /* 0x0003e80000100800 */
[----:B------:R1:W-:Y:S01]  /*ee30*/  STL [R1+0x1c], R0 ;  /* 0x00001c0001007387 */ /* 0x0003e20000100800 */
[----:B------:R-:W-:-:S05]  /*ee40*/  @P0 BRA `(.L_x_448) ;  /* 0xffffbea000000947 */ /* 0x000fca000383ffff */
.L_x_447:
[----:B------:R-:W-:Y:S02]  /*ee50*/  MOV R7, 0x1f ;  /* 0x0000001f00077802 */ /* 0x000fe40000000f00 */
[----:B------:R-:W-:Y:S01]  /*ee60*/  MOV R6, 0xffffffff ;  /* 0xffffffff00067802 */ /* 0x000fe20000000f00 */
[----:B------:R-:W-:Y:S05]  /*ee70*/  BRA.DIV ~URZ, `(.L_x_449) ;  /* 0x000028227f007947 */ /* 0x000fea000b800000 */
[----:B-1----:R-:W2:Y:S04]  /*ee80*/  LDL R0, [R1+0x18] ;  /* 0x0000180001007983 */ /* 0x002ea80000100800 */
[----:B--2---:R1:W2:Y:S02]  /*ee90*/  SHFL.BFLY PT, R4, R0, 0x2, 0x1f ;  /* 0x0c401f0000047f89 */ /* 0x0042a400000e0000 */
.L_x_481:
[----:B-1----:R-:W3:Y:S02]  /*eea0*/  LDL.LU R0, [R1+0x18] ;  /* 0x0000180001007983 */ /* 0x002ee40000300800 */
[----:B--23--:R-:W-:Y:S01]  /*eeb0*/  FADD.FTZ R4, R4, R0 ;  /* 0x0000000004047221 */ /* 0x00cfe20000010000 */
[----:B------:R-:W-:Y:S05]  /*eec0*/  BRA.DIV ~URZ, `(.L_x_450) ;  /* 0x000028327f007947 */ /* 0x000fea000b800000 */
[----:B------:R-:W2:Y:S04]  /*eed0*/  LDL.LU R5, [R1+0x1c] ;  /* 0x00001c0001057983 */ /* 0x000ea80000300800 */
[----:B------:R-:W1:Y:S02]  /*eee0*/  SHFL.BFLY PT, R2, R4, 0x1, 0x1f ;  /* 0x0c201f0004027f89 */ /* 0x000e6400000e0000 */
[----:B-1----:R-:W-:-:S02]  /*eef0*/  FADD.FTZ R4, R4, R2 ;  /* 0x0000000204047221 */ /* 0x002fc40000010000 */
[----:B--2---:R-:W1:Y:S02]  /*ef00*/  SHFL.BFLY PT, R0, R5, 0x2, 0x1f ;  /* 0x0c401f0005007f89 */ /* 0x004e6400000e0000 */
[----:B-1----:R-:W-:-:S05]  /*ef10*/  FADD.FTZ R0, R0, R5 ;  /* 0x0000000500007221 */ /* 0x002fca0000010000 */
[----:B------:R1:W2:Y:S02]  /*ef20*/  SHFL.BFLY PT, R3, R0, 0x1, 0x1f ;  /* 0x0c201f0000037f89 */ /* 0x0002a400000e0000 */
.L_x_482:
[----:B------:R-:W-:Y:S01]  /*ef30*/  FSETP.NE.FTZ.AND P1, PT, R4, RZ, PT ;  /* 0x000000ff0400720b */ /* 0x000fe20003f35000 */
[----:B--2---:R-:W-:Y:S01]  /*ef40*/  FADD.FTZ R3, R3, R0 ;  /* 0x0000000003037221 */ /* 0x004fe20000010000 */
[----:B------:R-:W-:Y:S02]  /*ef50*/  MOV R2, RZ ;  /* 0x000000ff00027202 */ /* 0x000fe40000000f00 */
[----:B-1----:R-:W-:Y:S02]  /*ef60*/  MOV R0, RZ ;  /* 0x000000ff00007202 */ /* 0x002fe40000000f00 */
[----:B------:R-:W-:Y:S02]  /*ef70*/  FSETP.NE.FTZ.AND P0, PT, R3, RZ, PT ;  /* 0x000000ff0300720b */ /* 0x000fe40003f15000 */
[----:B------:R-:W-:Y:S02]  /*ef80*/  MOV R51, 0x1 ;  /* 0x0000000100337802 */ /* 0x000fe40000000f00 */
[----:B------:R-:W-:-:S02]  /*ef90*/  MOV R50, 0xff800000 ;  /* 0xff80000000327802 */ /* 0x000fc40000000f00 */
[----:B------:R-:W-:Y:S01]  /*efa0*/  MOV R49, 0xff800000 ;  /* 0xff80000000317802 */ /* 0x000fe20000000f00 */
[----:B------:R-:W1:Y:S01]  /*efb0*/  @P1 MUFU.RCP R2, R4 ;  /* 0x0000000400021308 */ /* 0x000e620000001000 */
[----:B------:R-:W-:-:S05]  /*efc0*/  @P1 MOV R5, 0x3f317218 ;  /* 0x3f31721800051802 */ /* 0x000fca0000000f00 */
[----:B------:R-:W-:Y:S02]  /*efd0*/  @P1 FMUL.FTZ R5, R5, c[0x0][0x2d0] ;  /* 0x0000b40005051a20 */ /* 0x000fe40000410000 */
[----:B------:R-:W2:Y:S01]  /*efe0*/  @P1 MUFU.LG2 R4, R4 ;  /* 0x0000000400041308 */ /* 0x000ea20000000c00 */
[----:B-1----:R-:W-:-:S07]  /*eff0*/  FMUL.FTZ R108, R2, R108 ;  /* 0x0000006c026c7220 */ /* 0x002fce0000410000 */
[----:B------:R-:W1:Y:S01]  /*f000*/  @P0 MUFU.RCP R0, R3 ;  /* 0x0000000300000308 */ /* 0x000e620000001000 */
[C---:B------:R-:W-:Y:S02]  /*f010*/  FMUL.FTZ R48, R2.reuse, R109 ;  /* 0x0000006d02307220 */ /* 0x040fe40000410000 */
[C---:B------:R-:W-:Y:S02]  /*f020*/  FMUL.FTZ R112, R2.reuse, R112 ;  /* 0x0000007002707220 */ /* 0x040fe40000410000 */
[----:B------:R-:W-:Y:S02]  /*f030*/  FMUL.FTZ R46, R2, R113 ;  /* 0x00000071022e7220 */ /* 0x000fe40000410000 */
[----:B--2---:R-:W-:Y:S02]  /*f040*/  @P1 FMUL.FTZ R7, R4, 0.69314718246459960938 ;  /* 0x3f31721804071820 */ /* 0x004fe40000410000 */
        /* <DEDUP_REMOVED lines=44> */
[----:B------:R2:W3:Y:S01]  /*f310*/  @P0 MUFU.LG2 R2, R3 ;  /* 0x0000000300020308 */ /* 0x0004e20000000c00 */
[----:B------:R-:W-:Y:S02]  /*f320*/  @P1 FFMA.FTZ R50, R5, R101, R7 ;  /* 0x0000006505321223 */ /* 0x000fe40000010007 */
[C---:B-1----:R-:W-:Y:S02]  /*f330*/  FMUL.FTZ R110, R0.reuse, R110 ;  /* 0x0000006e006e7220 */ /* 0x042fe40000410000 */
[C---:B------:R-:W-:Y:S02]  /*f340*/  FMUL.FTZ R47, R0.reuse, R111 ;  /* 0x0000006f002f7220 */ /* 0x040fe40000410000 */
[C---:B------:R-:W-:Y:S02]  /*f350*/  FMUL.FTZ R114, R0.reuse, R114 ;  /* 0x0000007200727220 */ /* 0x040fe40000410000 */
[C---:B------:R-:W-:Y:S02]  /*f360*/  FMUL.FTZ R45, R0.reuse, R115 ;  /* 0x00000073002d7220 */ /* 0x040fe40000410000 */
[----:B------:R-:W-:-:S02]  /*f370*/  FMUL.FTZ R118, R0, R118 ;  /* 0x0000007600767220 */ /* 0x000fc40000410000 */
[C---:B------:R-:W-:Y:S02]  /*f380*/  FMUL.FTZ R43, R0.reuse, R119 ;  /* 0x00000077002b7220 */ /* 0x040fe40000410000 */
[----:B------:R-:W-:Y:S01]  /*f390*/  FMUL.FTZ R122, R0, R122 ;  /* 0x0000007a007a7220 */ /* 0x000fe20000410000 */
[----:B--2---:R-:W-:Y:S01]  /*f3a0*/  @P0 MOV R3, 0x3f317218 ;  /* 0x3f31721800030802 */ /* 0x004fe20000000f00 */
[----:B---3--:R-:W-:Y:S02]  /*f3b0*/  @P0 FMUL.FTZ R2, R2, 0.69314718246459960938 ;  /* 0x3f31721802020820 */ /* 0x008fe40000410000 */
[C---:B------:R-:W-:Y:S02]  /*f3c0*/  FMUL.FTZ R41, R0.reuse, R123 ;  /* 0x0000007b00297220 */ /* 0x040fe40000410000 */
[----:B------:R-:W-:Y:S02]  /*f3d0*/  @P0 FMUL.FTZ R3, R3, c[0x0][0x2d0] ;  /* 0x0000b40003030a20 */ /* 0x000fe40000410000 */
        /* <DEDUP_REMOVED lines=40> */
[----:B------:R-:W-:Y:S01]  /*f660*/  PRMT R0, R51, 0x7610, R0 ;  /* 0x0000761033007816 */ /* 0x000fe20000000000 */
[----:B------:R-:W-:Y:S02]  /*f670*/  @P0 FFMA.FTZ R49, R3, R100, R2 ;  /* 0x0000006403310223 */ /* 0x000fe40000010002 */
.L_x_442:
[----:B-1----:R1:W5:Y:S01]  /*f680*/  LDL R55, [R1+0x64] ;  /* 0x0000640001377983 */ /* 0x0023620000100800 */
[----:B------:R-:W-:Y:S03]  /*f690*/  BSSY B0, `(.L_x_451) ;  /* 0x0000012000007945 */ /* 0x000fe60003800000 */
[----:B------:R-:W2:Y:S02]  /*f6a0*/  S2R R53, SR_TID.X ;  /* 0x0000000000357919 */ /* 0x000ea40000002100 */
[----:B--2---:R-:W-:-:S13]  /*f6b0*/  LOP3.LUT P6, RZ, R53, 0xff, RZ, 0xc0, !PT ;  /* 0x000000ff35ff7812 */ /* 0x004fda00078cc0ff */
[----:B------:R-:W-:Y:S05]  /*f6c0*/  @P6 BRA `(.L_x_452) ;  /* 0x000000e000006947 */ /* 0x000fea0003800000 */
[----:B-1----:R-:W1:Y:S01]  /*f6d0*/  S2R R51, SR_LANEID ;  /* 0x0000000000337919 */ /* 0x002e620000000000 */
[----:B------:R-:W-:Y:S01]  /*f6e0*/  VOTEU.ANY UR4, UPT, PT ;  /* 0x0000000000047886 */ /* 0x000fe200038e0100 */
[----:B------:R-:W-:Y:S01]  /*f6f0*/  IMAD.MOV.U32 R100, RZ, RZ, c[0x0][0x580] ;  /* 0x00016000ff647624 */ /* 0x000fe200078e00ff */
[----:B------:R-:W1:Y:S01]  /*f700*/  FLO.U32 R3, UR4 ;  /* 0x0000000400037d00 */ /* 0x000e6200080e0000 */
[----:B------:R-:W-:-:S07]  /*f710*/  IMAD.MOV.U32 R101, RZ, RZ, c[0x0][0x584] ;  /* 0x00016100ff657624 */ /* 0x000fce00078e00ff */
[----:B------:R-:W2:Y:S01]  /*f720*/  POPC R2, UR4 ;  /* 0x0000000400027d09 */ /* 0x000ea20008000000 */
[----:B-1----:R-:W-:-:S13]  /*f730*/  ISETP.EQ.U32.AND P0, PT, R3, R51, PT ;  /* 0x000000330300720c */ /* 0x002fda0003f02070 */
[----:B--2---:R-:W2:Y:S04]  /*f740*/  @P0 ATOMG.E.ADD.STRONG.GPU PT, R2, [R100.64], R2 ;  /* 0x00000002640209a8 */ /* 0x004ea800081ee1c6 */
[----:B------:R-:W1:Y:S04]  /*f750*/  S2R R51, SR_LTMASK ;  /* 0x0000000000337919 */ /* 0x000e680000003900 */
[----:B--2---:R1:W2:Y:S02]  /*f760*/  SHFL.IDX PT, R3, R2, R3, 0x1f ;  /* 0x00001f0302037589 */ /* 0x0042a400000e0000 */
[----:B-1----:R-:W-:-:S06]  /*f770*/  LOP3.LUT R2, R51, UR4, RZ, 0xc0, !PT ;  /* 0x0000000433027c12 */ /* 0x002fcc000f8ec0ff */
[----:B------:R-:W2:Y:S02]  /*f780*/  POPC R2, R2 ;  /* 0x0000000200027309 */ /* 0x000ea40000000000 */
[----:B--2--5:R-:W-:-:S05]  /*f790*/  IADD3 R55, R3, c[0x0][0xc], R2 ;  /* 0x0000030003377a10 */ /* 0x024fca0007ffe002 */
[----:B------:R1:W-:Y:S02]  /*f7a0*/  STL [R1+0x64], R55 ;  /* 0x0000643701007387 */ /* 0x0003e40000100800 */
.L_x_452:
[----:B-1----:R-:W-:Y:S05]  /*f7b0*/  BSYNC B0 ;  /* 0x0000000000007941 */ /* 0x002fea0003800000 */
.L_x_451:
[----:B------:R-:W-:Y:S01]  /*f7c0*/  PRMT R0, R0, 0x9910, RZ ;  /* 0x0000991000007816 */ /* 0x000fe200000000ff */
[----:B------:R-:W-:Y:S01]  /*f7d0*/  BSSY B1, `(.L_x_453) ;  /* 0x00001d8000017945 */ /* 0x000fe20003800000 */
[----:B-----5:R-:W-:Y:S02]  /*f7e0*/  IMAD.MOV.U32 R61, RZ, RZ, R55 ;  /* 0x000000ffff3d7224 */ /* 0x020fe400078e0037 */
[----:B------:R-:W-:Y:S01]  /*f7f0*/  ISETP.NE.AND P0, PT, R0, RZ, PT ;  /* 0x000000ff0000720c */ /* 0x000fe20003f05270 */
[----:B------:R-:W-:-:S12]  /*f800*/  IMAD.MOV.U32 R63, RZ, RZ, -0x1 ;  /* 0xffffffffff3f7424 */ /* 0x000fd800078e00ff */
[----:B------:R-:W-:Y:S05]  /*f810*/  @!P0 BRA `(.L_x_454) ;  /* 0x0000124000008947 */ /* 0x000fea0003800000 */
[----:B------:R-:W2:Y:S04]  /*f820*/  LDL R71, [R1+0x68] ;  /* 0x0000680001477983 */ /* 0x000ea80000100800 */
[----:B------:R-:W3:Y:S04]  /*f830*/  LDL R69, [R1+0x6c] ;  /* 0x00006c0001457983 */ /* 0x000ee80000100800 */
[----:B------:R-:W4:Y:S04]  /*f840*/  LDL R67, [R1+0x74] ;  /* 0x0000740001437983 */ /* 0x000f280000100800 */
[----:B------:R-:W5:Y:S04]  /*f850*/  LDL R65, [R1+0x70] ;  /* 0x0000700001417983 */ /* 0x000f680000100800 */
[----:B------:R-:W4:Y:S04]  /*f860*/  LDL R59, [R1+0x84] ;  /* 0x00008400013b7983 */ /* 0x000f280000100800 */
[----:B------:R-:W5:Y:S04]  /*f870*/  LDL R57, [R1+0x7c] ;  /* 0x00007c0001397983 */ /* 0x000f680000100800 */
[----:B------:R-:W5:Y:S04]  /*f880*/  LDL R55, [R1+0x80] ;  /* 0x0000800001377983 */ /* 0x000f680000100800 */
[----:B------:R-:W5:Y:S01]  /*f890*/  LDL R51, [R1+0x78] ;  /* 0x0000780001337983 */ /* 0x000f620000100800 */
[----:B------:R-:W-:Y:S01]  /*f8a0*/  WARPSYNC 0xffffffff ;  /* 0xffffffff00007948 */ /* 0x000fe20003800000 */
[----:B------:R-:W-:-:S02]  /*f8b0*/  F2FP.PACK_AB R48, R48, R108 ;  /* 0x0000006c3030723e */ /* 0x000fc400000000ff */
[----:B------:R-:W-:Y:S01]  /*f8c0*/  BAR.SYNC.DEFER_BLOCKING 0x1, 0x100 ;  /* 0x0044000000007b1d */ /* 0x000fe20000010000 */
        /* <DEDUP_REMOVED lines=46> */
[----:B------:R-:W-:Y:S01]  /*fbb0*/  F2FP.PACK_AB R0, R99, R98 ;  /* 0x000000626300723e */ /* 0x000fe200000000ff */
[----:B--2---:R1:W-:Y:S04]  /*fbc0*/  STS [R71], R48 ;  /* 0x0000003047007388 */ /* 0x0043e80000000800 */
[----:B------:R1:W-:Y:S04]  /*fbd0*/  STS [R71+0x400], R47 ;  /* 0x0004002f47007388 */ /* 0x0003e80000000800 */
[----:B---3--:R1:W-:Y:S04]  /*fbe0*/  STS [R69], R46 ;  /* 0x0000002e45007388 */ /* 0x0083e80000000800 */
[----:B------:R1:W-:Y:S04]  /*fbf0*/  STS [R69+0x400], R45 ;  /* 0x0004002d45007388 */ /* 0x0003e80000000800 */
[----:B----4-:R1:W-:Y:S04]  /*fc00*/  STS [R67], R44 ;  /* 0x0000002c43007388 */ /* 0x0103e80000000800 */
[----:B------:R1:W-:Y:S04]  /*fc10*/  STS [R67+0x400], R43 ;  /* 0x0004002b43007388 */ /* 0x0003e80000000800 */
[----:B-----5:R1:W-:Y:S04]  /*fc20*/  STS [R65], R42 ;  /* 0x0000002a41007388 */ /* 0x0203e80000000800 */
[----:B------:R1:W-:Y:S04]  /*fc30*/  STS [R65+0x400], R41 ;  /* 0x0004002941007388 */ /* 0x0003e80000000800 */
[----:B------:R1:W-:Y:S04]  /*fc40*/  STS [R59], R40 ;  /* 0x000000283b007388 */ /* 0x0003e80000000800 */
[----:B------:R1:W-:Y:S04]  /*fc50*/  STS [R59+0x400], R39 ;  /* 0x000400273b007388 */ /* 0x0003e80000000800 */
[----:B------:R1:W-:Y:S04]  /*fc60*/  STS [R57], R38 ;  /* 0x0000002639007388 */ /* 0x0003e80000000800 */
[----:B------:R1:W-:Y:S04]  /*fc70*/  STS [R57+0x400], R37 ;  /* 0x0004002539007388 */ /* 0x0003e80000000800 */
[----:B------:R1:W-:Y:S04]  /*fc80*/  STS [R55], R36 ;  /* 0x0000002437007388 */ /* 0x0003e80000000800 */
[----:B------:R1:W-:Y:S04]  /*fc90*/  STS [R55+0x400], R35 ;  /* 0x0004002337007388 */ /* 0x0003e80000000800 */
[----:B------:R1:W-:Y:S04]  /*fca0*/  STS [R51], R34 ;  /* 0x0000002233007388 */ /* 0x0003e80000000800 */
[----:B------:R1:W-:Y:S04]  /*fcb0*/  STS [R51+0x400], R33 ;  /* 0x0004002133007388 */ /* 0x0003e80000000800 */
        /* <DEDUP_REMOVED lines=32> */
[----:B------:R-:W-:Y:S06]  /*fec0*/  BAR.SYNC.DEFER_BLOCKING 0x1, 0x100 ;  /* 0x0044000000007b1d */ /* 0x000fec0000010000 */
[----:B------:R-:W-:Y:S05]  /*fed0*/  BRA.CONV ~URZ, `(.L_x_455) ;  /* 0x000000737f007947 */ /* 0x000fea000b800000 */
[----:B-1----:R-:W-:Y:S01]  /*fee0*/  SHF.R.S32.HI R7, RZ, 0x1f, R53 ;  /* 0x0000001fff077819 */ /* 0x002fe20000011435 */
[----:B------:R-:W-:Y:S01]  /*fef0*/  IMAD.MOV.U32 R6, RZ, RZ, RZ ;  /* 0x000000ffff067224 */ /* 0x000fe200078e00ff */
[----:B------:R-:W-:Y:S01]  /*ff00*/  MOV R8, 0xff50 ;  /* 0x0000ff5000087802 */ /* 0x000fe20000000f00 */
[----:B------:R-:W-:Y:S01]  /*ff10*/  IMAD.MOV.U32 R4, RZ, RZ, 0x1f ;  /* 0x0000001fff047424 */ /* 0x000fe200078e00ff */
[----:B------:R-:W-:-:S04]  /*ff20*/  LEA.HI R7, R7, R53, RZ, 0x7 ;  /* 0x0000003507077211 */ /* 0x000fc800078f38ff */
[----:B------:R-:W-:Y:S02]  /*ff30*/  SHF.R.S32.HI R7, RZ, 0x7, R7 ;  /* 0x00000007ff077819 */ /* 0x000fe40000011407 */
[----:B------:R-:W-:Y:S05]  /*ff40*/  CALL.REL.NOINC `($__internal_1_$__cuda_sm70_shflsync_idx_p) ;  /* 0x00001c9000007944 */ /* 0x000fea0003c00000 */
.L_x_455:
[----:B-1----:R-:W2:Y:S04]  /*ff50*/  LDL R2, [R1+0x88] ;  /* 0x0000880001027983 */ /* 0x002ea80000100800 */
[----:B------:R-:W3:Y:S04]  /*ff60*/  LDL R13, [R1+0x8c] ;  /* 0x00008c00010d7983 */ /* 0x000ee80000100800 */
[----:B------:R-:W4:Y:S04]  /*ff70*/  LDL.LU R11, [R1+0x4c] ;  /* 0x00004c00010b7983 */ /* 0x000f280000300800 */
[----:B------:R-:W2:Y:S04]  /*ff80*/  LDL.LU R12, [R1+0x50] ;  /* 0x00005000010c7983 */ /* 0x000ea80000300800 */
[----:B------:R-:W2:Y:S01]  /*ff90*/  LDL.LU R15, [R1+0x58] ;  /* 0x00005800010f7983 */ /* 0x000ea20000300800 */
[----:B------:R-:W-:-:S03]  /*ffa0*/  IMAD.MOV.U32 R0, RZ, RZ, 0x1 ;  /* 0x00000001ff007424 */ /* 0x000fc600078e00ff */
[----:B------:R-:W3:Y:S02]  /*ffb0*/  LDL R14, [R1+0x94] ;  /* 0x00009400010e7983 */ /* 0x000ee40000100800 */
[----:B------:R-:W-:Y:S02]  /*ffc0*/  ISETP.NE.AND P1, PT, R0, c[0x0][0x4e8], PT ;  /* 0x00013a0000007a0c */ /* 0x000fe40003f25270 */
[----:B------:R1:W5:Y:S04]  /*ffd0*/  LDL.64 R66, [R1+0x38] ;  /* 0x0000380001427983 */ /* 0x0003680000100a00 */
[----:B------:R1:W5:Y:S04]  /*ffe0*/  LDL R65, [R1+0x60] ;  /* 0x0000600001417983 */ /* 0x0003680000100800 */
[----:B------:R1:W5:Y:S04]  /*fff0*/  LDL R64, [R1+0x44] ;  /* 0x0000440001407983 */ /* 0x0003680000100800 */
[----:B------:R1:W5:Y:S04]  /*10000*/  LDL R62, [R1+0x5c] ;  /* 0x00005c00013e7983 */ /* 0x0003680000100800 */
[----:B------:R1:W5:Y:S04]  /*10010*/  LDL R60, [R1+0x48] ;  /* 0x00004800013c7983 */ /* 0x0003680000100800 */
[----:B------:R-:W1:Y:S01]  /*10020*/  S2R R17, SR_TID.X ;  /* 0x0000000000117919 */ /* 0x000e620000002100 */
[----:B----4-:R-:W-:-:S05]  /*10030*/  SHF.R.S32.HI R5, RZ, 0x1f, R11 ;  /* 0x0000001fff057819 */ /* 0x010fca000001140b */
[----:B------:R-:W-:Y:S01]  /*10040*/  IMAD R6, R5, c[0x0][0x490], RZ ;  /* 0x0001240005067a24 */ /* 0x000fe200078e02ff */
[----:B--2---:R-:W-:Y:S01]  /*10050*/  IADD3 R4, R2, R15, RZ ;  /* 0x0000000f02047210 */ /* 0x004fe20007ffe0ff */
[----:B------:R-:W-:-:S04]  /*10060*/  IMAD.WIDE.U32 R2, R11, c[0x0][0x490], RZ ;  /* 0x000124000b027a25 */ /* 0x000fc800078e00ff */
[----:B------:R-:W-:-:S04]  /*10070*/  @P1 IMAD.HI.U32 R7, R4, c[0x0][0x4ec], RZ ;  /* 0x00013b0004071a27 */ /* 0x000fc800078e00ff */
[----:B------:R-:W-:Y:S02]  /*10080*/  IMAD R6, R11, c[0x0][0x494], R6 ;  /* 0x000125000b067a24 */ /* 0x000fe400078e0206 */
[----:B------:R-:W-:Y:S01]  /*10090*/  IMAD.MOV.U32 R0, RZ, RZ, R4 ;  /* 0x000000ffff007224 */ /* 0x000fe200078e0004 */
[----:B------:R-:W-:Y:S02]  /*100a0*/  @P1 SHF.R.U32.HI R0, RZ, c[0x0][0x4f0], R7 ;  /* 0x00013c00ff001a19 */ /* 0x000fe40000011607 */
[----:B------:R-:W-:-:S03]  /*100b0*/  IADD3 R3, R3, R6, RZ ;  /* 0x0000000603037210 */ /* 0x000fc60007ffe0ff */
[----:B------:R-:W-:Y:S02]  /*100c0*/  IMAD.MOV R8, RZ, RZ, -R0 ;  /* 0x000000ffff087224 */ /* 0x000fe400078e0a00 */
[----:B------:R-:W-:-:S04]  /*100d0*/  IMAD.WIDE.U32 R6, R12, c[0x0][0x498], R2 ;  /* 0x000126000c067a25 */ /* 0x000fc800078e0002 */
[----:B------:R-:W-:Y:S01]  /*100e0*/  IMAD R2, R8, c[0x0][0x4e8], R4 ;  /* 0x00013a0008027a24 */ /* 0x000fe200078e0204 */
[----:B------:R-:W-:Y:S02]  /*100f0*/  IADD3 R4, P0, R0, R6, RZ ;  /* 0x0000000600047210 */ /* 0x000fe40007f1e0ff */
[----:B---3--:R-:W-:Y:S02]  /*10100*/  IADD3 R6, R13, R15, RZ ;  /* 0x0000000f0d067210 */ /* 0x008fe40007ffe0ff */
[----:B------:R-:W2:Y:S01]  /*10110*/  LDL R13, [R1+0x4] ;  /* 0x00000400010d7983 */ /* 0x000ea20000100800 */
[----:B------:R-:W-:-:S05]  /*10120*/  SHF.R.S32.HI R10, RZ, 0x1f, R12 ;  /* 0x0000001fff0a7819 */ /* 0x000fca000001140c */
[----:B------:R-:W-:Y:S01]  /*10130*/  IMAD R9, R10, c[0x0][0x498], RZ ;  /* 0x000126000a097a24 */ /* 0x000fe200078e02ff */
[----:B------:R-:W-:-:S03]  /*10140*/  SHF.R.S32.HI R8, RZ, 0x1f, R0 ;  /* 0x0000001fff087819 */ /* 0x000fc60000011400 */
[----:B------:R-:W-:Y:S01]  /*10150*/  IMAD R3, R12, c[0x0][0x49c], R9 ;  /* 0x000127000c037a24 */ /* 0x000fe200078e0209 */
[----:B------:R-:W-:Y:S01]  /*10160*/  SHF.R.S32.HI R9, RZ, 0x1f, R2 ;  /* 0x0000001fff097819 */ /* 0x000fe20000011402 */
[----:B------:R-:W-:-:S03]  /*10170*/  IMAD R0, R5, c[0x0][0x3e8], RZ ;  /* 0x0000fa0005007a24 */ /* 0x000fc600078e02ff */
[----:B------:R-:W-:Y:S01]  /*10180*/  IADD3.X R5, R8, R7, R3, P0, !PT ;  /* 0x0000000708057210 */ /* 0x000fe200007fe403 */
[----:B------:R-:W-:Y:S02]  /*10190*/  IMAD R3, R9, c[0x0][0x488], RZ ;  /* 0x0001220009037a24 */ /* 0x000fe400078e02ff */
[C---:B------:R-:W-:Y:S02]  /*101a0*/  IMAD R7, R11.reuse, c[0x0][0x3ec], R0 ;  /* 0x0000fb000b077a24 */ /* 0x040fe400078e0200 */
[----:B------:R-:W-:Y:S01]  /*101b0*/  IMAD.WIDE.U32 R8, R11, c[0x0][0x3e8], RZ ;  /* 0x0000fa000b087a25 */ /* 0x000fe200078e00ff */
[----:B-1----:R-:W-:-:S03]  /*101c0*/  SHF.R.S32.HI R16, RZ, 0x1f, R17 ;  /* 0x0000001fff107819 */ /* 0x002fc60000011411 */
[C---:B------:R-:W-:Y:S02]  /*101d0*/  IMAD R11, R2.reuse, c[0x0][0x48c], R3 ;  /* 0x00012300020b7a24 */ /* 0x040fe400078e0203 */
[----:B------:R-:W-:Y:S01]  /*101e0*/  IMAD.WIDE.U32 R4, R2, c[0x0][0x488], R4 ;  /* 0x0001220002047a25 */ /* 0x000fe200078e0004 */
[----:B------:R-:W-:-:S03]  /*101f0*/  IADD3 R3, R9, R7, RZ ;  /* 0x0000000709037210 */ /* 0x000fc60007ffe0ff */
[----:B------:R-:W-:Y:S01]  /*10200*/  @P1 IMAD.HI.U32 R2, R6, c[0x0][0x4ec], RZ ;  /* 0x00013b0006021a27 */ /* 0x000fe200078e00ff */
[----:B------:R-:W-:Y:S02]  /*10210*/  LEA R9, P0, R4, c[0x0][0x450], 0x2 ;  /* 0x0001140004097a11 */ /* 0x000fe400078010ff */
[----:B------:R-:W-:Y:S01]  /*10220*/  LEA.HI R16, R16, R17, RZ, 0x5 ;  /* 0x0000001110107211 */ /* 0x000fe200078f28ff */
[----:B------:R-:W-:Y:S02]  /*10230*/  IMAD.IADD R5, R5, 0x1, R11 ;  /* 0x0000000105057824 */ /* 0x000fe400078e020b */
[----:B------:R-:W-:Y:S01]  /*10240*/  IMAD.MOV.U32 R0, RZ, RZ, R6 ;  /* 0x000000ffff007224 */ /* 0x000fe200078e0006 */
[----:B------:R-:W-:Y:S01]  /*10250*/  @P1 SHF.R.U32.HI R0, RZ, c[0x0][0x4f0], R2 ;  /* 0x00013c00ff001a19 */ /* 0x000fe20000011602 */
[----:B------:R-:W-:Y:S01]  /*10260*/  IMAD R10, R10, c[0x0][0x3f0], RZ ;  /* 0x0000fc000a0a7a24 */ /* 0x000fe200078e02ff */
[----:B------:R-:W-:Y:S02]  /*10270*/  MOV R2, R8 ;  /* 0x0000000800027202 */ /* 0x000fe40000000f00 */
[----:B------:R-:W-:-:S02]  /*10280*/  LEA.HI.X R4, R4, c[0x0][0x454], R5, 0x2, P0 ;  /* 0x0001150004047a11 */ /* 0x000fc400000f1405 */
[----:B------:R-:W-:Y:S01]  /*10290*/  LOP3.LUT R16, R16, 0xffffffe0, RZ, 0xc0, !PT ;  /* 0xffffffe010107812 */ /* 0x000fe200078ec0ff */
[C---:B------:R-:W-:Y:S01]  /*102a0*/  IMAD R5, R12.reuse, c[0x0][0x3f4], R10 ;  /* 0x0000fd000c057a24 */ /* 0x040fe200078e020a */
[----:B------:R-:W-:Y:S01]  /*102b0*/  SHFL.IDX PT, R8, R9, 0x1, 0x1c1f ;  /* 0x003c1f0009087f89 */ /* 0x000fe200000e0000 */
[----:B------:R-:W-:Y:S01]  /*102c0*/  IMAD.WIDE.U32 R2, R12, c[0x0][0x3f0], R2 ;  /* 0x0000fc000c027a25 */ /* 0x000fe200078e0002 */
[----:B------:R-:W-:Y:S02]  /*102d0*/  IADD3 R16, -R16, R17, RZ ;  /* 0x0000001110107210 */ /* 0x000fe40007ffe1ff */
[----:B------:R-:W-:Y:S01]  /*102e0*/  SHFL.IDX PT, R10, R9, RZ, 0x1c1f ;  /* 0x001c1fff090a7589 */ /* 0x000fe200000e0000 */
[----:B------:R-:W-:-:S03]  /*102f0*/  ULDC UR5, c[0x0][0x4e8] ;  /* 0x00013a0000057ab9 */ /* 0x000fc60000000800 */
[----:B------:R-:W1:Y:S01]  /*10300*/  SHFL.IDX PT, R11, R4, RZ, 0x1c1f ;  /* 0x001c1fff040b7589 */ /* 0x000e6200000e0000 */
[----:B------:R-:W-:Y:S01]  /*10310*/  ULDC UR4, c[0x0][0x388] ;  /* 0x0000e20000047ab9 */ /* 0x000fe20000000800 */
[--C-:B------:R-:W-:Y:S02]  /*10320*/  IMAD.MOV R7, RZ, RZ, -R0.reuse ;  /* 0x000000ffff077224 */ /* 0x100fe400078e0a00 */
[----:B------:R3:W4:Y:S01]  /*10330*/  SHFL.IDX PT, R9, R4, 0x1, 0x1c1f ;  /* 0x003c1f0004097f89 */ /* 0x00072200000e0000 */
[----:B------:R-:W-:Y:S01]  /*10340*/  IMAD.IADD R3, R3, 0x1, R5 ;  /* 0x0000000103037824 */ /* 0x000fe200078e0205 */
[----:B------:R-:W-:Y:S01]  /*10350*/  LOP3.LUT P0, RZ, R16, 0x3, RZ, 0xc0, !PT ;  /* 0x0000000310ff7812 */ /* 0x000fe2000780c0ff */
[----:B------:R-:W-:Y:S01]  /*10360*/  UIMAD UR4, UR5, UR4, URZ ;  /* 0x00000004050472a4 */ /* 0x000fe2000f8e023f */
[----:B------:R-:W-:Y:S01]  /*10370*/  IADD3 R5, R14, R15, RZ ;  /* 0x0000000f0e057210 */ /* 0x000fe20007ffe0ff */
[----:B------:R-:W1:Y:S01]  /*10380*/  S2R R16, SR_TID.X ;  /* 0x0000000000107919 */ /* 0x000e620000002100 */
[----:B------:R-:W-:-:S03]  /*10390*/  SHF.R.S32.HI R12, RZ, 0x1f, R0 ;  /* 0x0000001fff0c7819 */ /* 0x000fc60000011400 */
[----:B------:R-:W-:Y:S01]  /*103a0*/  ISETP.GE.OR P1, PT, R5, UR4, P0 ;  /* 0x0000000405007c0c */ /* 0x000fe20008726670 */
[----:B---3--:R-:W-:Y:S01]  /*103b0*/  IMAD R4, R7, c[0x0][0x4e8], R6 ;  /* 0x00013a0007047a24 */ /* 0x008fe200078e0206 */
[----:B------:R-:W-:-:S04]  /*103c0*/  IADD3 R7, R5, 0x8, RZ ;  /* 0x0000000805077810 */ /* 0x000fc80007ffe0ff */
[----:B------:R-:W-:Y:S01]  /*103d0*/  ISETP.GE.OR P0, PT, R7, UR4, P0 ;  /* 0x0000000407007c0c */ /* 0x000fe20008706670 */
[----:B------:R-:W-:Y:S02]  /*103e0*/  IMAD R6, R12, c[0x0][0x3e0], RZ ;  /* 0x0000f8000c067a24 */ /* 0x000fe400078e02ff */
[----:B------:R-:W-:-:S04]  /*103f0*/  IMAD.WIDE.U32 R2, R0, c[0x0][0x3e0], R2 ;  /* 0x0000f80000027a25 */ /* 0x000fc800078e0002 */
[----:B-1----:R1:W-:Y:S01]  /*10400*/  @!P1 ST.E [R10.64], R50 ;  /* 0x000000320a009985 */ /* 0x0023e2000c101906 */
[----:B------:R-:W-:Y:S01]  /*10410*/  IMAD R5, R0, c[0x0][0x3e4], R6 ;  /* 0x0000f90000057a24 */ /* 0x000fe200078e0206 */
[----:B------:R-:W-:-:S03]  /*10420*/  SHF.R.S32.HI R0, RZ, 0x1f, R4 ;  /* 0x0000001fff007819 */ /* 0x000fc60000011404 */
[----:B------:R-:W-:Y:S01]  /*10430*/  IMAD.IADD R3, R3, 0x1, R5 ;  /* 0x0000000103037824 */ /* 0x000fe200078e0205 */
[----:B----4-:R1:W-:Y:S01]  /*10440*/  @!P0 ST.E [R8.64], R49 ;  /* 0x0000003108008985 */ /* 0x0103e2000c101906 */
[----:B------:R-:W-:Y:S01]  /*10450*/  IMAD R0, R0, c[0x0][0x3d8], RZ ;  /* 0x0000f60000007a24 */ /* 0x000fe200078e02ff */
[----:B------:R-:W-:Y:S01]  /*10460*/  SHF.R.S32.HI R14, RZ, 0x1f, R16 ;  /* 0x0000001fff0e7819 */ /* 0x000fe20000011410 */
[----:B------:R-:W-:-:S04]  /*10470*/  IMAD.WIDE.U32 R2, R4, c[0x0][0x3d8], R2 ;  /* 0x0000f60004027a25 */ /* 0x000fc800078e0002 */
[----:B------:R-:W-:Y:S01]  /*10480*/  IMAD R0, R4, c[0x0][0x3dc], R0 ;  /* 0x0000f70004007a24 */ /* 0x000fe200078e0200 */
[----:B------:R-:W-:-:S04]  /*10490*/  LEA.HI R14, R14, R16, RZ, 0x3 ;  /* 0x000000100e0e7211 */ /* 0x000fc800078f18ff */
[----:B------:R-:W-:Y:S02]  /*104a0*/  IADD3 R0, R3, R0, RZ ;  /* 0x0000000003007210 */ /* 0x000fe40007ffe0ff */
[C---:B------:R-:W-:Y:S02]  /*104b0*/  LEA R3, P0, R2.reuse, c[0x0][0x380], 0x1 ;  /* 0x0000e00002037a11 */ /* 0x040fe400078008ff */
[----:B------:R-:W-:Y:S02]  /*104c0*/  SHF.R.S32.HI R14, RZ, 0x3, R14 ;  /* 0x00000003ff0e7819 */ /* 0x000fe4000001140e */
[----:B------:R-:W-:-:S03]  /*104d0*/  LEA.HI.X R2, R2, c[0x0][0x384], R0, 0x1, P0 ;  /* 0x0000e10002027a11 */ /* 0x000fc600000f0c00 */
[----:B------:R-:W-:-:S05]  /*104e0*/  IMAD.IADD R0, R14, 0x1, R15 ;  /* 0x000000010e007824 */ /* 0x000fca00078e020f */
[----:B------:R-:W-:Y:S01]  /*104f0*/  ISETP.GE.AND P0, PT, R0, UR4, PT ;  /* 0x0000000400007c0c */ /* 0x000fe2000bf06270 */
[----:B------:R1:W3:Y:S01]  /*10500*/  SHFL.IDX PT, R4, R3, RZ, 0x181f ;  /* 0x00181fff03047589 */ /* 0x0002e200000e0000 */
[----:B------:R-:W-:Y:S03]  /*10510*/  BSSY B0, `(.L_x_456) ;  /* 0x000001b000007945 */ /* 0x000fe60003800000 */
[----:B------:R1:W4:Y:S04]  /*10520*/  SHFL.IDX PT, R5, R2, RZ, 0x181f ;  /* 0x00181fff02057589 */ /* 0x00032800000e0000 */
[----:B--2---:R1:W2:Y:S04]  /*10530*/  LDS.128 R32, [R13+0x1080] ;  /* 0x001080000d207984 */ /* 0x0042a80000000c00 */
        /* <DEDUP_REMOVED lines=10> */
[----:B-----5:R-:W-:-:S02]  /*105e0*/  ISETP.GE.AND P5, PT, R66, c[0x0][0x3c8], PT ;  /* 0x0000f20042007a0c */ /* 0x020fc40003fa6270 */
[----:B------:R-:W-:Y:S01]  /*105f0*/  ISETP.GE.AND P4, PT, R64, c[0x0][0x3c8], PT ;  /* 0x0000f20040007a0c */ /* 0x000fe20003f86270 */
[----:B------:R-:W4:Y:S01]  /*10600*/  LDS.128 R16, [R13+0x4080] ;  /* 0x004080000d107984 */ /* 0x000f220000000c00 */
[----:B------:R-:W-:-:S03]  /*10610*/  ISETP.GE.AND P3, PT, R60, c[0x0][0x3c8], PT ;  /* 0x0000f2003c007a0c */ /* 0x000fc60003f66270 */
[----:B-1----:R-:W1:Y:S06]  /*10620*/  LDS.128 R12, [R13+0x8080] ;  /* 0x008080000d0c7984 */ /* 0x002e6c0000000c00 */
[-C--:B------:R-:W-:Y:S02]  /*10630*/  @!P5 LEA R8, P2, R66, R4.reuse, 0x1 ;  /* 0x000000044208d211 */ /* 0x080fe400078408ff */
[-C--:B------:R-:W-:Y:S02]  /*10640*/  @!P4 LEA R6, P1, R64, R4.reuse, 0x1 ;  /* 0x000000044006c211 */ /* 0x080fe400078208ff */
[----:B------:R-:W-:-:S02]  /*10650*/  @!P3 LEA R4, P0, R60, R4, 0x1 ;  /* 0x000000043c04b211 */ /* 0x000fc400078008ff */
[-C--:B------:R-:W-:Y:S02]  /*10660*/  @!P5 LEA.HI.X R9, R66, R5.reuse, R67, 0x1, P2 ;  /* 0x000000054209d211 */ /* 0x080fe400010f0c43 */
[-C--:B------:R-:W-:Y:S02]  /*10670*/  @!P4 LEA.HI.X R7, R64, R5.reuse, R65, 0x1, P1 ;  /* 0x000000054007c211 */ /* 0x080fe400008f0c41 */
[----:B------:R-:W-:Y:S01]  /*10680*/  @!P3 LEA.HI.X R5, R60, R5, R62, 0x1, P0 ;  /* 0x000000053c05b211 */ /* 0x000fe200000f0c3e */
[----:B---3--:R3:W-:Y:S04]  /*10690*/  @!P5 ST.E.128 [R8.64], R20 ;  /* 0x000000140800d985 */ /* 0x0087e8000c101d06 */
[----:B----4-:R3:W-:Y:S04]  /*106a0*/  @!P4 ST.E.128 [R6.64], R16 ;  /* 0x000000100600c985 */ /* 0x0107e8000c101d06 */
[----:B-1----:R3:W-:Y:S02]  /*106b0*/  @!P3 ST.E.128 [R4.64], R12 ;  /* 0x0000000c0400b985 */ /* 0x0027e4000c101d06 */
.L_x_457:
[----:B---34-:R-:W-:Y:S05]  /*106c0*/  BSYNC B0 ;  /* 0x0000000000007941 */ /* 0x018fea0003800000 */
.L_x_456:
[----:B------:R-:W-:Y:S01]  /*106d0*/  IADD3 R6, R0, 0x20, RZ ;  /* 0x0000002000067810 */ /* 0x000fe20007ffe0ff */
[----:B------:R3:W4:Y:S01]  /*106e0*/  SHFL.IDX PT, R5, R2, 0x1, 0x181f ;  /* 0x00381f0002057f89 */ /* 0x00072200000e0000 */
[----:B------:R-:W-:Y:S02]  /*106f0*/  BSSY B0, `(.L_x_458) ;  /* 0x0000010000007945 */ /* 0x000fe40003800000 */
[----:B------:R-:W-:Y:S01]  /*10700*/  ISETP.GE.AND P0, PT, R6, UR4, PT ;  /* 0x0000000406007c0c */ /* 0x000fe2000bf06270 */
[----:B------:R3:W2:-:S12]  /*10710*/  SHFL.IDX PT, R4, R3, 0x1, 0x181f ;  /* 0x00381f0003047f89 */ /* 0x00069800000e0000 */
[----:B------:R-:W-:Y:S05]  /*10720*/  @P0 BRA `(.L_x_459) ;  /* 0x000000c000000947 */ /* 0x000fea0003800000 */
[----:B-----5:R-:W-:Y:S02]  /*10730*/  ISETP.GE.AND P2, PT, R66, c[0x0][0x3c8], PT ;  /* 0x0000f20042007a0c */ /* 0x020fe40003f46270 */
[----:B------:R-:W-:Y:S02]  /*10740*/  ISETP.GE.AND P1, PT, R64, c[0x0][0x3c8], PT ;  /* 0x0000f20040007a0c */ /* 0x000fe40003f26270 */
[----:B------:R-:W-:-:S09]  /*10750*/  ISETP.GE.AND P0, PT, R60, c[0x0][0x3c8], PT ;  /* 0x0000f2003c007a0c */ /* 0x000fd20003f06270 */
[-C--:B-12---:R-:W-:Y:S02]  /*10760*/  @!P2 LEA R8, P5, R66, R4.reuse, 0x1 ;  /* 0x000000044208a211 */ /* 0x086fe400078a08ff */
[-C--:B------:R-:W-:Y:S02]  /*10770*/  @!P1 LEA R6, P4, R64, R4.reuse, 0x1 ;  /* 0x0000000440069211 */ /* 0x080fe400078808ff */
[----:B------:R-:W-:Y:S02]  /*10780*/  @!P0 LEA R4, P3, R60, R4, 0x1 ;  /* 0x000000043c048211 */ /* 0x000fe400078608ff */
[-C--:B----4-:R-:W-:Y:S02]  /*10790*/  @!P2 LEA.HI.X R9, R66, R5.reuse, R67, 0x1, P5 ;  /* 0x000000054209a211 */ /* 0x090fe400028f0c43 */
[-C--:B------:R-:W-:Y:S02]  /*107a0*/  @!P1 LEA.HI.X R7, R64, R5.reuse, R65, 0x1, P4 ;  /* 0x0000000540079211 */ /* 0x080fe400020f0c41 */
[----:B------:R-:W-:Y:S01]  /*107b0*/  @!P0 LEA.HI.X R5, R60, R5, R62, 0x1, P3 ;  /* 0x000000053c058211 */ /* 0x000fe200018f0c3e */
[----:B------:R1:W-:Y:S04]  /*107c0*/  @!P2 ST.E.128 [R8.64], R32 ;  /* 0x000000200800a985 */ /* 0x0003e8000c101d06 */
[----:B------:R1:W-:Y:S04]  /*107d0*/  @!P1 ST.E.128 [R6.64], R28 ;  /* 0x0000001c06009985 */ /* 0x0003e8000c101d06 */
[----:B------:R1:W-:Y:S02]  /*107e0*/  @!P0 ST.E.128 [R4.64], R24 ;  /* 0x0000001804008985 */ /* 0x0003e4000c101d06 */
.L_x_459:
[----:B------:R-:W-:Y:S05]  /*107f0*/  BSYNC B0 ;  /* 0x0000000000007941 */ /* 0x000fea0003800000 */
.L_x_458:
[----:B-1----:R-:W-:Y:S01]  /*10800*/  IADD3 R6, R0, 0x40, RZ ;  /* 0x0000004000067810 */ /* 0x002fe20007ffe0ff */
[----:B----4-:R1:W4:Y:S01]  /*10810*/  SHFL.IDX PT, R5, R2, 0x2, 0x181f ;  /* 0x00581f0002057f89 */ /* 0x01032200000e0000 */
[----:B------:R-:W-:Y:S02]  /*10820*/  BSSY B0, `(.L_x_460) ;  /* 0x0000010000007945 */ /* 0x000fe40003800000 */
[----:B------:R-:W-:Y:S01]  /*10830*/  ISETP.GE.AND P0, PT, R6, UR4, PT ;  /* 0x0000000406007c0c */ /* 0x000fe2000bf06270 */
[----:B--2---:R1:W2:-:S12]  /*10840*/  SHFL.IDX PT, R4, R3, 0x2, 0x181f ;  /* 0x00581f0003047f89 */ /* 0x00429800000e0000 */
[----:B------:R-:W-:Y:S05]  /*10850*/  @P0 BRA `(.L_x_461) ;  /* 0x000000c000000947 */ /* 0x000fea0003800000 */
[----:B-----5:R-:W-:Y:S02]  /*10860*/  ISETP.GE.AND P2, PT, R66, c[0x0][0x3c8], PT ;  /* 0x0000f20042007a0c */ /* 0x020fe40003f46270 */
[----:B------:R-:W-:Y:S02]  /*10870*/  ISETP.GE.AND P1, PT, R64, c[0x0][0x3c8], PT ;  /* 0x0000f20040007a0c */ /* 0x000fe40003f26270 */
[----:B------:R-:W-:-:S09]  /*10880*/  ISETP.GE.AND P0, PT, R60, c[0x0][0x3c8], PT ;  /* 0x0000f2003c007a0c */ /* 0x000fd20003f06270 */
[-C--:B--2---:R-:W-:Y:S02]  /*10890*/  @!P2 LEA R8, P5, R66, R4.reuse, 0x1 ;  /* 0x000000044208a211 */ /* 0x084fe400078a08ff */
        /* <DEDUP_REMOVED lines=8> */
.L_x_461:
[----:B------:R-:W-:Y:S05]  /*10920*/  BSYNC B0 ;  /* 0x0000000000007941 */ /* 0x000fea0003800000 */
.L_x_460:
[----:B------:R-:W-:Y:S01]  /*10930*/  IADD3 R0, R0, 0x60, RZ ;  /* 0x0000006000007810 */ /* 0x000fe20007ffe0ff */
[----:B-1-3--:R-:W1:Y:S03]  /*10940*/  SHFL.IDX PT, R2, R2, 0x3, 0x181f ;  /* 0x00781f0002027f89 */ /* 0x00ae6600000e0000 */
[----:B------:R-:W-:Y:S01]  /*10950*/  ISETP.GE.AND P0, PT, R0, UR4, PT ;  /* 0x0000000400007c0c */ /* 0x000fe2000bf06270 */
[----:B------:R-:W3:-:S12]  /*10960*/  SHFL.IDX PT, R3, R3, 0x3, 0x181f ;  /* 0x00781f0003037f89 */ /* 0x000ed800000e0000 */
[----:B------:R-:W-:Y:S05]  /*10970*/  @P0 BRA `(.L_x_462) ;  /* 0x00000bd000000947 */ /* 0x000fea0003800000 */
[----:B-----5:R-:W-:Y:S02]  /*10980*/  ISETP.GE.AND P1, PT, R66, c[0x0][0x3c8], PT ;  /* 0x0000f20042007a0c */ /* 0x020fe40003f26270 */
[----:B------:R-:W-:-:S11]  /*10990*/  ISETP.GE.AND P0, PT, R64, c[0x0][0x3c8], PT ;  /* 0x0000f20040007a0c */ /* 0x000fd60003f06270 */
[-C--:B--23--:R-:W-:Y:S02]  /*109a0*/  @!P1 LEA R6, P3, R66, R3.reuse, 0x1 ;  /* 0x0000000342069211 */ /* 0x08cfe400078608ff */
[----:B------:R-:W-:Y:S02]  /*109b0*/  @!P0 LEA R4, P2, R64, R3, 0x1 ;  /* 0x0000000340048211 */ /* 0x000fe400078408ff */
[-C--:B-1----:R-:W-:Y:S02]  /*109c0*/  @!P1 LEA.HI.X R7, R66, R2.reuse, R67, 0x1, P3 ;  /* 0x0000000242079211 */ /* 0x082fe400018f0c43 */
[----:B----4-:R-:W-:-:S03]  /*109d0*/  @!P0 LEA.HI.X R5, R64, R2, R65, 0x1, P2 ;  /* 0x0000000240058211 */ /* 0x010fc600010f0c41 */
[----:B------:R1:W-:Y:S04]  /*109e0*/  @!P1 ST.E.128 [R6.64], R52 ;  /* 0x0000003406009985 */ /* 0x0003e8000c101d06 */
[----:B------:R1:W-:Y:S01]  /*109f0*/  @!P0 ST.E.128 [R4.64], R48 ;  /* 0x0000003004008985 */ /* 0x0003e2000c101d06 */
[----:B------:R-:W-:-:S13]  /*10a00*/  ISETP.GE.AND P0, PT, R60, c[0x0][0x3c8], PT ;  /* 0x0000f2003c007a0c */ /* 0x000fda0003f06270 */
[----:B------:R-:W-:Y:S05]  /*10a10*/  @P0 BRA `(.L_x_462) ;  /* 0x00000b3000000947 */ /* 0x000fea0003800000 */
[----:B-1----:R-:W-:-:S04]  /*10a20*/  LEA R4, P0, R60, R3, 0x1 ;  /* 0x000000033c047211 */ /* 0x002fc800078008ff */
[----:B------:R-:W-:-:S05]  /*10a30*/  LEA.HI.X R5, R60, R2, R62, 0x1, P0 ;  /* 0x000000023c057211 */ /* 0x000fca00000f0c3e */
[----:B------:R1:W-:Y:S01]  /*10a40*/  ST.E.128 [R4.64], R56 ;  /* 0x0000003804007985 */ /* 0x0003e2000c101d06 */
[----:B------:R-:W-:Y:S05]  /*10a50*/  BRA `(.L_x_462) ;  /* 0x00000af000007947 */ /* 0x000fea0003800000 */
.L_x_454:
[----:B------:R-:W2:Y:S04]  /*10a60*/  LDL R0, [R1+0x58] ;  /* 0x0000580001007983 */ /* 0x000ea80000100800 */
[----:B------:R-:W3:Y:S04]  /*10a70*/  LDL R14, [R1+0x4c] ;  /* 0x00004c00010e7983 */ /* 0x000ee80000100800 */
[----:B------:R-:W4:Y:S01]  /*10a80*/  LDL R13, [R1+0x50] ;  /* 0x00005000010d7983 */ /* 0x000f220000100800 */
[----:B------:R-:W-:Y:S03]  /*10a90*/  BSSY B0, `(.L_x_463) ;  /* 0x0000025000007945 */ /* 0x000fe60003800000 */
[----:B------:R-:W1:Y:S02]  /*10aa0*/  S2R R12, SR_TID.X ;  /* 0x00000000000c7919 */ /* 0x000e640000002100 */
[----:B-1----:R-:W-:Y:S01]  /*10ab0*/  ISETP.GE.AND P0, PT, R12, 0x80, PT ;  /* 0x000000800c00780c */ /* 0x002fe20003f06270 */
[----:B--2---:R-:W-:Y:S01]  /*10ac0*/  IMAD.MOV.U32 R11, RZ, RZ, R0 ;  /* 0x000000ffff0b7224 */ /* 0x004fe200078e0000 */
[----:B---3--:R-:W-:-:S02]  /*10ad0*/  SHF.R.S32.HI R7, RZ, 0x1f, R14 ;  /* 0x0000001fff077819 */ /* 0x008fc4000001140e */
[----:B----4-:R-:W-:-:S09]  /*10ae0*/  SHF.R.S32.HI R8, RZ, 0x1f, R13 ;  /* 0x0000001fff087819 */ /* 0x010fd2000001140d */
[----:B------:R-:W-:Y:S05]  /*10af0*/  @P0 BRA `(.L_x_464) ;  /* 0x000001e000000947 */ /* 0x000fea0003800000 */
[----:B------:R-:W-:Y:S02]  /*10b00*/  MOV R2, c[0x0][0x4e8] ;  /* 0x00013a0000027a02 */ /* 0x000fe40000000f00 */
[----:B------:R-:W-:-:S03]  /*10b10*/  IADD3 R6, R11, R12, RZ ;  /* 0x0000000c0b067210 */ /* 0x000fc60007ffe0ff */
[----:B------:R-:W-:-:S05]  /*10b20*/  IMAD R0, R2, c[0x0][0x388], RZ ;  /* 0x0000e20002007a24 */ /* 0x000fca00078e02ff */
[----:B------:R-:W-:-:S13]  /*10b30*/  ISETP.GE.AND P0, PT, R6, R0, PT ;  /* 0x000000000600720c */ /* 0x000fda0003f06270 */
[----:B------:R-:W-:Y:S05]  /*10b40*/  @P0 BRA `(.L_x_464) ;  /* 0x0000019000000947 */ /* 0x000fea0003800000 */
[----:B------:R-:W-:Y:S01]  /*10b50*/  ISETP.NE.AND P0, PT, R2, 0x1, PT ;  /* 0x000000010200780c */ /* 0x000fe20003f05270 */
[----:B------:R-:W-:Y:S01]  /*10b60*/  IMAD R4, R7, c[0x0][0x490], RZ ;  /* 0x0001240007047a24 */ /* 0x000fe200078e02ff */
[----:B------:R-:W-:Y:S01]  /*10b70*/  MOV R0, R6 ;  /* 0x0000000600007202 */ /* 0x000fe20000000f00 */
[----:B------:R-:W-:-:S04]  /*10b80*/  IMAD.WIDE.U32 R2, R14, c[0x0][0x490], RZ ;  /* 0x000124000e027a25 */ /* 0x000fc800078e00ff */
[----:B------:R-:W-:Y:S02]  /*10b90*/  IMAD R4, R14, c[0x0][0x494], R4 ;  /* 0x000125000e047a24 */ /* 0x000fe400078e0204 */
[----:B------:R-:W-:-:S03]  /*10ba0*/  IMAD R10, R8, c[0x0][0x498], RZ ;  /* 0x00012600080a7a24 */ /* 0x000fc600078e02ff */
[----:B------:R-:W-:Y:S01]  /*10bb0*/  IADD3 R3, R3, R4, RZ ;  /* 0x0000000403037210 */ /* 0x000fe20007ffe0ff */
[----:B------:R-:W-:-:S05]  /*10bc0*/  @P0 IMAD.HI.U32 R5, R6, c[0x0][0x4ec], RZ ;  /* 0x00013b0006050a27 */ /* 0x000fca00078e00ff */
[----:B------:R-:W-:Y:S01]  /*10bd0*/  @P0 SHF.R.U32.HI R0, RZ, c[0x0][0x4f0], R5 ;  /* 0x00013c00ff000a19 */ /* 0x000fe20000011605 */
[----:B------:R-:W-:-:S03]  /*10be0*/  IMAD.WIDE.U32 R4, R13, c[0x0][0x498], R2 ;  /* 0x000126000d047a25 */ /* 0x000fc600078e0002 */
[C---:B------:R-:W-:Y:S01]  /*10bf0*/  IADD3 R9, -R0.reuse, RZ, RZ ;  /* 0x000000ff00097210 */ /* 0x040fe20007ffe1ff */
[----:B------:R-:W-:Y:S01]  /*10c00*/  IMAD R3, R13, c[0x0][0x49c], R10 ;  /* 0x000127000d037a24 */ /* 0x000fe200078e020a */
[----:B------:R-:W-:-:S03]  /*10c10*/  IADD3 R4, P0, R0, R4, RZ ;  /* 0x0000000400047210 */ /* 0x000fc60007f1e0ff */
[----:B------:R-:W-:Y:S01]  /*10c20*/  IMAD R2, R9, c[0x0][0x4e8], R6 ;  /* 0x00013a0009027a24 */ /* 0x000fe200078e0206 */
[----:B------:R-:W-:-:S04]  /*10c30*/  SHF.R.S32.HI R6, RZ, 0x1f, R0 ;  /* 0x0000001fff067819 */ /* 0x000fc80000011400 */
[----:B------:R-:W-:Y:S02]  /*10c40*/  SHF.R.S32.HI R0, RZ, 0x1f, R2 ;  /* 0x0000001fff007819 */ /* 0x000fe40000011402 */
[----:B------:R-:W-:-:S03]  /*10c50*/  IADD3.X R5, R6, R5, R3, P0, !PT ;  /* 0x0000000506057210 */ /* 0x000fc600007fe403 */
[----:B------:R-:W-:-:S04]  /*10c60*/  IMAD R0, R0, c[0x0][0x488], RZ ;  /* 0x0001220000007a24 */ /* 0x000fc800078e02ff */
[C---:B------:R-:W-:Y:S02]  /*10c70*/  IMAD R0, R2.reuse, c[0x0][0x48c], R0 ;  /* 0x0001230002007a24 */ /* 0x040fe400078e0200 */
[----:B------:R-:W-:-:S05]  /*10c80*/  IMAD.WIDE.U32 R2, R2, c[0x0][0x488], R4 ;  /* 0x0001220002027a25 */ /* 0x000fca00078e0004 */
[----:B------:R-:W-:Y:S02]  /*10c90*/  IADD3 R0, R3, R0, RZ ;  /* 0x0000000003007210 */ /* 0x000fe40007ffe0ff */
[----:B------:R-:W-:-:S04]  /*10ca0*/  LEA R4, P0, R2, c[0x0][0x450], 0x2 ;  /* 0x0001140002047a11 */ /* 0x000fc800078010ff */
[----:B------:R-:W-:Y:S02]  /*10cb0*/  LEA.HI.X R5, R2, c[0x0][0x454], R0, 0x2, P0 ;  /* 0x0001150002057a11 */ /* 0x000fe400000f1400 */
[----:B------:R-:W-:-:S05]  /*10cc0*/  MOV R0, 0xff800000 ;  /* 0xff80000000007802 */ /* 0x000fca0000000f00 */
[----:B------:R1:W-:Y:S02]  /*10cd0*/  STG.E [R4.64], R0 ;  /* 0x0000000004007986 */ /* 0x0003e4000c101906 */
.L_x_464:
[----:B------:R-:W-:Y:S05]  /*10ce0*/  BSYNC B0 ;  /* 0x0000000000007941 */ /* 0x000fea0003800000 */
.L_x_463:
[----:B------:R-:W2:Y:S01]  /*10cf0*/  LDL R2, [R1+0x8c] ;  /* 0x00008c0001027983 */ /* 0x000ea20000100800 */
[----:B-1----:R-:W-:Y:S01]  /*10d00*/  MOV R0, c[0x0][0x4e8] ;  /* 0x00013a0000007a02 */ /* 0x002fe20000000f00 */
[----:B------:R-:W-:Y:S01]  /*10d10*/  IMAD R7, R7, c[0x0][0x3e8], RZ ;  /* 0x0000fa0007077a24 */ /* 0x000fe200078e02ff */
[----:B------:R-:W-:Y:S01]  /*10d20*/  SHF.R.S32.HI R9, RZ, 0x1f, R12 ;  /* 0x0000001fff097819 */ /* 0x000fe2000001140c */
[----:B------:R-:W-:Y:S01]  /*10d30*/  IMAD R8, R8, c[0x0][0x3f0], RZ ;  /* 0x0000fc0008087a24 */ /* 0x000fe200078e02ff */
[----:B------:R-:W-:Y:S01]  /*10d40*/  ISETP.NE.AND P0, PT, R0, 0x1, PT ;  /* 0x000000010000780c */ /* 0x000fe20003f05270 */
[----:B------:R-:W-:Y:S01]  /*10d50*/  IMAD R7, R14, c[0x0][0x3ec], R7 ;  /* 0x0000fb000e077a24 */ /* 0x000fe200078e0207 */
[----:B------:R-:W-:Y:S01]  /*10d60*/  LEA.HI R9, R9, R12, RZ, 0x3 ;  /* 0x0000000c09097211 */ /* 0x000fe200078f18ff */
[----:B------:R-:W-:-:S03]  /*10d70*/  IMAD R8, R13, c[0x0][0x3f4], R8 ;  /* 0x0000fd000d087a24 */ /* 0x000fc600078e0208 */
[----:B------:R-:W-:Y:S02]  /*10d80*/  SHF.R.S32.HI R9, RZ, 0x3, R9 ;  /* 0x00000003ff097819 */ /* 0x000fe40000011409 */
[----:B--2---:R-:W-:Y:S01]  /*10d90*/  IADD3 R4, R2, R11, RZ ;  /* 0x0000000b02047210 */ /* 0x004fe20007ffe0ff */
[----:B------:R-:W-:-:S03]  /*10da0*/  IMAD.WIDE.U32 R2, R14, c[0x0][0x3e8], RZ ;  /* 0x0000fa000e027a25 */ /* 0x000fc600078e00ff */
[----:B------:R-:W-:Y:S01]  /*10db0*/  MOV R0, R4 ;  /* 0x0000000400007202 */ /* 0x000fe20000000f00 */
[----:B------:R-:W-:-:S04]  /*10dc0*/  @P0 IMAD.HI.U32 R5, R4, c[0x0][0x4ec], RZ ;  /* 0x00013b0004050a27 */ /* 0x000fc800078e00ff */
[----:B------:R-:W-:Y:S01]  /*10dd0*/  IMAD.IADD R3, R3, 0x1, R7 ;  /* 0x0000000103037824 */ /* 0x000fe200078e0207 */
[----:B------:R-:W-:-:S03]  /*10de0*/  @P0 SHF.R.U32.HI R0, RZ, c[0x0][0x4f0], R5 ;  /* 0x00013c00ff000a19 */ /* 0x000fc60000011605 */
[----:B------:R-:W-:Y:S01]  /*10df0*/  IMAD.WIDE.U32 R2, R13, c[0x0][0x3f0], R2 ;  /* 0x0000fc000d027a25 */ /* 0x000fe200078e0002 */
[----:B------:R-:W-:Y:S02]  /*10e00*/  SHF.R.S32.HI R5, RZ, 0x1f, R0 ;  /* 0x0000001fff057819 */ /* 0x000fe40000011400 */
[----:B------:R-:W-:Y:S02]  /*10e10*/  IADD3 R6, -R0, RZ, RZ ;  /* 0x000000ff00067210 */ /* 0x000fe40007ffe1ff */
[----:B------:R-:W-:Y:S01]  /*10e20*/  IADD3 R3, R3, R8, RZ ;  /* 0x0000000803037210 */ /* 0x000fe20007ffe0ff */
[----:B------:R-:W-:Y:S02]  /*10e30*/  IMAD R5, R5, c[0x0][0x3e0], RZ ;  /* 0x0000f80005057a24 */ /* 0x000fe400078e02ff */
[----:B------:R-:W-:Y:S02]  /*10e40*/  IMAD R6, R6, c[0x0][0x4e8], R4 ;  /* 0x00013a0006067a24 */ /* 0x000fe400078e0204 */
[----:B------:R-:W-:-:S02]  /*10e50*/  IMAD R4, R0, c[0x0][0x3e4], R5 ;  /* 0x0000f90000047a24 */ /* 0x000fc400078e0205 */
[----:B------:R-:W-:Y:S01]  /*10e60*/  IMAD.WIDE.U32 R2, R0, c[0x0][0x3e0], R2 ;  /* 0x0000f80000027a25 */ /* 0x000fe200078e0002 */
[----:B------:R-:W-:-:S03]  /*10e70*/  SHF.R.S32.HI R0, RZ, 0x1f, R6 ;  /* 0x0000001fff007819 */ /* 0x000fc60000011406 */
[----:B------:R-:W-:Y:S02]  /*10e80*/  IMAD.IADD R3, R3, 0x1, R4 ;  /* 0x0000000103037824 */ /* 0x000fe400078e0204 */
[----:B------:R-:W-:Y:S02]  /*10e90*/  IMAD R0, R0, c[0x0][0x3d8], RZ ;  /* 0x0000f60000007a24 */ /* 0x000fe400078e02ff */
[----:B------:R-:W-:-:S04]  /*10ea0*/  IMAD.WIDE.U32 R4, R6, c[0x0][0x3d8], R2 ;  /* 0x0000f60006047a25 */ /* 0x000fc800078e0002 */
[----:B------:R-:W-:Y:S01]  /*10eb0*/  IMAD R6, R6, c[0x0][0x3dc], R0 ;  /* 0x0000f70006067a24 */ /* 0x000fe200078e0200 */
[----:B------:R-:W-:Y:S02]  /*10ec0*/  LEA R3, P0, R4, c[0x0][0x380], 0x1 ;  /* 0x0000e00004037a11 */ /* 0x000fe400078008ff */
[----:B------:R-:W-:Y:S02]  /*10ed0*/  IADD3 R0, R9, R11, RZ ;  /* 0x0000000b09007210 */ /* 0x000fe40007ffe0ff */
[----:B------:R-:W-:-:S04]  /*10ee0*/  IADD3 R2, R5, R6, RZ ;  /* 0x0000000605027210 */ /* 0x000fc80007ffe0ff */
[----:B------:R-:W-:Y:S01]  /*10ef0*/  LEA.HI.X R2, R4, c[0x0][0x384], R2, 0x1, P0 ;  /* 0x0000e10004027a11 */ /* 0x000fe200000f0c02 */
[----:B------:R-:W-:Y:S05]  /*10f00*/  BRA.DIV ~URZ, `(.L_x_465) ;  /* 0x000008f27f007947 */ /* 0x000fea000b800000 */
[----:B------:R1:W2:Y:S02]  /*10f10*/  SHFL.IDX PT, R5, R2, RZ, 0x181f ;  /* 0x00181fff02057589 */ /* 0x0002a400000e0000 */
.L_x_483:
[----:B------:R-:W-:Y:S05]  /*10f20*/  BRA.DIV ~URZ, `(.L_x_466) ;  /* 0x000009427f007947 */ /* 0x000fea000b800000 */
[----:B------:R3:W4:Y:S02]  /*10f30*/  SHFL.IDX PT, R4, R3, RZ, 0x181f ;  /* 0x00181fff03047589 */ /* 0x00072400000e0000 */
.L_x_484:
[----:B------:R-:W-:Y:S01]  /*10f40*/  MOV R10, c[0x0][0x4e8] ;  /* 0x00013a00000a7a02 */ /* 0x000fe20000000f00 */
[----:B------:R-:W-:Y:S04]  /*10f50*/  BSSY B0, `(.L_x_467) ;  /* 0x0000015000007945 */ /* 0x000fe80003800000 */
[----:B------:R-:W-:-:S05]  /*10f60*/  IMAD R10, R10, c[0x0][0x388], RZ ;  /* 0x0000e2000a0a7a24 */ /* 0x000fca00078e02ff */
[----:B------:R-:W-:-:S13]  /*10f70*/  ISETP.GE.AND P0, PT, R0, R10, PT ;  /* 0x0000000a0000720c */ /* 0x000fda0003f06270 */
[----:B------:R-:W-:Y:S05]  /*10f80*/  @P0 BRA `(.L_x_468) ;  /* 0x0000011000000947 */ /* 0x000fea0003800000 */
[----:B------:R-:W5:Y:S04]  /*10f90*/  LDL.64 R16, [R1+0x38] ;  /* 0x0000380001107983 */ /* 0x000f680000100a00 */
[----:B---3--:R-:W3:Y:S04]  /*10fa0*/  LDL R13, [R1+0x44] ;  /* 0x00004400010d7983 */ /* 0x008ee80000100800 */
[----:B----4-:R-:W4:Y:S04]  /*10fb0*/  LDL R11, [R1+0x48] ;  /* 0x00004800010b7983 */ /* 0x010f280000100800 */
[----:B--2---:R-:W2:Y:S04]  /*10fc0*/  LDL R14, [R1+0x60] ;  /* 0x00006000010e7983 */ /* 0x004ea80000100800 */
[----:B------:R-:W2:Y:S01]  /*10fd0*/  LDL R12, [R1+0x5c] ;  /* 0x00005c00010c7983 */ /* 0x000ea20000100800 */
[----:B-----5:R-:W-:-:S02]  /*10fe0*/  ISETP.GE.AND P2, PT, R16, c[0x0][0x3c8], PT ;  /* 0x0000f20010007a0c */ /* 0x020fc40003f46270 */
[----:B---3--:R-:W-:Y:S02]  /*10ff0*/  ISETP.GE.AND P1, PT, R13, c[0x0][0x3c8], PT ;  /* 0x0000f2000d007a0c */ /* 0x008fe40003f26270 */
[----:B----4-:R-:W-:-:S09]  /*11000*/  ISETP.GE.AND P0, PT, R11, c[0x0][0x3c8], PT ;  /* 0x0000f2000b007a0c */ /* 0x010fd20003f06270 */
[CC--:B------:R-:W-:Y:S02]  /*11010*/  @!P2 LEA R8, P5, R16.reuse, R4.reuse, 0x1 ;  /* 0x000000041008a211 */ /* 0x0c0fe400078a08ff */
[-C--:B------:R-:W-:Y:S02]  /*11020*/  @!P1 LEA R6, P4, R13, R4.reuse, 0x1 ;  /* 0x000000040d069211 */ /* 0x080fe400078808ff */
[-C--:B------:R-:W-:Y:S02]  /*11030*/  @!P2 LEA.HI.X R9, R16, R5.reuse, R17, 0x1, P5 ;  /* 0x000000051009a211 */ /* 0x080fe400028f0c11 */
[----:B------:R-:W-:Y:S02]  /*11040*/  @!P0 LEA R4, P3, R11, R4, 0x1 ;  /* 0x000000040b048211 */ /* 0x000fe400078608ff */
[-C--:B--2---:R-:W-:Y:S02]  /*11050*/  @!P1 LEA.HI.X R7, R13, R5.reuse, R14, 0x1, P4 ;  /* 0x000000050d079211 */ /* 0x084fe400020f0c0e */
[----:B------:R-:W-:Y:S01]  /*11060*/  @!P0 LEA.HI.X R5, R11, R5, R12, 0x1, P3 ;  /* 0x000000050b058211 */ /* 0x000fe200018f0c0c */
[----:B------:R2:W-:Y:S04]  /*11070*/  @!P2 ST.E.128 [R8.64], RZ ;  /* 0x000000ff0800a985 */ /* 0x0005e8000c101d06 */
[----:B------:R2:W-:Y:S04]  /*11080*/  @!P1 ST.E.128 [R6.64], RZ ;  /* 0x000000ff06009985 */ /* 0x0005e8000c101d06 */
[----:B------:R2:W-:Y:S02]  /*11090*/  @!P0 ST.E.128 [R4.64], RZ ;  /* 0x000000ff04008985 */ /* 0x0005e4000c101d06 */
.L_x_468:
[----:B------:R-:W-:Y:S05]  /*110a0*/  BSYNC B0 ;  /* 0x0000000000007941 */ /* 0x000fea0003800000 */
.L_x_467:
[----:B------:R-:W-:Y:S05]  /*110b0*/  BRA.DIV ~URZ, `(.L_x_469) ;  /* 0x000008127f007947 */ /* 0x000fea000b800000 */
[----:B--2---:R2:W1:Y:S04]  /*110c0*/  SHFL.IDX PT, R5, R2, 0x1, 0x181f ;  /* 0x00381f0002057f89 */ /* 0x00446800000e0000 */
[----:B----4-:R2:W4:Y:S02]  /*110d0*/  SHFL.IDX PT, R4, R3, 0x1, 0x181f ;  /* 0x00381f0003047f89 */ /* 0x01052400000e0000 */
.L_x_485:
[----:B------:R-:W-:Y:S01]  /*110e0*/  IADD3 R6, R0, 0x20, RZ ;  /* 0x0000002000067810 */ /* 0x000fe20007ffe0ff */
[----:B------:R-:W-:Y:S03]  /*110f0*/  BSSY B0, `(.L_x_470) ;  /* 0x0000014000007945 */ /* 0x000fe60003800000 */
[----:B------:R-:W-:-:S13]  /*11100*/  ISETP.GE.AND P0, PT, R6, R10, PT ;  /* 0x0000000a0600720c */ /* 0x000fda0003f06270 */
[----:B------:R-:W-:Y:S05]  /*11110*/  @P0 BRA `(.L_x_471) ;  /* 0x0000011000000947 */ /* 0x000fea0003800000 */
[----:B------:R-:W5:Y:S04]  /*11120*/  LDL.64 R16, [R1+0x38] ;  /* 0x0000380001107983 */ /* 0x000f680000100a00 */
[----:B--2---:R-:W2:Y:S04]  /*11130*/  LDL R13, [R1+0x44] ;  /* 0x00004400010d7983 */ /* 0x004ea80000100800 */
[----:B---3--:R-:W3:Y:S04]  /*11140*/  LDL R11, [R1+0x48] ;  /* 0x00004800010b7983 */ /* 0x008ee80000100800 */
[----:B----4-:R-:W4:Y:S04]  /*11150*/  LDL R14, [R1+0x60] ;  /* 0x00006000010e7983 */ /* 0x010f280000100800 */
[----:B------:R-:W4:Y:S01]  /*11160*/  LDL R12, [R1+0x5c] ;  /* 0x00005c00010c7983 */ /* 0x000f220000100800 */
[----:B-----5:R-:W-:-:S02]  /*11170*/  ISETP.GE.AND P2, PT, R16, c[0x0][0x3c8], PT ;  /* 0x0000f20010007a0c */ /* 0x020fc40003f46270 */
[----:B--2---:R-:W-:Y:S02]  /*11180*/  ISETP.GE.AND P1, PT, R13, c[0x0][0x3c8], PT ;  /* 0x0000f2000d007a0c */ /* 0x004fe40003f26270 */
[----:B---3--:R-:W-:-:S09]  /*11190*/  ISETP.GE.AND P0, PT, R11, c[0x0][0x3c8], PT ;  /* 0x0000f2000b007a0c */ /* 0x008fd20003f06270 */
[CC--:B------:R-:W-:Y:S02]  /*111a0*/  @!P2 LEA R8, P5, R16.reuse, R4.reuse, 0x1 ;  /* 0x000000041008a211 */ /* 0x0c0fe400078a08ff */
[-C--:B------:R-:W-:Y:S02]  /*111b0*/  @!P1 LEA R6, P4, R13, R4.reuse, 0x1 ;  /* 0x000000040d069211 */ /* 0x080fe400078808ff */
[-C--:B-1----:R-:W-:Y:S02]  /*111c0*/  @!P2 LEA.HI.X R9, R16, R5.reuse, R17, 0x1, P5 ;  /* 0x000000051009a211 */ /* 0x082fe400028f0c11 */
[----:B------:R-:W-:Y:S02]  /*111d0*/  @!P0 LEA R4, P3, R11, R4, 0x1 ;  /* 0x000000040b048211 */ /* 0x000fe400078608ff */
[-C--:B----4-:R-:W-:Y:S02]  /*111e0*/  @!P1 LEA.HI.X R7, R13, R5.reuse, R14, 0x1, P4 ;  /* 0x000000050d079211 */ /* 0x090fe400020f0c0e */
[----:B------:R-:W-:Y:S01]  /*111f0*/  @!P0 LEA.HI.X R5, R11, R5, R12, 0x1, P3 ;  /* 0x000000050b058211 */ /* 0x000fe200018f0c0c */
[----:B------:R1:W-:Y:S04]  /*11200*/  @!P2 ST.E.128 [R8.64], RZ ;  /* 0x000000ff0800a985 */ /* 0x0003e8000c101d06 */
[----:B------:R1:W-:Y:S04]  /*11210*/  @!P1 ST.E.128 [R6.64], RZ ;  /* 0x000000ff06009985 */ /* 0x0003e8000c101d06 */
[----:B------:R1:W-:Y:S02]  /*11220*/  @!P0 ST.E.128 [R4.64], RZ ;  /* 0x000000ff04008985 */ /* 0x0003e4000c101d06 */
.L_x_471:
[----:B------:R-:W-:Y:S05]  /*11230*/  BSYNC B0 ;  /* 0x0000000000007941 */ /* 0x000fea0003800000 */
.L_x_470:
[----:B------:R-:W-:Y:S05]  /*11240*/  BRA.DIV ~URZ, `(.L_x_472) ;  /* 0x000007427f007947 */ /* 0x000fea000b800000 */
[----:B-1----:R1:W2:Y:S02]  /*11250*/  SHFL.IDX PT, R5, R2, 0x2, 0x181f ;  /* 0x00581f0002057f89 */ /* 0x0022a400000e0000 */
.L_x_486:
[----:B------:R-:W-:Y:S05]  /*11260*/  BRA.DIV ~URZ, `(.L_x_473) ;  /* 0x000007927f007947 */ /* 0x000fea000b800000 */
[----:B----4-:R4:W1:Y:S02]  /*11270*/  SHFL.IDX PT, R4, R3, 0x2, 0x181f ;  /* 0x00581f0003047f89 */ /* 0x01086400000e0000 */
.L_x_487:
[----:B------:R-:W-:Y:S01]  /*11280*/  IADD3 R6, R0, 0x40, RZ ;  /* 0x0000004000067810 */ /* 0x000fe20007ffe0ff */
[----:B------:R-:W-:Y:S03]  /*11290*/  BSSY B0, `(.L_x_474) ;  /* 0x0000014000007945 */ /* 0x000fe60003800000 */
        /* <DEDUP_REMOVED lines=10> */
[CC--:B-1----:R-:W-:Y:S02]  /*11340*/  @!P2 LEA R8, P5, R16.reuse, R4.reuse, 0x1 ;  /* 0x000000041008a211 */ /* 0x0c2fe400078a08ff */
        /* <DEDUP_REMOVED lines=8> */
.L_x_475:
[----:B------:R-:W-:Y:S05]  /*113d0*/  BSYNC B0 ;  /* 0x0000000000007941 */ /* 0x000fea0003800000 */
.L_x_474:
[----:B------:R-:W-:Y:S05]  /*113e0*/  BRA.DIV ~URZ, `(.L_x_476) ;  /* 0x000006727f007947 */ /* 0x000fea000b800000 */
[----:B-12---:R-:W1:Y:S04]  /*113f0*/  SHFL.IDX PT, R2, R2, 0x3, 0x181f ;  /* 0x00781f0002027f89 */ /* 0x006e6800000e0000 */
[----:B---34-:R-:W2:Y:S02]  /*11400*/  SHFL.IDX PT, R3, R3, 0x3, 0x181f ;  /* 0x00781f0003037f89 */ /* 0x018ea400000e0000 */
.L_x_488:
[----:B------:R-:W-:-:S04]  /*11410*/  IADD3 R0, R0, 0x60, RZ ;  /* 0x0000006000007810 */ /* 0x000fc80007ffe0ff */
[----:B------:R-:W-:-:S13]  /*11420*/  ISETP.GE.AND P0, PT, R0, R10, PT ;  /* 0x0000000a0000720c */ /* 0x000fda0003f06270 */
[----:B------:R-:W-:Y:S05]  /*11430*/  @P0 BRA `(.L_x_462) ;  /* 0x0000011000000947 */ /* 0x000fea0003800000 */
[----:B------:R-:W3:Y:S04]  /*11440*/  LDL.64 R16, [R1+0x38] ;  /* 0x0000380001107983 */ /* 0x000ee80000100a00 */
[----:B------:R-:W4:Y:S04]  /*11450*/  LDL R13, [R1+0x44] ;  /* 0x00004400010d7983 */ /* 0x000f280000100800 */
[----:B------:R-:W5:Y:S04]  /*11460*/  LDL R11, [R1+0x48] ;  /* 0x00004800010b7983 */ /* 0x000f680000100800 */
[----:B--2---:R-:W2:Y:S04]  /*11470*/  LDL R14, [R1+0x60] ;  /* 0x00006000010e7983 */ /* 0x004ea80000100800 */
[----:B------:R-:W2:Y:S01]  /*11480*/  LDL R12, [R1+0x5c] ;  /* 0x00005c00010c7983 */ /* 0x000ea20000100800 */
[----:B---3--:R-:W-:-:S02]  /*11490*/  ISETP.GE.AND P2, PT, R16, c[0x0][0x3c8], PT ;  /* 0x0000f20010007a0c */ /* 0x008fc40003f46270 */
[----:B----4-:R-:W-:Y:S02]  /*114a0*/  ISETP.GE.AND P1, PT, R13, c[0x0][0x3c8], PT ;  /* 0x0000f2000d007a0c */ /* 0x010fe40003f26270 */
[----:B-----5:R-:W-:-:S09]  /*114b0*/  ISETP.GE.AND P0, PT, R11, c[0x0][0x3c8], PT ;  /* 0x0000f2000b007a0c */ /* 0x020fd20003f06270 */
[CC--:B------:R-:W-:Y:S02]  /*114c0*/  @!P2 LEA R8, P5, R16.reuse, R3.reuse, 0x1 ;  /* 0x000000031008a211 */ /* 0x0c0fe400078a08ff */
[-C--:B------:R-:W-:Y:S02]  /*114d0*/  @!P1 LEA R6, P4, R13, R3.reuse, 0x1 ;  /* 0x000000030d069211 */ /* 0x080fe400078808ff */
[-C--:B-1----:R-:W-:Y:S02]  /*114e0*/  @!P2 LEA.HI.X R9, R16, R2.reuse, R17, 0x1, P5 ;  /* 0x000000021009a211 */ /* 0x082fe400028f0c11 */
[----:B------:R-:W-:Y:S02]  /*114f0*/  @!P0 LEA R4, P3, R11, R3, 0x1 ;  /* 0x000000030b048211 */ /* 0x000fe400078608ff */
[-C--:B--2---:R-:W-:Y:S02]  /*11500*/  @!P1 LEA.HI.X R7, R13, R2.reuse, R14, 0x1, P4 ;  /* 0x000000020d079211 */ /* 0x084fe400020f0c0e */
[----:B------:R-:W-:Y:S01]  /*11510*/  @!P0 LEA.HI.X R5, R11, R2, R12, 0x1, P3 ;  /* 0x000000020b058211 */ /* 0x000fe200018f0c0c */
[----:B------:R1:W-:Y:S04]  /*11520*/  @!P2 ST.E.128 [R8.64], RZ ;  /* 0x000000ff0800a985 */ /* 0x0003e8000c101d06 */
[----:B------:R1:W-:Y:S04]  /*11530*/  @!P1 ST.E.128 [R6.64], RZ ;  /* 0x000000ff06009985 */ /* 0x0003e8000c101d06 */
[----:B------:R1:W-:Y:S02]  /*11540*/  @!P0 ST.E.128 [R4.64], RZ ;  /* 0x000000ff04008985 */ /* 0x0003e4000c101d06 */
.L_x_462:
[----:B------:R-:W-:Y:S05]  /*11550*/  BSYNC B1 ;  /* 0x0000000000017941 */ /* 0x000fea0003800000 */
.L_x_453:
[----:B----4-:R-:W4:Y:S02]  /*11560*/  LDL R0, [R1+0x90] ;  /* 0x0000900001007983 */ /* 0x010f240000100800 */
[----:B----4-:R-:W-:-:S13]  /*11570*/  ISETP.NE.AND P0, PT, R0, RZ, PT ;  /* 0x000000ff0000720c */ /* 0x010fda0003f05270 */
[----:B------:R-:W-:Y:S01]  /*11580*/  @P0 WARPSYNC 0xffffffff ;  /* 0xffffffff00000948 */ /* 0x000fe20003800000 */
[----:B------:R-:W-:Y:S06]  /*11590*/  @P0 BAR.SYNC.DEFER_BLOCKING 0x5, 0x100 ;  /* 0x0144000000000b1d */ /* 0x000fec0000010000 */
[----:B------:R-:W4:Y:S04]  /*115a0*/  @P0 LDS R0, [0x15100] ;  /* 0x01510000ff000984 */ /* 0x000f280000000800 */
[----:B----4-:R4:W-:Y:S04]  /*115b0*/  @P0 STL [R1+0x64], R0 ;  /* 0x0000640001000387 */ /* 0x0109e80000100800 */
[----:B------:R-:W-:Y:S06]  /*115c0*/  @P0 BAR.ARV 0x4, 0x100 ;  /* 0x0104000000000b1d */ /* 0x000fec0000002000 */
[----:B------:R-:W-:Y:S05]  /*115d0*/  @P0 BRA `(.L_x_477) ;  /* 0x0000007000000947 */ /* 0x000fea0003800000 */
[----:B------:R-:W-:Y:S05]  /*115e0*/  BRA.DIV ~URZ, `(.L_x_478) ;  /* 0x000005427f007947 */ /* 0x000fea000b800000 */
[----:B----4-:R4:W3:Y:S02]  /*115f0*/  SHFL.IDX PT, R0, R61, RZ, 0x1f ;  /* 0x00001fff3d007589 */ /* 0x0108e400000e0000 */
.L_x_489:
[----:B------:R-:W-:Y:S01]  /*11600*/  WARPSYNC 0xffffffff ;  /* 0xffffffff00007948 */ /* 0x000fe20003800000 */
[----:B------:R-:W-:Y:S06]  /*11610*/  BAR.SYNC.DEFER_BLOCKING 0x4, 0x100 ;  /* 0x0104000000007b1d */ /* 0x000fec0000010000 */
[----:B---3--:R3:W-:Y:S04]  /*11620*/  STL [R1+0x64], R0 ;  /* 0x0000640001007387 */ /* 0x0087e80000100800 */
[----:B------:R3:W-:Y:S04]  /*11630*/  @!P6 STS [0x15100], R61 ;  /* 0x0151003dff00e388 */ /* 0x0007e80000000800 */
[----:B------:R-:W-:Y:S06]  /*11640*/  BAR.ARV 0x5, 0x100 ;  /* 0x0144000000007b1d */ /* 0x000fec0000002000 */
.L_x_477:
[----:B---34-:R-:W3:Y:S02]  /*11650*/  LDL R0, [R1+0x64] ;  /* 0x0000640001007983 */ /* 0x018ee40000100800 */
[----:B---3--:R-:W-:-:S13]  /*11660*/  ISETP.GE.AND P0, PT, R0, c[0x0][0x538], PT ;  /* 0x00014e0000007a0c */ /* 0x008fda0003f06270 */
[----:B-12--5:R-:W-:Y:S01]  /*11670*/  @P0 CALL.REL.NOINC `(.L_x_479) ;  /* 0x0000001000000944 */ /* 0x026fe20003c00000 */
[----:B------:R-:W-:Y:S05]  /*11680*/  BRA `(.L_x_480) ;  /* 0xfffef3f000007947 */ /* 0x000fea000383ffff */
.L_x_479:
[----:B------:R-:W-:Y:S05]  /*11690*/  EXIT ;  /* 0x000000000000794d */ /* 0x000fea0003800000 */
.L_x_449:
[----:B-1----:R1:W5:Y:S01]  /*116a0*/  LDL R0, [R1+0x18] ;  /* 0x0000180001007983 */ /* 0x0023620000100800 */
[----:B------:R-:W-:Y:S02]  /*116b0*/  MOV R3, 0x2 ;  /* 0x0000000200037802 */ /* 0x000fe40000000f00 */
[----:B------:R-:W-:Y:S02]  /*116c0*/  MOV R2, 0x116e0 ;  /* 0x000116e000027802 */ /* 0x000fe40000000f00 */
[----:B-1---5:R-:W-:Y:S05]  /*116d0*/  CALL.REL.NOINC `($__internal_0_$__cuda_sm70_shflsync_bfly_p) ;  /* 0x000004c000007944 */ /* 0x022fea0003c00000 */
[----:B------:R-:W-:Y:S01]  /*116e0*/  MOV R4, R5 ;  /* 0x0000000500047202 */ /* 0x000fe20000000f00 */
[----:B------:R-:W-:Y:S05]  /*116f0*/  BRA `(.L_x_481) ;  /* 0xffffd7a000007947 */ /* 0x000fea000383ffff */
.L_x_450:
[----:B------:R-:W-:Y:S01]  /*11700*/  IMAD.MOV.U32 R0, RZ, RZ, R4 ;  /* 0x000000ffff007224 */ /* 0x000fe200078e0004 */
[----:B------:R-:W-:Y:S02]  /*11710*/  MOV R3, 0x1 ;  /* 0x0000000100037802 */ /* 0x000fe40000000f00 */
[----:B------:R-:W-:Y:S02]  /*11720*/  MOV R2, 0x11740 ;  /* 0x0001174000027802 */ /* 0x000fe40000000f00 */
[----:B-----5:R-:W-:Y:S05]  /*11730*/  CALL.REL.NOINC `($__internal_0_$__cuda_sm70_shflsync_bfly_p) ;  /* 0x0000046000007944 */ /* 0x020fea0003c00000 */
[----:B------:R1:W5:Y:S01]  /*11740*/  LDL R0, [R1+0x1c] ;  /* 0x00001c0001007983 */ /* 0x0003620000100800 */
[----:B------:R-:W-:Y:S01]  /*11750*/  FADD.FTZ R4, R4, R5 ;  /* 0x0000000504047221 */ /* 0x000fe20000010000 */
[----:B------:R-:W-:Y:S02]  /*11760*/  MOV R3, 0x2 ;  /* 0x0000000200037802 */ /* 0x000fe40000000f00 */
[----:B------:R-:W-:-:S02]  /*11770*/  MOV R2, 0x11790 ;  /* 0x0001179000027802 */ /* 0x000fc40000000f00 */
[----:B-1---5:R-:W-:Y:S05]  /*11780*/  CALL.REL.NOINC `($__internal_0_$__cuda_sm70_shflsync_bfly_p) ;  /* 0x0000041000007944 */ /* 0x022fea0003c00000 */
[----:B------:R-:W2:Y:S01]  /*11790*/  LDL.LU R0, [R1+0x1c] ;  /* 0x00001c0001007983 */ /* 0x000ea20000300800 */
[----:B------:R-:W-:-:S02]  /*117a0*/  MOV R3, 0x1 ;  /* 0x0000000100037802 */ /* 0x000fc40000000f00 */
[----:B------:R-:W-:Y:S01]  /*117b0*/  MOV R2, 0x117e0 ;  /* 0x000117e000027802 */ /* 0x000fe20000000f00 */
[----:B--2---:R-:W-:Y:S02]  /*117c0*/  FADD.FTZ R0, R0, R5 ;  /* 0x0000000500007221 */ /* 0x004fe40000010000 */
[----:B------:R-:W-:Y:S05]  /*117d0*/  CALL.REL.NOINC `($__internal_0_$__cuda_sm70_shflsync_bfly_p) ;  /* 0x000003c000007944 */ /* 0x000fea0003c00000 */
[----:B------:R-:W-:Y:S01]  /*117e0*/  MOV R3, R5 ;  /* 0x0000000500037202 */ /* 0x000fe20000000f00 */
[----:B------:R-:W-:Y:S05]  /*117f0*/  BRA `(.L_x_482) ;  /* 0xffffd73000007947 */ /* 0x000fea000383ffff */
.L_x_465:
[----:B------:R-:W-:Y:S01]  /*11800*/  IMAD.MOV.U32 R7, RZ, RZ, R2 ;  /* 0x000000ffff077224 */ /* 0x000fe200078e0002 */
[----:B------:R-:W-:Y:S01]  /*11810*/  MOV R6, RZ ;  /* 0x000000ff00067202 */ /* 0x000fe20000000f00 */
[----:B------:R-:W-:Y:S01]  /*11820*/  IMAD.MOV.U32 R4, RZ, RZ, 0x181f ;  /* 0x0000181fff047424 */ /* 0x000fe200078e00ff */
[----:B------:R-:W-:Y:S02]  /*11830*/  MOV R8, 0x11850 ;  /* 0x0001185000087802 */ /* 0x000fe40000000f00 */
[----:B------:R-:W-:Y:S05]  /*11840*/  CALL.REL.NOINC `($__internal_1_$__cuda_sm70_shflsync_idx_p) ;  /* 0x0000039000007944 */ /* 0x000fea0003c00000 */
[----:B------:R-:W-:Y:S01]  /*11850*/  MOV R5, R4 ;  /* 0x0000000400057202 */ /* 0x000fe20000000f00 */
[----:B------:R-:W-:Y:S05]  /*11860*/  BRA `(.L_x_483) ;  /* 0xfffff6b000007947 */ /* 0x000fea000383ffff */
.L_x_466:
[----:B------:R-:W-:Y:S01]  /*11870*/  IMAD.MOV.U32 R7, RZ, RZ, R3 ;  /* 0x000000ffff077224 */ /* 0x000fe200078e0003 */
[----:B------:R-:W-:Y:S01]  /*11880*/  MOV R6, RZ ;  /* 0x000000ff00067202 */ /* 0x000fe20000000f00 */
[----:B------:R-:W-:Y:S01]  /*11890*/  IMAD.MOV.U32 R4, RZ, RZ, 0x181f ;  /* 0x0000181fff047424 */ /* 0x000fe200078e00ff */
[----:B------:R-:W-:Y:S02]  /*118a0*/  MOV R8, 0x118c0 ;  /* 0x000118c000087802 */ /* 0x000fe40000000f00 */
[----:B-12---:R-:W-:Y:S05]  /*118b0*/  CALL.REL.NOINC `($__internal_1_$__cuda_sm70_shflsync_idx_p) ;  /* 0x0000032000007944 */ /* 0x006fea0003c00000 */
[----:B------:R-:W-:Y:S05]  /*118c0*/  BRA `(.L_x_484) ;  /* 0xfffff67000007947 */ /* 0x000fea000383ffff */
.L_x_469:
[----:B--2---:R-:W-:Y:S01]  /*118d0*/  IMAD.MOV.U32 R7, RZ, RZ, R2 ;  /* 0x000000ffff077224 */ /* 0x004fe200078e0002 */
[----:B------:R-:W-:Y:S01]  /*118e0*/  MOV R6, 0x1 ;  /* 0x0000000100067802 */ /* 0x000fe20000000f00 */
[----:B----4-:R-:W-:Y:S01]  /*118f0*/  IMAD.MOV.U32 R4, RZ, RZ, 0x181f ;  /* 0x0000181fff047424 */ /* 0x010fe200078e00ff */
[----:B------:R-:W-:-:S02]  /*11900*/  MOV R8, 0x11920 ;  /* 0x0001192000087802 */ /* 0x000fc40000000f00 */
[----:B-1-3--:R-:W-:Y:S05]  /*11910*/  CALL.REL.NOINC `($__internal_1_$__cuda_sm70_shflsync_idx_p) ;  /* 0x000002c000007944 */ /* 0x00afea0003c00000 */
[----:B------:R-:W-:Y:S01]  /*11920*/  IMAD.MOV.U32 R5, RZ, RZ, R4 ;  /* 0x000000ffff057224 */ /* 0x000fe200078e0004 */
[----:B------:R-:W-:Y:S01]  /*11930*/  MOV R6, 0x1 ;  /* 0x0000000100067802 */ /* 0x000fe20000000f00 */
[----:B------:R-:W-:Y:S01]  /*11940*/  IMAD.MOV.U32 R7, RZ, RZ, R3 ;  /* 0x000000ffff077224 */ /* 0x000fe200078e0003 */
[----:B------:R-:W-:-:S02]  /*11950*/  MOV R4, 0x181f ;  /* 0x0000181f00047802 */ /* 0x000fc40000000f00 */
[----:B------:R-:W-:Y:S02]  /*11960*/  MOV R8, 0x11980 ;  /* 0x0001198000087802 */ /* 0x000fe40000000f00 */
[----:B------:R-:W-:Y:S05]  /*11970*/  CALL.REL.NOINC `($__internal_1_$__cuda_sm70_shflsync_idx_p) ;  /* 0x0000026000007944 */ /* 0x000fea0003c00000 */
[----:B------:R-:W-:Y:S05]  /*11980*/  BRA `(.L_x_485) ;  /* 0xfffff75000007947 */ /* 0x000fea000383ffff */
.L_x_472:
[----:B-1----:R-:W-:Y:S01]  /*11990*/  IMAD.MOV.U32 R7, RZ, RZ, R2 ;  /* 0x000000ffff077224 */ /* 0x002fe200078e0002 */
[----:B------:R-:W-:Y:S01]  /*119a0*/  MOV R6, 0x2 ;  /* 0x0000000200067802 */ /* 0x000fe20000000f00 */
[----:B----4-:R-:W-:Y:S01]  /*119b0*/  IMAD.MOV.U32 R4, RZ, RZ, 0x181f ;  /* 0x0000181fff047424 */ /* 0x010fe200078e00ff */
[----:B------:R-:W-:Y:S02]  /*119c0*/  MOV R8, 0x119e0 ;  /* 0x000119e000087802 */ /* 0x000fe40000000f00 */
[----:B--23--:R-:W-:Y:S05]  /*119d0*/  CALL.REL.NOINC `($__internal_1_$__cuda_sm70_shflsync_idx_p) ;  /* 0x0000020000007944 */ /* 0x00cfea0003c00000 */
[----:B------:R-:W-:Y:S01]  /*119e0*/  MOV R5, R4 ;  /* 0x0000000400057202 */ /* 0x000fe20000000f00 */
[----:B------:R-:W-:Y:S05]  /*119f0*/  BRA `(.L_x_486) ;  /* 0xfffff86000007947 */ /* 0x000fea000383ffff */
.L_x_473:
[----:B------:R-:W-:Y:S01]  /*11a00*/  IMAD.MOV.U32 R7, RZ, RZ, R3 ;  /* 0x000000ffff077224 */ /* 0x000fe200078e0003 */
[----:B------:R-:W-:Y:S01]  /*11a10*/  MOV R6, 0x2 ;  /* 0x0000000200067802 */ /* 0x000fe20000000f00 */
[----:B----4-:R-:W-:Y:S01]  /*11a20*/  IMAD.MOV.U32 R4, RZ, RZ, 0x181f ;  /* 0x0000181fff047424 */ /* 0x010fe200078e00ff */
[----:B------:R-:W-:Y:S02]  /*11a30*/  MOV R8, 0x11a50 ;  /* 0x00011a5000087802 */ /* 0x000fe40000000f00 */
[----:B-123--:R-:W-:Y:S05]  /*11a40*/  CALL.REL.NOINC `($__internal_1_$__cuda_sm70_shflsync_idx_p) ;  /* 0x0000019000007944 */ /* 0x00efea0003c00000 */
[----:B------:R-:W-:Y:S05]  /*11a50*/  BRA `(.L_x_487) ;  /* 0xfffff82000007947 */ /* 0x000fea000383ffff */
.L_x_476:
[----:B-1----:R-:W-:Y:S01]  /*11a60*/  IMAD.MOV.U32 R7, RZ, RZ, R2 ;  /* 0x000000ffff077224 */ /* 0x002fe200078e0002 */
[----:B------:R-:W-:Y:S01]  /*11a70*/  MOV R6, 0x3 ;  /* 0x0000000300067802 */ /* 0x000fe20000000f00 */
[----:B------:R-:W-:Y:S01]  /*11a80*/  IMAD.MOV.U32 R4, RZ, RZ, 0x181f ;  /* 0x0000181fff047424 */ /* 0x000fe200078e00ff */
[----:B------:R-:W-:-:S02]  /*11a90*/  MOV R8, 0x11ab0 ;  /* 0x00011ab000087802 */ /* 0x000fc40000000f00 */
[----:B--234-:R-:W-:Y:S05]  /*11aa0*/  CALL.REL.NOINC `($__internal_1_$__cuda_sm70_shflsync_idx_p) ;  /* 0x0000013000007944 */ /* 0x01cfea0003c00000 */
[----:B------:R-:W-:Y:S01]  /*11ab0*/  IMAD.MOV.U32 R2, RZ, RZ, R4 ;  /* 0x000000ffff027224 */ /* 0x000fe200078e0004 */
[----:B------:R-:W-:Y:S01]  /*11ac0*/  MOV R6, 0x3 ;  /* 0x0000000300067802 */ /* 0x000fe20000000f00 */
[----:B------:R-:W-:Y:S01]  /*11ad0*/  IMAD.MOV.U32 R7, RZ, RZ, R3 ;  /* 0x000000ffff077224 */ /* 0x000fe200078e0003 */
[----:B------:R-:W-:-:S02]  /*11ae0*/  MOV R4, 0x181f ;  /* 0x0000181f00047802 */ /* 0x000fc40000000f00 */
[----:B------:R-:W-:Y:S02]  /*11af0*/  MOV R8, 0x11b10 ;  /* 0x00011b1000087802 */ /* 0x000fe40000000f00 */
[----:B------:R-:W-:Y:S05]  /*11b00*/  CALL.REL.NOINC `($__internal_1_$__cuda_sm70_shflsync_idx_p) ;  /* 0x000000d000007944 */ /* 0x000fea0003c00000 */
[----:B------:R-:W-:Y:S01]  /*11b10*/  MOV R3, R4 ;  /* 0x0000000400037202 */ /* 0x000fe20000000f00 */
[----:B------:R-:W-:Y:S05]  /*11b20*/  BRA `(.L_x_488) ;  /* 0xfffff8e000007947 */ /* 0x000fea000383ffff */
.L_x_478:
[----:B-12---:R-:W-:Y:S01]  /*11b30*/  IMAD.MOV.U32 R7, RZ, RZ, R61 ;  /* 0x000000ffff077224 */ /* 0x006fe200078e003d */
[----:B------:R-:W-:Y:S01]  /*11b40*/  MOV R6, RZ ;  /* 0x000000ff00067202 */ /* 0x000fe20000000f00 */
[----:B------:R-:W-:Y:S01]  /*11b50*/  IMAD.MOV.U32 R4, RZ, RZ, 0x1f ;  /* 0x0000001fff047424 */ /* 0x000fe200078e00ff */
[----:B------:R-:W-:Y:S02]  /*11b60*/  MOV R8, 0x11b80 ;  /* 0x00011b8000087802 */ /* 0x000fe40000000f00 */
[----:B---345:R-:W-:Y:S05]  /*11b70*/  CALL.REL.NOINC `($__internal_1_$__cuda_sm70_shflsync_idx_p) ;  /* 0x0000006000007944 */ /* 0x038fea0003c00000 */
[----:B------:R-:W-:Y:S01]  /*11b80*/  MOV R0, R4 ;  /* 0x0000000400007202 */ /* 0x000fe20000000f00 */
[----:B------:R-:W-:Y:S05]  /*11b90*/  BRA `(.L_x_489) ;  /* 0xfffffa6000007947 */ /* 0x000fea000383ffff */
        .weak           $__internal_0_$__cuda_sm70_shflsync_bfly_p
        .type           $__internal_0_$__cuda_sm70_shflsync_bfly_p,@function
        .size           $__internal_0_$__cuda_sm70_shflsync_bfly_p,($__internal_1_$__cuda_sm70_shflsync_idx_p - $__internal_0_$__cuda_sm70_shflsync_bfly_p)
$__internal_0_$__cuda_sm70_shflsync_bfly_p:
[----:B------:R-:W-:Y:S04]  /*11ba0*/  WARPSYNC R6 ;  /* 0x0000000600007348 */ /* 0x000fe80003800000 */
[----:B------:R1:W2:Y:S02]  /*11bb0*/  SHFL.BFLY PT, R5, R0, R3, R7 ;  /* 0x0c00000300057389 */ /* 0x0002a400000e0007 */
[----:B-1----:R-:W-:-:S04]  /*11bc0*/  MOV R3, 0x0 ;  /* 0x0000000000037802 */ /* 0x002fc80000000f00 */
[----:B--2---:R-:W-:Y:S05]  /*11bd0*/  RET.REL.NODEC R2 `(_ZN7cutlass13device_kernelIN5flash19enable_sm80_to_sm89INS1_16FlashAttnFwdSm80INS1_25CollectiveMainloopFwdSm80ILi8ELi1ELb1EN4cute5tupleIJNS5_1CILi128EEENS7_ILi96EEENS7_ILi192EEEEEELi192ENS_6half_tEfNS_4arch4Sm80ELb1ELb0ELb1ELb0ELb0ELb0ELb1ELb0EEENS1_21CollectiveEpilogueFwdINS6_IJS8_SA_S9_EEENS6_IJNS7_ILi1EEESI_SI_EEESC_SE_Li256ELb0ELb1ELb0ELb0EEENS1_30DynamicPersistentTileSchedulerILi256ELi256ELb0ELb1ELb0EEEEEEEEEvNT_6ParamsE) ;  /* 0xfffee42002007950 */ /* 0x004fea0003c3ffff */
        .weak           $__internal_1_$__cuda_sm70_shflsync_idx_p
        .type           $__internal_1_$__cuda_sm70_shflsync_idx_p,@function
        .size           $__internal_1_$__cuda_sm70_shflsync_idx_p,(.L_x_1289 - $__internal_1_$__cuda_sm70_shflsync_idx_p)
$__internal_1_$__cuda_sm70_shflsync_idx_p:
[----:B------:R-:W-:Y:S04]  /*11be0*/  WARPSYNC R63 ;  /* 0x0000003f00007348 */ /* 0x000fe80003800000 */
[----:B------:R1:W2:Y:S02]  /*11bf0*/  SHFL.IDX PT, R4, R7, R6, R4 ;  /* 0x0000000607047389 */ /* 0x0002a400000e0004 */
[----:B-1----:R-:W-:Y:S02]  /*11c00*/  MOV R6, R8 ;  /* 0x0000000800067202 */ /* 0x002fe40000000f00 */
[----:B------:R-:W-:-:S04]  /*11c10*/  MOV R7, 0x0 ;  /* 0x0000000000077802 */ /* 0x000fc80000000f00 */
[----:B--2---:R-:W-:Y:S05]  /*11c20*/  RET.REL.NODEC R6 `(_ZN7cutlass13device_kernelIN5flash19enable_sm80_to_sm89INS1_16FlashAttnFwdSm80INS1_25CollectiveMainloopFwdSm80ILi8ELi1ELb1EN4cute5tupleIJNS5_1CILi128EEENS7_ILi96EEENS7_ILi192EEEEEELi192ENS_6half_tEfNS_4arch4Sm80ELb1ELb0ELb1ELb0ELb0ELb0ELb1ELb0EEENS1_21CollectiveEpilogueFwdINS6_IJS8_SA_S9_EEENS6_IJNS7_ILi1EEESI_SI_EEESC_SE_Li256ELb0ELb1ELb0ELb0EEENS1_30DynamicPersistentTileSchedulerILi256ELi256ELb0ELb1ELb0EEEEEEEEEvNT_6ParamsE) ;  /* 0xfffee3d006007950 */ /* 0x004fea0003c3ffff */
.L_x_490:
        /* <DEDUP_REMOVED lines=13> */
.L_x_1289:


//--------------------- .text._ZN7cutlass13device_kernelIN5flash19enable_sm80_to_sm89INS1_16FlashAttnFwdSm80INS1_25CollectiveMainloopFwdSm80ILi8ELi1ELb1EN4cute5tupleIJNS5_1CILi128EEENS7_ILi96EEENS7_ILi192EEEEEELi192ENS_6half_tEfNS_4arch4Sm80ELb1ELb0ELb1ELb1ELb0ELb0ELb1ELb0EEENS1_21CollectiveEpilogueFwdINS6_IJS8_SA_S9_EEENS6_IJNS7_ILi1EEESI_SI_EEESC_SE_Li256ELb1ELb1ELb0ELb0EEENS1_19SingleTileSchedulerILb1ELb0ELb1ELi128EEEEEEEEEvNT_6ParamsE --------------------------
	.section	.text._ZN7cutlass13device_kernelIN5flash19enable_sm80_to_sm89INS1_16FlashAttnFwdSm80INS1_25CollectiveMainloopFwdSm80ILi8ELi1ELb1EN4cute5tupleIJNS5_1CILi128EEENS7_ILi96EEENS7_ILi192EEEEEELi192ENS_6half_tEfNS_4arch4Sm80ELb1ELb0ELb1ELb1ELb0ELb0ELb1ELb0EEENS1_21CollectiveEpilogueFwdINS6_IJS8_SA_S9_EEENS6_IJNS7_ILi1EEESI_SI_EEESC_SE_Li256ELb1ELb1ELb0ELb0EEENS1_19SingleTileSchedulerILb1ELb0ELb1ELi128EEEEEEEEEvNT_6ParamsE,"ax",@progbits
	.sectioninfo	@"SHI_REGISTERS=255"
	.align	128
.text._ZN7cutlass13device_kernelIN5flash19enable_sm80_to_sm89INS1_16FlashAttnFwdSm80INS1_25CollectiveMainloopFwdSm80ILi8ELi1ELb1EN4cute5tupleIJNS5_1CILi128EEENS7_ILi96EEENS7_ILi192EEEEEELi192ENS_6half_tEfNS_4arch4Sm80ELb1ELb0ELb1ELb1ELb0ELb0ELb1ELb0EEENS1_21CollectiveEpilogueFwdINS6_IJS8_SA_S9_EEENS6_IJNS7_ILi1EEESI_SI_EEESC_SE_Li256ELb1ELb1ELb0ELb0EEENS1_19SingleTileSchedulerILb1ELb0ELb1ELi128EEEEEEEEEvNT_6ParamsE:
        .type           _ZN7cutlass13device_kernelIN5flash19enable_sm80_to_sm89INS1_16FlashAttnFwdSm80INS1_25CollectiveMainloopFwdSm80ILi8ELi1ELb1EN4cute5tupleIJNS5_1CILi128EEENS7_ILi96EEENS7_ILi192EEEEEELi192ENS_6half_tEfNS_4arch4Sm80ELb1ELb0ELb1ELb1ELb0ELb0ELb1ELb0EEENS1_21CollectiveEpilogueFwdINS6_IJS8_SA_S9_EEENS6_IJNS7_ILi1EEESI_SI_EEESC_SE_Li256ELb1ELb1ELb0ELb0EEENS1_19SingleTileSchedulerILb1ELb0ELb1ELi128EEEEEEEEEvNT_6ParamsE,@function
        .size           _ZN7cutlass13device_kernelIN5flash19enable_sm80_to_sm89INS1_16FlashAttnFwdSm80INS1_25CollectiveMainloopFwdSm80ILi8ELi1ELb1EN4cute5tupleIJNS5_1CILi128EEENS7_ILi96EEENS7_ILi192EEEEEELi192ENS_6half_tEfNS_4arch4Sm80ELb1ELb0ELb1ELb1ELb0ELb0ELb1ELb0EEENS1_21CollectiveEpilogueFwdINS6_IJS8_SA_S9_EEENS6_IJNS7_ILi1EEESI_SI_EEESC_SE_Li256ELb1ELb1ELb0ELb0EEENS1_19SingleTileSchedulerILb1ELb0ELb1ELi128EEEEEEEEEvNT_6ParamsE,(.L_x_1292 - _ZN7cutlass13device_kernelIN5flash19enable_sm80_to_sm89INS1_16FlashAttnFwdSm80INS1_25CollectiveMainloopFwdSm80ILi8ELi1ELb1EN4cute5tupleIJNS5_1CILi128EEENS7_ILi96EEENS7_ILi192EEEEEELi192ENS_6half_tEfNS_4arch4Sm80ELb1ELb0ELb1ELb1ELb0ELb0ELb1ELb0EEENS1_21CollectiveEpilogueFwdINS6_IJS8_SA_S9_EEENS6_IJNS7_ILi1EEESI_SI_EEESC_SE_Li256ELb1ELb1ELb0ELb0EEENS1_19SingleTileSchedulerILb1ELb0ELb1ELi128EEEEEEEEEvNT_6ParamsE)
        .other          _ZN7cutlass13device_kernelIN5flash19enable_sm80_to_sm89INS1_16FlashAttnFwdSm80INS1_25CollectiveMainloopFwdSm80ILi8ELi1ELb1EN4cute5tupleIJNS5_1CILi128EEENS7_ILi96EEENS7_ILi192EEEEEELi192ENS_6half_tEfNS_4arch4Sm80ELb1ELb0ELb1ELb1ELb0ELb0ELb1ELb0EEENS1_21CollectiveEpilogueFwdINS6_IJS8_SA_S9_EEENS6_IJNS7_ILi1EEESI_SI_EEESC_SE_Li256ELb1ELb1ELb0ELb0EEENS1_19SingleTileSchedulerILb1ELb0ELb1ELi128EEEEEEEEEvNT_6ParamsE,@"STO_CUDA_ENTRY STV_DEFAULT"
_ZN7cutlass13device_kernelIN5flash19enable_sm80_to_sm89INS1_16FlashAttnFwdSm80INS1_25CollectiveMainloopFwdSm80ILi8ELi1ELb1EN4cute5tupleIJNS5_1CILi128EEENS7_ILi96EEENS7_ILi192EEEEEELi192ENS_6half_tEfNS_4arch4Sm80ELb1ELb0ELb1ELb1ELb0ELb0ELb1ELb0EEENS1_21CollectiveEpilogueFwdINS6_IJS8_SA_S9_EEENS6_IJNS7_ILi1EEESI_SI_EEESC_SE_Li256ELb1ELb1ELb0ELb0EEENS1_19SingleTileSchedulerILb1ELb0ELb1ELi128EEEEEEEEEvNT_6ParamsE:
[----:B------:R-:W-:Y:S02]  /*0000*/  MOV R1, c[0x0][0x28] ;  /* 0x00000a0000017a02 */ /* 0x000fe40000000f00 */
[----:B------:R-:W1:Y:S01]  /*0010*/  S2R R121, SR_TID.X ;  /* 0x0000000000797919 */ /* 0x000e620000002100 */
[----:B------:R-:W-:Y:S01]  /*0020*/  IMAD.MOV.U32 R26, RZ, RZ, 0x4 ;  /* 0x00000004ff1a7424 */ /* 0x000fe200078e00ff */
[----:B------:R-:W2:Y:S01]  /*0030*/  S2UR UR21, SR_CTAID.X ;  /* 0x00000000001579c3 */ /* 0x000ea20000002500 */
[----:B------:R-:W-:Y:S01]  /*0040*/  ULDC.64 UR18, c[0x0][0x118] ;  /* 0x0000460000127ab9 */ /* 0x000fe20000000a00 */
[----:B------:R-:W3:Y:S01]  /*0050*/  S2R R5, SR_CTAID.Z ;  /* 0x0000000000057919 */ /* 0x000ee20000002700 */
[----:B------:R-:W-:Y:S02]  /*0060*/  IADD3 R1, R1, -0x58, RZ ;  /* 0xffffffa801017810 */ /* 0x000fe40007ffe0ff */
[----:B-1----:R-:W-:Y:S01]  /*0070*/  SHF.R.U32.HI R0, RZ, 0x5, R121 ;  /* 0x00000005ff007819 */ /* 0x002fe20000011679 */
[----:B---3--:R-:W-:-:S05]  /*0080*/  IMAD.WIDE R2, R5, R26, c[0x0][0x568] ;  /* 0x00015a0005027625 */ /* 0x008fca00078e021a */
[----:B------:R-:W1:Y:S02]  /*0090*/  SHFL.IDX PT, R0, R0, RZ, 0x1f ;  /* 0x00001fff00007589 */ /* 0x000e6400000e0000 */
[----:B-1----:R-:W-:-:S13]  /*00a0*/  ISETP.NE.AND P0, PT, R0, RZ, PT ;  /* 0x000000ff0000720c */ /* 0x002fda0003f05270 */
[----:B--2---:R-:W-:Y:S05]  /*00b0*/  @!P0 BRA `(.L_x_491) ;  /* 0x0000014000008947 */ /* 0x004fea0003800000 */
[----:B------:R-:W-:-:S04]  /*00c0*/  ISETP.NE.U32.AND P0, PT, RZ, c[0x0][0x568], PT ;  /* 0x00015a00ff007a0c */ /* 0x000fc80003f05070 */
[----:B------:R-:W-:-:S13]  /*00d0*/  ISETP.NE.AND.EX P0, PT, RZ, c[0x0][0x56c], PT, P0 ;  /* 0x00015b00ff007a0c */ /* 0x000fda0003f05300 */
[----:B------:R-:W-:Y:S05]  /*00e0*/  @!P0 BRA `(.L_x_492) ;  /* 0x0000002000008947 */ /* 0x000fea0003800000 */
[----:B------:R1:W5:Y:S01]  /*00f0*/  LDG.E R0, [R2.64] ;  /* 0x0000001202007981 */ /* 0x000362000c1e1900 */
[----:B------:R-:W-:Y:S05]  /*0100*/  BRA `(.L_x_493) ;  /* 0x0000009000007947 */ /* 0x000fea0003800000 */
.L_x_492:
        /* <DEDUP_REMOVED lines=8> */
.L_x_494:
[----:B------:R-:W-:-:S04]  /*0190*/  MOV R0, c[0x0][0x54c] ;  /* 0x0001530000007a02 */ /* 0x000fc80000000f00 */
.L_x_493:
[----:B------:R-:W-:Y:S01]  /*01a0*/  USHF.L.U32 UR21, UR21, 0x7, URZ ;  /* 0x0000000715157899 */ /* 0x000fe2000800063f */
[----:B-----5:R-:W-:-:S05]  /*01b0*/  IMAD R0, R0, c[0x0][0x548], RZ ;  /* 0x0001520000007a24 */ /* 0x020fca00078e02ff */
[----:B------:R-:W-:-:S04]  /*01c0*/  ISETP.LE.AND P0, PT, R0, UR21, PT ;  /* 0x0000001500007c0c */ /* 0x000fc8000bf03270 */
[----:B------:R-:W-:-:S05]  /*01d0*/  SEL R0, R5, 0xffffffff, !P0 ;  /* 0xffffffff05007807 */ /* 0x000fca0004000000 */
[----:B------:R2:W-:Y:S01]  /*01e0*/  STL [R1+0x40], R0 ;  /* 0x0000400001007387 */ /* 0x0005e20000100800 */
[----:B------:R-:W-:Y:S05]  /*01f0*/  BRA `(.L_x_495) ;  /* 0x0000013000007947 */ /* 0x000fea0003800000 */
.L_x_491:
[----:B------:R-:W-:-:S04]  /*0200*/  ISETP.NE.U32.AND P0, PT, RZ, c[0x0][0x568], PT ;  /* 0x00015a00ff007a0c */ /* 0x000fc80003f05070 */
[----:B------:R-:W-:-:S13]  /*0210*/  ISETP.NE.AND.EX P0, PT, RZ, c[0x0][0x56c], PT, P0 ;  /* 0x00015b00ff007a0c */ /* 0x000fda0003f05300 */
[----:B------:R-:W-:Y:S05]  /*0220*/  @!P0 BRA `(.L_x_496) ;  /* 0x0000002000008947 */ /* 0x000fea0003800000 */
[----:B------:R1:W5:Y:S01]  /*0230*/  LDG.E R0, [R2.64] ;  /* 0x0000001202007981 */ /* 0x000362000c1e1900 */
[----:B------:R-:W-:Y:S05]  /*0240*/  BRA `(.L_x_497) ;  /* 0x0000009000007947 */ /* 0x000fea0003800000 */
.L_x_496:
        /* <DEDUP_REMOVED lines=8> */
.L_x_498:
[----:B------:R-:W-:-:S04]  /*02d0*/  MOV R0, c[0x0][0x54c] ;  /* 0x0001530000007a02 */ /* 0x000fc80000000f00 */
.L_x_497:
[----:B------:R-:W-:Y:S01]  /*02e0*/  USHF.L.U32 UR21, UR21, 0x7, URZ ;  /* 0x0000000715157899 */ /* 0x000fe2000800063f */
[----:B-----5:R-:W-:-:S05]  /*02f0*/  IMAD R0, R0, c[0x0][0x548], RZ ;  /* 0x0001520000007a24 */ /* 0x020fca00078e02ff */
[----:B------:R-:W-:-:S04]  /*0300*/  ISETP.LE.AND P0, PT, R0, UR21, PT ;  /* 0x0000001500007c0c */ /* 0x000fc8000bf03270 */
[----:B------:R-:W-:-:S05]  /*0310*/  SEL R0, R5, 0xffffffff, !P0 ;  /* 0xffffffff05007807 */ /* 0x000fca0004000000 */
[----:B------:R2:W-:Y:S04]  /*0320*/  STL [R1+0x40], R0 ;  /* 0x0000400001007387 */ /* 0x0005e80000100800 */
.L_x_495:
[----:B------:R-:W3:Y:S02]  /*0330*/  LDL R39, [R1+0x40] ;  /* 0x0000400001277983 */ /* 0x000ee40000100800 */
[----:B---3--:R-:W-:-:S13]  /*0340*/  ISETP.GE.AND P0, PT, R39, RZ, PT ;  /* 0x000000ff2700720c */ /* 0x008fda0003f06270 */
        /* <DEDUP_REMOVED lines=10> */
[----:B-1----:R-:W-:Y:S01]  /*03f0*/  @P0 IMAD.WIDE R2, R39, R26, c[0x0][0x360] ;  /* 0x0000d80027020625 */ /* 0x002fe200078e021a */
[----:B------:R1:W3:Y:S01]  /*0400*/  @P1 LDG.E R8, [R4.64] ;  /* 0x0000001204081981 */ /* 0x0002e2000c1e1900 */
[----:B------:R-:W-:-:S03]  /*0410*/  CS2R R6, SRZ ;  /* 0x0000000000067805 */ /* 0x000fc6000001ff00 */
[----:B--2---:R2:W4:Y:S01]  /*0420*/  @P0 LDG.E R0, [R2.64] ;  /* 0x0000001202000981 */ /* 0x004522000c1e1900 */
[----:B-1----:R-:W-:-:S04]  /*0430*/  IMAD.WIDE R4, R39, R26, c[0x0][0x348] ;  /* 0x0000d20027047625 */ /* 0x002fc800078e021a */
[----:B--2---:R-:W-:Y:S01]  /*0440*/  IMAD.WIDE R2, R39, R26, c[0x0][0x350] ;  /* 0x0000d40027027625 */ /* 0x004fe200078e021a */
[----:B------:R1:W5:Y:S04]  /*0450*/  @P2 LDG.E R6, [R4.64] ;  /* 0x0000001204062981 */ /* 0x000368000c1e1900 */
[----:B------:R1:W5:Y:S01]  /*0460*/  @P6 LDG.E R7, [R2.64] ;  /* 0x0000001202076981 */ /* 0x000362000c1e1900 */
[----:B------:R-:W-:Y:S02]  /*0470*/  UMOV UR6, URZ ;  /* 0x0000003f00067c82 */ /* 0x000fe40008000000 */
[----:B------:R-:W-:Y:S02]  /*0480*/  ULDC UR12, c[0x0][0x168] ;  /* 0x00005a00000c7ab9 */ /* 0x000fe40000000800 */
[----:B------:R-:W-:Y:S01]  /*0490*/  ULDC UR8, c[0x0][0x1d0] ;  /* 0x0000740000087ab9 */ /* 0x000fe20000000800 */
[----:B---3--:R1:W2:Y:S08]  /*04a0*/  @P1 R2UR UR6, R8 ;  /* 0x00000000080613c2 */ /* 0x0082b000000e0000 */
[----:B----4-:R1:W3:Y:S02]  /*04b0*/  @P0 R2UR UR12, R0 ;  /* 0x00000000000c03c2 */ /* 0x0102e400000e0000 */
[----:B-123--:R-:W-:Y:S05]  /*04c0*/  @P0 BRA `(.L_x_499) ;  /* 0x0000006000000947 */ /* 0x00efea0003800000 */
[----:B------:R-:W-:Y:S05]  /*04d0*/  @!P2 BRA `(.L_x_499) ;  /* 0x000000500000a947 */ /* 0x000fea0003800000 */
[----:B------:R1:W2:Y:S04]  /*04e0*/  LDG.E R0, [R4.64] ;  /* 0x0000001204007981 */ /* 0x0002a8000c1e1900 */
[----:B-1----:R-:W3:Y:S01]  /*04f0*/  LDG.E R4, [R4.64+0x4] ;  /* 0x0000041204047981 */ /* 0x002ee2000c1e1900 */
[----:B--2---:R-:W1:Y:S08]  /*0500*/  R2UR UR12, R0 ;  /* 0x00000000000c73c2 */ /* 0x004e7000000e0000 */
[----:B---3--:R-:W1:Y:S02]  /*0510*/  R2UR UR4, R4 ;  /* 0x00000000040473c2 */ /* 0x008e6400000e0000 */
[----:B-1----:R-:W-:-:S06]  /*0520*/  UIADD3 UR12, -UR12, UR4, URZ ;  /* 0x000000040c0c7290 */ /* 0x002fcc000fffe13f */
.L_x_499:
[----:B------:R-:W-:-:S04]  /*0530*/  ISETP.NE.U32.AND P0, PT, RZ, c[0x0][0x368], PT ;  /* 0x0000da00ff007a0c */ /* 0x000fc80003f05070 */
[----:B------:R-:W-:-:S13]  /*0540*/  ISETP.NE.AND.EX P0, PT, RZ, c[0x0][0x36c], PT, P0 ;  /* 0x0000db00ff007a0c */ /* 0x000fda0003f05300 */
[----:B------:R-:W-:Y:S05]  /*0550*/  @!P0 BRA `(.L_x_500) ;  /* 0x0000004000008947 */ /* 0x000fea0003800000 */
[----:B------:R-:W-:-:S05]  /*0560*/  IMAD.WIDE R2, R39, R26, c[0x0][0x368] ;  /* 0x0000da0027027625 */ /* 0x000fca00078e021a */
[----:B------:R-:W2:Y:S02]  /*0570*/  LDG.E R0, [R2.64] ;  /* 0x0000001202007981 */ /* 0x000ea4000c1e1900 */
[----:B--2---:R1:W2:Y:S02]  /*0580*/  R2UR UR8, R0 ;  /* 0x00000000000873c2 */ /* 0x0042a400000e0000 */
[----:B-12---:R-:W-:Y:S05]  /*0590*/  BRA `(.L_x_501) ;  /* 0x0000006000007947 */ /* 0x006fea0003800000 */
.L_x_500:
[----:B------:R-:W-:Y:S05]  /*05a0*/  @!P6 BRA `(.L_x_501) ;  /* 0x000000500000e947 */ /* 0x000fea0003800000 */
[----:B------:R1:W2:Y:S04]  /*05b0*/  LDG.E R0, [R2.64] ;  /* 0x0000001202007981 */ /* 0x0002a8000c1e1900 */
[----:B-1----:R-:W3:Y:S01]  /*05c0*/  LDG.E R2, [R2.64+0x4] ;  /* 0x0000041202027981 */ /* 0x002ee2000c1e1900 */
[----:B--2---:R-:W1:Y:S08]  /*05d0*/  R2UR UR8, R0 ;  /* 0x00000000000873c2 */ /* 0x004e7000000e0000 */
[----:B---3--:R-:W1:Y:S02]  /*05e0*/  R2UR UR4, R2 ;  /* 0x00000000020473c2 */ /* 0x008e6400000e0000 */
[----:B-1----:R-:W-:-:S06]  /*05f0*/  UIADD3 UR8, -UR8, UR4, URZ ;  /* 0x0000000408087290 */ /* 0x002fcc000fffe13f */
.L_x_501:
[----:B------:R-:W-:Y:S01]  /*0600*/  ULDC UR4, c[0x0][0x2c4] ;  /* 0x0000b10000047ab9 */ /* 0x000fe20000000800 */
[----:B-----5:R-:W-:Y:S01]  /*0610*/  IADD3 R8, R7, UR6, RZ ;  /* 0x0000000607087c10 */ /* 0x020fe2000fffe0ff */
[----:B------:R-:W-:Y:S01]  /*0620*/  UISETP.NE.AND UP1, UPT, UR4, 0x1, UPT ;  /* 0x000000010400788c */ /* 0x000fe2000bf25270 */
[----:B------:R-:W-:Y:S01]  /*0630*/  PLOP3.LUT P1, PT, PT, PT, PT, 0x80, 0x0 ;  /* 0x000000000000781c */ /* 0x000fe20003f2f070 */
[----:B------:R-:W-:Y:S01]  /*0640*/  UIADD3 UR8, -UR6, UR8, URZ ;  /* 0x0000000806087290 */ /* 0x000fe2000fffe13f */
[----:B------:R-:W-:Y:S01]  /*0650*/  CS2R R10, SRZ ;  /* 0x00000000000a7805 */ /* 0x000fe2000001ff00 */
[----:B------:R-:W-:Y:S01]  /*0660*/  ULDC.64 UR4, c[0x0][0x2c8] ;  /* 0x0000b20000047ab9 */ /* 0x000fe20000000a00 */
[----:B------:R-:W-:Y:S01]  /*0670*/  IMAD.MOV.U32 R98, RZ, RZ, RZ ;  /* 0x000000ffff627224 */ /* 0x000fe200078e00ff */
[----:B------:R-:W-:Y:S01]  /*0680*/  UIADD3 UR6, UR8, 0x5f, URZ ;  /* 0x0000005f08067890 */ /* 0x000fe2000fffe03f */
[----:B------:R-:W-:Y:S01]  /*0690*/  CS2R R14, SRZ ;  /* 0x00000000000e7805 */ /* 0x000fe2000001ff00 */
[----:B------:R-:W-:Y:S01]  /*06a0*/  IMAD.MOV.U32 R96, RZ, RZ, RZ ;  /* 0x000000ffff607224 */ /* 0x000fe200078e00ff */
[----:B------:R-:W-:Y:S01]  /*06b0*/  MOV R94, RZ ;  /* 0x000000ff005e7202 */ /* 0x000fe20000000f00 */
[----:B------:R-:W-:Y:S01]  /*06c0*/  UIMAD.WIDE UR6, UR6, 0x2aaaaaab, URZ ;  /* 0x2aaaaaab060678a5 */ /* 0x000fe2000f8e023f */
[----:B------:R-:W-:Y:S01]  /*06d0*/  IMAD.MOV.U32 R9, RZ, RZ, RZ ;  /* 0x000000ffff097224 */ /* 0x000fe200078e00ff */
[----:B------:R-:W-:Y:S01]  /*06e0*/  @UP1 UIADD3 UR10, UR21, 0x7f, URZ ;  /* 0x0000007f150a1890 */ /* 0x000fe2000fffe03f */
[----:B------:R-:W-:Y:S01]  /*06f0*/  MOV R92, RZ ;  /* 0x000000ff005c7202 */ /* 0x000fe20000000f00 */
[----:B------:R-:W-:Y:S01]  /*0700*/  USHF.R.U32.HI UR6, URZ, 0x1f, UR7 ;  /* 0x0000001f3f067899 */ /* 0x000fe20008011607 */
[----:B------:R-:W-:Y:S01]  /*0710*/  IMAD.MOV.U32 R90, RZ, RZ, RZ ;  /* 0x000000ffff5a7224 */ /* 0x000fe200078e00ff */
[----:B------:R-:W-:Y:S01]  /*0720*/  UIMAD.WIDE.U32 UR10, UR10, UR4, URZ ;  /* 0x000000040a0a72a5 */ /* 0x000fe2000f8e003f */
[----:B------:R-:W-:Y:S01]  /*0730*/  CS2R R12, SRZ ;  /* 0x00000000000c7805 */ /* 0x000fe2000001ff00 */
[----:B------:R-:W-:Y:S01]  /*0740*/  UIADD3 UR4, UR21, 0x7f, URZ ;  /* 0x0000007f15047890 */ /* 0x000fe2000fffe03f */
[----:B------:R-:W-:Y:S01]  /*0750*/  MOV R88, RZ ;  /* 0x000000ff00587202 */ /* 0x000fe20000000f00 */
[----:B------:R-:W-:Y:S01]  /*0760*/  @UP1 USHF.R.U32.HI UR4, URZ, UR5, UR11 ;  /* 0x000000053f041299 */ /* 0x000fe2000801160b */
[----:B------:R-:W-:Y:S01]  /*0770*/  IMAD.MOV.U32 R86, RZ, RZ, RZ ;  /* 0x000000ffff567224 */ /* 0x000fe200078e00ff */
[----:B------:R-:W-:Y:S01]  /*0780*/  UIADD3 UR5, UR8, 0x60, -UR12 ;  /* 0x0000006008057890 */ /* 0x000fe2000fffe80c */
[----:B------:R-:W-:Y:S01]  /*0790*/  CS2R R16, SRZ ;  /* 0x0000000000107805 */ /* 0x000fe2000001ff00 */
[----:B------:R-:W-:Y:S01]  /*07a0*/  ULEA.HI.SX32 UR6, UR7, UR6, 0x1c ;  /* 0x0000000607067291 */ /* 0x000fe2000f8fe23f */
[----:B------:R-:W-:Y:S01]  /*07b0*/  MOV R84, RZ ;  /* 0x000000ff00547202 */ /* 0x000fe20000000f00 */
[----:B------:R-:W-:Y:S01]  /*07c0*/  UIADD3 UR4, UR5, UR4, URZ ;  /* 0x0000000405047290 */ /* 0x000fe2000fffe03f */
[----:B------:R-:W-:Y:S01]  /*07d0*/  IMAD.MOV.U32 R82, RZ, RZ, RZ ;  /* 0x000000ffff527224 */ /* 0x000fe200078e00ff */
[----:B------:R-:W-:Y:S01]  /*07e0*/  CS2R R18, SRZ ;  /* 0x0000000000127805 */ /* 0x000fe2000001ff00 */
[----:B------:R-:W-:Y:S01]  /*07f0*/  MOV R80, RZ ;  /* 0x000000ff00507202 */ /* 0x000fe20000000f00 */
[----:B------:R-:W-:Y:S01]  /*0800*/  UIMAD.WIDE UR4, UR4, 0x2aaaaaab, URZ ;  /* 0x2aaaaaab040478a5 */ /* 0x000fe2000f8e023f */
[----:B------:R-:W-:Y:S01]  /*0810*/  IMAD.MOV.U32 R78, RZ, RZ, RZ ;  /* 0x000000ffff4e7224 */ /* 0x000fe200078e00ff */
[----:B------:R-:W-:Y:S01]  /*0820*/  CS2R R20, SRZ ;  /* 0x0000000000147805 */ /* 0x000fe2000001ff00 */
[----:B------:R-:W-:Y:S01]  /*0830*/  MOV R76, RZ ;  /* 0x000000ff004c7202 */ /* 0x000fe20000000f00 */
[----:B------:R-:W-:Y:S01]  /*0840*/  USHF.R.U32.HI UR4, URZ, 0x1f, UR5 ;  /* 0x0000001f3f047899 */ /* 0x000fe20008011605 */
[----:B------:R-:W-:Y:S01]  /*0850*/  IMAD.MOV.U32 R74, RZ, RZ, RZ ;  /* 0x000000ffff4a7224 */ /* 0x000fe200078e00ff */
[----:B------:R-:W-:Y:S01]  /*0860*/  CS2R R22, SRZ ;  /* 0x0000000000167805 */ /* 0x000fe2000001ff00 */
[----:B------:R-:W-:Y:S01]  /*0870*/  MOV R72, RZ ;  /* 0x000000ff00487202 */ /* 0x000fe20000000f00 */
[----:B------:R-:W-:Y:S01]  /*0880*/  ULEA.HI.SX32 UR4, UR5, UR4, 0x1c ;  /* 0x0000000405047291 */ /* 0x000fe2000f8fe23f */
[----:B------:R-:W-:Y:S01]  /*0890*/  IMAD.MOV.U32 R70, RZ, RZ, RZ ;  /* 0x000000ffff467224 */ /* 0x000fe200078e00ff */
[----:B------:R-:W-:Y:S01]  /*08a0*/  CS2R R24, SRZ ;  /* 0x0000000000187805 */ /* 0x000fe2000001ff00 */
[----:B------:R-:W-:Y:S01]  /*08b0*/  MOV R68, RZ ;  /* 0x000000ff00447202 */ /* 0x000fe20000000f00 */
[----:B------:R-:W-:Y:S01]  /*08c0*/  UISETP.LT.AND UP0, UPT, UR6, UR4, UPT ;  /* 0x000000040600728c */ /* 0x000fe2000bf01270 */
[----:B------:R-:W-:Y:S01]  /*08d0*/  CS2R R66, SRZ ;  /* 0x0000000000427805 */ /* 0x000fe2000001ff00 */
[----:B------:R-:W-:Y:S01]  /*08e0*/  IMAD.MOV.U32 R64, RZ, RZ, RZ ;  /* 0x000000ffff407224 */ /* 0x000fe200078e00ff */
[----:B------:R-:W-:Y:S01]  /*08f0*/  CS2R R62, SRZ ;  /* 0x00000000003e7805 */ /* 0x000fe2000001ff00 */
[----:B------:R-:W-:Y:S01]  /*0900*/  USEL UR20, UR6, UR4, UP0 ;  /* 0x0000000406147287 */ /* 0x000fe20008000000 */
[----:B------:R-:W-:Y:S01]  /*0910*/  MOV R27, RZ ;  /* 0x000000ff001b7202 */ /* 0x000fe20000000f00 */
[----:B------:R-:W-:Y:S01]  /*0920*/  IMAD.MOV.U32 R60, RZ, RZ, RZ ;  /* 0x000000ffff3c7224 */ /* 0x000fe200078e00ff */
[----:B------:R-:W-:Y:S01]  /*0930*/  CS2R R58, SRZ ;  /* 0x00000000003a7805 */ /* 0x000fe2000001ff00 */
[----:B------:R-:W-:Y:S01]  /*0940*/  UISETP.GE.AND UP0, UPT, UR20, 0x1, UPT ;  /* 0x000000011400788c */ /* 0x000fe2000bf06270 */
[----:B------:R-:W-:Y:S01]  /*0950*/  CS2R R28, SRZ ;  /* 0x00000000001c7805 */ /* 0x000fe2000001ff00 */
[----:B------:R-:W-:Y:S01]  /*0960*/  MOV R56, RZ ;  /* 0x000000ff00387202 */ /* 0x000fe20000000f00 */
[----:B------:R-:W-:Y:S01]  /*0970*/  CS2R R54, SRZ ;  /* 0x0000000000367805 */ /* 0x000fe2000001ff00 */
[----:B------:R-:W-:Y:S01]  /*0980*/  IMAD.MOV.U32 R52, RZ, RZ, RZ ;  /* 0x000000ffff347224 */ /* 0x000fe200078e00ff */
[----:B------:R-:W-:Y:S01]  /*0990*/  CS2R R150, SRZ ;  /* 0x0000000000967805 */ /* 0x000fe2000001ff00 */
[----:B------:R-:W-:Y:S01]  /*09a0*/  PLOP3.LUT P0, PT, PT, PT, UP0, 0x80, 0x0 ;  /* 0x000000000000781c */ /* 0x000fe20003f0f008 */
        /* <DEDUP_REMOVED lines=26> */
[----:B------:R-:W-:Y:S01]  /*0b50*/  CS2R R108, SRZ ;  /* 0x00000000006c7805 */ /* 0x000fe2000001ff00 */
[----:B------:R-:W-:Y:S01]  /*0b60*/  CS2R R106, SRZ ;  /* 0x00000000006a7805 */ /* 0x000fe2000001ff00 */
[----:B------:R-:W-:Y:S01]  /*0b70*/  CS2R R104, SRZ ;  /* 0x0000000000687805 */ /* 0x000fe2000001ff00 */
[----:B------:R-:W-:Y:S01]  /*0b80*/  MOV R42, RZ ;  /* 0x000000ff002a7202 */ /* 0x000fe20000000f00 */
[----:B------:R-:W-:Y:S01]  /*0b90*/  IMAD.MOV.U32 R41, RZ, RZ, RZ ;  /* 0x000000ffff297224 */ /* 0x000fe200078e00ff */
[----:B------:R-:W-:Y:S05]  /*0ba0*/  @!P0 BRA `(.L_x_502) ;  /* 0x0000f2d000008947 */ /* 0x000fea0003800000 */
[----:B------:R-:W-:Y:S01]  /*0bb0*/  ISETP.NE.U32.AND P5, PT, RZ, c[0x0][0x340], PT ;  /* 0x0000d000ff007a0c */ /* 0x000fe20003fa5070 */
[----:B------:R-:W1:Y:S01]  /*0bc0*/  S2R R30, SR_CTAID.Y ;  /* 0x00000000001e7919 */ /* 0x000e620000002600 */
[----:B------:R-:W-:-:S02]  /*0bd0*/  SHF.R.S32.HI R0, RZ, 0x1f, R6 ;  /* 0x0000001fff007819 */ /* 0x000fc40000011406 */
[----:B------:R-:W-:Y:S02]  /*0be0*/  SHF.R.S32.HI R119, RZ, 0x1f, R121 ;  /* 0x0000001fff777819 */ /* 0x000fe40000011479 */
[----:B------:R-:W-:Y:S02]  /*0bf0*/  PLOP3.LUT P1, PT, PT, PT, UP1, 0x80, 0x0 ;  /* 0x000000000000781c */ /* 0x000fe40003f2f018 */
[----:B------:R-:W-:Y:S02]  /*0c00*/  SHF.R.S32.HI R13, RZ, 0x1f, R39 ;  /* 0x0000001fff0d7819 */ /* 0x000fe40000011427 */
[----:B------:R-:W-:Y:S02]  /*0c10*/  PLOP3.LUT P0, PT, PT, PT, UP1, 0x80, 0x0 ;  /* 0x000000000000781c */ /* 0x000fe40003f0f018 */
[----:B------:R-:W-:Y:S01]  /*0c20*/  SEL R4, R39, RZ, !P2 ;  /* 0x000000ff27047207 */ /* 0x000fe20005000000 */
[----:B------:R-:W-:Y:S01]  /*0c30*/  UMOV UR11, 0x60 ;  /* 0x00000060000b7882 */ /* 0x000fe20000000000 */
[----:B------:R-:W-:Y:S01]  /*0c40*/  ISETP.NE.AND.EX P5, PT, RZ, c[0x0][0x344], PT, P5 ;  /* 0x0000d100ff007a0c */ /* 0x000fe20003fa5350 */
[----:B------:R-:W-:-:S12]  /*0c50*/  ULDC.64 UR6, c[0x0][0x1e0] ;  /* 0x0000780000067ab9 */ /* 0x000fd80000000a00 */
[----:B------:R-:W-:-:S05]  /*0c60*/  @P5 IMAD.WIDE R2, R39, R26, c[0x0][0x340] ;  /* 0x0000d00027025625 */ /* 0x000fca00078e021a */
[----:B------:R2:W3:Y:S01]  /*0c70*/  @P5 LDG.E R17, [R2.64] ;  /* 0x0000001202115981 */ /* 0x0004e2000c1e1900 */
[----:B------:R-:W-:Y:S01]  /*0c80*/  IMAD R0, R0, c[0x0][0x178], RZ ;  /* 0x00005e0000007a24 */ /* 0x000fe200078e02ff */
[CC--:B------:R-:W-:Y:S01]  /*0c90*/  LEA.HI R23, R119.reuse, R121.reuse, RZ, 0x3 ;  /* 0x0000007977177211 */ /* 0x0c0fe200078f18ff */
[----:B------:R-:W-:Y:S01]  /*0ca0*/  ULDC UR4, c[0x0][0x2c4] ;  /* 0x0000b10000047ab9 */ /* 0x000fe20000000800 */
[----:B-1----:R-:W-:Y:S01]  /*0cb0*/  SHF.R.S32.HI R31, RZ, 0x1f, R30 ;  /* 0x0000001fff1f7819 */ /* 0x002fe2000001141e */
[----:B------:R-:W-:Y:S01]  /*0cc0*/  IMAD R0, R6, c[0x0][0x17c], R0 ;  /* 0x00005f0006007a24 */ /* 0x000fe200078e0200 */
[----:B------:R-:W-:Y:S01]  /*0cd0*/  SHF.R.S32.HI R14, RZ, 0x3, R23 ;  /* 0x00000003ff0e7819 */ /* 0x000fe20000011417 */
[----:B------:R-:W-:Y:S01]  /*0ce0*/  UIMAD UR4, UR12, UR4, URZ ;  /* 0x000000040c0472a4 */ /* 0x000fe2000f8e023f */
[-C--:B------:R-:W-:Y:S01]  /*0cf0*/  LEA.HI R29, R119, R121.reuse, RZ, 0x4 ;  /* 0x00000079771d7211 */ /* 0x080fe200078f20ff */
[----:B------:R-:W-:Y:S01]  /*0d00*/  IMAD R5, R31, c[0x0][0x1b8], RZ ;  /* 0x00006e001f057a24 */ /* 0x000fe200078e02ff */
[----:B------:R-:W-:Y:S01]  /*0d10*/  IADD3 R9, R14, UR21, RZ ;  /* 0x000000150e097c10 */ /* 0x000fe2000fffe0ff */
[----:B------:R-:W-:Y:S01]  /*0d20*/  UIMAD.WIDE.U32 UR26, UR11, UR6, URZ ;  /* 0x000000060b1a72a5 */ /* 0x000fe2000f8e003f */
[----:B------:R-:W-:Y:S01]  /*0d30*/  SHF.R.S32.HI R12, RZ, 0x4, R29 ;  /* 0x00000004ff0c7819 */ /* 0x000fe2000001141d */
[----:B------:R-:W-:Y:S01]  /*0d40*/  IMAD R5, R30, c[0x0][0x1bc], R5 ;  /* 0x00006f001e057a24 */ /* 0x000fe200078e0205 */
[----:B------:R-:W-:Y:S01]  /*0d50*/  UIMAD UR22, UR20, -0x60, UR11 ;  /* 0xffffffa0141678a4 */ /* 0x000fe2000f8e020b */
[----:B------:R-:W-:Y:S01]  /*0d60*/  LEA.HI R118, R119, R121, RZ, 0x5 ;  /* 0x0000007977767211 */ /* 0x000fe200078f28ff */
[----:B------:R-:W-:Y:S01]  /*0d70*/  UIMAD UR23, UR11, UR7, URZ ;  /* 0x000000070b1772a4 */ /* 0x000fe2000f8e023f */
[----:B------:R-:W-:Y:S01]  /*0d80*/  IMAD.U32 R10, RZ, RZ, UR26 ;  /* 0x0000001aff0a7e24 */ /* 0x000fe2000f8e00ff */
[----:B------:R-:W-:Y:S01]  /*0d90*/  UIADD3 UR13, UR20, -0x1, URZ ;  /* 0xffffffff140d7890 */ /* 0x000fe2000fffe03f */
[----:B------:R-:W-:Y:S01]  /*0da0*/  IMAD.U32 R11, RZ, RZ, UR27 ;  /* 0x0000001bff0b7e24 */ /* 0x000fe2000f8e00ff */
[----:B------:R-:W-:Y:S01]  /*0db0*/  UIADD3 UR23, UR27, UR23, URZ ;  /* 0x000000171b177290 */ /* 0x000fe2000fffe03f */
[----:B------:R-:W-:Y:S01]  /*0dc0*/  IMAD.MOV.U32 R116, RZ, RZ, R10 ;  /* 0x000000ffff747224 */ /* 0x000fe200078e000a */
[----:B------:R-:W-:Y:S01]  /*0dd0*/  USHF.R.S32.HI UR10, URZ, 0x1f, UR13 ;  /* 0x0000001f3f0a7899 */ /* 0x000fe2000801140d */
[----:B------:R-:W-:Y:S01]  /*0de0*/  SHF.R.S32.HI R117, RZ, 0x5, R118 ;  /* 0x00000005ff757819 */ /* 0x000fe20000011476 */
[----:B------:R-:W-:Y:S01]  /*0df0*/  UIMAD UR9, UR23, UR13, URZ ;  /* 0x0000000d170972a4 */ /* 0x000fe2000f8e023f */
[----:B--2---:R-:W-:Y:S01]  /*0e00*/  IMAD.WIDE.U32 R2, R6, c[0x0][0x178], RZ ;  /* 0x00005e0006027a25 */ /* 0x004fe200078e00ff */
[----:B------:R-:W-:-:S02]  /*0e10*/  UIMAD.WIDE.U32 UR14, UR6, 0x40, URZ ;  /* 0x00000040060e78a5 */ /* 0x000fc4000f8e003f */
[----:B------:R-:W-:Y:S01]  /*0e20*/  UIMAD UR9, UR10, UR26, UR9 ;  /* 0x0000001a0a0972a4 */ /* 0x000fe2000f8e0209 */
[----:B------:R-:W-:Y:S01]  /*0e30*/  IMAD.IADD R3, R3, 0x1, R0 ;  /* 0x0000000103037824 */ /* 0x000fe200078e0200 */
[----:B------:R-:W-:Y:S01]  /*0e40*/  LOP3.LUT R0, R23, 0xfffffff8, RZ, 0xc0, !PT ;  /* 0xfffffff817007812 */ /* 0x000fe200078ec0ff */
[----:B------:R-:W-:Y:S02]  /*0e50*/  UISETP.GE.AND UP0, UPT, UR20, 0x2, UPT ;  /* 0x000000021400788c */ /* 0x000fe4000bf06270 */
[----:B------:R-:W-:-:S04]  /*0e60*/  IMAD.WIDE.U32 R2, R30, c[0x0][0x1b8], R2 ;  /* 0x00006e001e027a25 */ /* 0x000fc800078e0002 */
[----:B------:R-:W-:Y:S01]  /*0e70*/  IMAD.IADD R36, R121, 0x1, -R0 ;  /* 0x0000000179247824 */ /* 0x000fe200078e0a00 */
[----:B------:R-:W-:Y:S01]  /*0e80*/  SEL R0, R13, RZ, !P2 ;  /* 0x000000ff0d007207 */ /* 0x000fe20005000000 */
[----:B------:R-:W-:Y:S01]  /*0e90*/  IMAD.IADD R3, R3, 0x1, R5 ;  /* 0x0000000103037824 */ /* 0x000fe200078e0205 */
[----:B------:R-:W-:Y:S01]  /*0ea0*/  BAR.SYNC.DEFER_BLOCKING 0x0 ;  /* 0x0000000000007b1d */ /* 0x000fe20000010000 */
[----:B------:R-:W-:Y:S01]  /*0eb0*/  IMAD R7, R36, 0x20, R14 ;  /* 0x0000002024077824 */ /* 0x000fe200078e020e */
[----:B------:R-:W-:Y:S01]  /*0ec0*/  ISETP.GE.AND P2, PT, R9, UR4, PT ;  /* 0x0000000409007c0c */ /* 0x000fe2000bf46270 */
[----:B------:R-:W-:Y:S02]  /*0ed0*/  IMAD R0, R0, c[0x0][0x1c0], RZ ;  /* 0x0000700000007a24 */ /* 0x000fe400078e02ff */
[----:B------:R-:W-:Y:S01]  /*0ee0*/  IMAD.WIDE.U32 R2, R4, c[0x0][0x1c0], R2 ;  /* 0x0000700004027a25 */ /* 0x000fe200078e0002 */
[----:B------:R-:W-:-:S03]  /*0ef0*/  IADD3 R7, R7, UR21, RZ ;  /* 0x0000001507077c10 */ /* 0x000fc6000fffe0ff */
[----:B------:R-:W-:Y:S02]  /*0f00*/  IMAD R5, R4, c[0x0][0x1c4], R0 ;  /* 0x0000710004057a24 */ /* 0x000fe400078e0200 */
[----:B------:R-:W-:-:S04]  /*0f10*/  @P1 IMAD.HI.U32 R6, R7, c[0x0][0x2c8], RZ ;  /* 0x0000b20007061a27 */ /* 0x000fc800078e00ff */
[----:B------:R-:W-:Y:S01]  /*0f20*/  IMAD.MOV.U32 R0, RZ, RZ, R7 ;  /* 0x000000ffff007224 */ /* 0x000fe200078e0007 */
[----:B------:R-:W-:Y:S01]  /*0f30*/  @P0 SHF.R.U32.HI R0, RZ, c[0x0][0x2cc], R6 ;  /* 0x0000b300ff000a19 */ /* 0x000fe20000011606 */
[----:B------:R-:W-:Y:S01]  /*0f40*/  IMAD.IADD R3, R3, 0x1, R5 ;  /* 0x0000000103037824 */ /* 0x000fe200078e0205 */
[----:B------:R-:W-:Y:S02]  /*0f50*/  IADD3 R6, R9, 0x20, RZ ;  /* 0x0000002009067810 */ /* 0x000fe40007ffe0ff */
[----:B------:R-:W-:Y:S01]  /*0f60*/  SHF.R.S32.HI R4, RZ, 0x1f, R0 ;  /* 0x0000001fff047819 */ /* 0x000fe20000011400 */
[----:B------:R-:W-:Y:S01]  /*0f70*/  IMAD.WIDE.U32 R2, R0, c[0x0][0x1b0], R2 ;  /* 0x00006c0000027a25 */ /* 0x000fe200078e0002 */
[----:B------:R-:W-:Y:S02]  /*0f80*/  ISETP.GE.AND P3, PT, R6, UR4, PT ;  /* 0x0000000406007c0c */ /* 0x000fe4000bf66270 */
[----:B------:R-:W-:Y:S01]  /*0f90*/  IADD3 R6, P0, R8, R14, RZ ;  /* 0x0000000e08067210 */ /* 0x000fe20007f1e0ff */
[----:B------:R-:W-:-:S04]  /*0fa0*/  IMAD R4, R4, c[0x0][0x1b0], RZ ;  /* 0x00006c0004047a24 */ /* 0x000fc800078e02ff */
[----:B------:R-:W-:Y:S02]  /*0fb0*/  IMAD R5, R0, c[0x0][0x1b4], R4 ;  /* 0x00006d0000057a24 */ /* 0x000fe400078e0204 */
[----:B------:R-:W-:Y:S01]  /*0fc0*/  IMAD.MOV R4, RZ, RZ, -R0 ;  /* 0x000000ffff047224 */ /* 0x000fe200078e0a00 */
[----:B------:R-:W-:Y:S01]  /*0fd0*/  IADD3 R0, R9, 0x40, RZ ;  /* 0x0000004009007810 */ /* 0x000fe20007ffe0ff */
[----:B------:R-:W-:Y:S01]  /*0fe0*/  IMAD.IADD R3, R3, 0x1, R5 ;  /* 0x0000000103037824 */ /* 0x000fe200078e0205 */
[----:B------:R-:W-:Y:S01]  /*0ff0*/  IADD3 R9, R9, 0x60, RZ ;  /* 0x0000006009097810 */ /* 0x000fe20007ffe0ff */
[----:B------:R-:W-:Y:S01]  /*1000*/  IMAD R4, R4, c[0x0][0x2c4], R7 ;  /* 0x0000b10004047a24 */ /* 0x000fe200078e0207 */
[----:B------:R-:W-:Y:S01]  /*1010*/  ISETP.GE.AND P4, PT, R0, UR4, PT ;  /* 0x0000000400007c0c */ /* 0x000fe2000bf86270 */
[----:B------:R-:W-:Y:S01]  /*1020*/  IMAD.U32 R5, RZ, RZ, UR22 ;  /* 0x00000016ff057e24 */ /* 0x000fe2000f8e00ff */
[----:B------:R-:W-:Y:S02]  /*1030*/  SHF.R.S32.HI R7, RZ, 0x1f, R8 ;  /* 0x0000001fff077819 */ /* 0x000fe40000011408 */
[----:B------:R-:W-:-:S02]  /*1040*/  SHF.R.S32.HI R0, RZ, 0x1f, R4 ;  /* 0x0000001fff007819 */ /* 0x000fc40000011404 */
[C---:B------:R-:W-:Y:S01]  /*1050*/  LEA.HI.X.SX32 R11, R14.reuse, R7, 0x1, P0 ;  /* 0x000000070e0b7211 */ /* 0x040fe200000f0eff */
[----:B------:R-:W-:Y:S01]  /*1060*/  IMAD.SHL.U32 R7, R14, 0x40, RZ ;  /* 0x000000400e077824 */ /* 0x000fe200078e00ff */
[----:B------:R-:W-:Y:S01]  /*1070*/  IADD3 R16, R5, UR8, -R14 ;  /* 0x0000000805107c10 */ /* 0x000fe2000fffe80e */
[----:B------:R-:W-:Y:S01]  /*1080*/  IMAD R0, R0, c[0x0][0x1a8], RZ ;  /* 0x00006a0000007a24 */ /* 0x000fe200078e02ff */
[----:B------:R-:W-:Y:S01]  /*1090*/  ISETP.GE.AND P0, PT, R9, UR4, PT ;  /* 0x0000000409007c0c */ /* 0x000fe2000bf06270 */
[----:B------:R-:W-:Y:S02]  /*10a0*/  ULDC.64 UR4, c[0x0][0x208] ;  /* 0x0000820000047ab9 */ /* 0x000fe40000000a00 */
[C---:B------:R-:W-:Y:S01]  /*10b0*/  IMAD R10, R4.reuse, c[0x0][0x1ac], R0 ;  /* 0x00006b00040a7a24 */ /* 0x040fe200078e0200 */
[----:B------:R-:W-:Y:S01]  /*10c0*/  LOP3.LUT R0, R7, 0x1c0, RZ, 0xc0, !PT ;  /* 0x000001c007007812 */ /* 0x000fe200078ec0ff */
[----:B------:R-:W-:Y:S01]  /*10d0*/  IMAD.WIDE.U32 R4, R4, c[0x0][0x1a8], R2 ;  /* 0x00006a0004047a25 */ /* 0x000fe200078e0002 */
[----:B------:R-:W-:Y:S01]  /*10e0*/  LEA.HI R3, R29, R12, RZ, 0x1 ;  /* 0x0000000c1d037211 */ /* 0x000fe200078f08ff */
[----:B------:R-:W-:-:S02]  /*10f0*/  UIMAD.WIDE.U32 UR16, UR11, UR4, URZ ;  /* 0x000000040b1072a5 */ /* 0x000fc4000f8e003f */
[----:B------:R-:W-:Y:S01]  /*1100*/  IMAD.SHL.U32 R2, R36, 0x8, RZ ;  /* 0x0000000824027824 */ /* 0x000fe200078e00ff */
[----:B------:R-:W-:Y:S01]  /*1110*/  LOP3.LUT R7, R3, 0xfffffffe, RZ, 0xc0, !PT ;  /* 0xfffffffe03077812 */ /* 0x000fe200078ec0ff */
[----:B------:R-:W-:Y:S01]  /*1120*/  UIMAD UR11, UR11, UR5, URZ ;  /* 0x000000050b0b72a4 */ /* 0x000fe2000f8e023f */
[----:B------:R-:W-:Y:S02]  /*1130*/  SHF.R.U32.HI R3, RZ, 0x3, R0 ;  /* 0x00000003ff037819 */ /* 0x000fe40000011600 */
[----:B------:R-:W-:Y:S01]  /*1140*/  LOP3.LUT R8, R0, 0x38, R2, 0xf8, !PT ;  /* 0x0000003800087812 */ /* 0x000fe200078ef802 */
[----:B------:R-:W-:Y:S01]  /*1150*/  IMAD.IADD R0, R5, 0x1, R10 ;  /* 0x0000000105007824 */ /* 0x000fe200078e020a */
[----:B------:R-:W-:Y:S01]  /*1160*/  LEA R15, P1, R4, c[0x0][0x160], 0x1 ;  /* 0x00005800040f7a11 */ /* 0x000fe200078208ff */
[----:B------:R-:W-:Y:S01]  /*1170*/  IMAD.IADD R25, R12, 0x1, -R7 ;  /* 0x000000010c197824 */ /* 0x000fe200078e0a07 */
[----:B------:R-:W-:Y:S01]  /*1180*/  LOP3.LUT R10, R8, R3, RZ, 0x3c, !PT ;  /* 0x00000003080a7212 */ /* 0x000fe200078e3cff */
[C---:B------:R-:W-:Y:S01]  /*1190*/  IMAD R7, R11.reuse, c[0x0][0x1e0], RZ ;  /* 0x000078000b077a24 */ /* 0x040fe200078e02ff */
[----:B------:R-:W-:Y:S01]  /*11a0*/  LEA.HI.X R14, R4, c[0x0][0x164], R0, 0x1, P1 ;  /* 0x00005900040e7a11 */ /* 0x000fe200008f0c00 */
[----:B------:R-:W1:Y:S01]  /*11b0*/  SHFL.IDX PT, R8, R15, RZ, 0x181f ;  /* 0x00181fff0f087589 */ /* 0x000e6200000e0000 */
[----:B------:R-:W-:Y:S01]  /*11c0*/  IMAD R4, R11, c[0x0][0x208], RZ ;  /* 0x000082000b047a24 */ /* 0x000fe200078e02ff */
[----:B------:R-:W-:Y:S01]  /*11d0*/  LEA.HI R0, R119, R121, RZ, 0x6 ;  /* 0x0000007977007211 */ /* 0x000fe200078f30ff */
[C---:B------:R-:W-:Y:S01]  /*11e0*/  IMAD R27, R6.reuse, c[0x0][0x1e4], R7 ;  /* 0x00007900061b7a24 */ /* 0x040fe200078e0207 */
[----:B------:R-:W2:Y:S01]  /*11f0*/  SHFL.IDX PT, R9, R14, RZ, 0x181f ;  /* 0x00181fff0e097589 */ /* 0x000ea200000e0000 */
[----:B------:R-:W-:Y:S01]  /*1200*/  IMAD R28, R6, c[0x0][0x20c], R4 ;  /* 0x00008300061c7a24 */ /* 0x000fe200078e0204 */
[----:B------:R-:W-:Y:S01]  /*1210*/  IADD3 R22, R2, 0x80, RZ ;  /* 0x0000008002167810 */ /* 0x000fe20007ffe0ff */
[----:B------:R-:W-:Y:S01]  /*1220*/  IMAD.SHL.U32 R0, R0, 0x8, RZ ;  /* 0x0000000800007824 */ /* 0x000fe200078e00ff */
[----:B------:R-:W-:Y:S01]  /*1230*/  SHF.R.S32.HI R3, RZ, 0x1f, R2 ;  /* 0x0000001fff037819 */ /* 0x000fe20000011402 */
[----:B------:R-:W-:Y:S01]  /*1240*/  SHFL.IDX PT, R7, R14, 0x1, 0x181f ;  /* 0x00381f000e077f89 */ /* 0x000fe200000e0000 */
[----:B------:R-:W-:Y:S01]  /*1250*/  ISETP.GE.AND P1, PT, R2, c[0x0][0x198], PT ;  /* 0x0000660002007a0c */ /* 0x000fe20003f26270 */
[----:B------:R-:W-:Y:S01]  /*1260*/  IMAD.SHL.U32 R12, R36, 0x40, RZ ;  /* 0x00000040240c7824 */ /* 0x000fe200078e00ff */
[----:B------:R-:W-:Y:S01]  /*1270*/  LOP3.LUT R249, R10, 0xfffffe00, R0, 0xf8, !PT ;  /* 0xfffffe000af97812 */ /* 0x000fe200078ef800 */
[----:B------:R-:W-:Y:S01]  /*1280*/  IMAD.WIDE.U32 R18, R6, c[0x0][0x1e0], R2 ;  /* 0x0000780006127a25 */ /* 0x000fe200078e0002 */
[----:B------:R-:W-:Y:S01]  /*1290*/  @!P2 SHF.R.S32.HI R0, RZ, 0x1f, R22 ;  /* 0x0000001fff00a819 */ /* 0x000fe20000011416 */
[----:B------:R-:W-:Y:S01]  /*12a0*/  UIADD3 UR11, UR17, UR11, URZ ;  /* 0x0000000b110b7290 */ /* 0x000fe2000fffe03f */
[----:B------:R-:W-:Y:S01]  /*12b0*/  LOP3.LUT R12, R12, 0x1c0, RZ, 0xc0, !PT ;  /* 0x000001c00c0c7812 */ /* 0x000fe200078ec0ff */
[----:B------:R-:W-:Y:S01]  /*12c0*/  IMAD.WIDE.U32 R20, R6, c[0x0][0x208], R2 ;  /* 0x0000820006147a25 */ /* 0x000fe200078e0002 */
[----:B------:R-:W-:Y:S01]  /*12d0*/  @!P2 LEA.HI R0, R0, R22, RZ, 0x3 ;  /* 0x000000160000a211 */ /* 0x000fe200078f18ff */
[----:B------:R-:W4:Y:S02]  /*12e0*/  SHFL.IDX PT, R6, R15, 0x1, 0x181f ;  /* 0x00381f000f067f89 */ /* 0x000f2400000e0000 */
[----:B------:R-:W-:Y:S01]  /*12f0*/  IMAD.SHL.U32 R249, R249, 0x2, RZ ;  /* 0x00000002f9f97824 */ /* 0x000fe200078e00ff */
[----:B------:R-:W-:-:S02]  /*1300*/  @!P2 LOP3.LUT R0, R0, 0xfffffff8, RZ, 0xc0, !PT ;  /* 0xfffffff80000a812 */ /* 0x000fc400078ec0ff */
[--C-:B---3--:R-:W-:Y:S01]  /*1310*/  @P5 SHF.R.S32.HI R5, RZ, 0x1f, R17.reuse ;  /* 0x0000001fff055819 */ /* 0x108fe20000011411 */
[----:B------:R-:W-:Y:S01]  /*1320*/  @P5 IMAD.MOV.U32 R4, RZ, RZ, R17 ;  /* 0x000000ffff045224 */ /* 0x000fe200078e0011 */
[----:B------:R-:W-:Y:S01]  /*1330*/  IADD3 R17, R2, 0x40, RZ ;  /* 0x0000004002117810 */ /* 0x000fe20007ffe0ff */
[----:B------:R-:W-:Y:S02]  /*1340*/  @!P5 IMAD.MOV.U32 R5, RZ, RZ, R13 ;  /* 0x000000ffff05d224 */ /* 0x000fe400078e000d */
[----:B------:R-:W-:Y:S01]  /*1350*/  @!P5 IMAD.MOV.U32 R4, RZ, RZ, R39 ;  /* 0x000000ffff04d224 */ /* 0x000fe200078e0027 */
[----:B------:R-:W-:Y:S02]  /*1360*/  ISETP.GE.AND P5, PT, R17, c[0x0][0x198], PT ;  /* 0x0000660011007a0c */ /* 0x000fe40003fa6270 */
[----:B------:R-:W-:Y:S02]  /*1370*/  SEL R24, R5, RZ, !P6 ;  /* 0x000000ff05187207 */ /* 0x000fe40007000000 */
[----:B------:R-:W-:-:S02]  /*1380*/  SEL R26, R4, RZ, !P6 ;  /* 0x000000ff041a7207 */ /* 0x000fc40007000000 */
[----:B------:R-:W-:Y:S02]  /*1390*/  @!P2 SHF.R.S32.HI R5, RZ, 0x1f, R17 ;  /* 0x0000001fff05a819 */ /* 0x000fe40000011411 */
[C---:B-1----:R-:W-:Y:S02]  /*13a0*/  @!P2 LEA R4, P6, R2.reuse, R8, 0x1 ;  /* 0x000000080204a211 */ /* 0x042fe400078c08ff */
[----:B------:R-:W-:Y:S02]  /*13b0*/  @!P2 LEA.HI R10, R5, R17, RZ, 0x3 ;  /* 0x00000011050aa211 */ /* 0x000fe400078f18ff */
[----:B--2---:R-:W-:Y:S02]  /*13c0*/  @!P2 LEA.HI.X R5, R2, R9, R3, 0x1, P6 ;  /* 0x000000090205a211 */ /* 0x004fe400030f0c03 */
[----:B------:R-:W-:Y:S02]  /*13d0*/  ISETP.GE.AND P6, PT, R22, c[0x0][0x198], PT ;  /* 0x0000660016007a0c */ /* 0x000fe40003fc6270 */
[----:B------:R-:W-:Y:S01]  /*13e0*/  @!P2 LOP3.LUT R10, R10, 0xfffffff8, RZ, 0xc0, !PT ;  /* 0xfffffff80a0aa812 */ /* 0x000fe200078ec0ff */
[----:B------:R1:W-:Y:S04]  /*13f0*/  @!P2 LDGSTS.E.BYPASS.LTC128B.128 [R249+0x100], [R4.64], !P1 ;  /* 0x0010000004f9afae */ /* 0x0003e8000c901d52 */
[----:B------:R-:W-:-:S04]  /*1400*/  @!P2 IMAD.WIDE R10, R10, 0x2, R8 ;  /* 0x000000020a0aa825 */ /* 0x000fc800078e0208 */
[----:B------:R-:W-:Y:S01]  /*1410*/  @!P2 IMAD.WIDE R8, R0, 0x2, R8 ;  /* 0x000000020008a825 */ /* 0x000fe200078e0208 */
[----:B------:R-:W-:Y:S01]  /*1420*/  @!P3 SHF.R.S32.HI R0, RZ, 0x1f, R22 ;  /* 0x0000001fff00b819 */ /* 0x000fe20000011416 */
[----:B------:R2:W-:Y:S03]  /*1430*/  @!P2 LDGSTS.E.BYPASS.LTC128B.128 [R249+0x4100], [R10.64], !P5 ;  /* 0x041000000af9afae */ /* 0x0005e6000e901d52 */
[----:B------:R-:W-:Y:S01]  /*1440*/  @!P3 LEA.HI R0, R0, R22, RZ, 0x3 ;  /* 0x000000160000b211 */ /* 0x000fe200078f18ff */
[----:B------:R3:W-:Y:S03]  /*1450*/  @!P2 LDGSTS.E.BYPASS.LTC128B.128 [R249+0x8100], [R8.64], !P6 ;  /* 0x0810000008f9afae */ /* 0x0007e6000f101d52 */
[----:B------:R-:W-:Y:S02]  /*1460*/  @!P3 LOP3.LUT R0, R0, 0xfffffff8, RZ, 0xc0, !PT ;  /* 0xfffffff80000b812 */ /* 0x000fe400078ec0ff */
[----:B-1----:R-:W-:Y:S01]  /*1470*/  @!P3 SHF.R.S32.HI R5, RZ, 0x1f, R17 ;  /* 0x0000001fff05b819 */ /* 0x002fe20000011411 */
[----:B------:R-:W1:Y:S01]  /*1480*/  SHFL.IDX PT, R4, R15, 0x2, 0x181f ;  /* 0x00581f000f047f89 */ /* 0x000e6200000e0000 */
[----:B--2---:R-:W-:-:S02]  /*1490*/  LOP3.LUT R10, R12, 0x8, R23, 0xf8, !PT ;  /* 0x000000080c0a7812 */ /* 0x004fc400078ef817 */
[----:B---3--:R-:W-:Y:S02]  /*14a0*/  SHF.R.U32.HI R9, RZ, 0x3, R12 ;  /* 0x00000003ff097819 */ /* 0x008fe4000001160c */
[----:B------:R-:W-:Y:S02]  /*14b0*/  @!P3 LEA.HI R12, R5, R17, RZ, 0x3 ;  /* 0x00000011050cb211 */ /* 0x000fe400078f18ff */
[----:B------:R-:W2:Y:S01]  /*14c0*/  SHFL.IDX PT, R5, R14, 0x2, 0x181f ;  /* 0x00581f000e057f89 */ /* 0x000ea200000e0000 */
[----:B----4-:R-:W-:Y:S02]  /*14d0*/  @!P3 LEA R8, P2, R2, R6, 0x1 ;  /* 0x000000060208b211 */ /* 0x010fe400078408ff */
[----:B------:R-:W-:Y:S02]  /*14e0*/  @!P3 LOP3.LUT R12, R12, 0xfffffff8, RZ, 0xc0, !PT ;  /* 0xfffffff80c0cb812 */ /* 0x000fe400078ec0ff */
[----:B------:R-:W-:Y:S01]  /*14f0*/  LOP3.LUT R23, R10, R9, RZ, 0x3c, !PT ;  /* 0x000000090a177212 */ /* 0x000fe200078e3cff */
[----:B------:R-:W-:Y:S01]  /*1500*/  @!P3 IMAD.WIDE R10, R0, 0x2, R6 ;  /* 0x00000002000ab825 */ /* 0x000fe200078e0206 */
[----:B------:R-:W-:-:S02]  /*1510*/  @!P3 LEA.HI.X R9, R2, R7, R3, 0x1, P2 ;  /* 0x000000070209b211 */ /* 0x000fc400010f0c03 */
[----:B------:R-:W-:Y:S01]  /*1520*/  @!P4 SHF.R.S32.HI R0, RZ, 0x1f, R22 ;  /* 0x0000001fff00c819 */ /* 0x000fe20000011416 */
[----:B------:R-:W-:Y:S02]  /*1530*/  @!P3 IMAD.WIDE R12, R12, 0x2, R6 ;  /* 0x000000020c0cb825 */ /* 0x000fe400078e0206 */
[----:B------:R-:W3:Y:S04]  /*1540*/  SHFL.IDX PT, R6, R15, 0x3, 0x181f ;  /* 0x00781f000f067f89 */ /* 0x000ee800000e0000 */
[----:B------:R-:W4:Y:S04]  /*1550*/  SHFL.IDX PT, R7, R14, 0x3, 0x181f ;  /* 0x00781f000e077f89 */ /* 0x000f2800000e0000 */
[----:B------:R5:W-:Y:S04]  /*1560*/  @!P3 LDGSTS.E.BYPASS.LTC128B.128 [R249+0x1100], [R8.64], !P1 ;  /* 0x0110000008f9bfae */ /* 0x000be8000c901d52 */
[----:B------:R1:W-:Y:S04]  /*1570*/  @!P3 LDGSTS.E.BYPASS.LTC128B.128 [R249+0x5100], [R12.64], !P5 ;  /* 0x051000000cf9bfae */ /* 0x0003e8000e901d52 */
[----:B------:R2:W-:Y:S01]  /*1580*/  @!P3 LDGSTS.E.BYPASS.LTC128B.128 [R249+0x9100], [R10.64], !P6 ;  /* 0x091000000af9bfae */ /* 0x0005e2000f101d52 */
[----:B------:R-:W-:-:S02]  /*1590*/  ISETP.GE.AND P3, PT, R17, c[0x0][0x1d4], PT ;  /* 0x0000750011007a0c */ /* 0x000fc40003f66270 */
[--C-:B-----5:R-:W-:Y:S02]  /*15a0*/  @!P4 SHF.R.S32.HI R8, RZ, 0x1f, R17.reuse ;  /* 0x0000001fff08c819 */ /* 0x120fe40000011411 */
[----:B------:R-:W-:Y:S02]  /*15b0*/  @!P4 LEA.HI R9, R0, R22, RZ, 0x3 ;  /* 0x000000160009c211 */ /* 0x000fe400078f18ff */
[----:B------:R-:W-:Y:S02]  /*15c0*/  @!P0 SHF.R.S32.HI R0, RZ, 0x1f, R17 ;  /* 0x0000001fff008819 */ /* 0x000fe40000011411 */
[----:B-1----:R-:W-:Y:S02]  /*15d0*/  @!P4 LOP3.LUT R12, R9, 0xfffffff8, RZ, 0xc0, !PT ;  /* 0xfffffff8090cc812 */ /* 0x002fe400078ec0ff */
[----:B--2---:R-:W-:Y:S02]  /*15e0*/  @!P4 LEA.HI R10, R8, R17, RZ, 0x3 ;  /* 0x00000011080ac211 */ /* 0x004fe400078f18ff */
[----:B------:R-:W-:-:S02]  /*15f0*/  @!P4 LEA R8, P2, R2, R4, 0x1 ;  /* 0x000000040208c211 */ /* 0x000fc400078408ff */
[----:B------:R-:W-:Y:S02]  /*1600*/  @!P4 LOP3.LUT R10, R10, 0xfffffff8, RZ, 0xc0, !PT ;  /* 0xfffffff80a0ac812 */ /* 0x000fe400078ec0ff */
[----:B------:R-:W-:Y:S02]  /*1610*/  @!P0 LEA.HI R17, R0, R17, RZ, 0x3 ;  /* 0x0000001100118211 */ /* 0x000fe400078f18ff */
[----:B------:R-:W-:Y:S01]  /*1620*/  LOP3.LUT R0, R29, 0xfffffff0, RZ, 0xc0, !PT ;  /* 0xfffffff01d007812 */ /* 0x000fe200078ec0ff */
[----:B------:R-:W-:Y:S01]  /*1630*/  @!P4 IMAD.WIDE R10, R10, 0x2, R4 ;  /* 0x000000020a0ac825 */ /* 0x000fe200078e0204 */
[----:B------:R-:W-:-:S03]  /*1640*/  @!P4 LEA.HI.X R9, R2, R5, R3, 0x1, P2 ;  /* 0x000000050209c211 */ /* 0x000fc600010f0c03 */
[----:B------:R-:W-:Y:S02]  /*1650*/  @!P4 IMAD.WIDE R4, R12, 0x2, R4 ;  /* 0x000000020c04c825 */ /* 0x000fe400078e0204 */
[----:B------:R3:W-:Y:S02]  /*1660*/  @!P4 LDGSTS.E.BYPASS.LTC128B.128 [R249+0x2100], [R8.64], !P1 ;  /* 0x0210000008f9cfae */ /* 0x0007e4000c901d52 */
[----:B------:R-:W-:Y:S02]  /*1670*/  IMAD.IADD R0, R121, 0x1, -R0 ;  /* 0x0000000179007824 */ /* 0x000fe400078e0a00 */
[----:B------:R1:W-:Y:S04]  /*1680*/  @!P4 LDGSTS.E.BYPASS.LTC128B.128 [R249+0x6100], [R10.64], !P5 ;  /* 0x061000000af9cfae */ /* 0x0003e8000e901d52 */
[----:B------:R2:W-:Y:S01]  /*1690*/  @!P4 LDGSTS.E.BYPASS.LTC128B.128 [R249+0xa100], [R4.64], !P6 ;  /* 0x0a10000004f9cfae */ /* 0x0005e2000f101d52 */
[----:B------:R-:W-:-:S04]  /*16a0*/  ISETP.GE.AND P4, PT, R2, c[0x0][0x1d4], PT ;  /* 0x0000750002007a0c */ /* 0x000fc80003f86270 */
[----:B------:R-:W-:Y:S02]  /*16b0*/  SEL R12, RZ, 0x1, P4 ;  /* 0x00000001ff0c7807 */ /* 0x000fe40002000000 */
[----:B---3--:R-:W-:-:S04]  /*16c0*/  @!P0 LEA R8, P2, R2, R6, 0x1 ;  /* 0x0000000602088211 */ /* 0x008fc800078408ff */
[----:B----4-:R-:W-:Y:S01]  /*16d0*/  @!P0 LEA.HI.X R9, R2, R7, R3, 0x1, P2 ;  /* 0x0000000702098211 */ /* 0x010fe200010f0c03 */
[----:B------:R-:W-:Y:S01]  /*16e0*/  IMAD.IADD R3, R19, 0x1, R27 ;  /* 0x0000000113037824 */ /* 0x000fe200078e021b */
[----:B------:R-:W-:Y:S01]  /*16f0*/  @!P0 SHF.R.S32.HI R2, RZ, 0x1f, R22 ;  /* 0x0000001fff028819 */ /* 0x000fe20000011416 */
[----:B-1----:R-:W-:Y:S01]  /*1700*/  IMAD R11, R31, c[0x0][0x1e8], RZ ;  /* 0x00007a001f0b7a24 */ /* 0x002fe200078e02ff */
[----:B--2---:R-:W-:Y:S01]  /*1710*/  SHF.R.S32.HI R4, RZ, 0x1f, R0 ;  /* 0x0000001fff047819 */ /* 0x004fe20000011400 */
[----:B------:R-:W-:Y:S01]  /*1720*/  IMAD.IADD R5, R21, 0x1, R28 ;  /* 0x0000000115057824 */ /* 0x000fe200078e021c */
[----:B------:R-:W-:Y:S01]  /*1730*/  @!P0 LEA.HI R14, R2, R22, RZ, 0x3 ;  /* 0x00000016020e8211 */ /* 0x000fe200078f18ff */
[----:B------:R-:W-:Y:S01]  /*1740*/  IMAD.MOV.U32 R2, RZ, RZ, R18 ;  /* 0x000000ffff027224 */ /* 0x000fe200078e0012 */
[----:B------:R-:W-:Y:S01]  /*1750*/  LEA.HI R15, R4, R0, RZ, 0x3 ;  /* 0x00000000040f7211 */ /* 0x000fe200078f18ff */
[C---:B------:R-:W-:Y:S01]  /*1760*/  IMAD R11, R30.reuse, c[0x0][0x1ec], R11 ;  /* 0x00007b001e0b7a24 */ /* 0x040fe200078e020b */
[----:B------:R-:W-:Y:S01]  /*1770*/  SEL R4, RZ, 0xffffffff, P3 ;  /* 0xffffffffff047807 */ /* 0x000fe20001800000 */
[----:B------:R-:W-:Y:S01]  /*1780*/  IMAD.WIDE.U32 R2, R30, c[0x0][0x1e8], R2 ;  /* 0x00007a001e027a25 */ /* 0x000fe200078e0002 */
[----:B------:R-:W-:Y:S01]  /*1790*/  LOP3.LUT R13, R15, 0xfffffff8, RZ, 0xc0, !PT ;  /* 0xfffffff80f0d7812 */ /* 0x000fe200078ec0ff */
[----:B------:R1:W-:Y:S01]  /*17a0*/  @!P0 LDGSTS.E.BYPASS.LTC128B.128 [R249+0x3100], [R8.64], !P1 ;  /* 0x0310000008f98fae */ /* 0x0003e2000c901d52 */
[----:B------:R-:W-:Y:S01]  /*17b0*/  ISETP.GE.AND P1, PT, R16, 0x21, PT ;  /* 0x000000211000780c */ /* 0x000fe20003f26270 */
[----:B------:R-:W-:Y:S01]  /*17c0*/  IMAD.SHL.U32 R10, R4, 0x2, RZ ;  /* 0x00000002040a7824 */ /* 0x000fe200078e00ff */
[----:B------:R-:W-:Y:S01]  /*17d0*/  ISETP.GE.AND P2, PT, R22, c[0x0][0x1d4], PT ;  /* 0x0000750016007a0c */ /* 0x000fe20003f46270 */
[----:B------:R-:W-:-:S02]  /*17e0*/  IMAD.MOV.U32 R4, RZ, RZ, R20 ;  /* 0x000000ffff047224 */ /* 0x000fc400078e0014 */
[----:B------:R-:W-:Y:S01]  /*17f0*/  IMAD.IADD R3, R3, 0x1, R11 ;  /* 0x0000000103037824 */ /* 0x000fe200078e020b */
[----:B------:R-:W-:Y:S01]  /*1800*/  LOP3.LUT R18, R10, 0x2, R12, 0xe2, !PT ;  /* 0x000000020a127812 */ /* 0x000fe200078ee20c */
[----:B------:R-:W-:Y:S01]  /*1810*/  IMAD.WIDE.U32 R10, R30, c[0x0][0x210], R4 ;  /* 0x000084001e0a7a25 */ /* 0x000fe200078e0004 */
[----:B------:R-:W-:-:S03]  /*1820*/  @!P0 LOP3.LUT R4, R17, 0xfffffff8, RZ, 0xc0, !PT ;  /* 0xfffffff811048812 */ /* 0x000fc600078ec0ff */
[----:B------:R-:W-:Y:S01]  /*1830*/  IMAD.IADD R13, R0, 0x1, -R13 ;  /* 0x00000001000d7824 */ /* 0x000fe200078e0a0d */
[----:B------:R-:W-:Y:S01]  /*1840*/  @!P0 LOP3.LUT R0, R14, 0xfffffff8, RZ, 0xc0, !PT ;  /* 0xfffffff80e008812 */ /* 0x000fe200078ec0ff */
[----:B------:R-:W-:-:S04]  /*1850*/  @!P0 IMAD.WIDE R4, R4, 0x2, R6 ;  /* 0x0000000204048825 */ /* 0x000fc800078e0206 */
[----:B------:R-:W-:Y:S01]  /*1860*/  @!P0 IMAD.WIDE R6, R0, 0x2, R6 ;  /* 0x0000000200068825 */ /* 0x000fe200078e0206 */
[----:B------:R2:W-:Y:S01]  /*1870*/  @!P0 LDGSTS.E.BYPASS.LTC128B.128 [R249+0x7100], [R4.64], !P5 ;  /* 0x0710000004f98fae */ /* 0x0005e2000e901d52 */
[----:B------:R-:W-:Y:S02]  /*1880*/  ISETP.GE.AND P5, PT, R16, 0x1, PT ;  /* 0x000000011000780c */ /* 0x000fe40003fa6270 */
[----:B------:R-:W-:Y:S01]  /*1890*/  IMAD R0, R24, c[0x0][0x1f0], RZ ;  /* 0x00007c0018007a24 */ /* 0x000fe200078e02ff */
[----:B------:R3:W-:Y:S01]  /*18a0*/  @!P0 LDGSTS.E.BYPASS.LTC128B.128 [R249+0xb100], [R6.64], !P6 ;  /* 0x0b10000006f98fae */ /* 0x0007e2000f101d52 */
[----:B------:R-:W-:Y:S01]  /*18b0*/  IMAD.WIDE.U32 R32, R26, c[0x0][0x1f0], R2 ;  /* 0x00007c001a207a25 */ /* 0x000fe200078e0002 */
[----:B------:R-:W-:Y:S02]  /*18c0*/  ISETP.GE.AND P6, PT, R16, 0x41, PT ;  /* 0x000000411000780c */ /* 0x000fe40003fc6270 */
[----:B------:R-:W0:Y:S01]  /*18d0*/  LDGDEPBAR ;  /* 0x00000000000079af */ /* 0x000e220000000000 */
[----:B------:R-:W-:-:S02]  /*18e0*/  IMAD.SHL.U32 R3, R25, 0x8, RZ ;  /* 0x0000000819037824 */ /* 0x000fc400078e00ff */
[----:B------:R-:W-:Y:S01]  /*18f0*/  IMAD.MOV.U32 R122, RZ, RZ, R32 ;  /* 0x000000ffff7a7224 */ /* 0x000fe200078e0020 */
[----:B------:R-:W-:Y:S01]  /*1900*/  STL.64 [R1+0x30], R32 ;  /* 0x0000302001007387 */ /* 0x000fe20000100a00 */
[----:B------:R-:W-:Y:S02]  /*1910*/  IMAD R19, R31, c[0x0][0x210], RZ ;  /* 0x000084001f137a24 */ /* 0x000fe400078e02ff */
[----:B-1----:R-:W-:Y:S02]  /*1920*/  IMAD.MOV.U32 R8, RZ, RZ, R10 ;  /* 0x000000ffff087224 */ /* 0x002fe400078e000a */
[----:B------:R-:W-:-:S04]  /*1930*/  IMAD R12, R30, c[0x0][0x214], R19 ;  /* 0x000085001e0c7a24 */ /* 0x000fc800078e0213 */
[----:B------:R-:W-:Y:S02]  /*1940*/  IMAD.IADD R9, R11, 0x1, R12 ;  /* 0x000000010b097824 */ /* 0x000fe400078e020c */
[----:B------:R-:W-:Y:S02]  /*1950*/  IMAD.U32 R12, RZ, RZ, UR7 ;  /* 0x00000007ff0c7e24 */ /* 0x000fe4000f8e00ff */
[----:B------:R-:W-:Y:S02]  /*1960*/  IMAD R11, R24, c[0x0][0x218], RZ ;  /* 0x00008600180b7a24 */ /* 0x000fe400078e02ff */
[----:B--2---:R-:W-:Y:S02]  /*1970*/  IMAD.SHL.U32 R5, R13, 0x40, RZ ;  /* 0x000000400d057824 */ /* 0x004fe400078e00ff */
[----:B------:R-:W-:Y:S02]  /*1980*/  IMAD R4, R26, c[0x0][0x1f4], R0 ;  /* 0x00007d001a047a24 */ /* 0x000fe400078e0200 */
[----:B------:R-:W-:Y:S01]  /*1990*/  IMAD R0, R25, 0x200, R23 ;  /* 0x0000020019007824 */ /* 0x000fe200078e0217 */
[----:B------:R-:W-:Y:S01]  /*19a0*/  LOP3.LUT R2, R5, 0x1c0, RZ, 0xc0, !PT ;  /* 0x000001c005027812 */ /* 0x000fe200078ec0ff */
[----:B------:R-:W-:-:S02]  /*19b0*/  IMAD.IADD R123, R33, 0x1, R4 ;  /* 0x00000001217b7824 */ /* 0x000fc400078e0204 */
[----:B------:R-:W-:Y:S01]  /*19c0*/  IMAD.SHL.U32 R224, R0, 0x2, RZ ;  /* 0x0000000200e07824 */ /* 0x000fe200078e00ff */
[----:B------:R-:W-:Y:S01]  /*19d0*/  LOP3.LUT R5, R2, 0x8, R3, 0xf8, !PT ;  /* 0x0000000802057812 */ /* 0x000fe200078ef803 */
[----:B------:R-:W-:Y:S01]  /*19e0*/  IMAD R11, R26, c[0x0][0x21c], R11 ;  /* 0x000087001a0b7a24 */ /* 0x000fe200078e020b */
[----:B------:R-:W-:Y:S01]  /*19f0*/  SHF.R.U32.HI R4, RZ, 0x3, R2 ;  /* 0x00000003ff047819 */ /* 0x000fe20000011602 */
[----:B------:R-:W-:Y:S01]  /*1a00*/  IMAD.WIDE.U32 R2, R116, UR13, R122 ;  /* 0x0000000d74027c25 */ /* 0x000fe2000f8e007a */
[----:B------:R-:W-:Y:S01]  /*1a10*/  IADD3 R231, R224, 0xc120, RZ ;  /* 0x0000c120e0e77810 */ /* 0x000fe20007ffe0ff */
[----:B------:R-:W-:Y:S01]  /*1a20*/  STL.64 [R1+0x28], R122 ;  /* 0x0000287a01007387 */ /* 0x000fe20000100a00 */
[----:B------:R-:W-:Y:S01]  /*1a30*/  LOP3.LUT R14, R5, R4, RZ, 0x3c, !PT ;  /* 0x00000004050e7212 */ /* 0x000fe200078e3cff */
[----:B------:R-:W-:Y:S01]  /*1a40*/  IMAD.U32 R4, RZ, RZ, UR6 ;  /* 0x00000006ff047e24 */ /* 0x000fe2000f8e00ff */
[----:B------:R-:W-:Y:S01]  /*1a50*/  IADD3 R3, R3, UR9, RZ ;  /* 0x0000000903037c10 */ /* 0x000fe2000fffe0ff */
[----:B------:R-:W-:Y:S01]  /*1a60*/  USHF.L.U32 UR9, UR7, 0x6, URZ ;  /* 0x0000000607097899 */ /* 0x000fe2000800063f */
[----:B---3--:R-:W-:Y:S01]  /*1a70*/  @P5 LEA R6, P0, R2, c[0x0][0x1c8], 0x1 ;  /* 0x0000720002065a11 */ /* 0x008fe200078008ff */
[----:B------:R-:W-:-:S02]  /*1a80*/  IMAD.WIDE.U32 R22, R26, c[0x0][0x218], R8 ;  /* 0x000086001a167a25 */ /* 0x000fc400078e0008 */
[----:B------:R-:W-:Y:S01]  /*1a90*/  UIADD3 UR9, UR15, UR9, URZ ;  /* 0x000000090f097290 */ /* 0x000fe2000fffe03f */
[----:B------:R-:W-:Y:S01]  /*1aa0*/  @P5 LEA.HI.X R7, R2, c[0x0][0x1cc], R3, 0x1, P0 ;  /* 0x0000730002075a11 */ /* 0x000fe200000f0c03 */
[----:B------:R-:W-:Y:S01]  /*1ab0*/  IMAD.U32 R8, RZ, RZ, UR13 ;  /* 0x0000000dff087e24 */ /* 0x000fe2000f8e00ff */
[C---:B------:R-:W-:Y:S01]  /*1ac0*/  @P1 LEA R5, P0, R4.reuse, R2, 0x5 ;  /* 0x0000000204051211 */ /* 0x040fe200078028ff */
[----:B------:R-:W-:Y:S01]  /*1ad0*/  UIMAD UR13, UR11, UR13, URZ ;  /* 0x0000000d0b0d72a4 */ /* 0x000fe2000f8e023f */
[----:B------:R-:W-:Y:S01]  /*1ae0*/  IMAD.IADD R21, R23, 0x1, R11 ;  /* 0x0000000117157824 */ /* 0x000fe200078e020b */
[----:B------:R1:W-:Y:S01]  /*1af0*/  @P5 LDGSTS.E.BYPASS.LTC128B.128 [R249+0xc100], [R6.64], !P4 ;  /* 0x0c10000006f95fae */ /* 0x0003e2000e101d52 */
[----:B------:R-:W-:Y:S01]  /*1b00*/  @P1 LEA.HI.X R10, R4, R3, R12, 0x5, P0 ;  /* 0x00000003040a1211 */ /* 0x000fe200000f2c0c */
[----:B------:R-:W-:Y:S01]  /*1b10*/  IMAD.MOV.U32 R20, RZ, RZ, R22 ;  /* 0x000000ffff147224 */ /* 0x000fe200078e0016 */
[C---:B------:R-:W-:Y:S01]  /*1b20*/  @P1 LEA R4, P0, R5.reuse, c[0x0][0x1c8], 0x1 ;  /* 0x0000720005041a11 */ /* 0x040fe200078008ff */
[----:B------:R1:W-:Y:S01]  /*1b30*/  @P5 LDGSTS.E.BYPASS.LTC128B.128 [R249+0xf100], [R6.64+0x80], !P3 ;  /* 0x0f10008006f95fae */ /* 0x0003e2000d901d52 */
[----:B------:R-:W-:Y:S01]  /*1b40*/  UIMAD UR13, UR10, UR16, UR13 ;  /* 0x000000100a0d72a4 */ /* 0x000fe2000f8e020d */
[----:B------:R-:W-:Y:S01]  /*1b50*/  IMAD.WIDE.U32 R8, R8, UR16, R20 ;  /* 0x0000001008087c25 */ /* 0x000fe2000f8e0014 */
[----:B------:R-:W-:Y:S01]  /*1b60*/  @P1 LEA.HI.X R5, R5, c[0x0][0x1cc], R10, 0x1, P0 ;  /* 0x0000730005051a11 */ /* 0x000fe200000f0c0a */
[----:B------:R1:W-:Y:S01]  /*1b70*/  @P5 LDGSTS.E.BYPASS.LTC128B.128 [R249+0x12100], [R6.64+0x100], !P2 ;  /* 0x1210010006f95fae */ /* 0x0003e2000d101d52 */
[----:B------:R-:W-:Y:S01]  /*1b80*/  @P6 IADD3 R10, P0, R2, UR14, RZ ;  /* 0x0000000e020a6c10 */ /* 0x000fe2000ff1e0ff */
[----:B------:R-:W-:-:S02]  /*1b90*/  USHF.L.U32 UR10, UR4, 0x6, URZ ;  /* 0x00000006040a7899 */ /* 0x000fc4000800063f */
[----:B------:R2:W-:Y:S01]  /*1ba0*/  @P1 LDGSTS.E.BYPASS.LTC128B.128 [R249+0xd100], [R4.64], !P4 ;  /* 0x0d10000004f91fae */ /* 0x0005e2000e101d52 */
[----:B------:R-:W-:Y:S02]  /*1bb0*/  @P6 IADD3.X R3, R3, UR9, RZ, P0, !PT ;  /* 0x0000000903036c10 */ /* 0x000fe400087fe4ff */
[C---:B------:R-:W-:Y:S01]  /*1bc0*/  @P6 LEA R2, P0, R10.reuse, c[0x0][0x1c8], 0x1 ;  /* 0x000072000a026a11 */ /* 0x040fe200078008ff */
[----:B------:R2:W-:Y:S03]  /*1bd0*/  @P1 LDGSTS.E.BYPASS.LTC128B.128 [R249+0x10100], [R4.64+0x80], !P3 ;  /* 0x1010008004f91fae */ /* 0x0005e6000d901d52 */
[----:B------:R-:W-:Y:S01]  /*1be0*/  @P6 LEA.HI.X R3, R10, c[0x0][0x1cc], R3, 0x1, P0 ;  /* 0x000073000a036a11 */ /* 0x000fe200000f0c03 */
[----:B------:R2:W-:Y:S01]  /*1bf0*/  @P1 LDGSTS.E.BYPASS.LTC128B.128 [R249+0x13100], [R4.64+0x100], !P2 ;  /* 0x1310010004f91fae */ /* 0x0005e2000d101d52 */
[C---:B------:R-:W-:Y:S02]  /*1c00*/  LOP3.LUT P0, RZ, R13.reuse, 0x2, RZ, 0xc0, !PT ;  /* 0x000000020dff7812 */ /* 0x040fe4000780c0ff */
[----:B------:R-:W-:Y:S01]  /*1c10*/  LOP3.LUT P1, RZ, R13, 0x4, RZ, 0xc0, !PT ;  /* 0x000000040dff7812 */ /* 0x000fe2000782c0ff */
[----:B------:R3:W-:Y:S01]  /*1c20*/  @P6 LDGSTS.E.BYPASS.LTC128B.128 [R249+0xe100], [R2.64], !P4 ;  /* 0x0e10000002f96fae */ /* 0x0007e2000e101d52 */
[----:B------:R-:W-:-:S03]  /*1c30*/  LEA R10, P5, R8, c[0x0][0x1f8], 0x1 ;  /* 0x00007e00080a7a11 */ /* 0x000fc600078a08ff */
[----:B------:R3:W-:Y:S04]  /*1c40*/  @P6 LDGSTS.E.BYPASS.LTC128B.128 [R249+0x11100], [R2.64+0x80], !P3 ;  /* 0x1110008002f96fae */ /* 0x0007e8000d901d52 */
[----:B------:R3:W-:Y:S01]  /*1c50*/  @P6 LDGSTS.E.BYPASS.LTC128B.128 [R249+0x14100], [R2.64+0x100], !P2 ;  /* 0x1410010002f96fae */ /* 0x0007e2000d101d52 */
[----:B------:R-:W-:Y:S02]  /*1c60*/  LOP3.LUT P6, RZ, R36, 0x2, RZ, 0xc0, !PT ;  /* 0x0000000224ff7812 */ /* 0x000fe400078cc0ff */
[----:B-1----:R-:W-:Y:S01]  /*1c70*/  IADD3 R6, R9, UR13, RZ ;  /* 0x0000000d09067c10 */ /* 0x002fe2000fffe0ff */
[----:B------:R-:W0:Y:S01]  /*1c80*/  LDGDEPBAR ;  /* 0x00000000000079af */ /* 0x000e220000000000 */
[----:B------:R-:W-:Y:S02]  /*1c90*/  UMOV UR13, 0x6 ;  /* 0x00000006000d7882 */ /* 0x000fe40000000000 */
[----:B------:R-:W-:Y:S01]  /*1ca0*/  USHF.L.U64.HI UR13, UR4, UR13, UR5 ;  /* 0x0000000d040d7299 */ /* 0x000fe20008010205 */
[----:B------:R-:W-:Y:S01]  /*1cb0*/  LEA.HI.X R11, R8, c[0x0][0x1fc], R6, 0x1, P5 ;  /* 0x00007f00080b7a11 */ /* 0x000fe200028f0c06 */
[----:B------:R-:W-:Y:S01]  /*1cc0*/  STL.64 [R1+0x38], R22 ;  /* 0x0000381601007387 */ /* 0x000fe20000100a00 */
[----:B------:R-:W-:-:S02]  /*1cd0*/  IADD3 R6, R224, 0xc100, RZ ;  /* 0x0000c100e0067810 */ /* 0x000fc40007ffe0ff */
[----:B------:R-:W-:Y:S01]  /*1ce0*/  IADD3 R8, P5, R10, UR10, RZ ;  /* 0x0000000a0a087c10 */ /* 0x000fe2000ffbe0ff */
[----:B------:R-:W-:Y:S01]  /*1cf0*/  STL.64 [R1+0x20], R20 ;  /* 0x0000201401007387 */ /* 0x000fe20000100a00 */
[----:B------:R-:W-:Y:S01]  /*1d00*/  @P6 IADD3 R231, R6, -0x20, RZ ;  /* 0xffffffe006e76810 */ /* 0x000fe20007ffe0ff */
[----:B--2---:R-:W-:Y:S01]  /*1d10*/  IMAD.SHL.U32 R5, R15, 0x40, RZ ;  /* 0x000000400f057824 */ /* 0x004fe200078e00ff */
[----:B------:R-:W-:Y:S02]  /*1d20*/  SEL R4, RZ, 0x4, P2 ;  /* 0x00000004ff047807 */ /* 0x000fe40001000000 */
[----:B------:R-:W-:Y:S02]  /*1d30*/  IADD3.X R9, R11, UR13, RZ, P5, !PT ;  /* 0x0000000d0b097c10 */ /* 0x000fe4000affe4ff */
[----:B------:R-:W-:Y:S02]  /*1d40*/  LOP3.LUT R12, R18, R4, RZ, 0xfc, !PT ;  /* 0x00000004120c7212 */ /* 0x000fe400078efcff */
[----:B------:R-:W-:Y:S01]  /*1d50*/  LOP3.LUT R4, R14, 0xfffffe00, R5, 0xf8, !PT ;  /* 0xfffffe000e047812 */ /* 0x000fe200078ef805 */
[----:B------:R-:W-:Y:S01]  /*1d60*/  IMAD.MOV.U32 R5, RZ, RZ, 0x20 ;  /* 0x00000020ff057424 */ /* 0x000fe200078e00ff */
[C---:B------:R-:W-:Y:S01]  /*1d70*/  IADD3 R248, R231.reuse, 0x800, RZ ;  /* 0x00000800e7f87810 */ /* 0x040fe20007ffe0ff */
[----:B------:R-:W-:Y:S01]  /*1d80*/  IMAD.U32 R14, RZ, RZ, UR10 ;  /* 0x0000000aff0e7e24 */ /* 0x000fe2000f8e00ff */
[----:B------:R-:W-:Y:S01]  /*1d90*/  IADD3 R247, R231, 0x1000, RZ ;  /* 0x00001000e7f77810 */ /* 0x000fe20007ffe0ff */
[----:B---3--:R-:W-:Y:S01]  /*1da0*/  IMAD.MOV.U32 R3, RZ, RZ, 0x10 ;  /* 0x00000010ff037424 */ /* 0x008fe200078e00ff */
[----:B------:R-:W-:-:S04]  /*1db0*/  DEPBAR.LE SB0, 0x1 ;  /* 0x000080400000791a */ /* 0x000fc80000000000 */
[----:B------:R-:W-:Y:S01]  /*1dc0*/  IMAD R208, R117, 0x400, R4 ;  /* 0x0000040075d07824 */ /* 0x000fe200078e0204 */
[----:B------:R-:W-:Y:S01]  /*1dd0*/  SEL R3, R3, 0xfffffff0, !P0 ;  /* 0xfffffff003037807 */ /* 0x000fe20004000000 */
[----:B------:R-:W-:Y:S01]  /*1de0*/  IMAD.U32 R2, RZ, RZ, UR10 ;  /* 0x0000000aff027e24 */ /* 0x000fe2000f8e00ff */
[----:B------:R-:W-:Y:S02]  /*1df0*/  SEL R0, R5, 0xffffffe0, !P1 ;  /* 0xffffffe005007807 */ /* 0x000fe40004800000 */
[C---:B------:R-:W-:Y:S01]  /*1e00*/  LEA R216, R208.reuse, 0x100, 0x1 ;  /* 0x00000100d0d87811 */ /* 0x040fe200078e08ff */
[----:B------:R-:W-:Y:S01]  /*1e10*/  IMAD.SHL.U32 R208, R208, 0x2, RZ ;  /* 0x00000002d0d07824 */ /* 0x000fe200078e00ff */
[----:B------:R-:W-:Y:S01]  /*1e20*/  BAR.SYNC.DEFER_BLOCKING 0x0 ;  /* 0x0000000000007b1d */ /* 0x000fe20000010000 */
[----:B------:R-:W-:Y:S01]  /*1e30*/  IADD3 R18, P1, P0, R2, 0x80, R10 ;  /* 0x0000008002127810 */ /* 0x000fe2000783e00a */
[----:B------:R-:W-:Y:S01]  /*1e40*/  IMAD.MOV.U32 R2, RZ, RZ, 0x40 ;  /* 0x00000040ff027424 */ /* 0x000fe200078e00ff */
[----:B------:R-:W-:Y:S01]  /*1e50*/  LOP3.LUT R5, R12, 0x1, RZ, 0xc0, !PT ;  /* 0x000000010c057812 */ /* 0x000fe200078ec0ff */
[--C-:B------:R-:W-:Y:S01]  /*1e60*/  IMAD R212, R3, 0x2, R216.reuse ;  /* 0x0000000203d47824 */ /* 0x100fe200078e02d8 */
[----:B------:R-:W-:Y:S01]  /*1e70*/  IADD3.X R19, RZ, UR13, R11, P1, P0 ;  /* 0x0000000dff137c10 */ /* 0x000fe20008fe040b */
[----:B------:R-:W-:Y:S01]  /*1e80*/  IMAD R216, R0, 0x2, R216 ;  /* 0x0000000200d87824 */ /* 0x000fe200078e02d8 */
[----:B------:R-:W-:Y:S01]  /*1e90*/  IADD3 R14, P1, P0, R14, 0x100, R10 ;  /* 0x000001000e0e7810 */ /* 0x000fe2000783e00a */
[----:B------:R-:W-:Y:S01]  /*1ea0*/  IMAD R220, R0, 0x2, R212 ;  /* 0x0000000200dc7824 */ /* 0x000fe200078e02d4 */
[----:B------:R-:W-:-:S02]  /*1eb0*/  ISETP.NE.U32.AND P6, PT, R5, 0x1, PT ;  /* 0x000000010500780c */ /* 0x000fc40003fc5070 */
[----:B------:R-:W-:Y:S02]  /*1ec0*/  IADD3.X R15, RZ, UR13, R11, P1, P0 ;  /* 0x0000000dff0f7c10 */ /* 0x000fe40008fe040b */
[----:B------:R-:W-:Y:S02]  /*1ed0*/  IADD3 R6, P0, R8, UR10, RZ ;  /* 0x0000000a08067c10 */ /* 0x000fe4000ff1e0ff */
[----:B------:R-:W-:Y:S02]  /*1ee0*/  LOP3.LUT P1, RZ, R12, 0x2, RZ, 0xc0, !PT ;  /* 0x000000020cff7812 */ /* 0x000fe4000782c0ff */
[C---:B------:R-:W-:Y:S02]  /*1ef0*/  ISETP.LT.OR P5, PT, R16.reuse, 0x1, P6 ;  /* 0x000000011000780c */ /* 0x040fe400037a1670 */
[----:B------:R-:W-:Y:S02]  /*1f00*/  IADD3.X R7, R9, UR13, RZ, P0, !PT ;  /* 0x0000000d09077c10 */ /* 0x000fe400087fe4ff */
[----:B------:R-:W-:-:S02]  /*1f10*/  ISETP.LT.OR P0, PT, R16, 0x1, !P1 ;  /* 0x000000011000780c */ /* 0x000fc40004f01670 */
[C---:B------:R-:W-:Y:S01]  /*1f20*/  IADD3 R246, R231.reuse, 0x1800, RZ ;  /* 0x00001800e7f67810 */ /* 0x040fe20007ffe0ff */
[----:B------:R-:W-:Y:S01]  /*1f30*/  LDSM.16.M88.4 R156, [R208+0x100] ;  /* 0x00010000d09c783b */ /* 0x000fe20000000200 */
[C---:B------:R-:W-:Y:S02]  /*1f40*/  IADD3 R245, R231.reuse, 0x2000, RZ ;  /* 0x00002000e7f57810 */ /* 0x040fe40007ffe0ff */
[C---:B------:R-:W-:Y:S01]  /*1f50*/  IADD3 R244, R231.reuse, 0x2800, RZ ;  /* 0x00002800e7f47810 */ /* 0x040fe20007ffe0ff */
[----:B------:R-:W-:Y:S01]  /*1f60*/  LDSM.16.M88.4 R192, [R208+0x4100] ;  /* 0x00410000d0c0783b */ /* 0x000fe20000000200 */
[C---:B------:R-:W-:Y:S02]  /*1f70*/  IADD3 R243, R231.reuse, 0x3000, RZ ;  /* 0x00003000e7f37810 */ /* 0x040fe40007ffe0ff */
[C---:B------:R-:W-:Y:S01]  /*1f80*/  IADD3 R242, R231.reuse, 0x3800, RZ ;  /* 0x00003800e7f27810 */ /* 0x040fe20007ffe0ff */
[----:B------:R-:W-:Y:S01]  /*1f90*/  LDSM.16.M88.4 R160, [R212] ;  /* 0x00000000d4a0783b */ /* 0x000fe20000000200 */
[----:B------:R-:W-:-:S02]  /*1fa0*/  IADD3 R241, R231, 0x4000, RZ ;  /* 0x00004000e7f17810 */ /* 0x000fc40007ffe0ff */
[C---:B------:R-:W-:Y:S01]  /*1fb0*/  IADD3 R240, R231.reuse, 0x4800, RZ ;  /* 0x00004800e7f07810 */ /* 0x040fe20007ffe0ff */
[----:B------:R-:W-:Y:S01]  /*1fc0*/  LDSM.16.M88.4 R196, [R212+0x4000] ;  /* 0x00400000d4c4783b */ /* 0x000fe20000000200 */
[C---:B------:R-:W-:Y:S02]  /*1fd0*/  IADD3 R239, R231.reuse, 0x5000, RZ ;  /* 0x00005000e7ef7810 */ /* 0x040fe40007ffe0ff */
[C---:B------:R-:W-:Y:S01]  /*1fe0*/  IADD3 R238, R231.reuse, 0x5800, RZ ;  /* 0x00005800e7ee7810 */ /* 0x040fe20007ffe0ff */
[----:B------:R-:W-:Y:S01]  /*1ff0*/  LDSM.16.M88.4 R184, [R216] ;  /* 0x00000000d8b8783b */ /* 0x000fe20000000200 */
[C---:B------:R-:W-:Y:S02]  /*2000*/  IADD3 R237, R231.reuse, 0x6000, RZ ;  /* 0x00006000e7ed7810 */ /* 0x040fe40007ffe0ff */
[C---:B------:R-:W-:Y:S01]  /*2010*/  IADD3 R236, R231.reuse, 0x6800, RZ ;  /* 0x00006800e7ec7810 */ /* 0x040fe20007ffe0ff */
[----:B------:R-:W-:Y:S01]  /*2020*/  LDSM.16.M88.4 R200, [R216+0x4000] ;  /* 0x00400000d8c8783b */ /* 0x000fe20000000200 */
[----:B------:R-:W-:-:S02]  /*2030*/  IADD3 R235, R231, 0x7000, RZ ;  /* 0x00007000e7eb7810 */ /* 0x000fc40007ffe0ff */
[C---:B------:R-:W-:Y:S01]  /*2040*/  IADD3 R234, R231.reuse, 0x7800, RZ ;  /* 0x00007800e7ea7810 */ /* 0x040fe20007ffe0ff */
[----:B------:R-:W-:Y:S01]  /*2050*/  LDSM.16.M88.4 R188, [R220] ;  /* 0x00000000dcbc783b */ /* 0x000fe20000000200 */
[C---:B------:R-:W-:Y:S02]  /*2060*/  IADD3 R233, R231.reuse, 0x8000, RZ ;  /* 0x00008000e7e97810 */ /* 0x040fe40007ffe0ff */
[----:B------:R-:W-:Y:S01]  /*2070*/  IADD3 R232, R231, 0x8800, RZ ;  /* 0x00008800e7e87810 */ /* 0x000fe20007ffe0ff */
[----:B------:R-:W-:Y:S04]  /*2080*/  LDSM.16.M88.4 R204, [R220+0x4000] ;  /* 0x00400000dccc783b */ /* 0x000fe80000000200 */
[----:B------:R-:W-:Y:S04]  /*2090*/  LDSM.16.M88.4 R208, [R208+0x8100] ;  /* 0x00810000d0d0783b */ /* 0x000fe80000000200 */
[----:B------:R-:W-:Y:S04]  /*20a0*/  LDSM.16.M88.4 R212, [R212+0x8000] ;  /* 0x00800000d4d4783b */ /* 0x000fe80000000200 */
[----:B------:R-:W-:Y:S04]  /*20b0*/  LDSM.16.M88.4 R216, [R216+0x8000] ;  /* 0x00800000d8d8783b */ /* 0x000fe80000000200 */
        /* <DEDUP_REMOVED lines=12> */
[----:B------:R-:W5:Y:S04]  /*2180*/  LDSM.16.M88.4 R68, [R231+0x1000] ;  /* 0x00100000e744783b */ /* 0x000f680000000200 */
[----:B------:R-:W4:Y:S04]  /*2190*/  LDSM.16.M88.4 R80, [R231+0x1800] ;  /* 0x00180000e750783b */ /* 0x000f280000000200 */
[----:B------:R-:W-:Y:S01]  /*21a0*/  LDSM.16.M88.4 R84, [R231+0x2000] ;  /* 0x00200000e754783b */ /* 0x000fe20000000200 */
[C---:B-1----:R-:W-:Y:S03]  /*21b0*/  HMMA.16816.F32 R40, R156.reuse, R20, RZ ;  /* 0x000000149c28723c */ /* 0x042fe600000018ff */
[----:B------:R-:W1:Y:S04]  /*21c0*/  LDSM.16.M88.4 R104, [R231+0x2800] ;  /* 0x00280000e768783b */ /* 0x000e680000000200 */
[----:B------:R-:W-:Y:S01]  /*21d0*/  @!PT LDS RZ, [RZ] ;  /* 0x00000000fffff984 */ /* 0x000fe20000000800 */
[----:B------:R-:W-:Y:S01]  /*21e0*/  @!PT LDS RZ, [RZ] ;  /* 0x00000000fffff984 */ /* 0x000fe20000000800 */
[----:B------:R-:W-:Y:S01]  /*21f0*/  @!PT LDS RZ, [RZ] ;  /* 0x00000000fffff984 */ /* 0x000fe20000000800 */
[----:B------:R1:W-:Y:S01]  /*2200*/  LDGSTS.E.BYPASS.LTC128B.128 [R249+0x100], [R10.64], !P5 ;  /* 0x001000000af97fae */ /* 0x0003e2000e901d52 */
[----:B------:R-:W-:Y:S01]  /*2210*/  LOP3.LUT P5, RZ, R12, 0x4, RZ, 0xc0, !PT ;  /* 0x000000040cff7812 */ /* 0x000fe200078ac0ff */
[----:B------:R-:W-:Y:S02]  /*2220*/  HMMA.16816.F32 R28, R156, R22, RZ ;  /* 0x000000169c1c723c */ /* 0x000fe400000018ff */
[----:B------:R1:W-:Y:S01]  /*2230*/  LDGSTS.E.BYPASS.LTC128B.128 [R249+0x3100], [R10.64+0x80], !P0 ;  /* 0x031000800af97fae */ /* 0x0003e2000c101d52 */
[----:B------:R-:W-:-:S05]  /*2240*/  ISETP.LT.OR P0, PT, R16, 0x1, !P5 ;  /* 0x000000011000780c */ /* 0x000fca0006f01670 */
[----:B--2---:R-:W-:Y:S08]  /*2250*/  HMMA.16816.F32 R24, R156, R32, RZ ;  /* 0x000000209c18723c */ /* 0x004ff000000018ff */
[----:B------:R1:W-:Y:S01]  /*2260*/  LDGSTS.E.BYPASS.LTC128B.128 [R249+0x6100], [R10.64+0x100], !P0 ;  /* 0x061001000af97fae */ /* 0x0003e2000c101d52 */
[C---:B------:R-:W-:Y:S01]  /*2270*/  ISETP.LT.OR P0, PT, R16.reuse, 0x21, P6 ;  /* 0x000000211000780c */ /* 0x040fe20003701670 */
[----:B---3--:R-:W-:Y:S01]  /*2280*/  HMMA.16816.F32 R92, R160, R48, R40 ;  /* 0x00000030a05c723c */ /* 0x008fe20000001828 */
[----:B------:R-:W-:-:S07]  /*2290*/  ISETP.LT.OR P6, PT, R16, 0x41, P6 ;  /* 0x000000411000780c */ /* 0x000fce00037c1670 */
[C---:B------:R-:W-:Y:S04]  /*22a0*/  HMMA.16816.F32 R40, R156.reuse, R52, RZ ;  /* 0x000000349c28723c */ /* 0x040fe800000018ff */
[----:B------:R1:W-:Y:S01]  /*22b0*/  LDGSTS.E.BYPASS.LTC128B.128 [R249+0x1100], [R8.64], !P0 ;  /* 0x0110000008f97fae */ /* 0x0003e2000c101d52 */
[C---:B------:R-:W-:Y:S02]  /*22c0*/  ISETP.LT.OR P0, PT, R16.reuse, 0x21, !P1 ;  /* 0x000000211000780c */ /* 0x040fe40004f01670 */
[C---:B------:R-:W-:Y:S01]  /*22d0*/  ISETP.LT.OR P1, PT, R16.reuse, 0x41, !P1 ;  /* 0x000000411000780c */ /* 0x040fe20004f21670 */
[----:B------:R-:W-:Y:S08]  /*22e0*/  HMMA.16816.F32 R20, R156, R34, RZ ;  /* 0x000000229c14723c */ /* 0x000ff000000018ff */
[----:B------:R-:W-:Y:S02]  /*22f0*/  HMMA.16816.F32 R88, R160, R50, R28 ;  /* 0x00000032a058723c */ /* 0x000fe4000000181c */
[----:B------:R2:W-:Y:S01]  /*2300*/  LDGSTS.E.BYPASS.LTC128B.128 [R249+0x4100], [R18.64], !P0 ;  /* 0x0410000012f97fae */ /* 0x0005e2000c101d52 */
[----:B------:R-:W-:-:S02]  /*2310*/  ISETP.LT.OR P0, PT, R16, 0x21, !P5 ;  /* 0x000000211000780c */ /* 0x000fc40006f01670 */
[----:B------:R-:W-:-:S03]  /*2320*/  ISETP.LT.OR P5, PT, R16, 0x41, !P5 ;  /* 0x000000411000780c */ /* 0x000fc60006fa1670 */
[----:B----4-:R-:W-:Y:S08]  /*2330*/  HMMA.16816.F32 R100, R160, R44, R24 ;  /* 0x0000002ca064723c */ /* 0x010ff00000001818 */
[----:B------:R3:W-:Y:S01]  /*2340*/  LDGSTS.E.BYPASS.LTC128B.128 [R249+0x7100], [R14.64], !P0 ;  /* 0x071000000ef97fae */ /* 0x0007e2000c101d52 */
[----:B------:R-:W-:Y:S01]  /*2350*/  LOP3.LUT P0, RZ, R36, 0x4, RZ, 0xc0, !PT ;  /* 0x0000000424ff7812 */ /* 0x000fe2000780c0ff */
[----:B------:R-:W-:Y:S02]  /*2360*/  HMMA.16816.F32 R32, R156, R54, RZ ;  /* 0x000000369c20723c */ /* 0x000fe400000018ff */
[----:B------:R4:W-:Y:S01]  /*2370*/  LDGSTS.E.BYPASS.LTC128B.128 [R249+0x2100], [R6.64], !P6 ;  /* 0x0210000006f97fae */ /* 0x0009e2000f101d52 */
[----:B------:R-:W-:-:S02]  /*2380*/  SEL R2, R2, 0xffffffc0, !P0 ;  /* 0xffffffc002027807 */ /* 0x000fc40004000000 */
[----:B------:R-:W-:Y:S01]  /*2390*/  PLOP3.LUT P0, PT, PT, PT, UP0, 0x80, 0x0 ;  /* 0x000000000000781c */ /* 0x000fe20003f0f008 */
[----:B------:R4:W-:Y:S02]  /*23a0*/  LDGSTS.E.BYPASS.LTC128B.128 [R249+0x5100], [R6.64+0x80], !P1 ;  /* 0x0510008006f97fae */ /* 0x0009e4000c901d52 */
[----:B------:R-:W-:Y:S01]  /*23b0*/  HMMA.16816.F32 R28, R156, R56, RZ ;  /* 0x000000389c1c723c */ /* 0x000fe200000018ff */
[----:B------:R-:W-:Y:S01]  /*23c0*/  IMAD.IADD R230, R224, 0x1, R2 ;  /* 0x00000001e0e67824 */ /* 0x000fe200078e0202 */
[----:B------:R4:W-:Y:S01]  /*23d0*/  LDGSTS.E.BYPASS.LTC128B.128 [R249+0x8100], [R6.64+0x100], !P5 ;  /* 0x0810010006f97fae */ /* 0x0009e2000e901d52 */
[----:B------:R-:W-:-:S03]  /*23e0*/  IMAD.IADD R227, R2, 0x1, R231 ;  /* 0x0000000102e37824 */ /* 0x000fc600078e02e7 */
[----:B------:R-:W2:Y:S02]  /*23f0*/  LDSM.16.M88.4 R48, [R230+0xc100] ;  /* 0x00c10000e630783b */ /* 0x000ea40000000200 */
[----:B------:R-:W-:Y:S02]  /*2400*/  HMMA.16816.F32 R24, R156, R58, RZ ;  /* 0x0000003a9c18723c */ /* 0x000fe400000018ff */
[----:B------:R-:W-:Y:S04]  /*2410*/  LDSM.16.M88.4 R36, [R230+0xd900] ;  /* 0x00d90000e624783b */ /* 0x000fe80000000200 */
[----:B------:R-:W-:Y:S02]  /*2420*/  LDSM.16.M88.4 R72, [R230+0xc900] ;  /* 0x00c90000e648783b */ /* 0x000fe40000000200 */
[----:B-----5:R-:W-:Y:S02]  /*2430*/  HMMA.16816.F32 R76, R160, R68, R40 ;  /* 0x00000044a04c723c */ /* 0x020fe40000001828 */
[----:B------:R-:W5:Y:S04]  /*2440*/  LDSM.16.M88.4 R40, [R230+0xd100] ;  /* 0x00d10000e628783b */ /* 0x000f680000000200 */
[----:B------:R-:W0:Y:S02]  /*2450*/  LDGDEPBAR ;  /* 0x00000000000079af */ /* 0x000e240000000000 */
[C---:B---3--:R-:W-:Y:S08]  /*2460*/  HMMA.16816.F32 R12, R156.reuse, R64, RZ ;  /* 0x000000409c0c723c */ /* 0x048ff000000018ff */
[----:B-1----:R-:W-:Y:S08]  /*2470*/  HMMA.16816.F32 R8, R156, R66, RZ ;  /* 0x000000429c08723c */ /* 0x002ff000000018ff */
[----:B------:R-:W-:Y:S08]  /*2480*/  HMMA.16816.F32 R96, R160, R46, R20 ;  /* 0x0000002ea060723c */ /* 0x000ff00000001814 */
[C---:B------:R-:W-:Y:S08]  /*2490*/  HMMA.16816.F32 R20, R156.reuse, R60, RZ ;  /* 0x0000003c9c14723c */ /* 0x040ff000000018ff */
[----:B--2---:R-:W-:Y:S08]  /*24a0*/  HMMA.16816.F32 R16, R156, R62, RZ ;  /* 0x0000003e9c10723c */ /* 0x004ff000000018ff */
[C---:B------:R-:W-:Y:S01]  /*24b0*/  HMMA.16816.F32 R68, R160.reuse, R70, R32 ;  /* 0x00000046a044723c */ /* 0x040fe20000001820 */
[----:B------:R-:W-:Y:S07]  /*24c0*/  LDSM.16.M88.4 R32, [R230+0xe100] ;  /* 0x00e10000e620783b */ /* 0x000fee0000000200 */
[C---:B------:R-:W-:Y:S01]  /*24d0*/  HMMA.16816.F32 R64, R160.reuse, R80, R28 ;  /* 0x00000050a040723c */ /* 0x040fe2000000181c */
[----:B------:R-:W1:Y:S07]  /*24e0*/  LDSM.16.M88.4 R28, [R230+0xe900] ;  /* 0x00e90000e61c783b */ /* 0x000e6e0000000200 */
[C---:B------:R-:W-:Y:S08]  /*24f0*/  HMMA.16816.F32 R60, R160.reuse, R82, R24 ;  /* 0x00000052a03c723c */ /* 0x040ff00000001818 */
[C---:B------:R-:W-:Y:S08]  /*2500*/  HMMA.16816.F32 R44, R160.reuse, R104, R12 ;  /* 0x00000068a02c723c */ /* 0x040ff0000000180c */
[C---:B------:R-:W-:Y:S01]  /*2510*/  HMMA.16816.F32 R24, R160.reuse, R106, R8 ;  /* 0x0000006aa018723c */ /* 0x040fe20000001808 */
[----:B------:R-:W2:Y:S07]  /*2520*/  LDSM.16.M88.4 R8, [R227] ;  /* 0x00000000e308783b */ /* 0x000eae0000000200 */
[----:B------:R-:W-:Y:S08]  /*2530*/  HMMA.16816.F32 R56, R160, R84, R20 ;  /* 0x00000054a038723c */ /* 0x000ff00000001814 */
[C---:B------:R-:W-:Y:S08]  /*2540*/  HMMA.16816.F32 R20, R184.reuse, R48, R92 ;  /* 0x00000030b814723c */ /* 0x040ff0000000185c */
[C---:B-----5:R-:W-:Y:S08]  /*2550*/  HMMA.16816.F32 R76, R184.reuse, R40, R76 ;  /* 0x00000028b84c723c */ /* 0x060ff0000000184c */
[C---:B------:R-:W-:Y:S01]  /*2560*/  HMMA.16816.F32 R68, R184.reuse, R42, R68 ;  /* 0x0000002ab844723c */ /* 0x040fe20000001844 */
[----:B------:R-:W3:Y:S07]  /*2570*/  LDSM.16.M88.4 R40, [R227+0x800] ;  /* 0x00080000e328783b */ /* 0x000eee0000000200 */
[C---:B------:R-:W-:Y:S08]  /*2580*/  HMMA.16816.F32 R92, R184.reuse, R36, R64 ;  /* 0x00000024b85c723c */ /* 0x040ff00000001840 */
[----:B------:R-:W-:Y:S01]  /*2590*/  HMMA.16816.F32 R64, R184, R38, R60 ;  /* 0x00000026b840723c */ /* 0x000fe2000000183c */
[----:B------:R-:W5:Y:S07]  /*25a0*/  LDSM.16.M88.4 R36, [R227+0x1000] ;  /* 0x00100000e324783b */ /* 0x000f6e0000000200 */
[----:B------:R-:W-:Y:S08]  /*25b0*/  HMMA.16816.F32 R52, R160, R86, R16 ;  /* 0x00000056a034723c */ /* 0x000ff00000001810 */
[C---:B------:R-:W-:Y:S08]  /*25c0*/  HMMA.16816.F32 R12, R184.reuse, R72, R100 ;  /* 0x00000048b80c723c */ /* 0x040ff00000001864 */
[C---:B------:R-:W-:Y:S08]  /*25d0*/  HMMA.16816.F32 R16, R184.reuse, R50, R88 ;  /* 0x00000032b810723c */ /* 0x040ff00000001858 */
[C---:B------:R-:W-:Y:S08]  /*25e0*/  HMMA.16816.F32 R72, R184.reuse, R74, R96 ;  /* 0x0000004ab848723c */ /* 0x040ff00000001860 */
[C---:B-1----:R-:W-:Y:S01]  /*25f0*/  HMMA.16816.F32 R80, R184.reuse, R28, R44 ;  /* 0x0000001cb850723c */ /* 0x042fe2000000182c */
[----:B------:R-:W-:Y:S07]  /*2600*/  LDSM.16.M88.4 R44, [R227+0x2800] ;  /* 0x00280000e32c783b */ /* 0x000fee0000000200 */
[C---:B------:R-:W-:Y:S01]  /*2610*/  HMMA.16816.F32 R60, R184.reuse, R30, R24 ;  /* 0x0000001eb83c723c */ /* 0x040fe20000001818 */
[----:B------:R-:W1:Y:S07]  /*2620*/  LDSM.16.M88.4 R28, [R227+0x2000] ;  /* 0x00200000e31c783b */ /* 0x000e6e0000000200 */
[C---:B------:R-:W-:Y:S01]  /*2630*/  HMMA.16816.F32 R88, R184.reuse, R32, R56 ;  /* 0x00000020b858723c */ /* 0x040fe20000001838 */
[----:B------:R-:W1:Y:S07]  /*2640*/  LDSM.16.M88.4 R56, [R227+0x1800] ;  /* 0x00180000e338783b */ /* 0x000e6e0000000200 */
[----:B------:R-:W-:Y:S01]  /*2650*/  HMMA.16816.F32 R84, R184, R34, R52 ;  /* 0x00000022b854723c */ /* 0x000fe20000001834 */
[----:B------:R-:W-:Y:S07]  /*2660*/  LDSM.16.M88.4 R32, [R224+0x10100] ;  /* 0x01010000e020783b */ /* 0x000fee0000000200 */
[C---:B--2---:R-:W-:Y:S08]  /*2670*/  HMMA.16816.F32 R52, R188.reuse, R8, R20 ;  /* 0x00000008bc34723c */ /* 0x044ff00000001814 */
[C---:B------:R-:W-:Y:S08]  /*2680*/  HMMA.16816.F32 R48, R188.reuse, R10, R16 ;  /* 0x0000000abc30723c */ /* 0x040ff00000001810 */
[C---:B---3--:R-:W-:Y:S08]  /*2690*/  HMMA.16816.F32 R24, R188.reuse, R40, R12 ;  /* 0x00000028bc18723c */ /* 0x048ff0000000180c */
[C---:B------:R-:W-:Y:S01]  /*26a0*/  HMMA.16816.F32 R20, R188.reuse, R42, R72 ;  /* 0x0000002abc14723c */ /* 0x040fe20000001848 */
[----:B------:R-:W2:Y:S07]  /*26b0*/  LDSM.16.M88.4 R40, [R224+0xf100] ;  /* 0x00f10000e028783b */ /* 0x000eae0000000200 */
[C---:B-----5:R-:W-:Y:S08]  /*26c0*/  HMMA.16816.F32 R16, R188.reuse, R36, R76 ;  /* 0x00000024bc10723c */ /* 0x060ff0000000184c */
[C---:B------:R-:W-:Y:S01]  /*26d0*/  HMMA.16816.F32 R12, R188.reuse, R38, R68 ;  /* 0x00000026bc0c723c */ /* 0x040fe20000001844 */
[----:B------:R-:W3:Y:S07]  /*26e0*/  LDSM.16.M88.4 R36, [R224+0xf900] ;  /* 0x00f90000e024783b */ /* 0x000eee0000000200 */
[C---:B-1----:R-:W-:Y:S08]  /*26f0*/  HMMA.16816.F32 R76, R188.reuse, R28, R88 ;  /* 0x0000001cbc4c723c */ /* 0x042ff00000001858 */
[C---:B------:R-:W-:Y:S01]  /*2700*/  HMMA.16816.F32 R84, R188.reuse, R30, R84 ;  /* 0x0000001ebc54723c */ /* 0x040fe20000001854 */
[----:B------:R-:W1:Y:S07]  /*2710*/  LDSM.16.M88.4 R28, [R224+0x10900] ;  /* 0x01090000e01c783b */ /* 0x000e6e0000000200 */
[C---:B------:R-:W-:Y:S08]  /*2720*/  HMMA.16816.F32 R8, R188.reuse, R56, R92 ;  /* 0x00000038bc08723c */ /* 0x040ff0000000185c */
[C---:B------:R-:W-:Y:S01]  /*2730*/  HMMA.16816.F32 R56, R188.reuse, R58, R64 ;  /* 0x0000003abc38723c */ /* 0x040fe20000001840 */
[----:B------:R-:W5:Y:S07]  /*2740*/  LDSM.16.M88.4 R64, [R224+0x11100] ;  /* 0x01110000e040783b */ /* 0x000f6e0000000200 */
[C---:B------:R-:W-:Y:S08]  /*2750*/  HMMA.16816.F32 R104, R188.reuse, R44, R80 ;  /* 0x0000002cbc68723c */ /* 0x040ff00000001850 */
[----:B------:R-:W-:Y:S01]  /*2760*/  HMMA.16816.F32 R92, R188, R46, R60 ;  /* 0x0000002ebc5c723c */ /* 0x000fe2000000183c */
[----:B------:R-:W1:Y:S07]  /*2770*/  LDSM.16.M88.4 R60, [R224+0x11900] ;  /* 0x01190000e03c783b */ /* 0x000e6e0000000200 */
[C---:B--2---:R-:W-:Y:S01]  /*2780*/  HMMA.16816.F32 R100, R192.reuse, R40, R52 ;  /* 0x00000028c064723c */ /* 0x044fe20000001834 */
[----:B------:R-:W2:Y:S07]  /*2790*/  LDSM.16.M88.4 R52, [R231+0x3000] ;  /* 0x00300000e734783b */ /* 0x000eae0000000200 */
[C---:B------:R-:W-:Y:S01]  /*27a0*/  HMMA.16816.F32 R88, R192.reuse, R42, R48 ;  /* 0x0000002ac058723c */ /* 0x040fe20000001830 */
[----:B------:R-:W2:Y:S04]  /*27b0*/  LDSM.16.M88.4 R40, [R231+0x4000] ;  /* 0x00400000e728783b */ /* 0x000ea80000000200 */
[----:B------:R-:W-:Y:S03]  /*27c0*/  LDSM.16.M88.4 R48, [R231+0x3800] ;  /* 0x00380000e730783b */ /* 0x000fe60000000200 */
[C---:B---3--:R-:W-:Y:S08]  /*27d0*/  HMMA.16816.F32 R96, R192.reuse, R36, R24 ;  /* 0x00000024c060723c */ /* 0x048ff00000001818 */
[C---:B------:R-:W-:Y:S01]  /*27e0*/  HMMA.16816.F32 R80, R192.reuse, R38, R20 ;  /* 0x00000026c050723c */ /* 0x040fe20000001814 */
[----:B------:R-:W3:Y:S07]  /*27f0*/  LDSM.16.M88.4 R36, [R231+0x4800] ;  /* 0x00480000e724783b */ /* 0x000eee0000000200 */
[C---:B------:R-:W-:Y:S08]  /*2800*/  HMMA.16816.F32 R72, R192.reuse, R32, R16 ;  /* 0x00000020c048723c */ /* 0x040ff00000001810 */
[C---:B-1----:R-:W-:Y:S08]  /*2810*/  HMMA.16816.F32 R44, R192.reuse, R28, R8 ;  /* 0x0000001cc02c723c */ /* 0x042ff00000001808 */
[C---:B------:R-:W-:Y:S01]  /*2820*/  HMMA.16816.F32 R24, R192.reuse, R30, R56 ;  /* 0x0000001ec018723c */ /* 0x040fe20000001838 */
[----:B------:R-:W-:Y:S07]  /*2830*/  LDSM.16.M88.4 R28, [R231+0x5800] ;  /* 0x00580000e71c783b */ /* 0x000fee0000000200 */
[C---:B------:R-:W-:Y:S01]  /*2840*/  HMMA.16816.F32 R68, R192.reuse, R34, R12 ;  /* 0x00000022c044723c */ /* 0x040fe2000000180c */
[----:B------:R-:W1:Y:S07]  /*2850*/  LDSM.16.M88.4 R32, [R231+0x5000] ;  /* 0x00500000e720783b */ /* 0x000e6e0000000200 */
[C---:B-----5:R-:W-:Y:S08]  /*2860*/  HMMA.16816.F32 R20, R192.reuse, R64, R76 ;  /* 0x00000040c014723c */ /* 0x060ff0000000184c */
[C---:B------:R-:W-:Y:S08]  /*2870*/  HMMA.16816.F32 R12, R192.reuse, R60, R104 ;  /* 0x0000003cc00c723c */ /* 0x040ff00000001868 */
[----:B------:R-:W-:Y:S08]  /*2880*/  HMMA.16816.F32 R8, R192, R62, R92 ;  /* 0x0000003ec008723c */ /* 0x000ff0000000185c */
[C---:B--2---:R-:W-:Y:S08]  /*2890*/  HMMA.16816.F32 R76, R196.reuse, R54, R88 ;  /* 0x00000036c44c723c */ /* 0x044ff00000001858 */
[C---:B------:R-:W-:Y:S01]  /*28a0*/  HMMA.16816.F32 R60, R196.reuse, R52, R100 ;  /* 0x00000034c43c723c */ /* 0x040fe20000001864 */
[----:B------:R-:W2:Y:S07]  /*28b0*/  LDSM.16.M88.4 R52, [R230+0xf100] ;  /* 0x00f10000e634783b */ /* 0x000eae0000000200 */
[C---:B------:R-:W-:Y:S08]  /*28c0*/  HMMA.16816.F32 R92, R196.reuse, R40, R72 ;  /* 0x00000028c45c723c */ /* 0x040ff00000001848 */
[C---:B---3--:R-:W-:Y:S01]  /*28d0*/  HMMA.16816.F32 R88, R196.reuse, R36, R44 ;  /* 0x00000024c458723c */ /* 0x048fe2000000182c */
[----:B------:R-:W3:Y:S07]  /*28e0*/  LDSM.16.M88.4 R44, [R230+0xf900] ;  /* 0x00f90000e62c783b */ /* 0x000eee0000000200 */
[----:B------:R-:W-:Y:S01]  /*28f0*/  HMMA.16816.F32 R72, R196, R38, R24 ;  /* 0x00000026c448723c */ /* 0x000fe20000001818 */
[----:B------:R-:W5:Y:S04]  /*2900*/  LDSM.16.M88.4 R24, [R230+0x10100] ;  /* 0x01010000e618783b */ /* 0x000f680000000200 */
[----:B------:R-:W-:Y:S03]  /*2910*/  LDSM.16.M88.4 R36, [R230+0x11900] ;  /* 0x01190000e624783b */ /* 0x000fe60000000200 */
[----:B------:R-:W-:Y:S08]  /*2920*/  HMMA.16816.F32 R16, R192, R66, R84 ;  /* 0x00000042c010723c */ /* 0x000ff00000001854 */
[C---:B------:R-:W-:Y:S08]  /*2930*/  HMMA.16816.F32 R96, R196.reuse, R48, R96 ;  /* 0x00000030c460723c */ /* 0x040ff00000001860 */
[C---:B------:R-:W-:Y:S01]  /*2940*/  HMMA.16816.F32 R84, R196.reuse, R50, R80 ;  /* 0x00000032c454723c */ /* 0x040fe20000001850 */
[----:B------:R-:W2:Y:S07]  /*2950*/  LDSM.16.M88.4 R48, [R230+0x10900] ;  /* 0x01090000e630783b */ /* 0x000eae0000000200 */
[C---:B------:R-:W-:Y:S01]  /*2960*/  HMMA.16816.F32 R80, R196.reuse, R42, R68 ;  /* 0x0000002ac450723c */ /* 0x040fe20000001844 */
[----:B------:R-:W3:Y:S07]  /*2970*/  LDSM.16.M88.4 R40, [R230+0x11100] ;  /* 0x01110000e628783b */ /* 0x000eee0000000200 */
[C---:B-1----:R-:W-:Y:S08]  /*2980*/  HMMA.16816.F32 R68, R196.reuse, R32, R20 ;  /* 0x00000020c444723c */ /* 0x042ff00000001814 */
[C---:B------:R-:W-:Y:S08]  /*2990*/  HMMA.16816.F32 R64, R196.reuse, R34, R16 ;  /* 0x00000022c440723c */ /* 0x040ff00000001810 */
[C---:B------:R-:W-:Y:S08]  /*29a0*/  HMMA.16816.F32 R56, R196.reuse, R28, R12 ;  /* 0x0000001cc438723c */ /* 0x040ff0000000180c */
[----:B------:R-:W-:Y:S01]  /*29b0*/  HMMA.16816.F32 R32, R196, R30, R8 ;  /* 0x0000001ec420723c */ /* 0x000fe20000001808 */
[----:B------:R-:W1:Y:S07]  /*29c0*/  LDSM.16.M88.4 R28, [R227+0x3000] ;  /* 0x00300000e31c783b */ /* 0x000e6e0000000200 */
[C---:B--2---:R-:W-:Y:S08]  /*29d0*/  HMMA.16816.F32 R16, R200.reuse, R54, R76 ;  /* 0x00000036c810723c */ /* 0x044ff0000000184c */
[C---:B---3--:R-:W-:Y:S08]  /*29e0*/  HMMA.16816.F32 R12, R200.reuse, R44, R96 ;  /* 0x0000002cc80c723c */ /* 0x048ff00000001860 */
[C---:B------:R-:W-:Y:S08]  /*29f0*/  HMMA.16816.F32 R8, R200.reuse, R46, R84 ;  /* 0x0000002ec808723c */ /* 0x040ff00000001854 */
[C---:B-----5:R-:W-:Y:S08]  /*2a00*/  HMMA.16816.F32 R44, R200.reuse, R24, R92 ;  /* 0x00000018c82c723c */ /* 0x060ff0000000185c */
[C---:B------:R-:W-:Y:S01]  /*2a10*/  HMMA.16816.F32 R76, R200.reuse, R26, R80 ;  /* 0x0000001ac84c723c */ /* 0x040fe20000001850 */
[----:B------:R-:W2:Y:S07]  /*2a20*/  LDSM.16.M88.4 R24, [R227+0x3800] ;  /* 0x00380000e318783b */ /* 0x000eae0000000200 */
[C---:B------:R-:W-:Y:S01]  /*2a30*/  HMMA.16816.F32 R20, R200.reuse, R52, R60 ;  /* 0x00000034c814723c */ /* 0x040fe2000000183c */
[----:B------:R-:W-:Y:S07]  /*2a40*/  LDSM.16.M88.4 R52, [R227+0x5800] ;  /* 0x00580000e334783b */ /* 0x000fee0000000200 */
[C---:B------:R-:W-:Y:S08]  /*2a50*/  HMMA.16816.F32 R92, R200.reuse, R48, R88 ;  /* 0x00000030c85c723c */ /* 0x040ff00000001858 */
[C---:B------:R-:W-:Y:S01]  /*2a60*/  HMMA.16816.F32 R80, R200.reuse, R50, R72 ;  /* 0x00000032c850723c */ /* 0x040fe20000001848 */
[----:B------:R-:W3:Y:S07]  /*2a70*/  LDSM.16.M88.4 R48, [R227+0x4000] ;  /* 0x00400000e330783b */ /* 0x000eee0000000200 */
[C---:B------:R-:W-:Y:S08]  /*2a80*/  HMMA.16816.F32 R84, R200.reuse, R40, R68 ;  /* 0x00000028c854723c */ /* 0x040ff00000001844 */
[C---:B------:R-:W-:Y:S08]  /*2a90*/  HMMA.16816.F32 R88, R200.reuse, R36, R56 ;  /* 0x00000024c858723c */ /* 0x040ff00000001838 */
[C---:B------:R-:W-:Y:S01]  /*2aa0*/  HMMA.16816.F32 R68, R200.reuse, R38, R32 ;  /* 0x00000026c844723c */ /* 0x040fe20000001820 */
[----:B------:R-:W5:Y:S04]  /*2ab0*/  LDSM.16.M88.4 R36, [R227+0x5000] ;  /* 0x00500000e324783b */ /* 0x000f680000000200 */
[----:B------:R-:W-:Y:S03]  /*2ac0*/  LDSM.16.M88.4 R32, [R224+0x12100] ;  /* 0x01210000e020783b */ /* 0x000fe60000000200 */
[----:B------:R-:W-:Y:S01]  /*2ad0*/  HMMA.16816.F32 R72, R200, R42, R64 ;  /* 0x0000002ac848723c */ /* 0x000fe20000001840 */
[----:B------:R-:W-:Y:S07]  /*2ae0*/  LDSM.16.M88.4 R40, [R227+0x4800] ;  /* 0x00480000e328783b */ /* 0x000fee0000000200 */
[C---:B-1----:R-:W-:Y:S08]  /*2af0*/  HMMA.16816.F32 R64, R204.reuse, R28, R20 ;  /* 0x0000001ccc40723c */ /* 0x042ff00000001814 */
[C---:B--2---:R-:W-:Y:S08]  /*2b00*/  HMMA.16816.F32 R56, R204.reuse, R24, R12 ;  /* 0x00000018cc38723c */ /* 0x044ff0000000180c */
[C---:B------:R-:W-:Y:S01]  /*2b10*/  HMMA.16816.F32 R20, R204.reuse, R26, R8 ;  /* 0x0000001acc14723c */ /* 0x040fe20000001808 */
[----:B------:R-:W1:Y:S07]  /*2b20*/  LDSM.16.M88.4 R24, [R224+0x13100] ;  /* 0x01310000e018783b */ /* 0x000e6e0000000200 */
[C---:B------:R-:W-:Y:S01]  /*2b30*/  HMMA.16816.F32 R60, R204.reuse, R30, R16 ;  /* 0x0000001ecc3c723c */ /* 0x040fe20000001810 */
[----:B------:R-:W2:Y:S07]  /*2b40*/  LDSM.16.M88.4 R28, [R224+0x12900] ;  /* 0x01290000e01c783b */ /* 0x000eae0000000200 */
[C---:B---3--:R-:W-:Y:S08]  /*2b50*/  HMMA.16816.F32 R16, R204.reuse, R48, R44 ;  /* 0x00000030cc10723c */ /* 0x048ff0000000182c */
[C---:B------:R-:W-:Y:S01]  /*2b60*/  HMMA.16816.F32 R12, R204.reuse, R50, R76 ;  /* 0x00000032cc0c723c */ /* 0x040fe2000000184c */
[----:B------:R-:W-:Y:S07]  /*2b70*/  LDSM.16.M88.4 R48, [R224+0x14100] ;  /* 0x01410000e030783b */ /* 0x000fee0000000200 */
[C---:B-----5:R-:W-:Y:S08]  /*2b80*/  HMMA.16816.F32 R44, R204.reuse, R36, R84 ;  /* 0x00000024cc2c723c */ /* 0x060ff00000001854 */
[C---:B------:R-:W-:Y:S01]  /*2b90*/  HMMA.16816.F32 R76, R204.reuse, R38, R72 ;  /* 0x00000026cc4c723c */ /* 0x040fe20000001848 */
[----:B------:R-:W3:Y:S07]  /*2ba0*/  LDSM.16.M88.4 R36, [R224+0x13900] ;  /* 0x01390000e024783b */ /* 0x000eee0000000200 */
[----:B------:R-:W-:Y:S08]  /*2bb0*/  HMMA.16816.F32 R96, R204, R54, R68 ;  /* 0x00000036cc60723c */ /* 0x000ff00000001844 */
[----:B-1----:R-:W-:Y:S01]  /*2bc0*/  HMMA.16816.F32 R68, R208, R24, R16 ;  /* 0x00000018d044723c */ /* 0x002fe20000001810 */
[----:B------:R-:W1:Y:S07]  /*2bd0*/  LDSM.16.M88.4 R16, [R231+0x7000] ;  /* 0x00700000e710783b */ /* 0x000e6e0000000200 */
[C---:B------:R-:W-:Y:S08]  /*2be0*/  HMMA.16816.F32 R8, R204.reuse, R40, R92 ;  /* 0x00000028cc08723c */ /* 0x040ff0000000185c */
[----:B------:R-:W-:Y:S08]  /*2bf0*/  HMMA.16816.F32 R40, R204, R42, R80 ;  /* 0x0000002acc28723c */ /* 0x000ff00000001850 */
[C---:B--2---:R-:W-:Y:S01]  /*2c00*/  HMMA.16816.F32 R80, R208.reuse, R28, R56 ;  /* 0x0000001cd050723c */ /* 0x044fe20000001838 */
[----:B------:R-:W2:Y:S07]  /*2c10*/  LDSM.16.M88.4 R56, [R224+0x14900] ;  /* 0x01490000e038783b */ /* 0x000eae0000000200 */
[C---:B------:R-:W-:Y:S08]  /*2c20*/  HMMA.16816.F32 R84, R208.reuse, R32, R64 ;  /* 0x00000020d054723c */ /* 0x040ff00000001840 */
[C---:B------:R-:W-:Y:S01]  /*2c30*/  HMMA.16816.F32 R92, R208.reuse, R34, R60 ;  /* 0x00000022d05c723c */ /* 0x040fe2000000183c */
[----:B------:R-:W5:Y:S07]  /*2c40*/  LDSM.16.M88.4 R60, [R231+0x6000] ;  /* 0x00600000e73c783b */ /* 0x000f6e0000000200 */
[C---:B------:R-:W-:Y:S01]  /*2c50*/  HMMA.16816.F32 R64, R208.reuse, R26, R12 ;  /* 0x0000001ad040723c */ /* 0x040fe2000000180c */
[----:B------:R-:W1:Y:S07]  /*2c60*/  LDSM.16.M88.4 R12, [R231+0x7800] ;  /* 0x00780000e70c783b */ /* 0x000e6e0000000200 */
[----:B------:R-:W-:Y:S01]  /*2c70*/  HMMA.16816.F32 R72, R208, R30, R20 ;  /* 0x0000001ed048723c */ /* 0x000fe20000001814 */
[----:B------:R-:W1:Y:S04]  /*2c80*/  LDSM.16.M88.4 R20, [R231+0x6800] ;  /* 0x00680000e714783b */ /* 0x000e680000000200 */
[----:B------:R-:W1:Y:S03]  /*2c90*/  LDSM.16.M88.4 R28, [R231+0x8000] ;  /* 0x00800000e71c783b */ /* 0x000e660000000200 */
[----:B------:R-:W-:Y:S08]  /*2ca0*/  HMMA.16816.F32 R88, R204, R52, R88 ;  /* 0x00000034cc58723c */ /* 0x000ff00000001858 */
[C---:B---3--:R-:W-:Y:S08]  /*2cb0*/  HMMA.16816.F32 R52, R208.reuse, R36, R8 ;  /* 0x00000024d034723c */ /* 0x048ff00000001808 */
[C---:B------:R-:W-:Y:S01]  /*2cc0*/  HMMA.16816.F32 R8, R208.reuse, R38, R40 ;  /* 0x00000026d008723c */ /* 0x040fe20000001828 */
[----:B------:R-:W3:Y:S07]  /*2cd0*/  LDSM.16.M88.4 R40, [R231+0x8800] ;  /* 0x00880000e728783b */ /* 0x000eee0000000200 */
[C---:B------:R-:W-:Y:S08]  /*2ce0*/  HMMA.16816.F32 R24, R208.reuse, R48, R44 ;  /* 0x00000030d018723c */ /* 0x040ff0000000182c */
[----:B------:R-:W-:Y:S01]  /*2cf0*/  HMMA.16816.F32 R36, R208, R50, R76 ;  /* 0x00000032d024723c */ /* 0x000fe2000000184c */
[----:B------:R-:W3:Y:S04]  /*2d00*/  LDSM.16.M88.4 R48, [R230+0x12100] ;  /* 0x01210000e630783b */ /* 0x000ee80000000200 */
[----:B------:R-:W-:Y:S03]  /*2d10*/  LDSM.16.M88.4 R76, [R230+0x14900] ;  /* 0x01490000e64c783b */ /* 0x000fe60000000200 */
[C---:B-1----:R-:W-:Y:S01]  /*2d20*/  HMMA.16816.F32 R112, R212.reuse, R16, R68 ;  /* 0x00000010d470723c */ /* 0x042fe20000001844 */
[----:B------:R-:W-:Y:S07]  /*2d30*/  LDSM.16.M88.4 R68, [R227+0x6800] ;  /* 0x00680000e344783b */ /* 0x000fee0000000200 */
[----:B------:R-:W-:Y:S01]  /*2d40*/  HMMA.16816.F32 R108, R212, R18, R64 ;  /* 0x00000012d46c723c */ /* 0x000fe20000001840 */
[----:B------:R-:W1:Y:S07]  /*2d50*/  LDSM.16.M88.4 R16, [R230+0x12900] ;  /* 0x01290000e610783b */ /* 0x000e6e0000000200 */
[C---:B--2---:R-:W-:Y:S08]  /*2d60*/  HMMA.16816.F32 R32, R208.reuse, R56, R88 ;  /* 0x00000038d020723c */ /* 0x044ff00000001858 */
[----:B------:R-:W-:Y:S08]  /*2d70*/  HMMA.16816.F32 R44, R208, R58, R96 ;  /* 0x0000003ad02c723c */ /* 0x000ff00000001860 */
[C---:B-----5:R-:W-:Y:S08]  /*2d80*/  HMMA.16816.F32 R56, R212.reuse, R60, R84 ;  /* 0x0000003cd438723c */ /* 0x060ff00000001854 */
[C---:B------:R-:W-:Y:S08]  /*2d90*/  HMMA.16816.F32 R60, R212.reuse, R62, R92 ;  /* 0x0000003ed43c723c */ /* 0x040ff0000000185c */
[C---:B------:R-:W-:Y:S08]  /*2da0*/  HMMA.16816.F32 R100, R212.reuse, R12, R52 ;  /* 0x0000000cd464723c */ /* 0x040ff00000001834 */
[C---:B------:R-:W-:Y:S01]  /*2db0*/  HMMA.16816.F32 R96, R212.reuse, R14, R8 ;  /* 0x0000000ed460723c */ /* 0x040fe20000001808 */
[----:B------:R-:W2:Y:S04]  /*2dc0*/  LDSM.16.M88.4 R12, [R230+0x13100] ;  /* 0x01310000e60c783b */ /* 0x000ea80000000200 */
[----:B------:R-:W5:Y:S03]  /*2dd0*/  LDSM.16.M88.4 R8, [R230+0x13900] ;  /* 0x01390000e608783b */ /* 0x000f660000000200 */
[C---:B------:R-:W-:Y:S08]  /*2de0*/  HMMA.16816.F32 R104, R212.reuse, R20, R80 ;  /* 0x00000014d468723c */ /* 0x040ff00000001850 */
[C---:B------:R-:W-:Y:S01]  /*2df0*/  HMMA.16816.F32 R84, R212.reuse, R22, R72 ;  /* 0x00000016d454723c */ /* 0x040fe20000001848 */
[----:B------:R-:W-:Y:S07]  /*2e00*/  LDSM.16.M88.4 R72, [R227+0x6000] ;  /* 0x00600000e348783b */ /* 0x000fee0000000200 */
[C---:B------:R-:W-:Y:S01]  /*2e10*/  HMMA.16816.F32 R20, R212.reuse, R28, R24 ;  /* 0x0000001cd414723c */ /* 0x040fe20000001818 */
[----:B------:R-:W1:Y:S07]  /*2e20*/  LDSM.16.M88.4 R24, [R230+0x14100] ;  /* 0x01410000e618783b */ /* 0x000e6e0000000200 */
[C---:B------:R-:W-:Y:S08]  /*2e30*/  HMMA.16816.F32 R92, R212.reuse, R30, R36 ;  /* 0x0000001ed45c723c */ /* 0x040ff00000001824 */
[C---:B---3--:R-:W-:Y:S08]  /*2e40*/  HMMA.16816.F32 R88, R212.reuse, R40, R32 ;  /* 0x00000028d458723c */ /* 0x048ff00000001820 */
[----:B------:R-:W-:Y:S08]  /*2e50*/  HMMA.16816.F32 R80, R212, R42, R44 ;  /* 0x0000002ad450723c */ /* 0x000ff0000000182c */
[C---:B------:R-:W-:Y:S08]  /*2e60*/  HMMA.16816.F32 R64, R216.reuse, R48, R56 ;  /* 0x00000030d840723c */ /* 0x040ff00000001838 */
[C---:B------:R-:W-:Y:S01]  /*2e70*/  HMMA.16816.F32 R56, R216.reuse, R50, R60 ;  /* 0x00000032d838723c */ /* 0x040fe2000000183c */
[----:B------:R-:W3:Y:S04]  /*2e80*/  LDSM.16.M88.4 R60, [R227+0x7000] ;  /* 0x00700000e33c783b */ /* 0x000ee80000000200 */
[----:B------:R-:W3:Y:S03]  /*2e90*/  LDSM.16.M88.4 R48, [R227+0x7800] ;  /* 0x00780000e330783b */ /* 0x000ee60000000200 */
[C---:B-1----:R-:W-:Y:S01]  /*2ea0*/  HMMA.16816.F32 R52, R216.reuse, R16, R104 ;  /* 0x00000010d834723c */ /* 0x042fe20000001868 */
[----:B------:R-:W-:Y:S07]  /*2eb0*/  LDSM.16.M88.4 R104, [R227+0x8800] ;  /* 0x00880000e368783b */ /* 0x000fee0000000200 */
[----:B------:R-:W-:Y:S01]  /*2ec0*/  HMMA.16816.F32 R44, R216, R18, R84 ;  /* 0x00000012d82c723c */ /* 0x000fe20000001854 */
[----:B------:R-:W1:Y:S01]  /*2ed0*/  LDSM.16.M88.4 R84, [R227+0x8000] ;  /* 0x00800000e354783b */ /* 0x000e620000000200 */
[----:B------:R-:W-:-:S06]  /*2ee0*/  DEPBAR.LE SB0, 0x0 ;  /* 0x000080000000791a */ /* 0x000fcc0000000000 */
[C---:B--2---:R-:W-:Y:S08]  /*2ef0*/  HMMA.16816.F32 R40, R216.reuse, R12, R112 ;  /* 0x0000000cd828723c */ /* 0x044ff00000001870 */
[C---:B------:R-:W-:Y:S08]  /*2f00*/  HMMA.16816.F32 R36, R216.reuse, R14, R108 ;  /* 0x0000000ed824723c */ /* 0x040ff0000000186c */
[C---:B-----5:R-:W-:Y:S08]  /*2f10*/  HMMA.16816.F32 R32, R216.reuse, R8, R100 ;  /* 0x00000008d820723c */ /* 0x060ff00000001864 */
        /* <DEDUP_REMOVED lines=8> */
[C---:B------:R-:W-:Y:S08]  /*2fa0*/  HMMA.16816.F32 R56, R220.reuse, R74, R56 ;  /* 0x0000004adc38723c */ /* 0x040ff00000001838 */
[C---:B------:R-:W-:Y:S08]  /*2fb0*/  HMMA.16816.F32 R52, R220.reuse, R68, R52 ;  /* 0x00000044dc34723c */ /* 0x040ff00000001834 */
[C---:B------:R-:W-:Y:S08]  /*2fc0*/  HMMA.16816.F32 R44, R220.reuse, R70, R44 ;  /* 0x00000046dc2c723c */ /* 0x040ff0000000182c */
[C---:B------:R-:W-:Y:S08]  /*2fd0*/  HMMA.16816.F32 R32, R220.reuse, R48, R32 ;  /* 0x00000030dc20723c */ /* 0x040ff00000001820 */
[C---:B------:R-:W-:Y:S08]  /*2fe0*/  HMMA.16816.F32 R28, R220.reuse, R50, R28 ;  /* 0x00000032dc1c723c */ /* 0x040ff0000000181c */
[C---:B-1----:R-:W-:Y:S08]  /*2ff0*/  HMMA.16816.F32 R20, R220.reuse, R84, R20 ;  /* 0x00000054dc14723c */ /* 0x042ff00000001814 */
[C---:B------:R-:W-:Y:S08]  /*3000*/  HMMA.16816.F32 R16, R220.reuse, R86, R16 ;  /* 0x00000056dc10723c */ /* 0x040ff00000001810 */
[C---:B------:R-:W-:Y:S08]  /*3010*/  HMMA.16816.F32 R24, R220.reuse, R104, R12 ;  /* 0x00000068dc18723c */ /* 0x040ff0000000180c */
[----:B------:R-:W-:Y:S01]  /*3020*/  HMMA.16816.F32 R36, R220, R106, R8 ;  /* 0x0000006adc24723c */ /* 0x000fe20000001808 */
[----:B------:R-:W-:Y:S06]  /*3030*/  BAR.SYNC.DEFER_BLOCKING 0x0 ;  /* 0x0000000000007b1d */ /* 0x000fec0000010000 */
[----:B------:R-:W-:Y:S05]  /*3040*/  @!P0 BRA `(.L_x_503) ;  /* 0x000001f000008947 */ /* 0x000fea0003800000 */
[----:B----4-:R-:W-:Y:S02]  /*3050*/  UIADD3 UR5, UR20, -0x2, URZ ;  /* 0xfffffffe14057890 */ /* 0x010fe4000fffe03f */
[----:B------:R-:W-:-:S02]  /*3060*/  USHF.L.U32 UR24, UR6, 0x6, URZ ;  /* 0x0000000606187899 */ /* 0x000fc4000800063f */
[----:B------:R-:W-:Y:S02]  /*3070*/  USHF.R.S32.HI UR4, URZ, 0x1f, UR5 ;  /* 0x0000001f3f047899 */ /* 0x000fe40008011405 */
[----:B------:R-:W-:Y:S01]  /*3080*/  UIMAD UR23, UR23, UR5, URZ ;  /* 0x00000005171772a4 */ /* 0x000fe2000f8e023f */
[----:B------:R-:W-:Y:S01]  /*3090*/  IMAD.WIDE.U32 R8, R116, UR5, R122 ;  /* 0x0000000574087c25 */ /* 0x000fe2000f8e007a */
[----:B------:R-:W-:Y:S02]  /*30a0*/  USHF.L.U64.HI UR6, UR6, 0x6, UR7 ;  /* 0x0000000606067899 */ /* 0x000fe40008010207 */
[----:B------:R-:W-:Y:S01]  /*30b0*/  UIMAD UR4, UR4, UR26, UR23 ;  /* 0x0000001a040472a4 */ /* 0x000fe2000f8e0217 */
[----:B------:R-:W-:Y:S01]  /*30c0*/  IMAD.U32 R12, RZ, RZ, UR24 ;  /* 0x00000018ff0c7e24 */ /* 0x000fe2000f8e00ff */
[----:B------:R-:W-:-:S04]  /*30d0*/  LEA R6, P5, R8, c[0x0][0x1c8], 0x1 ;  /* 0x0000720008067a11 */ /* 0x000fc800078a08ff */
[----:B------:R-:W-:Y:S02]  /*30e0*/  IADD3 R2, R9, UR4, RZ ;  /* 0x0000000409027c10 */ /* 0x000fe4000fffe0ff */
[----:B------:R-:W-:Y:S02]  /*30f0*/  IADD3 R14, P1, P0, R12, 0x80, R6 ;  /* 0x000000800c0e7810 */ /* 0x000fe4000783e006 */
[----:B------:R-:W-:Y:S02]  /*3100*/  LEA.HI.X R7, R8, c[0x0][0x1cc], R2, 0x1, P5 ;  /* 0x0000730008077a11 */ /* 0x000fe400028f0c02 */
[----:B------:R-:W-:Y:S02]  /*3110*/  IADD3 R8, P6, R6, UR24, RZ ;  /* 0x0000001806087c10 */ /* 0x000fe4000ffde0ff */
[----:B------:R-:W-:Y:S01]  /*3120*/  IADD3.X R15, RZ, UR6, R7, P1, P0 ;  /* 0x00000006ff0f7c10 */ /* 0x000fe20008fe0407 */
[----:B------:R-:W-:Y:S01]  /*3130*/  @!PT LDS RZ, [RZ] ;  /* 0x00000000fffff984 */ /* 0x000fe20000000800 */
[----:B------:R-:W-:Y:S01]  /*3140*/  @!PT LDS RZ, [RZ] ;  /* 0x00000000fffff984 */ /* 0x000fe20000000800 */
[----:B------:R-:W-:Y:S01]  /*3150*/  @!PT LDS RZ, [RZ] ;  /* 0x00000000fffff984 */ /* 0x000fe20000000800 */
[----:B------:R1:W-:Y:S01]  /*3160*/  LDGSTS.E.BYPASS.LTC128B.128 [R249+0xc100], [R6.64], !P4 ;  /* 0x0c10000006f97fae */ /* 0x0003e2000e101d52 */
[----:B------:R-:W-:-:S02]  /*3170*/  IADD3 R12, P5, P1, R12, 0x100, R6 ;  /* 0x000001000c0c7810 */ /* 0x000fc400079be006 */
[----:B------:R-:W-:Y:S01]  /*3180*/  IADD3 R10, P0, R8, UR24, RZ ;  /* 0x00000018080a7c10 */ /* 0x000fe2000ff1e0ff */
[----:B------:R1:W-:Y:S01]  /*3190*/  LDGSTS.E.BYPASS.LTC128B.128 [R249+0xf100], [R6.64+0x80], !P3 ;  /* 0x0f10008006f97fae */ /* 0x0003e2000d901d52 */
[----:B------:R-:W-:Y:S02]  /*31a0*/  IADD3.X R9, R7, UR6, RZ, P6, !PT ;  /* 0x0000000607097c10 */ /* 0x000fe4000b7fe4ff */
[----:B------:R-:W-:Y:S01]  /*31b0*/  IADD3.X R13, RZ, UR6, R7, P5, P1 ;  /* 0x00000006ff0d7c10 */ /* 0x000fe2000afe2407 */
[----:B------:R1:W-:Y:S01]  /*31c0*/  LDGSTS.E.BYPASS.LTC128B.128 [R249+0x12100], [R6.64+0x100], !P2 ;  /* 0x1210010006f97fae */ /* 0x0003e2000d101d52 */
[----:B------:R-:W-:-:S03]  /*31d0*/  IADD3.X R11, R9, UR6, RZ, P0, !PT ;  /* 0x00000006090b7c10 */ /* 0x000fc600087fe4ff */
[----:B------:R1:W-:Y:S04]  /*31e0*/  LDGSTS.E.BYPASS.LTC128B.128 [R249+0xd100], [R8.64], !P4 ;  /* 0x0d10000008f97fae */ /* 0x0003e8000e101d52 */
[----:B------:R1:W-:Y:S04]  /*31f0*/  LDGSTS.E.BYPASS.LTC128B.128 [R249+0x10100], [R14.64], !P3 ;  /* 0x101000000ef97fae */ /* 0x0003e8000d901d52 */
[----:B------:R1:W-:Y:S04]  /*3200*/  LDGSTS.E.BYPASS.LTC128B.128 [R249+0x13100], [R12.64], !P2 ;  /* 0x131000000cf97fae */ /* 0x0003e8000d101d52 */
[----:B------:R1:W-:Y:S04]  /*3210*/  LDGSTS.E.BYPASS.LTC128B.128 [R249+0xe100], [R10.64], !P4 ;  /* 0x0e1000000af97fae */ /* 0x0003e8000e101d52 */
[----:B------:R1:W-:Y:S04]  /*3220*/  LDGSTS.E.BYPASS.LTC128B.128 [R249+0x11100], [R10.64+0x80], !P3 ;  /* 0x111000800af97fae */ /* 0x0003e8000d901d52 */
[----:B------:R1:W-:Y:S02]  /*3230*/  LDGSTS.E.BYPASS.LTC128B.128 [R249+0x14100], [R10.64+0x100], !P2 ;  /* 0x141001000af97fae */ /* 0x0003e4000d101d52 */
.L_x_503:
[----:B----4-:R-:W-:Y:S01]  /*3240*/  FMUL.FTZ R2, R32, c[0x0][0x320] ;  /* 0x0000c80020027a20 */ /* 0x010fe20000410000 */
[----:B-1----:R-:W-:Y:S01]  /*3250*/  LEA.HI R6, R119, R121, RZ, 0x2 ;  /* 0x0000007977067211 */ /* 0x002fe200078f10ff */
[----:B------:R-:W-:Y:S01]  /*3260*/  FMUL.FTZ R5, R42, c[0x0][0x320] ;  /* 0x0000c8002a057a20 */ /* 0x000fe20000410000 */
[----:B------:R-:W-:Y:S01]  /*3270*/  SHF.R.S32.HI R7, RZ, 0x1f, R117 ;  /* 0x0000001fff077819 */ /* 0x000fe20000011475 */
[----:B------:R1:W-:Y:S01]  /*3280*/  MUFU.TANH R169, R2 ;  /* 0x0000000200a97308 */ /* 0x0003e20000002400 */
[----:B------:R-:W-:Y:S01]  /*3290*/  FMUL.FTZ R8, R18, c[0x0][0x320] ;  /* 0x0000c80012087a20 */ /* 0x000fe20000410000 */
[----:B------:R-:W-:Y:S01]  /*32a0*/  PLOP3.LUT P1, PT, PT, PT, UP1, 0x80, 0x0 ;  /* 0x000000000000781c */ /* 0x000fe20003f2f018 */
[----:B------:R-:W-:Y:S01]  /*32b0*/  UIADD3 UR22, UR8, UR22, URZ ;  /* 0x0000001608167290 */ /* 0x000fe2000fffe03f */
[----:B------:R-:W-:Y:S01]  /*32c0*/  LEA.HI R7, R7, R117, RZ, 0x3 ;  /* 0x0000007507077211 */ /* 0x000fe200078f18ff */
[----:B------:R-:W-:Y:S01]  /*32d0*/  FMUL.FTZ R10, R19, c[0x0][0x320] ;  /* 0x0000c800130a7a20 */ /* 0x000fe20000410000 */
[----:B------:R-:W-:Y:S01]  /*32e0*/  PLOP3.LUT P0, PT, PT, PT, UP1, 0x80, 0x0 ;  /* 0x000000000000781c */ /* 0x000fe20003f0f018 */
[----:B------:R-:W-:Y:S01]  /*32f0*/  IMAD.SHL.U32 R225, R4, 0x2, RZ ;  /* 0x0000000204e17824 */ /* 0x000fe200078e00ff */
[----:B------:R2:W-:Y:S01]  /*3300*/  MUFU.TANH R94, R5 ;  /* 0x00000005005e7308 */ /* 0x0005e20000002400 */
[----:B------:R-:W-:Y:S01]  /*3310*/  LOP3.LUT R7, R7, 0xffffff8, RZ, 0xc0, !PT ;  /* 0x0ffffff807077812 */ /* 0x000fe200078ec0ff */
[----:B------:R-:W-:Y:S01]  /*3320*/  ULDC.64 UR4, c[0x0][0x2c8] ;  /* 0x0000b20000047ab9 */ /* 0x000fe20000000a00 */
[----:B------:R-:W-:Y:S01]  /*3330*/  IMAD R226, R3, 0x2, R225 ;  /* 0x0000000203e27824 */ /* 0x000fe200078e02e1 */
[C---:B------:R-:W-:Y:S01]  /*3340*/  LEA R229, R0.reuse, R225, 0x1 ;  /* 0x000000e100e57211 */ /* 0x040fe200078e08ff */
[----:B------:R-:W-:Y:S01]  /*3350*/  UIMAD.WIDE.U32 UR6, UR21, UR4, URZ ;  /* 0x00000004150672a5 */ /* 0x000fe2000f8e003f */
[----:B------:R-:W-:Y:S01]  /*3360*/  IADD3 R9, R117, -R7, RZ ;  /* 0x8000000775097210 */ /* 0x000fe20007ffe0ff */
[----:B------:R-:W-:Y:S01]  /*3370*/  IMAD R228, R0, 0x2, R226 ;  /* 0x0000000200e47824 */ /* 0x000fe200078e02e2 */
[----:B------:R-:W-:Y:S01]  /*3380*/  LDSM.16.MT88.4 R72, [R226+0x3100] ;  /* 0x00310000e248783b */ /* 0x000fe20000004200 */
[----:B-1----:R-:W-:Y:S01]  /*3390*/  FMUL.FTZ R2, R64, c[0x0][0x320] ;  /* 0x0000c80040027a20 */ /* 0x002fe20000410000 */
[----:B------:R-:W-:-:S02]  /*33a0*/  UIADD3 UR20, UR20, -0x2, URZ ;  /* 0xfffffffe14147890 */ /* 0x000fc4000fffe03f */
[----:B------:R-:W-:Y:S01]  /*33b0*/  LDSM.16.MT88.4 R80, [R228+0x900] ;  /* 0x00090000e450783b */ /* 0x000fe20000004200 */
[----:B------:R1:W-:Y:S01]  /*33c0*/  MUFU.TANH R68, R2 ;  /* 0x0000000200447308 */ /* 0x0003e20000002400 */
[----:B--2---:R-:W-:Y:S02]  /*33d0*/  LOP3.LUT R5, R6, 0xfffffffc, RZ, 0xc0, !PT ;  /* 0xfffffffc06057812 */ /* 0x004fe400078ec0ff */
[----:B------:R-:W-:Y:S03]  /*33e0*/  LDSM.16.MT88.4 R88, [R229+0x3900] ;  /* 0x00390000e558783b */ /* 0x000fe60000004200 */
[----:B------:R-:W-:Y:S01]  /*33f0*/  IMAD.IADD R5, R121, 0x1, -R5 ;  /* 0x0000000179057824 */ /* 0x000fe200078e0a05 */
[----:B------:R-:W-:Y:S04]  /*3400*/  LDSM.16.MT88.4 R84, [R228+0x3900] ;  /* 0x00390000e454783b */ /* 0x000fe80000004200 */
[----:B------:R-:W0:Y:S01]  /*3410*/  LDGDEPBAR ;  /* 0x00000000000079af */ /* 0x000e220000000000 */
[----:B-1----:R-:W-:-:S04]  /*3420*/  FMUL.FTZ R2, R65, c[0x0][0x320] ;  /* 0x0000c80041027a20 */ /* 0x002fc80000410000 */
[----:B------:R1:W2:Y:S02]  /*3430*/  MUFU.TANH R64, R2 ;  /* 0x0000000200407308 */ /* 0x0002a40000002400 */
[----:B-1----:R-:W-:-:S06]  /*3440*/  FMUL.FTZ R2, R56, c[0x0][0x320] ;  /* 0x0000c80038027a20 */ /* 0x002fcc0000410000 */
[----:B------:R1:W3:Y:S02]  /*3450*/  MUFU.TANH R56, R2 ;  /* 0x0000000200387308 */ /* 0x0002e40000002400 */
[----:B-1----:R-:W-:-:S06]  /*3460*/  FMUL.FTZ R2, R57, c[0x0][0x320] ;  /* 0x0000c80039027a20 */ /* 0x002fcc0000410000 */
[----:B------:R1:W-:Y:S02]  /*3470*/  MUFU.TANH R14, R2 ;  /* 0x00000002000e7308 */ /* 0x0003e40000002400 */
[----:B-1----:R-:W-:-:S06]  /*3480*/  FMUL.FTZ R2, R52, c[0x0][0x320] ;  /* 0x0000c80034027a20 */ /* 0x002fcc0000410000 */
[----:B------:R1:W-:Y:S02]  /*3490*/  MUFU.TANH R15, R2 ;  /* 0x00000002000f7308 */ /* 0x0003e40000002400 */
[----:B-1----:R-:W-:-:S06]  /*34a0*/  FMUL.FTZ R2, R53, c[0x0][0x320] ;  /* 0x0000c80035027a20 */ /* 0x002fcc0000410000 */
[----:B------:R1:W4:Y:S02]  /*34b0*/  MUFU.TANH R53, R2 ;  /* 0x0000000200357308 */ /* 0x0003240000002400 */
[----:B-1----:R-:W-:-:S06]  /*34c0*/  FMUL.FTZ R2, R44, c[0x0][0x320] ;  /* 0x0000c8002c027a20 */ /* 0x002fcc0000410000 */
[----:B------:R1:W5:Y:S02]  /*34d0*/  MUFU.TANH R52, R2 ;  /* 0x0000000200347308 */ /* 0x0003640000002400 */
[----:B-1----:R-:W-:-:S06]  /*34e0*/  FMUL.FTZ R2, R45, c[0x0][0x320] ;  /* 0x0000c8002d027a20 */ /* 0x002fcc0000410000 */
[----:B------:R1:W-:Y:S02]  /*34f0*/  MUFU.TANH R51, R2 ;  /* 0x0000000200337308 */ /* 0x0003e40000002400 */
[----:B-1----:R-:W-:-:S06]  /*3500*/  FMUL.FTZ R2, R40, c[0x0][0x320] ;  /* 0x0000c80028027a20 */ /* 0x002fcc0000410000 */
[----:B------:R1:W1:Y:S02]  /*3510*/  MUFU.TANH R96, R2 ;  /* 0x0000000200607308 */ /* 0x0002640000002400 */
[----:B-1----:R-:W-:-:S06]  /*3520*/  FMUL.FTZ R2, R41, c[0x0][0x320] ;  /* 0x0000c80029027a20 */ /* 0x002fcc0000410000 */
[----:B------:R1:W1:Y:S02]  /*3530*/  MUFU.TANH R97, R2 ;  /* 0x0000000200617308 */ /* 0x0002640000002400 */
[----:B-1----:R-:W-:-:S06]  /*3540*/  FMUL.FTZ R2, R60, c[0x0][0x320] ;  /* 0x0000c8003c027a20 */ /* 0x002fcc0000410000 */
[----:B------:R1:W1:Y:S02]  /*3550*/  MUFU.TANH R98, R2 ;  /* 0x0000000200627308 */ /* 0x0002640000002400 */
[----:B-1----:R-:W-:-:S06]  /*3560*/  FMUL.FTZ R2, R61, c[0x0][0x320] ;  /* 0x0000c8003d027a20 */ /* 0x002fcc0000410000 */
[----:B------:R1:W-:Y:S02]  /*3570*/  MUFU.TANH R99, R2 ;  /* 0x0000000200637308 */ /* 0x0003e40000002400 */
        /* <DEDUP_REMOVED lines=33> */
[----:B------:R-:W-:Y:S08]  /*3790*/  MUFU.TANH R30, R10 ;  /* 0x0000000a001e7308 */ /* 0x000ff00000002400 */
[----:B------:R1:W-:Y:S02]  /*37a0*/  MUFU.TANH R102, R2 ;  /* 0x0000000200667308 */ /* 0x0003e40000002400 */
[----:B-1----:R-:W-:-:S06]  /*37b0*/  FMUL.FTZ R2, R31, c[0x0][0x320] ;  /* 0x0000c8001f027a20 */ /* 0x002fcc0000410000 */
[----:B------:R1:W-:Y:S08]  /*37c0*/  MUFU.TANH R31, R8 ;  /* 0x00000008001f7308 */ /* 0x0003f00000002400 */
[----:B------:R2:W-:Y:S01]  /*37d0*/  MUFU.TANH R165, R2 ;  /* 0x0000000200a57308 */ /* 0x0005e20000002400 */
[----:B-1----:R-:W-:-:S04]  /*37e0*/  LEA.HI R8, R5, R5, RZ, 0x1 ;  /* 0x0000000505087211 */ /* 0x002fc800078f08ff */
[----:B------:R-:W-:Y:S01]  /*37f0*/  LOP3.LUT R8, R8, 0x1ffffffe, RZ, 0xc0, !PT ;  /* 0x1ffffffe08087812 */ /* 0x000fe200078ec0ff */
[----:B--2---:R-:W-:-:S04]  /*3800*/  FMUL.FTZ R2, R47, c[0x0][0x320] ;  /* 0x0000c8002f027a20 */ /* 0x004fc80000410000 */
[----:B------:R1:W-:Y:S02]  /*3810*/  MUFU.TANH R36, R2 ;  /* 0x0000000200247308 */ /* 0x0003e40000002400 */
[----:B-1----:R-:W-:-:S06]  /*3820*/  FMUL.FTZ R2, R66, c[0x0][0x320] ;  /* 0x0000c80042027a20 */ /* 0x002fcc0000410000 */
[----:B------:R1:W2:Y:S02]  /*3830*/  MUFU.TANH R13, R2 ;  /* 0x00000002000d7308 */ /* 0x0002a40000002400 */
[----:B-1----:R-:W-:-:S06]  /*3840*/  FMUL.FTZ R2, R22, c[0x0][0x320] ;  /* 0x0000c80016027a20 */ /* 0x002fcc0000410000 */
[----:B------:R1:W-:Y:S02]  /*3850*/  MUFU.TANH R37, R2 ;  /* 0x0000000200257308 */ /* 0x0003e40000002400 */
[----:B-1----:R-:W-:-:S06]  /*3860*/  FMUL.FTZ R2, R23, c[0x0][0x320] ;  /* 0x0000c80017027a20 */ /* 0x002fcc0000410000 */
[----:B------:R1:W-:Y:S02]  /*3870*/  MUFU.TANH R35, R2 ;  /* 0x0000000200237308 */ /* 0x0003e40000002400 */
[----:B-1----:R-:W-:-:S06]  /*3880*/  FMUL.FTZ R2, R67, c[0x0][0x320] ;  /* 0x0000c80043027a20 */ /* 0x002fcc0000410000 */
[----:B------:R1:W1:Y:S02]  /*3890*/  MUFU.TANH R11, R2 ;  /* 0x00000002000b7308 */ /* 0x0002640000002400 */
[----:B-1----:R-:W-:-:S05]  /*38a0*/  LOP3.LUT R2, R118, 0xffffffe0, RZ, 0xc0, !PT ;  /* 0xffffffe076027812 */ /* 0x002fca00078ec0ff */
[----:B------:R-:W-:-:S05]  /*38b0*/  IMAD.IADD R2, R121, 0x1, -R2 ;  /* 0x0000000179027824 */ /* 0x000fca00078e0a02 */
[----:B------:R-:W-:-:S04]  /*38c0*/  SHF.R.S32.HI R6, RZ, 0x1f, R2 ;  /* 0x0000001fff067819 */ /* 0x000fc80000011402 */
[----:B------:R-:W-:-:S04]  /*38d0*/  LEA.HI R6, R6, R2, RZ, 0x2 ;  /* 0x0000000206067211 */ /* 0x000fc800078f10ff */
[C---:B------:R-:W-:Y:S01]  /*38e0*/  LEA.HI.SX32 R7, R6.reuse, UR21, 0x1e ;  /* 0x0000001506077c11 */ /* 0x040fe2000f8ff2ff */
[----:B------:R-:W-:Y:S01]  /*38f0*/  @UP1 USHF.R.U32.HI UR21, URZ, UR5, UR7 ;  /* 0x000000053f151299 */ /* 0x000fe20008011607 */
[----:B------:R-:W-:-:S03]  /*3900*/  LOP3.LUT R6, R6, 0x7ffffffc, RZ, 0xc0, !PT ;  /* 0x7ffffffc06067812 */ /* 0x000fc600078ec0ff */
[----:B------:R-:W-:Y:S01]  /*3910*/  IMAD R9, R9, 0x10, R7 ;  /* 0x0000001009097824 */ /* 0x000fe200078e0207 */
[----:B------:R-:W-:Y:S01]  /*3920*/  UIADD3 UR21, UR21, UR8, -UR12 ;  /* 0x0000000815157290 */ /* 0x000fe2000fffe80c */
[----:B------:R-:W-:Y:S02]  /*3930*/  IMAD.IADD R7, R5, 0x1, -R8 ;  /* 0x0000000105077824 */ /* 0x000fe400078e0a08 */
[----:B------:R-:W-:Y:S01]  /*3940*/  FMUL.FTZ R5, R43, c[0x0][0x320] ;  /* 0x0000c8002b057a20 */ /* 0x000fe20000410000 */
[----:B------:R-:W-:Y:S01]  /*3950*/  UIMAD.WIDE UR4, UR21, 0x2aaaaaab, URZ ;  /* 0x2aaaaaab150478a5 */ /* 0x000fe2000f8e023f */
[----:B------:R-:W-:Y:S01]  /*3960*/  IMAD.IADD R6, R2, 0x1, -R6 ;  /* 0x0000000102067824 */ /* 0x000fe200078e0a06 */
[----:B------:R-:W-:Y:S01]  /*3970*/  LEA R12, R7, R9, 0x3 ;  /* 0x00000009070c7211 */ /* 0x000fe200078e18ff */
[----:B------:R1:W-:Y:S01]  /*3980*/  MUFU.TANH R18, R5 ;  /* 0x0000000500127308 */ /* 0x0003e20000002400 */
[----:B------:R-:W-:Y:S01]  /*3990*/  FMUL.FTZ R7, R54, c[0x0][0x320] ;  /* 0x0000c80036077a20 */ /* 0x000fe20000410000 */
[----:B------:R-:W-:Y:S01]  /*39a0*/  MOV R2, UR22 ;  /* 0x0000001600027c02 */ /* 0x000fe20008000f00 */
[----:B------:R-:W-:Y:S01]  /*39b0*/  IMAD.SHL.U32 R9, R6, 0x2, RZ ;  /* 0x0000000206097824 */ /* 0x000fe200078e00ff */
[----:B------:R2:W-:Y:S01]  /*39c0*/  STL [R1+0x18], R12 ;  /* 0x0000180c01007387 */ /* 0x0005e20000100800 */
[----:B------:R-:W-:Y:S01]  /*39d0*/  @P1 IMAD.HI.U32 R8, R12, c[0x0][0x2c8], RZ ;  /* 0x0000b2000c081a27 */ /* 0x000fe200078e00ff */
[----:B------:R-:W-:-:S02]  /*39e0*/  USHF.R.U32.HI UR21, URZ, 0x1f, UR5 ;  /* 0x0000001f3f157899 */ /* 0x000fc40008011605 */
[----:B------:R3:W2:Y:S01]  /*39f0*/  MUFU.TANH R22, R7 ;  /* 0x0000000700167308 */ /* 0x0006a20000002400 */
[C---:B------:R-:W-:Y:S01]  /*3a00*/  IADD3 R2, -R9.reuse, 0x1, R2 ;  /* 0x0000000109027810 */ /* 0x040fe20007ffe102 */
[----:B------:R-:W-:Y:S01]  /*3a10*/  STL [R1+0x1c], R9 ;  /* 0x00001c0901007387 */ /* 0x000fe20000100800 */
[----:B------:R-:W-:Y:S01]  /*3a20*/  IADD3 R6, -R9, UR22, RZ ;  /* 0x0000001609067c10 */ /* 0x000fe2000fffe1ff */
[----:B------:R-:W-:Y:S01]  /*3a30*/  ULEA.HI.SX32 UR21, UR5, UR21, 0x1c ;  /* 0x0000001505157291 */ /* 0x000fe2000f8fe23f */
[----:B------:R-:W-:Y:S01]  /*3a40*/  IADD3 R2, R2, -UR12, RZ ;  /* 0x8000000c02027c10 */ /* 0x000fe2000fffe0ff */
[----:B-1----:R-:W-:Y:S01]  /*3a50*/  IMAD.MOV.U32 R5, RZ, RZ, R12 ;  /* 0x000000ffff057224 */ /* 0x002fe200078e000c */
[----:B------:R-:W-:Y:S01]  /*3a60*/  @P0 SHF.R.U32.HI R5, RZ, c[0x0][0x2cc], R8 ;  /* 0x0000b300ff050a19 */ /* 0x000fe20000011608 */
[----:B------:R-:W-:-:S04]  /*3a70*/  UISETP.LT.AND UP0, UPT, URZ, UR21, UPT ;  /* 0x000000153f00728c */ /* 0x000fc8000bf01270 */
[----:B------:R-:W1:Y:S01]  /*3a80*/  SHFL.IDX PT, R8, R5, RZ, 0x1c1f ;  /* 0x001c1fff05087589 */ /* 0x000e6200000e0000 */
[----:B------:R-:W-:Y:S01]  /*3a90*/  USEL UR21, URZ, UR21, !UP0 ;  /* 0x000000153f157287 */ /* 0x000fe2000c000000 */
[----:B---3--:R-:W-:-:S03]  /*3aa0*/  FMUL.FTZ R7, R26, c[0x0][0x320] ;  /* 0x0000c8001a077a20 */ /* 0x008fc60000410000 */
[----:B------:R-:W-:Y:S01]  /*3ab0*/  UISETP.GE.AND UP0, UPT, UR20, UR21, UPT ;  /* 0x000000151400728c */ /* 0x000fe2000bf06270 */
[----:B------:R3:W-:Y:S01]  /*3ac0*/  MUFU.TANH R28, R7 ;  /* 0x00000007001c7308 */ /* 0x0007e20000002400 */
[----:B--2---:R-:W-:-:S07]  /*3ad0*/  FMUL.FTZ R12, R39, c[0x0][0x320] ;  /* 0x0000c800270c7a20 */ /* 0x004fce0000410000 */
[----:B------:R-:W-:Y:S01]  /*3ae0*/  MUFU.TANH R12, R12 ;  /* 0x0000000c000c7308 */ /* 0x000fe20000002400 */
[----:B---3--:R2:W3:Y:S02]  /*3af0*/  SHFL.IDX PT, R7, R5, 0x1, 0x1c1f ;  /* 0x003c1f0005077f89 */ /* 0x0084e400000e0000 */
[----:B--2---:R-:W-:-:S05]  /*3b00*/  FMUL.FTZ R5, R27, c[0x0][0x320] ;  /* 0x0000c8001b057a20 */ /* 0x004fca0000410000 */
[----:B------:R2:W-:Y:S02]  /*3b10*/  MUFU.TANH R19, R5 ;  /* 0x0000000500137308 */ /* 0x0005e40000002400 */
[----:B--2---:R-:W-:-:S06]  /*3b20*/  FMUL.FTZ R5, R55, c[0x0][0x320] ;  /* 0x0000c80037057a20 */ /* 0x004fcc0000410000 */
[----:B------:R2:W1:Y:S02]  /*3b30*/  MUFU.TANH R21, R5 ;  /* 0x0000000500157308 */ /* 0x0004640000002400 */
[----:B--2---:R-:W-:-:S06]  /*3b40*/  FMUL.FTZ R5, R62, c[0x0][0x320] ;  /* 0x0000c8003e057a20 */ /* 0x004fcc0000410000 */
[----:B------:R1:W2:Y:S02]  /*3b50*/  MUFU.TANH R16, R5 ;  /* 0x0000000500107308 */ /* 0x0002a40000002400 */
[C---:B-1----:R-:W-:Y:S01]  /*3b60*/  IMAD.IADD R5, R2.reuse, 0x1, R8 ;  /* 0x0000000102057824 */ /* 0x042fe200078e0208 */
[----:B---3--:R-:W-:Y:S01]  /*3b70*/  IADD3 R2, R2, R7, RZ ;  /* 0x0000000702027210 */ /* 0x008fe20007ffe0ff */
[----:B------:R-:W-:Y:S02]  /*3b80*/  FMUL.FTZ R7, R38, c[0x0][0x320] ;  /* 0x0000c80026077a20 */ /* 0x000fe40000410000 */
[----:B------:R-:W-:Y:S01]  /*3b90*/  FMUL.FTZ R8, R63, c[0x0][0x320] ;  /* 0x0000c8003f087a20 */ /* 0x000fe20000410000 */
[C---:B------:R-:W-:Y:S01]  /*3ba0*/  IMNMX R5, R6.reuse, R5, PT ;  /* 0x0000000506057217 */ /* 0x040fe20003800200 */
[----:B------:R1:W-:Y:S01]  /*3bb0*/  MUFU.TANH R17, R7 ;  /* 0x0000000700117308 */ /* 0x0003e20000002400 */
[----:B------:R-:W-:Y:S02]  /*3bc0*/  IMNMX R2, R6, R2, PT ;  /* 0x0000000206027217 */ /* 0x000fe40003800200 */
[----:B------:R-:W-:-:S02]  /*3bd0*/  ISETP.GT.AND P5, PT, R5, RZ, PT ;  /* 0x000000ff0500720c */ /* 0x000fc40003fa4270 */
[C---:B------:R-:W-:Y:S02]  /*3be0*/  ISETP.GT.AND P1, PT, R5.reuse, 0x1, PT ;  /* 0x000000010500780c */ /* 0x040fe40003f24270 */
[C---:B------:R-:W-:Y:S01]  /*3bf0*/  ISETP.GT.AND P0, PT, R5.reuse, 0x8, PT ;  /* 0x000000080500780c */ /* 0x040fe20003f04270 */
[----:B------:R3:W2:Y:S01]  /*3c00*/  MUFU.TANH R6, R8 ;  /* 0x0000000800067308 */ /* 0x0006a20000002400 */
[----:B------:R-:W-:Y:S02]  /*3c10*/  FSEL R9, R64, -INF , P1 ;  /* 0xff80000040097808 */ /* 0x000fe40000800000 */
[C---:B------:R-:W-:Y:S02]  /*3c20*/  ISETP.GT.AND P1, PT, R5.reuse, 0x11, PT ;  /* 0x000000110500780c */ /* 0x040fe40003f24270 */
[----:B------:R-:W-:Y:S02]  /*3c30*/  FSEL R10, R56, -INF , P0 ;  /* 0xff800000380a7808 */ /* 0x000fe40000000000 */
[----:B------:R-:W-:-:S02]  /*3c40*/  ISETP.GT.AND P0, PT, R5, 0x18, PT ;  /* 0x000000180500780c */ /* 0x000fc40003f04270 */
[----:B-1----:R-:W-:Y:S02]  /*3c50*/  FSEL R7, R68, -INF , P5 ;  /* 0xff80000044077808 */ /* 0x002fe40002800000 */
[----:B------:R-:W-:Y:S01]  /*3c60*/  ISETP.GT.AND P5, PT, R5, 0x10, PT ;  /* 0x000000100500780c */ /* 0x000fe20003fa4270 */
[----:B------:R-:W-:Y:S01]  /*3c70*/  LDSM.16.MT88.4 R68, [R226+0x3900] ;  /* 0x00390000e244783b */ /* 0x000fe20000004200 */
[----:B----4-:R-:W-:Y:S02]  /*3c80*/  FSEL R23, R53, -INF , P1 ;  /* 0xff80000035177808 */ /* 0x010fe40000800000 */
[----:B------:R-:W-:Y:S02]  /*3c90*/  FSEL R15, R15, -INF , P5 ;  /* 0xff8000000f0f7808 */ /* 0x000fe40002800000 */
[C---:B------:R-:W-:Y:S02]  /*3ca0*/  ISETP.GT.AND P5, PT, R5.reuse, 0x20, PT ;  /* 0x000000200500780c */ /* 0x040fe40003fa4270 */
[----:B------:R-:W-:-:S02]  /*3cb0*/  ISETP.GT.AND P1, PT, R5, 0x21, PT ;  /* 0x000000210500780c */ /* 0x000fc40003f24270 */
[C---:B------:R-:W-:Y:S02]  /*3cc0*/  ISETP.GT.AND P6, PT, R5.reuse, 0x9, PT ;  /* 0x000000090500780c */ /* 0x040fe40003fc4270 */
[----:B-----5:R-:W-:Y:S02]  /*3cd0*/  FSEL R24, R52, -INF , P0 ;  /* 0xff80000034187808 */ /* 0x020fe40000000000 */
[----:B------:R-:W-:Y:S02]  /*3ce0*/  ISETP.GT.AND P0, PT, R5, 0x28, PT ;  /* 0x000000280500780c */ /* 0x000fe40003f04270 */
[----:B------:R-:W-:Y:S02]  /*3cf0*/  FSEL R96, R96, -INF , P5 ;  /* 0xff80000060607808 */ /* 0x000fe40002800000 */
[----:B------:R-:W-:Y:S02]  /*3d00*/  FSEL R97, R97, -INF , P1 ;  /* 0xff80000061617808 */ /* 0x000fe40000800000 */
[----:B------:R-:W-:-:S02]  /*3d10*/  ISETP.GT.AND P5, PT, R5, 0x30, PT ;  /* 0x000000300500780c */ /* 0x000fc40003fa4270 */
[C---:B------:R-:W-:Y:S02]  /*3d20*/  ISETP.GT.AND P1, PT, R5.reuse, 0x31, PT ;  /* 0x000000310500780c */ /* 0x040fe40003f24270 */
[----:B------:R-:W-:Y:S02]  /*3d30*/  FSEL R14, R14, -INF , P6 ;  /* 0xff8000000e0e7808 */ /* 0x000fe40003000000 */
[C---:B------:R-:W-:Y:S02]  /*3d40*/  ISETP.GT.AND P6, PT, R5.reuse, 0x19, PT ;  /* 0x000000190500780c */ /* 0x040fe40003fc4270 */
[----:B------:R-:W-:Y:S02]  /*3d50*/  FSEL R98, R98, -INF , P0 ;  /* 0xff80000062627808 */ /* 0x000fe40000000000 */
[----:B------:R-:W-:Y:S02]  /*3d60*/  ISETP.GT.AND P0, PT, R5, 0x38, PT ;  /* 0x000000380500780c */ /* 0x000fe40003f04270 */
[----:B------:R-:W-:-:S02]  /*3d70*/  FSEL R169, R169, -INF , P5 ;  /* 0xff800000a9a97808 */ /* 0x000fc40002800000 */
[----:B------:R-:W-:Y:S02]  /*3d80*/  FSEL R168, R50, -INF , P1 ;  /* 0xff80000032a87808 */ /* 0x000fe40000800000 */
[C---:B------:R-:W-:Y:S02]  /*3d90*/  ISETP.GT.AND P5, PT, R5.reuse, 0x40, PT ;  /* 0x000000400500780c */ /* 0x040fe40003fa4270 */
[----:B------:R-:W-:Y:S02]  /*3da0*/  ISETP.GT.AND P1, PT, R5, 0x41, PT ;  /* 0x000000410500780c */ /* 0x000fe40003f24270 */
[----:B------:R-:W-:Y:S02]  /*3db0*/  FSEL R26, R51, -INF , P6 ;  /* 0xff800000331a7808 */ /* 0x000fe40003000000 */
[----:B------:R-:W-:Y:S02]  /*3dc0*/  FMNMX.FTZ R101, R7, R9, !PT ;  /* 0x0000000907657209 */ /* 0x000fe40007810000 */
[----:B------:R-:W-:-:S02]  /*3dd0*/  ISETP.GT.AND P6, PT, R5, 0x29, PT ;  /* 0x000000290500780c */ /* 0x000fc40003fc4270 */
[----:B------:R-:W-:Y:S02]  /*3de0*/  FSEL R167, R49, -INF , P0 ;  /* 0xff80000031a77808 */ /* 0x000fe40000000000 */
[----:B------:R-:W-:Y:S02]  /*3df0*/  ISETP.GT.AND P0, PT, R5, 0x48, PT ;  /* 0x000000480500780c */ /* 0x000fe40003f04270 */
[----:B------:R-:W-:Y:S02]  /*3e00*/  FSEL R107, R45, -INF , P5 ;  /* 0xff8000002d6b7808 */ /* 0x000fe40002800000 */
[----:B------:R-:W-:Y:S02]  /*3e10*/  FSEL R104, R44, -INF , P1 ;  /* 0xff8000002c687808 */ /* 0x000fe40000800000 */
[----:B------:R-:W-:Y:S01]  /*3e20*/  ISETP.GT.AND P5, PT, R5, 0x50, PT ;  /* 0x000000500500780c */ /* 0x000fe20003fa4270 */
[----:B------:R-:W-:Y:S01]  /*3e30*/  LDSM.16.MT88.4 R44, [R229+0x900] ;  /* 0x00090000e52c783b */ /* 0x000fe20000004200 */
[----:B------:R-:W-:-:S02]  /*3e40*/  FMNMX.FTZ R101, R10, R101, !PT ;  /* 0x000000650a657209 */ /* 0x000fc40007810000 */
[----:B------:R-:W-:Y:S02]  /*3e50*/  ISETP.GT.AND P1, PT, R5, 0x51, PT ;  /* 0x000000510500780c */ /* 0x000fe40003f24270 */
[----:B------:R-:W-:Y:S02]  /*3e60*/  FSEL R99, R99, -INF , P6 ;  /* 0xff80000063637808 */ /* 0x000fe40003000000 */
[----:B------:R-:W-:Y:S02]  /*3e70*/  ISETP.GT.AND P6, PT, R5, 0x39, PT ;  /* 0x000000390500780c */ /* 0x000fe40003fc4270 */
[----:B------:R-:W-:Y:S02]  /*3e80*/  FSEL R109, R41, -INF , P0 ;  /* 0xff800000296d7808 */ /* 0x000fe40000000000 */
[----:B------:R-:W-:Y:S02]  /*3e90*/  ISETP.GT.AND P0, PT, R5, 0x58, PT ;  /* 0x000000580500780c */ /* 0x000fe40003f04270 */
[----:B------:R-:W-:-:S02]  /*3ea0*/  FMNMX.FTZ R101, R14, R101, !PT ;  /* 0x000000650e657209 */ /* 0x000fc40007810000 */
[----:B------:R-:W-:Y:S02]  /*3eb0*/  FSEL R106, R33, -INF , P5 ;  /* 0xff800000216a7808 */ /* 0x000fe40002800000 */
[----:B------:R-:W-:Y:S02]  /*3ec0*/  FSEL R171, R32, -INF , P1 ;  /* 0xff80000020ab7808 */ /* 0x000fe40000800000 */
[C---:B------:R-:W-:Y:S02]  /*3ed0*/  ISETP.GT.AND P5, PT, R2.reuse, RZ, PT ;  /* 0x000000ff0200720c */ /* 0x040fe40003fa4270 */
[----:B------:R-:W-:Y:S02]  /*3ee0*/  ISETP.GT.AND P1, PT, R2, 0x1, PT ;  /* 0x000000010200780c */ /* 0x000fe40003f24270 */
[----:B------:R-:W-:Y:S02]  /*3ef0*/  FSEL R166, R48, -INF , P6 ;  /* 0xff80000030a67808 */ /* 0x000fe40003000000 */
[----:B------:R-:W-:Y:S01]  /*3f00*/  ISETP.GT.AND P6, PT, R5, 0x49, PT ;  /* 0x000000490500780c */ /* 0x000fe20003fc4270 */
[----:B------:R-:W-:Y:S01]  /*3f10*/  LDSM.16.MT88.4 R48, [R229+0x100] ;  /* 0x00010000e530783b */ /* 0x000fe20000004200 */
[----:B------:R-:W-:-:S02]  /*3f20*/  FMNMX.FTZ R101, R15, R101, !PT ;  /* 0x000000650f657209 */ /* 0x000fc40007810000 */
[----:B------:R-:W-:Y:S02]  /*3f30*/  FSEL R173, R29, -INF , P0 ;  /* 0xff8000001dad7808 */ /* 0x000fe40000000000 */
[----:B------:R-:W-:Y:S02]  /*3f40*/  ISETP.GT.AND P0, PT, R2, 0x8, PT ;  /* 0x000000080200780c */ /* 0x000fe40003f04270 */
[----:B---3--:R-:W-:Y:S02]  /*3f50*/  FSEL R8, R13, -INF , P5 ;  /* 0xff8000000d087808 */ /* 0x008fe40002800000 */
[----:B------:R-:W-:Y:S02]  /*3f60*/  FSEL R11, R11, -INF , P1 ;  /* 0xff8000000b0b7808 */ /* 0x000fe40000800000 */
[----:B------:R-:W-:Y:S02]  /*3f70*/  FSEL R105, R40, -INF , P6 ;  /* 0xff80000028697808 */ /* 0x000fe40003000000 */
[----:B------:R-:W-:Y:S01]  /*3f80*/  ISETP.GT.AND P6, PT, R5, 0x59, PT ;  /* 0x000000590500780c */ /* 0x000fe20003fc4270 */
        /* <DEDUP_REMOVED lines=10> */
[----:B------:R-:W-:Y:S02]  /*4030*/  ISETP.GT.AND P0, PT, R2, 0x11, PT ;  /* 0x000000110200780c */ /* 0x000fe40003f04270 */
[----:B------:R-:W-:Y:S02]  /*4040*/  FSEL R22, R22, -INF , P1 ;  /* 0xff80000016167808 */ /* 0x000fe40000800000 */
[----:B------:R-:W-:Y:S02]  /*4050*/  FMNMX.FTZ R5, R20, R5, !PT ;  /* 0x0000000514057209 */ /* 0x000fe40007810000 */
        /* <DEDUP_REMOVED lines=22> */
[----:B--2---:R-:W-:Y:S02]  /*41c0*/  FSEL R92, R16, -INF , P1 ;  /* 0xff800000105c7808 */ /* 0x004fe40000800000 */
        /* <DEDUP_REMOVED lines=28> */
[----:B------:R-:W-:Y:S01]  /*4390*/  FMNMX.FTZ R5, R178, R5, !PT ;  /* 0x00000005b2057209 */ /* 0x000fe20007810000 */
[----:B------:R-:W-:Y:S01]  /*43a0*/  LDSM.16.MT88.4 R32, [R226+0x900] ;  /* 0x00090000e220783b */ /* 0x000fe20000004200 */
[----:B------:R-:W-:Y:S02]  /*43b0*/  FMNMX.FTZ R101, R171, R101, !PT ;  /* 0x00000065ab657209 */ /* 0x000fe40007810000 */
[----:B------:R-:W-:Y:S02]  /*43c0*/  ISETP.GT.AND P0, PT, R2, 0x49, PT ;  /* 0x000000490200780c */ /* 0x000fe40003f04270 */
[----:B------:R-:W-:-:S02]  /*43d0*/  FSEL R176, R31, -INF , P1 ;  /* 0xff8000001fb07808 */ /* 0x000fc40000800000 */
[----:B------:R-:W-:Y:S02]  /*43e0*/  FMNMX.FTZ R5, R177, R5, !PT ;  /* 0x00000005b1057209 */ /* 0x000fe40007810000 */
[----:B------:R-:W-:Y:S02]  /*43f0*/  FSEL R170, R57, -INF , P6 ;  /* 0xff80000039aa7808 */ /* 0x000fe40003000000 */
[----:B------:R-:W-:Y:S01]  /*4400*/  FMNMX.FTZ R101, R173, R101, !PT ;  /* 0x00000065ad657209 */ /* 0x000fe20007810000 */
[----:B------:R-:W-:Y:S01]  /*4410*/  LDSM.16.MT88.4 R56, [R228+0x100] ;  /* 0x00010000e438783b */ /* 0x000fe20000004200 */
[----:B------:R-:W-:Y:S02]  /*4420*/  ISETP.GT.AND P1, PT, R2, 0x50, PT ;  /* 0x000000500200780c */ /* 0x000fe40003f24270 */
[----:B------:R-:W-:Y:S02]  /*4430*/  FSEL R179, R30, -INF , P0 ;  /* 0xff8000001eb37808 */ /* 0x000fe40000000000 */
[----:B------:R-:W-:-:S02]  /*4440*/  FMNMX.FTZ R5, R176, R5, !PT ;  /* 0x00000005b0057209 */ /* 0x000fc40007810000 */
[----:B------:R-:W-:Y:S02]  /*4450*/  FMNMX.FTZ R101, R170, R101, !PT ;  /* 0x00000065aa657209 */ /* 0x000fe40007810000 */
[----:B------:R-:W-:Y:S02]  /*4460*/  ISETP.GT.AND P0, PT, R2, 0x51, PT ;  /* 0x000000510200780c */ /* 0x000fe40003f04270 */
[----:B------:R-:W-:Y:S01]  /*4470*/  FSEL R110, R28, -INF , P1 ;  /* 0xff8000001c6e7808 */ /* 0x000fe20000800000 */
[----:B------:R-:W1:Y:S01]  /*4480*/  SHFL.BFLY PT, R6, R101, 0x2, 0x1f ;  /* 0x0c401f0065067f89 */ /* 0x000e6200000e0000 */
[----:B------:R-:W-:Y:S02]  /*4490*/  FMNMX.FTZ R5, R179, R5, !PT ;  /* 0x00000005b3057209 */ /* 0x000fe40007810000 */
[----:B------:R-:W-:Y:S02]  /*44a0*/  ISETP.GT.AND P1, PT, R2, 0x58, PT ;  /* 0x000000580200780c */ /* 0x000fe40003f24270 */
[----:B------:R-:W-:-:S02]  /*44b0*/  FSEL R183, R19, -INF , P0 ;  /* 0xff80000013b77808 */ /* 0x000fc40000000000 */
[----:B------:R-:W-:Y:S02]  /*44c0*/  FMNMX.FTZ R5, R110, R5, !PT ;  /* 0x000000056e057209 */ /* 0x000fe40007810000 */
[----:B------:R-:W-:Y:S02]  /*44d0*/  ISETP.GT.AND P0, PT, R2, 0x59, PT ;  /* 0x000000590200780c */ /* 0x000fe40003f04270 */
[----:B------:R-:W-:Y:S02]  /*44e0*/  FSEL R250, R17, -INF , P1 ;  /* 0xff80000011fa7808 */ /* 0x000fe40000800000 */
[----:B------:R-:W-:Y:S01]  /*44f0*/  FMNMX.FTZ R2, R183, R5, !PT ;  /* 0x00000005b7027209 */ /* 0x000fe20007810000 */
[----:B------:R-:W-:Y:S01]  /*4500*/  LDSM.16.MT88.4 R16, [R225+0x100] ;  /* 0x00010000e110783b */ /* 0x000fe20000004200 */
[----:B------:R-:W-:Y:S02]  /*4510*/  FSEL R251, R12, -INF , P0 ;  /* 0xff8000000cfb7808 */ /* 0x000fe40000000000 */
[----:B------:R-:W-:-:S04]  /*4520*/  FMNMX.FTZ R2, R250, R2, !PT ;  /* 0x00000002fa027209 */ /* 0x000fc80007810000 */
[----:B------:R-:W-:Y:S02]  /*4530*/  FMNMX.FTZ R2, R251, R2, !PT ;  /* 0x00000002fb027209 */ /* 0x000fe40007810000 */
[----:B-1----:R-:W-:-:S03]  /*4540*/  FMNMX.FTZ R101, R101, R6, !PT ;  /* 0x0000000665657209 */ /* 0x002fc60007810000 */
[----:B------:R-:W1:Y:S04]  /*4550*/  SHFL.BFLY PT, R5, R2, 0x2, 0x1f ;  /* 0x0c401f0002057f89 */ /* 0x000e6800000e0000 */
[----:B------:R-:W2:Y:S01]  /*4560*/  SHFL.BFLY PT, R6, R101, 0x1, 0x1f ;  /* 0x0c201f0065067f89 */ /* 0x000ea200000e0000 */
[----:B-1----:R-:W-:Y:S02]  /*4570*/  FMNMX.FTZ R2, R2, R5, !PT ;  /* 0x0000000502027209 */ /* 0x002fe40007810000 */
[----:B--2---:R-:W-:-:S03]  /*4580*/  FMNMX.FTZ R101, R101, R6, !PT ;  /* 0x0000000665657209 */ /* 0x004fc60007810000 */
[----:B------:R-:W1:Y:S01]  /*4590*/  SHFL.BFLY PT, R100, R2, 0x1, 0x1f ;  /* 0x0c201f0002647f89 */ /* 0x000e6200000e0000 */
[C---:B------:R-:W-:Y:S01]  /*45a0*/  FSETP.NEU.FTZ.AND P0, PT, R101.reuse, -INF , PT ;  /* 0xff8000006500780b */ /* 0x040fe20003f1d000 */
[----:B------:R-:W-:-:S05]  /*45b0*/  FMUL.FTZ R12, R101, c[0x0][0x2d0] ;  /* 0x0000b400650c7a20 */ /* 0x000fca0000410000 */
[----:B------:R-:W-:-:S05]  /*45c0*/  FSEL R12, R12, RZ, P0 ;  /* 0x000000ff0c0c7208 */ /* 0x000fca0000000000 */
[----:B------:R-:W-:-:S04]  /*45d0*/  FFMA.FTZ R5, R7, c[0x0][0x2d0], -R12 ;  /* 0x0000b40007057a23 */ /* 0x000fc8000001080c */
[----:B------:R2:W-:Y:S01]  /*45e0*/  MUFU.EX2 R65, R5 ;  /* 0x0000000500417308 */ /* 0x0005e20000000800 */
[----:B-1----:R-:W-:-:S04]  /*45f0*/  FMNMX.FTZ R100, R2, R100, !PT ;  /* 0x0000006402647209 */ /* 0x002fc80007810000 */
[C---:B------:R-:W-:Y:S01]  /*4600*/  FSETP.NEU.FTZ.AND P0, PT, R100.reuse, -INF , PT ;  /* 0xff8000006400780b */ /* 0x040fe20003f1d000 */
[----:B------:R-:W-:Y:S02]  /*4610*/  FMUL.FTZ R2, R100, c[0x0][0x2d0] ;  /* 0x0000b40064027a20 */ /* 0x000fe40000410000 */
[----:B--2---:R-:W-:-:S03]  /*4620*/  FFMA.FTZ R5, R9, c[0x0][0x2d0], -R12 ;  /* 0x0000b40009057a23 */ /* 0x004fc6000001080c */
[----:B------:R-:W-:Y:S02]  /*4630*/  FSEL R2, R2, RZ, P0 ;  /* 0x000000ff02027208 */ /* 0x000fe40000000000 */
[----:B------:R-:W-:Y:S01]  /*4640*/  PLOP3.LUT P0, PT, PT, PT, UP0, 0x80, 0x0 ;  /* 0x000000000000781c */ /* 0x000fe20003f0f008 */
[----:B------:R1:W2:Y:S02]  /*4650*/  MUFU.EX2 R27, R5 ;  /* 0x00000005001b7308 */ /* 0x0002a40000000800 */
[--C-:B------:R-:W-:Y:S02]  /*4660*/  FFMA.FTZ R4, R8, c[0x0][0x2d0], -R2.reuse ;  /* 0x0000b40008047a23 */ /* 0x100fe40000010802 */
[--C-:B------:R-:W-:Y:S02]  /*4670*/  FFMA.FTZ R3, R13, c[0x0][0x2d0], -R2.reuse ;  /* 0x0000b4000d037a23 */ /* 0x100fe40000010802 */
[----:B------:R-:W-:Y:S02]  /*4680*/  FFMA.FTZ R0, R21, c[0x0][0x2d0], -R2 ;  /* 0x0000b40015007a23 */ /* 0x000fe40000010802 */
[----:B------:R3:W-:Y:S01]  /*4690*/  MUFU.EX2 R13, R3 ;  /* 0x00000003000d7308 */ /* 0x0007e20000000800 */
[----:B-1----:R-:W-:-:S07]  /*46a0*/  FFMA.FTZ R5, R10, c[0x0][0x2d0], -R12 ;  /* 0x0000b4000a057a23 */ /* 0x002fce000001080c */
[----:B------:R1:W-:Y:S01]  /*46b0*/  MUFU.EX2 R180, R0 ;  /* 0x0000000000b47308 */ /* 0x0003e20000000800 */
[----:B--2---:R-:W-:Y:S01]  /*46c0*/  F2FP.PACK_AB R8, R27, R65 ;  /* 0x000000411b08723e */ /* 0x004fe200000000ff */
[----:B---3--:R-:W-:-:S06]  /*46d0*/  FFMA.FTZ R3, R20, c[0x0][0x2d0], -R2 ;  /* 0x0000b40014037a23 */ /* 0x008fcc0000010802 */
[----:B------:R2:W-:Y:S08]  /*46e0*/  MUFU.EX2 R111, R5 ;  /* 0x00000005006f7308 */ /* 0x0005f00000000800 */
[----:B------:R3:W-:Y:S01]  /*46f0*/  MUFU.EX2 R175, R3 ;  /* 0x0000000300af7308 */ /* 0x0007e20000000800 */
[----:B-1----:R-:W-:Y:S02]  /*4700*/  FFMA.FTZ R0, R25, c[0x0][0x2d0], -R2 ;  /* 0x0000b40019007a23 */ /* 0x002fe40000010802 */
[----:B--2---:R-:W-:-:S05]  /*4710*/  FFMA.FTZ R5, R14, c[0x0][0x2d0], -R12 ;  /* 0x0000b4000e057a23 */ /* 0x004fca000001080c */
[----:B------:R1:W-:Y:S01]  /*4720*/  MUFU.EX2 R182, R0 ;  /* 0x0000000000b67308 */ /* 0x0003e20000000800 */
[----:B---3--:R-:W-:-:S07]  /*4730*/  FFMA.FTZ R3, R23, c[0x0][0x2d0], -R12 ;  /* 0x0000b40017037a23 */ /* 0x008fce000001080c */
[----:B------:R2:W3:Y:S08]  /*4740*/  MUFU.EX2 R108, R5 ;  /* 0x00000005006c7308 */ /* 0x0004f00000000800 */
[----:B------:R4:W-:Y:S01]  /*4750*/  MUFU.EX2 R181, R3 ;  /* 0x0000000300b57308 */ /* 0x0009e20000000800 */
[----:B-1----:R-:W-:Y:S02]  /*4760*/  FFMA.FTZ R0, R36, c[0x0][0x2d0], -R2 ;  /* 0x0000b40024007a23 */ /* 0x002fe40000010802 */
[----:B------:R-:W-:Y:S01]  /*4770*/  LDSM.16.MT88.4 R36, [R229+0x3100] ;  /* 0x00310000e524783b */ /* 0x000fe20000004200 */
[----:B--2---:R-:W-:Y:S01]  /*4780*/  FFMA.FTZ R5, R15, c[0x0][0x2d0], -R12 ;  /* 0x0000b4000f057a23 */ /* 0x004fe2000001080c */
[----:B---3--:R-:W-:-:S03]  /*4790*/  F2FP.PACK_AB R10, R108, R111 ;  /* 0x0000006f6c0a723e */ /* 0x008fc600000000ff */
[----:B------:R1:W-:Y:S01]  /*47a0*/  MUFU.EX2 R15, R4 ;  /* 0x00000004000f7308 */ /* 0x0003e20000000800 */
[----:B----4-:R-:W-:-:S07]  /*47b0*/  FFMA.FTZ R3, R24, c[0x0][0x2d0], -R12 ;  /* 0x0000b40018037a23 */ /* 0x010fce000001080c */
[----:B------:R-:W-:Y:S01]  /*47c0*/  MUFU.EX2 R174, R5 ;  /* 0x0000000500ae7308 */ /* 0x000fe20000000800 */
[----:B-1----:R-:W-:-:S07]  /*47d0*/  FFMA.FTZ R4, R11, c[0x0][0x2d0], -R2 ;  /* 0x0000b4000b047a23 */ /* 0x002fce0000010802 */
[----:B------:R1:W-:Y:S01]  /*47e0*/  MUFU.EX2 R172, R3 ;  /* 0x0000000300ac7308 */ /* 0x0003e20000000800 */
[----:B------:R-:W-:-:S07]  /*47f0*/  F2FP.PACK_AB R11, R175, R13 ;  /* 0x0000000daf0b723e */ /* 0x000fce00000000ff */
[----:B------:R2:W3:Y:S01]  /*4800*/  MUFU.EX2 R14, R4 ;  /* 0x00000004000e7308 */ /* 0x0004e20000000800 */
[----:B-1----:R-:W-:-:S07]  /*4810*/  FFMA.FTZ R3, R26, c[0x0][0x2d0], -R12 ;  /* 0x0000b4001a037a23 */ /* 0x002fce000001080c */
[----:B------:R1:W-:Y:S01]  /*4820*/  MUFU.EX2 R77, R0 ;  /* 0x00000000004d7308 */ /* 0x0003e20000000800 */
[----:B--2---:R-:W2:Y:S01]  /*4830*/  LDSM.16.MT88.4 R4, [R226+0x100] ;  /* 0x00010000e204783b */ /* 0x004ea20000004200 */
[----:B---3--:R-:W-:-:S06]  /*4840*/  F2FP.PACK_AB R9, R14, R15 ;  /* 0x0000000f0e09723e */ /* 0x008fcc00000000ff */
[----:B------:R3:W-:Y:S01]  /*4850*/  MUFU.EX2 R76, R3 ;  /* 0x00000003004c7308 */ /* 0x0007e20000000800 */
[C---:B------:R-:W-:Y:S01]  /*4860*/  HMMA.16816.F32 R60, R8.reuse, R16, RZ ;  /* 0x00000010083c723c */ /* 0x040fe200000018ff */
[----:B-1----:R-:W-:Y:S02]  /*4870*/  MOV R0, R65 ;  /* 0x0000004100007202 */ /* 0x002fe40000000f00 */
[----:B------:R-:W1:Y:S05]  /*4880*/  LDSM.16.MT88.4 R64, [R225+0x3100] ;  /* 0x00310000e140783b */ /* 0x000e6a0000004200 */
[----:B------:R-:W-:Y:S01]  /*4890*/  HMMA.16816.F32 R52, R8, R18, RZ ;  /* 0x000000120834723c */ /* 0x000fe200000018ff */
[----:B---3--:R-:W-:-:S04]  /*48a0*/  FFMA.FTZ R3, R22, c[0x0][0x2d0], -R2 ;  /* 0x0000b40016037a23 */ /* 0x008fc80000010802 */
[----:B------:R3:W4:Y:S03]  /*48b0*/  MUFU.EX2 R252, R3 ;  /* 0x0000000300fc7308 */ /* 0x0007260000000800 */
[C---:B------:R-:W-:Y:S08]  /*48c0*/  HMMA.16816.F32 R20, R8.reuse, R48, RZ ;  /* 0x000000300814723c */ /* 0x040ff000000018ff */
[----:B------:R-:W-:Y:S01]  /*48d0*/  HMMA.16816.F32 R16, R8, R50, RZ ;  /* 0x000000320810723c */ /* 0x000fe200000018ff */
[----:B------:R-:W-:Y:S01]  /*48e0*/  LDSM.16.MT88.4 R48, [R225+0x6100] ;  /* 0x00610000e130783b */ /* 0x000fe20000004200 */
[----:B---3--:R-:W-:-:S06]  /*48f0*/  IMAD.MOV.U32 R3, RZ, RZ, R27 ;  /* 0x000000ffff037224 */ /* 0x008fcc00078e001b */
[C---:B--2---:R-:W-:Y:S07]  /*4900*/  HMMA.16816.F32 R28, R8.reuse, R4, RZ ;  /* 0x00000004081c723c */ /* 0x044fee00000018ff */
[----:B------:R-:W-:Y:S01]  /*4910*/  F2FP.PACK_AB R4, R181, R174 ;  /* 0x000000aeb504723e */ /* 0x000fe200000000ff */
[----:B------:R-:W-:Y:S01]  /*4920*/  HMMA.16816.F32 R24, R8, R6, RZ ;  /* 0x000000060818723c */ /* 0x000fe200000018ff */
[----:B----4-:R-:W-:-:S06]  /*4930*/  F2FP.PACK_AB R5, R180, R252 ;  /* 0x000000fcb405723e */ /* 0x010fcc00000000ff */
[----:B------:R-:W-:Y:S02]  /*4940*/  F2FP.PACK_AB R6, R76, R172 ;  /* 0x000000ac4c06723e */ /* 0x000fe400000000ff */
[----:B------:R-:W-:-:S07]  /*4950*/  F2FP.PACK_AB R7, R77, R182 ;  /* 0x000000b64d07723e */ /* 0x000fce00000000ff */
[C---:B------:R-:W-:Y:S08]  /*4960*/  HMMA.16816.F32 R152, R4.reuse, R40, R60 ;  /* 0x000000280498723c */ /* 0x040ff0000000183c */
[----:B------:R-:W-:Y:S01]  /*4970*/  HMMA.16816.F32 R144, R4, R42, R52 ;  /* 0x0000002a0490723c */ /* 0x000fe20000001834 */
[----:B------:R-:W-:Y:S07]  /*4980*/  LDSM.16.MT88.4 R52, [R226+0x6100] ;  /* 0x00610000e234783b */ /* 0x000fee0000004200 */
[----:B------:R-:W-:Y:S08]  /*4990*/  HMMA.16816.F32 R40, R8, R56, RZ ;  /* 0x000000380828723c */ /* 0x000ff000000018ff */
[C---:B------:R-:W-:Y:S08]  /*49a0*/  HMMA.16816.F32 R140, R4.reuse, R32, R28 ;  /* 0x00000020048c723c */ /* 0x040ff0000000181c */
[C---:B------:R-:W-:Y:S01]  /*49b0*/  HMMA.16816.F32 R124, R4.reuse, R34, R24 ;  /* 0x00000022047c723c */ /* 0x040fe20000001818 */
[----:B------:R-:W2:Y:S07]  /*49c0*/  LDSM.16.MT88.4 R32, [R225+0x3900] ;  /* 0x00390000e120783b */ /* 0x000eae0000004200 */
[C---:B------:R-:W-:Y:S08]  /*49d0*/  HMMA.16816.F32 R116, R4.reuse, R44, R20 ;  /* 0x0000002c0474723c */ /* 0x040ff00000001814 */
[----:B------:R-:W-:Y:S01]  /*49e0*/  HMMA.16816.F32 R148, R4, R46, R16 ;  /* 0x0000002e0494723c */ /* 0x000fe20000001810 */
[----:B------:R-:W3:Y:S07]  /*49f0*/  LDSM.16.MT88.4 R44, [R228+0x3100] ;  /* 0x00310000e42c783b */ /* 0x000eee0000004200 */
[C---:B------:R-:W-:Y:S08]  /*4a00*/  HMMA.16816.F32 R28, R8.reuse, R58, RZ ;  /* 0x0000003a081c723c */ /* 0x040ff000000018ff */
[C---:B-1----:R-:W-:Y:S08]  /*4a10*/  HMMA.16816.F32 R24, R8.reuse, R64, RZ ;  /* 0x000000400818723c */ /* 0x042ff000000018ff */
[C---:B------:R-:W-:Y:S08]  /*4a20*/  HMMA.16816.F32 R20, R8.reuse, R66, RZ ;  /* 0x000000420814723c */ /* 0x040ff000000018ff */
[----:B------:R-:W-:Y:S07]  /*4a30*/  HMMA.16816.F32 R16, R8, R72, RZ ;  /* 0x000000480810723c */ /* 0x000fee00000018ff */
[----:B------:R-:W-:Y:S01]  /*4a40*/  IMAD.MOV.U32 R73, RZ, RZ, R77 ;  /* 0x000000ffff497224 */ /* 0x000fe200078e004d */
[C---:B------:R-:W-:Y:S01]  /*4a50*/  HMMA.16816.F32 R128, R4.reuse, R80, R40 ;  /* 0x000000500480723c */ /* 0x040fe20000001828 */
[----:B------:R-:W-:Y:S01]  /*4a60*/  IMAD.MOV.U32 R72, RZ, RZ, R76 ;  /* 0x000000ffff487224 */ /* 0x000fe200078e004c */
[----:B------:R-:W1:Y:S04]  /*4a70*/  LDSM.16.MT88.4 R40, [R229+0x6100] ;  /* 0x00610000e528783b */ /* 0x000e680000004200 */
[----:B------:R-:W4:Y:S02]  /*4a80*/  LDSM.16.MT88.4 R76, [R228+0x6100] ;  /* 0x00610000e44c783b */ /* 0x000f240000004200 */
[C---:B------:R-:W-:Y:S02]  /*4a90*/  HMMA.16816.F32 R112, R4.reuse, R82, R28 ;  /* 0x000000520470723c */ /* 0x040fe4000000181c */
[----:B------:R-:W5:Y:S06]  /*4aa0*/  LDSM.16.MT88.4 R80, [R225+0x6900] ;  /* 0x00690000e150783b */ /* 0x000f6c0000004200 */
[C---:B--2---:R-:W-:Y:S08]  /*4ab0*/  HMMA.16816.F32 R120, R4.reuse, R32, R24 ;  /* 0x000000200478723c */ /* 0x044ff00000001818 */
[----:B------:R-:W-:Y:S08]  /*4ac0*/  HMMA.16816.F32 R132, R4, R34, R20 ;  /* 0x000000220484723c */ /* 0x000ff00000001814 */
[C---:B------:R-:W-:Y:S08]  /*4ad0*/  HMMA.16816.F32 R32, R8.reuse, R36, RZ ;  /* 0x000000240820723c */ /* 0x040ff000000018ff */
[C---:B------:R-:W-:Y:S08]  /*4ae0*/  HMMA.16816.F32 R28, R8.reuse, R38, RZ ;  /* 0x00000026081c723c */ /* 0x040ff000000018ff */
[----:B---3--:R-:W-:Y:S08]  /*4af0*/  HMMA.16816.F32 R24, R8, R44, RZ ;  /* 0x0000002c0818723c */ /* 0x008ff000000018ff */
[----:B------:R-:W-:Y:S07]  /*4b00*/  HMMA.16816.F32 R136, R4, R68, R16 ;  /* 0x000000440488723c */ /* 0x000fee0000001810 */
[----:B------:R-:W-:Y:S01]  /*4b10*/  MOV R68, R111 ;  /* 0x0000006f00447202 */ /* 0x000fe20000000f00 */
[----:B------:R-:W-:Y:S01]  /*4b20*/  HMMA.16816.F32 R64, R8, R74, RZ ;  /* 0x0000004a0840723c */ /* 0x000fe200000018ff */
[----:B------:R-:W-:-:S06]  /*4b30*/  IMAD.MOV.U32 R69, RZ, RZ, R110 ;  /* 0x000000ffff457224 */ /* 0x000fcc00078e006e */
[----:B------:R-:W-:Y:S01]  /*4b40*/  MOV R75, R108 ;  /* 0x0000006c004b7202 */ /* 0x000fe20000000f00 */
[----:B------:R-:W-:Y:S01]  /*4b50*/  HMMA.16816.F32 R20, R8, R46, RZ ;  /* 0x0000002e0814723c */ /* 0x000fe200000018ff */
[----:B------:R-:W-:-:S07]  /*4b60*/  IMAD.MOV.U32 R74, RZ, RZ, R109 ;  /* 0x000000ffff4a7224 */ /* 0x000fce00078e006d */
[C---:B------:R-:W-:Y:S08]  /*4b70*/  HMMA.16816.F32 R16, R8.reuse, R48, RZ ;  /* 0x000000300810723c */ /* 0x040ff000000018ff */
[C---:B------:R-:W-:Y:S08]  /*4b80*/  HMMA.16816.F32 R60, R8.reuse, R50, RZ ;  /* 0x00000032083c723c */ /* 0x040ff000000018ff */
[C---:B-1----:R-:W-:Y:S08]  /*4b90*/  HMMA.16816.F32 R48, R8.reuse, R40, RZ ;  /* 0x000000280830723c */ /* 0x042ff000000018ff */
[C---:B------:R-:W-:Y:S08]  /*4ba0*/  HMMA.16816.F32 R44, R8.reuse, R42, RZ ;  /* 0x0000002a082c723c */ /* 0x040ff000000018ff */
[C---:B----4-:R-:W-:Y:S07]  /*4bb0*/  HMMA.16816.F32 R40, R8.reuse, R76, RZ ;  /* 0x0000004c0828723c */ /* 0x050fee00000018ff */
[----:B------:R-:W-:Y:S01]  /*4bc0*/  IMAD.MOV.U32 R77, RZ, RZ, R106 ;  /* 0x000000ffff4d7224 */ /* 0x000fe200078e006a */
[----:B------:R-:W-:Y:S01]  /*4bd0*/  HMMA.16816.F32 R56, R8, R52, RZ ;  /* 0x000000340838723c */ /* 0x000fe200000018ff */
[----:B------:R-:W-:-:S07]  /*4be0*/  IMAD.MOV.U32 R76, RZ, RZ, R107 ;  /* 0x000000ffff4c7224 */ /* 0x000fce00078e006b */
[C---:B------:R-:W-:Y:S08]  /*4bf0*/  HMMA.16816.F32 R52, R8.reuse, R54, RZ ;  /* 0x000000360834723c */ /* 0x040ff000000018ff */
[----:B------:R-:W-:Y:S07]  /*4c00*/  HMMA.16816.F32 R36, R8, R78, RZ ;  /* 0x0000004e0824723c */ /* 0x000fee00000018ff */
[----:B------:R-:W-:Y:S01]  /*4c10*/  MOV R10, R105 ;  /* 0x00000069000a7202 */ /* 0x000fe20000000f00 */
[----:B------:R-:W-:Y:S01]  /*4c20*/  IMAD.MOV.U32 R11, RZ, RZ, R104 ;  /* 0x000000ffff0b7224 */ /* 0x000fe200078e0068 */
[C---:B------:R-:W-:Y:S08]  /*4c30*/  HMMA.16816.F32 R108, R4.reuse, R70, R64 ;  /* 0x00000046046c723c */ /* 0x040ff00000001840 */
[----:B------:R-:W-:Y:S07]  /*4c40*/  HMMA.16816.F32 R104, R4, R88, R32 ;  /* 0x000000580468723c */ /* 0x000fee0000001820 */
[----:B------:R-:W-:Y:S01]  /*4c50*/  IMAD.MOV.U32 R89, RZ, RZ, R76 ;  /* 0x000000ffff597224 */ /* 0x000fe200078e004c */
[----:B------:R-:W-:-:S02]  /*4c60*/  MOV R88, R77 ;  /* 0x0000004d00587202 */ /* 0x000fc40000000f00 */
[----:B------:R-:W-:Y:S07]  /*4c70*/  HMMA.16816.F32 R76, R4, R90, R28 ;  /* 0x0000005a044c723c */ /* 0x000fee000000181c */
[----:B------:R-:W-:Y:S01]  /*4c80*/  IMAD.MOV.U32 R28, RZ, RZ, R74 ;  /* 0x000000ffff1c7224 */ /* 0x000fe200078e004a */
[----:B------:R-:W-:Y:S01]  /*4c90*/  MOV R30, R72 ;  /* 0x00000048001e7202 */ /* 0x000fe20000000f00 */
[----:B------:R-:W-:Y:S01]  /*4ca0*/  IMAD.MOV.U32 R31, RZ, RZ, R75 ;  /* 0x000000ffff1f7224 */ /* 0x000fe200078e004b */
[----:B------:R-:W-:Y:S01]  /*4cb0*/  MOV R90, R173 ;  /* 0x000000ad005a7202 */ /* 0x000fe20000000f00 */
[----:B------:R-:W-:-:S02]  /*4cc0*/  IMAD.MOV.U32 R29, RZ, RZ, R73 ;  /* 0x000000ffff1d7224 */ /* 0x000fc400078e0049 */
[----:B------:R-:W-:Y:S01]  /*4cd0*/  HMMA.16816.F32 R72, R4, R84, R24 ;  /* 0x000000540448723c */ /* 0x000fe20000001818 */
[----:B------:R-:W-:-:S06]  /*4ce0*/  IMAD.MOV.U32 R91, RZ, RZ, R170 ;  /* 0x000000ffff5b7224 */ /* 0x000fcc00078e00aa */
[----:B------:R-:W-:Y:S01]  /*4cf0*/  IMAD.MOV.U32 R25, RZ, RZ, R68 ;  /* 0x000000ffff197224 */ /* 0x000fe200078e0044 */
[C---:B------:R-:W-:Y:S01]  /*4d00*/  HMMA.16816.F32 R84, R4.reuse, R86, R20 ;  /* 0x000000560454723c */ /* 0x040fe20000001814 */
[----:B------:R-:W-:Y:S01]  /*4d10*/  IMAD.MOV.U32 R24, RZ, RZ, R69 ;  /* 0x000000ffff187224 */ /* 0x000fe200078e0045 */
[----:B------:R-:W1:Y:S01]  /*4d20*/  LDSM.16.MT88.4 R20, [R226+0x6900] ;  /* 0x00690000e214783b */ /* 0x000e620000004200 */
[----:B------:R-:W-:Y:S01]  /*4d30*/  IMAD.MOV.U32 R27, RZ, RZ, R10 ;  /* 0x000000ffff1b7224 */ /* 0x000fe200078e000a */
[----:B------:R-:W-:Y:S02]  /*4d40*/  MOV R26, R11 ;  /* 0x0000000b001a7202 */ /* 0x000fe40000000f00 */
[----:B------:R-:W-:Y:S02]  /*4d50*/  LDSM.16.MT88.4 R8, [R228+0x6900] ;  /* 0x00690000e408783b */ /* 0x000fe40000004200 */
[C---:B-----5:R-:W-:Y:S02]  /*4d60*/  HMMA.16816.F32 R68, R4.reuse, R80, R16 ;  /* 0x000000500444723c */ /* 0x060fe40000001810 */
[----:B------:R-:W2:Y:S06]  /*4d70*/  LDSM.16.MT88.4 R16, [R229+0x6900] ;  /* 0x00690000e510783b */ /* 0x000eac0000004200 */
[C---:B------:R-:W-:Y:S08]  /*4d80*/  HMMA.16816.F32 R80, R4.reuse, R82, R60 ;  /* 0x000000520450723c */ /* 0x040ff0000000183c */
[C---:B-1----:R-:W-:Y:S08]  /*4d90*/  HMMA.16816.F32 R64, R4.reuse, R20, R56 ;  /* 0x000000140440723c */ /* 0x042ff00000001838 */
[C---:B--2---:R-:W-:Y:S07]  /*4da0*/  HMMA.16816.F32 R56, R4.reuse, R16, R48 ;  /* 0x000000100438723c */ /* 0x044fee0000001830 */
[----:B------:R-:W-:Y:S01]  /*4db0*/  IMAD.MOV.U32 R49, RZ, RZ, R0 ;  /* 0x000000ffff317224 */ /* 0x000fe200078e0000 */
[----:B------:R-:W-:Y:S01]  /*4dc0*/  MOV R50, R3 ;  /* 0x0000000300327202 */ /* 0x000fe20000000f00 */
[----:B------:R-:W-:Y:S01]  /*4dd0*/  FFMA.FTZ R0, R96, c[0x0][0x2d0], -R12 ;  /* 0x0000b40060007a23 */ /* 0x000fe2000001080c */
[----:B------:R-:W-:Y:S01]  /*4de0*/  HMMA.16816.F32 R32, R4, R10, R36 ;  /* 0x0000000a0420723c */ /* 0x000fe20000001824 */
[----:B------:R-:W-:-:S02]  /*4df0*/  IMAD.MOV.U32 R51, RZ, RZ, R252 ;  /* 0x000000ffff337224 */ /* 0x000fc400078e00fc */
[----:B------:R1:W-:Y:S01]  /*4e00*/  MUFU.EX2 R3, R0 ;  /* 0x0000000000037308 */ /* 0x0003e20000000800 */
[----:B------:R-:W-:Y:S02]  /*4e10*/  IMAD.MOV.U32 R48, RZ, RZ, R88 ;  /* 0x000000ffff307224 */ /* 0x000fe400078e0058 */
[----:B------:R-:W-:Y:S01]  /*4e20*/  IMAD.MOV.U32 R88, RZ, RZ, R174 ;  /* 0x000000ffff587224 */ /* 0x000fe200078e00ae */
[----:B------:R-:W-:Y:S01]  /*4e30*/  MOV R39, R28 ;  /* 0x0000001c00277202 */ /* 0x000fe20000000f00 */
[----:B------:R-:W-:Y:S01]  /*4e40*/  HMMA.16816.F32 R44, R4, R18, R44 ;  /* 0x00000012042c723c */ /* 0x000fe2000000182c */
[----:B------:R-:W2:Y:S01]  /*4e50*/  LDSM.16.MT88.4 R16, [R225+0x1100] ;  /* 0x00110000e110783b */ /* 0x000ea20000004200 */
[----:B------:R-:W-:Y:S02]  /*4e60*/  IMAD.MOV.U32 R37, RZ, RZ, R25 ;  /* 0x000000ffff257224 */ /* 0x000fe400078e0019 */
[----:B------:R-:W-:-:S04]  /*4e70*/  IMAD.MOV.U32 R38, RZ, RZ, R26 ;  /* 0x000000ffff267224 */ /* 0x000fc800078e001a */
[----:B------:R-:W-:Y:S01]  /*4e80*/  HMMA.16816.F32 R40, R4, R8, R40 ;  /* 0x000000080428723c */ /* 0x000fe20000001828 */
[----:B------:R-:W3:Y:S01]  /*4e90*/  LDSM.16.MT88.4 R8, [R226+0x1100] ;  /* 0x00110000e208783b */ /* 0x000ee20000004200 */
[----:B-1----:R-:W-:-:S04]  /*4ea0*/  FFMA.FTZ R0, R97, c[0x0][0x2d0], -R12 ;  /* 0x0000b40061007a23 */ /* 0x002fc8000001080c */
[----:B------:R1:W4:Y:S02]  /*4eb0*/  MUFU.EX2 R170, R0 ;  /* 0x0000000000aa7308 */ /* 0x0003240000000800 */
[----:B------:R-:W-:Y:S01]  /*4ec0*/  HMMA.16816.F32 R60, R4, R22, R52 ;  /* 0x00000016043c723c */ /* 0x000fe20000001834 */
[----:B------:R-:W5:Y:S01]  /*4ed0*/  LDSM.16.MT88.4 R20, [R229+0x1100] ;  /* 0x00110000e514783b */ /* 0x000f620000004200 */
[----:B-1----:R-:W-:-:S05]  /*4ee0*/  FFMA.FTZ R0, R98, c[0x0][0x2d0], -R12 ;  /* 0x0000b40062007a23 */ /* 0x002fca000001080c */
[----:B----4-:R-:W-:Y:S01]  /*4ef0*/  F2FP.PACK_AB R4, R170, R3 ;  /* 0x00000003aa04723e */ /* 0x010fe200000000ff */
[----:B------:R1:W-:Y:S02]  /*4f00*/  MUFU.EX2 R173, R0 ;  /* 0x0000000000ad7308 */ /* 0x0003e40000000800 */
[----:B-1----:R-:W-:-:S06]  /*4f10*/  FFMA.FTZ R0, R99, c[0x0][0x2d0], -R12 ;  /* 0x0000b40063007a23 */ /* 0x002fcc000001080c */
[----:B------:R1:W4:Y:S02]  /*4f20*/  MUFU.EX2 R36, R0 ;  /* 0x0000000000247308 */ /* 0x0003240000000800 */
[----:B-1----:R-:W-:Y:S01]  /*4f30*/  FFMA.FTZ R0, R94, c[0x0][0x2d0], -R2 ;  /* 0x0000b4005e007a23 */ /* 0x002fe20000010802 */
[----:B----4-:R-:W-:-:S05]  /*4f40*/  F2FP.PACK_AB R6, R36, R173 ;  /* 0x000000ad2406723e */ /* 0x010fca00000000ff */
[----:B------:R1:W-:Y:S02]  /*4f50*/  MUFU.EX2 R252, R0 ;  /* 0x0000000000fc7308 */ /* 0x0003e40000000800 */
[----:B-1----:R-:W-:-:S06]  /*4f60*/  FFMA.FTZ R0, R93, c[0x0][0x2d0], -R2 ;  /* 0x0000b4005d007a23 */ /* 0x002fcc0000010802 */
[----:B------:R1:W4:Y:S02]  /*4f70*/  MUFU.EX2 R28, R0 ;  /* 0x00000000001c7308 */ /* 0x0003240000000800 */
[----:B-1----:R-:W-:Y:S01]  /*4f80*/  FFMA.FTZ R0, R92, c[0x0][0x2d0], -R2 ;  /* 0x0000b4005c007a23 */ /* 0x002fe20000010802 */
[----:B----4-:R-:W-:-:S05]  /*4f90*/  F2FP.PACK_AB R5, R28, R252 ;  /* 0x000000fc1c05723e */ /* 0x010fca00000000ff */
[----:B------:R1:W-:Y:S02]  /*4fa0*/  MUFU.EX2 R174, R0 ;  /* 0x0000000000ae7308 */ /* 0x0003e40000000800 */
[----:B-1----:R-:W-:-:S06]  /*4fb0*/  FFMA.FTZ R0, R95, c[0x0][0x2d0], -R2 ;  /* 0x0000b4005f007a23 */ /* 0x002fcc0000010802 */
[----:B------:R-:W1:Y:S02]  /*4fc0*/  MUFU.EX2 R0, R0 ;  /* 0x0000000000007308 */ /* 0x000e640000000800 */
[----:B-1----:R-:W-:-:S07]  /*4fd0*/  F2FP.PACK_AB R7, R0, R174 ;  /* 0x000000ae0007723e */ /* 0x002fce00000000ff */
[C---:B--2---:R-:W-:Y:S07]  /*4fe0*/  HMMA.16816.F32 R52, R4.reuse, R16, R152 ;  /* 0x000000100434723c */ /* 0x044fee0000001898 */
[----:B------:R-:W-:Y:S01]  /*4ff0*/  IMAD.MOV.U32 R155, RZ, RZ, R48 ;  /* 0x000000ffff9b7224 */ /* 0x000fe200078e0030 */
[----:B------:R-:W-:Y:S01]  /*5000*/  MOV R154, R49 ;  /* 0x00000031009a7202 */ /* 0x000fe20000000f00 */
[----:B------:R-:W-:Y:S01]  /*5010*/  IMAD.MOV.U32 R153, RZ, RZ, R50 ;  /* 0x000000ffff997224 */ /* 0x000fe200078e0032 */
[----:B---3--:R-:W-:Y:S01]  /*5020*/  HMMA.16816.F32 R92, R4, R10, R124 ;  /* 0x0000000a045c723c */ /* 0x008fe2000000187c */
[----:B------:R-:W-:-:S07]  /*5030*/  IMAD.MOV.U32 R152, RZ, RZ, R51 ;  /* 0x000000ffff987224 */ /* 0x000fce00078e0033 */
[C---:B------:R-:W-:Y:S01]  /*5040*/  HMMA.16816.F32 R48, R4.reuse, R18, R144 ;  /* 0x000000120430723c */ /* 0x040fe20000001890 */
[----:B------:R-:W1:Y:S06]  /*5050*/  LDSM.16.MT88.4 R16, [R228+0x1100] ;  /* 0x00110000e410783b */ /* 0x000e6c0000004200 */
[----:B------:R-:W-:Y:S01]  /*5060*/  MOV R144, R90 ;  /* 0x0000005a00907202 */ /* 0x000fe20000000f00 */
[----:B------:R-:W-:Y:S01]  /*5070*/  IMAD.MOV.U32 R145, RZ, RZ, R91 ;  /* 0x000000ffff917224 */ /* 0x000fe200078e005b */
[----:B------:R-:W-:Y:S01]  /*5080*/  MOV R147, R89 ;  /* 0x0000005900937202 */ /* 0x000fe20000000f00 */
[----:B------:R-:W-:Y:S01]  /*5090*/  IMAD.MOV.U32 R146, RZ, RZ, R88 ;  /* 0x000000ffff927224 */ /* 0x000fe200078e0058 */
[C---:B-----5:R-:W-:Y:S08]  /*50a0*/  HMMA.16816.F32 R96, R4.reuse, R20, R116 ;  /* 0x000000140460723c */ /* 0x060ff00000001874 */
[C---:B------:R-:W-:Y:S01]  /*50b0*/  HMMA.16816.F32 R88, R4.reuse, R8, R140 ;  /* 0x000000080458723c */ /* 0x040fe2000000188c */
[----:B------:R-:W2:Y:S06]  /*50c0*/  LDSM.16.MT88.4 R8, [R225+0x4100] ;  /* 0x00410000e108783b */ /* 0x000eac0000004200 */
[----:B------:R-:W-:Y:S01]  /*50d0*/  IMAD.MOV.U32 R140, RZ, RZ, R29 ;  /* 0x000000ffff8c7224 */ /* 0x000fe200078e001d */
[----:B------:R-:W-:Y:S01]  /*50e0*/  MOV R142, R31 ;  /* 0x0000001f008e7202 */ /* 0x000fe20000000f00 */
[----:B------:R-:W-:Y:S01]  /*50f0*/  IMAD.MOV.U32 R141, RZ, RZ, R30 ;  /* 0x000000ffff8d7224 */ /* 0x000fe200078e001e */
[C---:B------:R-:W-:Y:S01]  /*5100*/  HMMA.16816.F32 R116, R4.reuse, R22, R148 ;  /* 0x000000160474723c */ /* 0x040fe20000001894 */
[----:B------:R-:W-:Y:S01]  /*5110*/  IMAD.MOV.U32 R143, RZ, RZ, R28 ;  /* 0x000000ffff8f7224 */ /* 0x000fe200078e001c */
[----:B------:R-:W-:Y:S04]  /*5120*/  LDSM.16.MT88.4 R20, [R226+0x7100] ;  /* 0x00710000e214783b */ /* 0x000fe80000004200 */
[----:B------:R-:W3:Y:S02]  /*5130*/  LDSM.16.MT88.4 R28, [R226+0x4100] ;  /* 0x00410000e21c783b */ /* 0x000ee40000004200 */
[C---:B-1----:R-:W-:Y:S08]  /*5140*/  HMMA.16816.F32 R128, R4.reuse, R16, R128 ;  /* 0x000000100480723c */ /* 0x042ff00000001880 */
[C---:B------:R-:W-:Y:S01]  /*5150*/  HMMA.16816.F32 R112, R4.reuse, R18, R112 ;  /* 0x000000120470723c */ /* 0x040fe20000001870 */
[----:B------:R-:W1:Y:S07]  /*5160*/  LDSM.16.MT88.4 R16, [R229+0x4100] ;  /* 0x00410000e510783b */ /* 0x000e6e0000004200 */
[C---:B--2---:R-:W-:Y:S08]  /*5170*/  HMMA.16816.F32 R120, R4.reuse, R8, R120 ;  /* 0x000000080478723c */ /* 0x044ff00000001878 */
[C---:B------:R-:W-:Y:S01]  /*5180*/  HMMA.16816.F32 R132, R4.reuse, R10, R132 ;  /* 0x0000000a0484723c */ /* 0x040fe20000001884 */
[----:B------:R-:W2:Y:S07]  /*5190*/  LDSM.16.MT88.4 R8, [R228+0x4100] ;  /* 0x00410000e408783b */ /* 0x000eae0000004200 */
[C---:B---3--:R-:W-:Y:S07]  /*51a0*/  HMMA.16816.F32 R136, R4.reuse, R28, R136 ;  /* 0x0000001c0488723c */ /* 0x048fee0000001888 */
[----:B------:R-:W-:Y:S01]  /*51b0*/  IMAD.MOV.U32 R29, RZ, RZ, R39 ;  /* 0x000000ffff1d7224 */ /* 0x000fe200078e0027 */
[----:B------:R-:W-:Y:S01]  /*51c0*/  MOV R28, R24 ;  /* 0x00000018001c7202 */ /* 0x000fe20000000f00 */
[----:B------:R-:W-:Y:S01]  /*51d0*/  HMMA.16816.F32 R148, R4, R30, R108 ;  /* 0x0000001e0494723c */ /* 0x000fe2000000186c */
[----:B------:R-:W-:-:S02]  /*51e0*/  MOV R39, R27 ;  /* 0x0000001b00277202 */ /* 0x000fc40000000f00 */
[----:B------:R-:W3:Y:S04]  /*51f0*/  LDSM.16.MT88.4 R24, [R225+0x7100] ;  /* 0x00710000e118783b */ /* 0x000ee80000004200 */
[----:B------:R-:W-:Y:S01]  /*5200*/  MOV R108, R144 ;  /* 0x00000090006c7202 */ /* 0x000fe20000000f00 */
[----:B------:R-:W-:Y:S01]  /*5210*/  IMAD.MOV.U32 R109, RZ, RZ, R145 ;  /* 0x000000ffff6d7224 */ /* 0x000fe200078e0091 */
[----:B------:R-:W-:Y:S01]  /*5220*/  MOV R111, R147 ;  /* 0x00000093006f7202 */ /* 0x000fe20000000f00 */
[----:B------:R-:W-:Y:S01]  /*5230*/  IMAD.MOV.U32 R110, RZ, RZ, R146 ;  /* 0x000000ffff6e7224 */ /* 0x000fe200078e0092 */
[----:B-1----:R-:W-:Y:S01]  /*5240*/  HMMA.16816.F32 R124, R4, R18, R76 ;  /* 0x00000012047c723c */ /* 0x002fe2000000184c */
[----:B------:R-:W-:Y:S02]  /*5250*/  IMAD.MOV.U32 R30, RZ, RZ, R140 ;  /* 0x000000ffff1e7224 */ /* 0x000fe400078e008c */
[----:B------:R-:W-:-:S05]  /*5260*/  IMAD.MOV.U32 R31, RZ, RZ, R141 ;  /* 0x000000ffff1f7224 */ /* 0x000fca00078e008d */
[C---:B------:R-:W-:Y:S01]  /*5270*/  HMMA.16816.F32 R144, R4.reuse, R16, R104 ;  /* 0x000000100490723c */ /* 0x040fe20000001868 */
[----:B------:R-:W1:Y:S07]  /*5280*/  LDSM.16.MT88.4 R16, [R229+0x7100] ;  /* 0x00710000e510783b */ /* 0x000e6e0000004200 */
[C---:B--2---:R-:W-:Y:S07]  /*5290*/  HMMA.16816.F32 R104, R4.reuse, R8, R72 ;  /* 0x000000080468723c */ /* 0x044fee0000001848 */
[----:B------:R-:W-:Y:S01]  /*52a0*/  IMAD.MOV.U32 R74, RZ, RZ, R142 ;  /* 0x000000ffff4a7224 */ /* 0x000fe200078e008e */
[C---:B------:R-:W-:Y:S01]  /*52b0*/  HMMA.16816.F32 R84, R4.reuse, R10, R84 ;  /* 0x0000000a0454723c */ /* 0x040fe20000001854 */
[----:B------:R-:W-:Y:S01]  /*52c0*/  IMAD.MOV.U32 R75, RZ, RZ, R143 ;  /* 0x000000ffff4b7224 */ /* 0x000fe200078e008f */
[----:B------:R-:W2:Y:S06]  /*52d0*/  LDSM.16.MT88.4 R8, [R228+0x7100] ;  /* 0x00710000e408783b */ /* 0x000eac0000004200 */
[C---:B---3--:R-:W-:Y:S07]  /*52e0*/  HMMA.16816.F32 R140, R4.reuse, R26, R80 ;  /* 0x0000001a048c723c */ /* 0x048fee0000001850 */
[----:B------:R-:W-:Y:S01]  /*52f0*/  MOV R82, R154 ;  /* 0x0000009a00527202 */ /* 0x000fe20000000f00 */
[----:B------:R-:W-:Y:S01]  /*5300*/  IMAD.MOV.U32 R154, RZ, RZ, R0 ;  /* 0x000000ffff9a7224 */ /* 0x000fe200078e0000 */
[----:B------:R-:W-:Y:S01]  /*5310*/  MOV R26, R74 ;  /* 0x0000004a001a7202 */ /* 0x000fe20000000f00 */
[----:B------:R-:W-:Y:S01]  /*5320*/  IMAD.MOV.U32 R27, RZ, RZ, R75 ;  /* 0x000000ffff1b7224 */ /* 0x000fe200078e004b */
[----:B------:R-:W-:Y:S01]  /*5330*/  HMMA.16816.F32 R76, R4, R24, R68 ;  /* 0x00000018044c723c */ /* 0x000fe20000001844 */
[----:B------:R-:W-:-:S02]  /*5340*/  FFMA.FTZ R0, R169, c[0x0][0x2d0], -R12 ;  /* 0x0000b400a9007a23 */ /* 0x000fc4000001080c */
[----:B------:R-:W-:Y:S02]  /*5350*/  IMAD.MOV.U32 R80, RZ, RZ, R111 ;  /* 0x000000ffff507224 */ /* 0x000fe400078e006f */
[----:B------:R-:W-:Y:S02]  /*5360*/  IMAD.MOV.U32 R111, RZ, RZ, R183 ;  /* 0x000000ffff6f7224 */ /* 0x000fe400078e00b7 */
[----:B------:R-:W-:Y:S01]  /*5370*/  MOV R25, R31 ;  /* 0x0000001f00197202 */ /* 0x000fe20000000f00 */
[----:B------:R-:W-:Y:S01]  /*5380*/  HMMA.16816.F32 R72, R4, R20, R64 ;  /* 0x000000140448723c */ /* 0x000fe20000001840 */
[----:B------:R-:W-:Y:S01]  /*5390*/  IMAD.MOV.U32 R31, RZ, RZ, R109 ;  /* 0x000000ffff1f7224 */ /* 0x000fe200078e006d */
[----:B------:R-:W-:Y:S01]  /*53a0*/  MOV R109, R251 ;  /* 0x000000fb006d7202 */ /* 0x000fe20000000f00 */
[----:B------:R-:W-:Y:S02]  /*53b0*/  IMAD.MOV.U32 R169, RZ, RZ, R181 ;  /* 0x000000ffffa97224 */ /* 0x000fe400078e00b5 */
[----:B------:R-:W-:-:S02]  /*53c0*/  IMAD.MOV.U32 R24, RZ, RZ, R30 ;  /* 0x000000ffff187224 */ /* 0x000fc400078e001e */
[----:B------:R-:W-:Y:S01]  /*53d0*/  MOV R20, R110 ;  /* 0x0000006e00147202 */ /* 0x000fe20000000f00 */
[----:B------:R-:W-:Y:S01]  /*53e0*/  IMAD.MOV.U32 R110, RZ, RZ, R250 ;  /* 0x000000ffff6e7224 */ /* 0x000fe200078e00fa */
[C---:B------:R-:W-:Y:S01]  /*53f0*/  HMMA.16816.F32 R68, R4.reuse, R22, R60 ;  /* 0x000000160444723c */ /* 0x040fe2000000183c */
[----:B------:R3:W-:Y:S01]  /*5400*/  MUFU.EX2 R250, R0 ;  /* 0x0000000000fa7308 */ /* 0x0007e20000000800 */
[----:B------:R-:W-:Y:S02]  /*5410*/  IMAD.MOV.U32 R21, RZ, RZ, R108 ;  /* 0x000000ffff157224 */ /* 0x000fe400078e006c */
[----:B------:R-:W-:Y:S01]  /*5420*/  IMAD.MOV.U32 R83, RZ, RZ, R153 ;  /* 0x000000ffff537224 */ /* 0x000fe200078e0099 */
[----:B------:R-:W-:Y:S01]  /*5430*/  MOV R153, R37 ;  /* 0x0000002500997202 */ /* 0x000fe20000000f00 */
[----:B------:R-:W-:Y:S01]  /*5440*/  IMAD.MOV.U32 R81, RZ, RZ, R36 ;  /* 0x000000ffff517224 */ /* 0x000fe200078e0024 */
[----:B------:R-:W-:Y:S01]  /*5450*/  MOV R63, R182 ;  /* 0x000000b6003f7202 */ /* 0x000fe20000000f00 */
[----:B-1----:R-:W-:Y:S01]  /*5460*/  HMMA.16816.F32 R64, R4, R16, R56 ;  /* 0x000000100440723c */ /* 0x002fe20000001838 */
[----:B------:R-:W-:-:S02]  /*5470*/  IMAD.MOV.U32 R30, RZ, RZ, R38 ;  /* 0x000000ffff1e7224 */ /* 0x000fc400078e0026 */
[----:B------:R-:W-:-:S05]  /*5480*/  IMAD.MOV.U32 R108, RZ, RZ, R39 ;  /* 0x000000ffff6c7224 */ /* 0x000fca00078e0027 */
[C---:B------:R-:W-:Y:S01]  /*5490*/  HMMA.16816.F32 R44, R4.reuse, R18, R44 ;  /* 0x00000012042c723c */ /* 0x040fe2000000182c */
[----:B---3--:R-:W-:Y:S01]  /*54a0*/  FFMA.FTZ R0, R168, c[0x0][0x2d0], -R12 ;  /* 0x0000b400a8007a23 */ /* 0x008fe2000001080c */
[----:B------:R-:W1:Y:S01]  /*54b0*/  LDSM.16.MT88.4 R16, [R225+0x1900] ;  /* 0x00190000e110783b */ /* 0x000e620000004200 */
[----:B------:R-:W-:Y:S02]  /*54c0*/  IMAD.MOV.U32 R168, RZ, RZ, R180 ;  /* 0x000000ffffa87224 */ /* 0x000fe400078e00b4 */
[----:B------:R3:W4:Y:S03]  /*54d0*/  MUFU.EX2 R183, R0 ;  /* 0x0000000000b77308 */ /* 0x0007260000000800 */
[C---:B--2---:R-:W-:Y:S08]  /*54e0*/  HMMA.16816.F32 R36, R4.reuse, R8, R40 ;  /* 0x000000080424723c */ /* 0x044ff00000001828 */
[----:B------:R-:W-:Y:S01]  /*54f0*/  HMMA.16816.F32 R32, R4, R10, R32 ;  /* 0x0000000a0420723c */ /* 0x000fe20000001820 */
[----:B------:R-:W2:Y:S01]  /*5500*/  LDSM.16.MT88.4 R8, [R226+0x1900] ;  /* 0x00190000e208783b */ /* 0x000ea20000004200 */
[----:B---3--:R-:W-:-:S05]  /*5510*/  FFMA.FTZ R0, R167, c[0x0][0x2d0], -R12 ;  /* 0x0000b400a7007a23 */ /* 0x008fca000001080c */
[----:B----4-:R-:W-:Y:S01]  /*5520*/  F2FP.PACK_AB R4, R183, R250 ;  /* 0x000000fab704723e */ /* 0x010fe200000000ff */
[----:B------:R3:W-:Y:S02]  /*5530*/  MUFU.EX2 R182, R0 ;  /* 0x0000000000b67308 */ /* 0x0007e40000000800 */
[----:B---3--:R-:W-:-:S06]  /*5540*/  FFMA.FTZ R0, R166, c[0x0][0x2d0], -R12 ;  /* 0x0000b400a6007a23 */ /* 0x008fcc000001080c */
[----:B------:R3:W4:Y:S02]  /*5550*/  MUFU.EX2 R251, R0 ;  /* 0x0000000000fb7308 */ /* 0x0007240000000800 */
[----:B---3--:R-:W-:Y:S01]  /*5560*/  FFMA.FTZ R0, R164, c[0x0][0x2d0], -R2 ;  /* 0x0000b400a4007a23 */ /* 0x008fe20000010802 */
[----:B----4-:R-:W-:Y:S01]  /*5570*/  F2FP.PACK_AB R6, R251, R182 ;  /* 0x000000b6fb06723e */ /* 0x010fe200000000ff */
[----:B------:R-:W-:-:S04]  /*5580*/  IMAD.MOV.U32 R164, RZ, RZ, R63 ;  /* 0x000000ffffa47224 */ /* 0x000fc800078e003f */
[----:B------:R3:W-:Y:S02]  /*5590*/  MUFU.EX2 R167, R0 ;  /* 0x0000000000a77308 */ /* 0x0007e40000000800 */
[----:B---3--:R-:W-:Y:S02]  /*55a0*/  FFMA.FTZ R0, R103, c[0x0][0x2d0], -R2 ;  /* 0x0000b40067007a23 */ /* 0x008fe40000010802 */
[----:B------:R-:W-:-:S04]  /*55b0*/  IMAD.MOV.U32 R103, RZ, RZ, R20 ;  /* 0x000000ffff677224 */ /* 0x000fc800078e0014 */
[----:B------:R3:W4:Y:S02]  /*55c0*/  MUFU.EX2 R166, R0 ;  /* 0x0000000000a67308 */ /* 0x0007240000000800 */
[----:B---3--:R-:W-:Y:S01]  /*55d0*/  FFMA.FTZ R0, R102, c[0x0][0x2d0], -R2 ;  /* 0x0000b40066007a23 */ /* 0x008fe20000010802 */
[----:B----4-:R-:W-:Y:S02]  /*55e0*/  F2FP.PACK_AB R5, R166, R167 ;  /* 0x000000a7a605723e */ /* 0x010fe400000000ff */
[----:B------:R-:W-:-:S03]  /*55f0*/  MOV R102, R21 ;  /* 0x0000001500667202 */ /* 0x000fc60000000f00 */
[----:B------:R3:W-:Y:S01]  /*5600*/  MUFU.EX2 R181, R0 ;  /* 0x0000000000b57308 */ /* 0x0007e20000000800 */
[----:B------:R-:W4:Y:S01]  /*5610*/  LDSM.16.MT88.4 R20, [R229+0x1900] ;  /* 0x00190000e514783b */ /* 0x000f220000004200 */
[----:B---3--:R-:W-:Y:S02]  /*5620*/  FFMA.FTZ R0, R165, c[0x0][0x2d0], -R2 ;  /* 0x0000b400a5007a23 */ /* 0x008fe40000010802 */
[----:B------:R-:W-:Y:S01]  /*5630*/  IMAD.MOV.U32 R165, RZ, RZ, R81 ;  /* 0x000000ffffa57224 */ /* 0x000fe200078e0051 */
[----:B------:R-:W-:-:S03]  /*5640*/  MOV R81, R31 ;  /* 0x0000001f00517202 */ /* 0x000fc60000000f00 */
[----:B------:R-:W3:Y:S02]  /*5650*/  MUFU.EX2 R180, R0 ;  /* 0x0000000000b47308 */ /* 0x000ee40000000800 */
[----:B---3--:R-:W-:Y:S02]  /*5660*/  F2FP.PACK_AB R7, R180, R181 ;  /* 0x000000b5b407723e */ /* 0x008fe400000000ff */
[----:B------:R-:W-:Y:S01]  /*5670*/  MOV R0, R80 ;  /* 0x0000005000007202 */ /* 0x000fe20000000f00 */
[----:B------:R-:W-:-:S04]  /*5680*/  IMAD.MOV.U32 R80, RZ, RZ, R30 ;  /* 0x000000ffff507224 */ /* 0x000fc800078e001e */
[----:B-1----:R-:W-:Y:S01]  /*5690*/  HMMA.16816.F32 R60, R4, R16, R52 ;  /* 0x00000010043c723c */ /* 0x002fe20000001834 */
[----:B------:R-:W-:-:S07]  /*56a0*/  FFMA.FTZ R0, R0, c[0x0][0x2d0], -R12 ;  /* 0x0000b40000007a23 */ /* 0x000fce000001080c */
[C---:B------:R-:W-:Y:S01]  /*56b0*/  HMMA.16816.F32 R56, R4.reuse, R18, R48 ;  /* 0x000000120438723c */ /* 0x040fe20000001830 */
[----:B------:R-:W1:Y:S07]  /*56c0*/  LDSM.16.MT88.4 R16, [R228+0x1900] ;  /* 0x00190000e410783b */ /* 0x000e6e0000004200 */
[C---:B--2---:R-:W-:Y:S07]  /*56d0*/  HMMA.16816.F32 R52, R4.reuse, R8, R88 ;  /* 0x000000080434723c */ /* 0x044fee0000001858 */
[----:B------:R-:W-:Y:S01]  /*56e0*/  IMAD.MOV.U32 R90, RZ, RZ, R28 ;  /* 0x000000ffff5a7224 */ /* 0x000fe200078e001c */
[----:B------:R-:W-:Y:S01]  /*56f0*/  HMMA.16816.F32 R48, R4, R10, R92 ;  /* 0x0000000a0430723c */ /* 0x000fe2000000185c */
[----:B------:R-:W2:Y:S01]  /*5700*/  LDSM.16.MT88.4 R8, [R225+0x4900] ;  /* 0x00490000e108783b */ /* 0x000ea20000004200 */
[----:B------:R-:W-:-:S03]  /*5710*/  IMAD.MOV.U32 R91, RZ, RZ, R29 ;  /* 0x000000ffff5b7224 */ /* 0x000fc600078e001d */
[----:B------:R-:W3:Y:S03]  /*5720*/  LDSM.16.MT88.4 R28, [R226+0x4900] ;  /* 0x00490000e21c783b */ /* 0x000ee60000004200 */
[C---:B----4-:R-:W-:Y:S07]  /*5730*/  HMMA.16816.F32 R40, R4.reuse, R20, R96 ;  /* 0x000000140428723c */ /* 0x050fee0000001860 */
[----:B------:R-:W-:Y:S01]  /*5740*/  MOV R20, R175 ;  /* 0x000000af00147202 */ /* 0x000fe20000000f00 */
[----:B------:R-:W-:Y:S01]  /*5750*/  IMAD.MOV.U32 R21, RZ, RZ, R174 ;  /* 0x000000ffff157224 */ /* 0x000fe200078e00ae */
[----:B------:R-:W-:Y:S01]  /*5760*/  MOV R97, R172 ;  /* 0x000000ac00617202 */ /* 0x000fe20000000f00 */
[----:B------:R-:W-:Y:S01]  /*5770*/  IMAD.MOV.U32 R96, RZ, RZ, R173 ;  /* 0x000000ffff607224 */ /* 0x000fe200078e00ad */
[----:B------:R-:W-:Y:S01]  /*5780*/  MOV R98, R80 ;  /* 0x0000005000627202 */ /* 0x000fe20000000f00 */
[----:B------:R-:W-:Y:S01]  /*5790*/  HMMA.16816.F32 R172, R4, R22, R116 ;  /* 0x0000001604ac723c */ /* 0x000fe20000001874 */
[----:B------:R-:W-:-:S06]  /*57a0*/  IMAD.MOV.U32 R99, RZ, RZ, R108 ;  /* 0x000000ffff637224 */ /* 0x000fcc00078e006c */
[----:B------:R-:W-:Y:S01]  /*57b0*/  IMAD.MOV.U32 R119, RZ, RZ, R90 ;  /* 0x000000ffff777224 */ /* 0x000fe200078e005a */
[C---:B-1----:R-:W-:Y:S08]  /*57c0*/  HMMA.16816.F32 R128, R4.reuse, R16, R128 ;  /* 0x000000100480723c */ /* 0x042ff00000001880 */
[C---:B------:R-:W-:Y:S01]  /*57d0*/  HMMA.16816.F32 R92, R4.reuse, R18, R112 ;  /* 0x00000012045c723c */ /* 0x040fe20000001870 */
[----:B------:R-:W1:Y:S06]  /*57e0*/  LDSM.16.MT88.4 R16, [R229+0x4900] ;  /* 0x00490000e510783b */ /* 0x000e6c0000004200 */
[----:B------:R-:W-:Y:S01]  /*57f0*/  IMAD.MOV.U32 R115, RZ, RZ, R91 ;  /* 0x000000ffff737224 */ /* 0x000fe200078e005b */
[----:B------:R-:W-:Y:S01]  /*5800*/  MOV R113, R110 ;  /* 0x0000006e00717202 */ /* 0x000fe20000000f00 */
[----:B------:R-:W-:Y:S01]  /*5810*/  IMAD.MOV.U32 R114, RZ, RZ, R109 ;  /* 0x000000ffff727224 */ /* 0x000fe200078e006d */
[----:B--2---:R-:W-:Y:S01]  /*5820*/  HMMA.16816.F32 R88, R4, R10, R132 ;  /* 0x0000000a0458723c */ /* 0x004fe20000001884 */
[----:B------:R-:W-:-:S06]  /*5830*/  IMAD.MOV.U32 R112, RZ, RZ, R111 ;  /* 0x000000ffff707224 */ /* 0x000fcc00078e006f */
[----:B------:R-:W-:Y:S01]  /*5840*/  IMAD.MOV.U32 R133, RZ, RZ, R168 ;  /* 0x000000ffff857224 */ /* 0x000fe200078e00a8 */
[----:B------:R-:W-:Y:S01]  /*5850*/  HMMA.16816.F32 R108, R4, R8, R120 ;  /* 0x00000008046c723c */ /* 0x000fe20000001878 */
[----:B------:R-:W2:Y:S01]  /*5860*/  LDSM.16.MT88.4 R8, [R228+0x4900] ;  /* 0x00490000e408783b */ /* 0x000ea20000004200 */
[----:B------:R-:W-:Y:S01]  /*5870*/  IMAD.MOV.U32 R132, RZ, RZ, R169 ;  /* 0x000000ffff847224 */ /* 0x000fe200078e00a9 */
[----:B------:R-:W-:Y:S01]  /*5880*/  MOV R134, R97 ;  /* 0x0000006100867202 */ /* 0x000fe20000000f00 */
[----:B------:R-:W-:-:S03]  /*5890*/  IMAD.MOV.U32 R135, RZ, RZ, R83 ;  /* 0x000000ffff877224 */ /* 0x000fc600078e0053 */
[----:B------:R-:W-:Y:S01]  /*58a0*/  IMAD.MOV.U32 R121, RZ, RZ, R81 ;  /* 0x000000ffff797224 */ /* 0x000fe200078e0051 */
[----:B---3--:R-:W-:Y:S01]  /*58b0*/  HMMA.16816.F32 R148, R4, R30, R148 ;  /* 0x0000001e0494723c */ /* 0x008fe20000001894 */
[----:B------:R-:W-:Y:S01]  /*58c0*/  MOV R120, R82 ;  /* 0x0000005200787202 */ /* 0x000fe20000000f00 */
[----:B------:R-:W-:Y:S02]  /*58d0*/  IMAD.MOV.U32 R123, RZ, RZ, R96 ;  /* 0x000000ffff7b7224 */ /* 0x000fe400078e0060 */
[----:B------:R-:W-:-:S03]  /*58e0*/  IMAD.MOV.U32 R122, RZ, RZ, R21 ;  /* 0x000000ffff7a7224 */ /* 0x000fc600078e0015 */
[----:B------:R-:W-:Y:S01]  /*58f0*/  IMAD.MOV.U32 R30, RZ, RZ, R171 ;  /* 0x000000ffff1e7224 */ /* 0x000fe200078e00ab */
[----:B------:R-:W-:Y:S01]  /*5900*/  HMMA.16816.F32 R80, R4, R28, R136 ;  /* 0x0000001c0450723c */ /* 0x000fe20000001888 */
[----:B------:R-:W-:-:S06]  /*5910*/  IMAD.MOV.U32 R31, RZ, RZ, R170 ;  /* 0x000000ffff1f7224 */ /* 0x000fcc00078e00aa */
[----:B------:R-:W-:Y:S01]  /*5920*/  MOV R28, R26 ;  /* 0x0000001a001c7202 */ /* 0x000fe20000000f00 */
[C---:B-1----:R-:W-:Y:S01]  /*5930*/  HMMA.16816.F32 R168, R4.reuse, R16, R144 ;  /* 0x0000001004a8723c */ /* 0x042fe20000001890 */
[----:B------:R-:W-:Y:S01]  /*5940*/  IMAD.MOV.U32 R29, RZ, RZ, R27 ;  /* 0x000000ffff1d7224 */ /* 0x000fe200078e001b */
[----:B------:R-:W-:Y:S01]  /*5950*/  MOV R138, R20 ;  /* 0x00000014008a7202 */ /* 0x000fe20000000f00 */
[----:B------:R-:W-:Y:S01]  /*5960*/  IMAD.MOV.U32 R136, RZ, RZ, R24 ;  /* 0x000000ffff887224 */ /* 0x000fe200078e0018 */
[----:B------:R-:W-:Y:S01]  /*5970*/  MOV R137, R25 ;  /* 0x0000001900897202 */ /* 0x000fe20000000f00 */
[----:B------:R-:W-:Y:S01]  /*5980*/  IMAD.MOV.U32 R139, RZ, RZ, R119 ;  /* 0x000000ffff8b7224 */ /* 0x000fe200078e0077 */
[----:B------:R-:W1:Y:S01]  /*5990*/  LDSM.16.MT88.4 R24, [R225+0x7900] ;  /* 0x00790000e118783b */ /* 0x000e620000004200 */
[----:B------:R-:W-:Y:S01]  /*59a0*/  MOV R146, R98 ;  /* 0x0000006200927202 */ /* 0x000fe20000000f00 */
[----:B------:R-:W-:Y:S01]  /*59b0*/  IMAD.MOV.U32 R147, RZ, RZ, R99 ;  /* 0x000000ffff937224 */ /* 0x000fe200078e0063 */
[C---:B------:R-:W-:Y:S01]  /*59c0*/  HMMA.16816.F32 R116, R4.reuse, R18, R124 ;  /* 0x000000120474723c */ /* 0x040fe2000000187c */
[----:B------:R-:W3:Y:S02]  /*59d0*/  LDSM.16.MT88.4 R16, [R229+0x7900] ;  /* 0x00790000e510783b */ /* 0x000ee40000004200 */
[----:B------:R-:W-:Y:S01]  /*59e0*/  IMAD.MOV.U32 R145, RZ, RZ, R146 ;  /* 0x000000ffff917224 */ /* 0x000fe200078e0092 */
[----:B------:R-:W-:Y:S01]  /*59f0*/  MOV R146, R147 ;  /* 0x0000009300927202 */ /* 0x000fe20000000f00 */
[----:B------:R-:W-:Y:S01]  /*5a00*/  IMAD.MOV.U32 R147, RZ, RZ, R30 ;  /* 0x000000ffff937224 */ /* 0x000fe200078e001e */
[----:B------:R-:W-:Y:S01]  /*5a10*/  LDSM.16.MT88.4 R20, [R226+0x7900] ;  /* 0x00790000e214783b */ /* 0x000fe20000004200 */
[----:B------:R-:W-:Y:S01]  /*5a20*/  IMAD.MOV.U32 R30, RZ, RZ, R31 ;  /* 0x000000ffff1e7224 */ /* 0x000fe200078e001f */
[----:B------:R-:W-:Y:S01]  /*5a30*/  MOV R31, R28 ;  /* 0x0000001c001f7202 */ /* 0x000fe20000000f00 */
[----:B------:R-:W-:Y:S01]  /*5a40*/  IMAD.MOV.U32 R28, RZ, RZ, R29 ;  /* 0x000000ffff1c7224 */ /* 0x000fe200078e001d */
[----:B--2---:R-:W-:Y:S01]  /*5a50*/  HMMA.16816.F32 R96, R4, R8, R104 ;  /* 0x000000080460723c */ /* 0x004fe20000001868 */
[----:B------:R-:W-:Y:S01]  /*5a60*/  IMAD.MOV.U32 R29, RZ, RZ, R136 ;  /* 0x000000ffff1d7224 */ /* 0x000fe200078e0088 */
[----:B------:R-:W-:Y:S01]  /*5a70*/  MOV R136, R137 ;  /* 0x0000008900887202 */ /* 0x000fe20000000f00 */
[----:B------:R-:W-:-:S02]  /*5a80*/  IMAD.MOV.U32 R137, RZ, RZ, R138 ;  /* 0x000000ffff897224 */ /* 0x000fc400078e008a */
[----:B------:R-:W-:Y:S01]  /*5a90*/  IMAD.MOV.U32 R138, RZ, RZ, R139 ;  /* 0x000000ffff8a7224 */ /* 0x000fe200078e008b */
[----:B------:R-:W-:Y:S01]  /*5aa0*/  MOV R139, R135 ;  /* 0x00000087008b7202 */ /* 0x000fe20000000f00 */
[----:B------:R-:W-:Y:S01]  /*5ab0*/  IMAD.MOV.U32 R135, RZ, RZ, R120 ;  /* 0x000000ffff877224 */ /* 0x000fe200078e0078 */
[----:B------:R-:W-:Y:S01]  /*5ac0*/  HMMA.16816.F32 R84, R4, R10, R84 ;  /* 0x0000000a0454723c */ /* 0x000fe20000001854 */
[----:B------:R-:W-:Y:S01]  /*5ad0*/  IMAD.MOV.U32 R120, RZ, RZ, R121 ;  /* 0x000000ffff787224 */ /* 0x000fe200078e0079 */
[----:B------:R-:W-:Y:S01]  /*5ae0*/  MOV R121, R112 ;  /* 0x0000007000797202 */ /* 0x000fe20000000f00 */
[----:B------:R-:W-:Y:S01]  /*5af0*/  IMAD.MOV.U32 R112, RZ, RZ, R113 ;  /* 0x000000ffff707224 */ /* 0x000fe200078e0071 */
[----:B------:R-:W2:Y:S01]  /*5b00*/  LDSM.16.MT88.4 R8, [R228+0x7900] ;  /* 0x00790000e408783b */ /* 0x000ea20000004200 */
[----:B------:R-:W-:Y:S01]  /*5b10*/  MOV R113, R114 ;  /* 0x0000007200717202 */ /* 0x000fe20000000f00 */
[----:B------:R-:W-:Y:S01]  /*5b20*/  IMAD.MOV.U32 R114, RZ, RZ, R115 ;  /* 0x000000ffff727224 */ /* 0x000fe200078e0073 */
[----:B------:R-:W-:-:S02]  /*5b30*/  MOV R115, R102 ;  /* 0x0000006600737202 */ /* 0x000fc40000000f00 */
[----:B------:R4:W-:Y:S01]  /*5b40*/  MUFU.EX2 R102, R0 ;  /* 0x0000000000667308 */ /* 0x0009e20000000800 */
[C---:B-1----:R-:W-:Y:S01]  /*5b50*/  HMMA.16816.F32 R76, R4.reuse, R24, R76 ;  /* 0x00000018044c723c */ /* 0x042fe2000000184c */
[----:B----4-:R-:W-:Y:S02]  /*5b60*/  FFMA.FTZ R0, R145, c[0x0][0x2d0], -R12 ;  /* 0x0000b40091007a23 */ /* 0x010fe4000001080c */
        /* <DEDUP_REMOVED lines=15> */
[----:B---3--:R-:W-:Y:S01]  /*5c60*/  HMMA.16816.F32 R64, R4, R16, R64 ;  /* 0x000000100440723c */ /* 0x008fe20000001840 */
[----:B------:R1:W3:Y:S01]  /*5c70*/  MUFU.EX2 R154, R0 ;  /* 0x00000000009a7308 */ /* 0x0002e20000000800 */
[----:B------:R-:W-:Y:S01]  /*5c80*/  IMAD.MOV.U32 R124, RZ, RZ, R28 ;  /* 0x000000ffff7c7224 */ /* 0x000fe200078e001c */
[----:B------:R-:W-:Y:S01]  /*5c90*/  MOV R28, R29 ;  /* 0x0000001d001c7202 */ /* 0x000fe20000000f00 */
[----:B------:R-:W-:-:S04]  /*5ca0*/  IMAD.MOV.U32 R29, RZ, RZ, R152 ;  /* 0x000000ffff1d7224 */ /* 0x000fc800078e0098 */
[C---:B--2---:R-:W-:Y:S08]  /*5cb0*/  HMMA.16816.F32 R36, R4.reuse, R8, R36 ;  /* 0x000000080424723c */ /* 0x044ff00000001824 */
[C---:B------:R-:W-:Y:S01]  /*5cc0*/  HMMA.16816.F32 R32, R4.reuse, R10, R32 ;  /* 0x0000000a0420723c */ /* 0x040fe20000001820 */
[--C-:B-1----:R-:W-:Y:S01]  /*5cd0*/  FFMA.FTZ R0, R114, c[0x0][0x2d0], -R12.reuse ;  /* 0x0000b40072007a23 */ /* 0x102fe2000001080c */
[----:B------:R-:W-:Y:S01]  /*5ce0*/  MOV R114, R115 ;  /* 0x0000007300727202 */ /* 0x000fe20000000f00 */
[----:B------:R-:W-:Y:S01]  /*5cf0*/  IMAD.MOV.U32 R115, RZ, RZ, R103 ;  /* 0x000000ffff737224 */ /* 0x000fe200078e0067 */
[----:B------:R-:W-:Y:S01]  /*5d00*/  MOV R103, R155 ;  /* 0x0000009b00677202 */ /* 0x000fe20000000f00 */
[----:B------:R-:W1:Y:S01]  /*5d10*/  LDSM.16.MT88.4 R8, [R226+0x2100] ;  /* 0x00210000e208783b */ /* 0x000e620000004200 */
[----:B------:R2:W-:Y:S02]  /*5d20*/  MUFU.EX2 R155, R0 ;  /* 0x00000000009b7308 */ /* 0x0005e40000000800 */
[C---:B------:R-:W-:Y:S01]  /*5d30*/  HMMA.16816.F32 R44, R4.reuse, R18, R44 ;  /* 0x00000012042c723c */ /* 0x040fe2000000182c */
[----:B------:R-:W4:Y:S07]  /*5d40*/  LDSM.16.MT88.4 R16, [R225+0x2100] ;  /* 0x00210000e110783b */ /* 0x000f2e0000004200 */
[----:B------:R-:W-:Y:S01]  /*5d50*/  HMMA.16816.F32 R140, R4, R26, R140 ;  /* 0x0000001a048c723c */ /* 0x000fe2000000188c */
[----:B------:R-:W-:Y:S01]  /*5d60*/  LDSM.16.MT88.4 R24, [R225+0x8100] ;  /* 0x00810000e118783b */ /* 0x000fe20000004200 */
[----:B--2---:R-:W-:-:S02]  /*5d70*/  FFMA.FTZ R0, R145, c[0x0][0x2d0], -R12 ;  /* 0x0000b40091007a23 */ /* 0x004fc4000001080c */
        /* <DEDUP_REMOVED lines=12> */
[----:B------:R2:W5:Y:S01]  /*5e40*/  MUFU.EX2 R165, R0 ;  /* 0x0000000000a57308 */ /* 0x0005620000000800 */
[----:B------:R-:W-:Y:S01]  /*5e50*/  MOV R146, R153 ;  /* 0x0000009900927202 */ /* 0x000fe20000000f00 */
[C---:B------:R-:W-:Y:S01]  /*5e60*/  HMMA.16816.F32 R72, R4.reuse, R20, R72 ;  /* 0x000000140448723c */ /* 0x040fe20000001848 */
        /* <DEDUP_REMOVED lines=9> */
[----:B------:R-:W1:Y:S01]  /*5f00*/  LDSM.16.MT88.4 R20, [R229+0x2100] ;  /* 0x00210000e514783b */ /* 0x000e620000004200 */
[----:B--2---:R-:W-:Y:S01]  /*5f10*/  FFMA.FTZ R0, R178, c[0x0][0x2d0], -R2 ;  /* 0x0000b400b2007a23 */ /* 0x004fe20000010802 */
[----:B------:R-:W-:Y:S01]  /*5f20*/  MOV R178, R114 ;  /* 0x0000007200b27202 */ /* 0x000fe20000000f00 */
[----:B------:R-:W-:Y:S01]  /*5f30*/  IMAD.MOV.U32 R114, RZ, RZ, R115 ;  /* 0x000000ffff727224 */ /* 0x000fe200078e0073 */
[----:B------:R-:W-:-:S02]  /*5f40*/  MOV R115, R103 ;  /* 0x0000006700737202 */ /* 0x000fc40000000f00 */
[----:B------:R2:W-:Y:S01]  /*5f50*/  MUFU.EX2 R103, R0 ;  /* 0x0000000000677308 */ /* 0x0005e20000000800 */
[----:B---3--:R-:W-:Y:S02]  /*5f60*/  F2FP.PACK_AB R4, R154, R102 ;  /* 0x000000669a04723e */ /* 0x008fe400000000ff */
[----:B-----5:R-:W-:Y:S01]  /*5f70*/  F2FP.PACK_AB R6, R165, R155 ;  /* 0x0000009ba506723e */ /* 0x020fe200000000ff */
[----:B--2---:R-:W-:Y:S02]  /*5f80*/  FFMA.FTZ R0, R177, c[0x0][0x2d0], -R2 ;  /* 0x0000b400b1007a23 */ /* 0x004fe40000010802 */
[----:B------:R-:W-:Y:S02]  /*5f90*/  IMAD.MOV.U32 R177, RZ, RZ, R145 ;  /* 0x000000ffffb17224 */ /* 0x000fe400078e0091 */
[----:B------:R2:W3:Y:S01]  /*5fa0*/  MUFU.EX2 R152, R0 ;  /* 0x0000000000987308 */ /* 0x0004e20000000800 */
[----:B------:R-:W-:Y:S01]  /*5fb0*/  IMAD.MOV.U32 R145, RZ, RZ, R138 ;  /* 0x000000ffff917224 */ /* 0x000fe200078e008a */
[----:B------:R-:W-:Y:S01]  /*5fc0*/  MOV R138, R112 ;  /* 0x00000070008a7202 */ /* 0x000fe20000000f00 */
[----:B--2---:R-:W-:Y:S01]  /*5fd0*/  FFMA.FTZ R0, R176, c[0x0][0x2d0], -R2 ;  /* 0x0000b400b0007a23 */ /* 0x004fe20000010802 */
[----:B---3--:R-:W-:-:S02]  /*5fe0*/  F2FP.PACK_AB R5, R152, R103 ;  /* 0x000000679805723e */ /* 0x008fc400000000ff */
[----:B------:R-:W-:Y:S02]  /*5ff0*/  MOV R176, R31 ;  /* 0x0000001f00b07202 */ /* 0x000fe40000000f00 */
[----:B------:R2:W-:Y:S02]  /*6000*/  MUFU.EX2 R153, R0 ;  /* 0x0000000000997308 */ /* 0x0005e40000000800 */
[----:B--2---:R-:W-:Y:S02]  /*6010*/  FFMA.FTZ R0, R179, c[0x0][0x2d0], -R2 ;  /* 0x0000b400b3007a23 */ /* 0x004fe40000010802 */
[----:B------:R-:W-:-:S04]  /*6020*/  IMAD.MOV.U32 R179, RZ, RZ, R114 ;  /* 0x000000ffffb37224 */ /* 0x000fc800078e0072 */
[----:B------:R-:W2:Y:S02]  /*6030*/  MUFU.EX2 R164, R0 ;  /* 0x0000000000a47308 */ /* 0x000ea40000000800 */
[----:B--2---:R-:W-:Y:S01]  /*6040*/  F2FP.PACK_AB R7, R164, R153 ;  /* 0x00000099a407723e */ /* 0x004fe200000000ff */
[----:B------:R-:W-:-:S04]  /*6050*/  IMAD.MOV.U32 R0, RZ, RZ, R115 ;  /* 0x000000ffff007224 */ /* 0x000fc800078e0073 */
[----:B------:R-:W-:Y:S02]  /*6060*/  FFMA.FTZ R0, R0, c[0x0][0x2d0], -R12 ;  /* 0x0000b40000007a23 */ /* 0x000fe4000001080c */
[C---:B-1----:R-:W-:Y:S08]  /*6070*/  HMMA.16816.F32 R112, R4.reuse, R8, R52 ;  /* 0x000000080470723c */ /* 0x042ff00000001834 */
[C---:B------:R-:W-:Y:S01]  /*6080*/  HMMA.16816.F32 R52, R4.reuse, R10, R48 ;  /* 0x0000000a0434723c */ /* 0x040fe20000001830 */
[----:B------:R-:W1:Y:S07]  /*6090*/  LDSM.16.MT88.4 R8, [R225+0x5100] ;  /* 0x00510000e108783b */ /* 0x000e6e0000004200 */
[C---:B----4-:R-:W-:Y:S08]  /*60a0*/  HMMA.16816.F32 R104, R4.reuse, R16, R60 ;  /* 0x000000100468723c */ /* 0x050ff0000000183c */
[C---:B------:R-:W-:Y:S01]  /*60b0*/  HMMA.16816.F32 R60, R4.reuse, R18, R56 ;  /* 0x00000012043c723c */ /* 0x040fe20000001838 */
[----:B------:R-:W2:Y:S07]  /*60c0*/  LDSM.16.MT88.4 R16, [R228+0x2100] ;  /* 0x00210000e410783b */ /* 0x000eae0000004200 */
[C---:B------:R-:W-:Y:S07]  /*60d0*/  HMMA.16816.F32 R48, R4.reuse, R22, R172 ;  /* 0x000000160430723c */ /* 0x040fee00000018ac */
[----:B------:R-:W-:Y:S01]  /*60e0*/  MOV R172, R136 ;  /* 0x0000008800ac7202 */ /* 0x000fe20000000f00 */
[----:B------:R-:W-:Y:S01]  /*60f0*/  IMAD.MOV.U32 R173, RZ, RZ, R137 ;  /* 0x000000ffffad7224 */ /* 0x000fe200078e0089 */
[----:B------:R-:W-:Y:S01]  /*6100*/  MOV R174, R138 ;  /* 0x0000008a00ae7202 */ /* 0x000fe20000000f00 */
[----:B------:R-:W-:Y:S01]  /*6110*/  IMAD.MOV.U32 R175, RZ, RZ, R139 ;  /* 0x000000ffffaf7224 */ /* 0x000fe200078e008b */
[----:B------:R-:W-:Y:S01]  /*6120*/  HMMA.16816.F32 R40, R4, R20, R40 ;  /* 0x000000140428723c */ /* 0x000fe20000001828 */
[----:B------:R-:W-:Y:S01]  /*6130*/  MOV R22, R144 ;  /* 0x0000009000167202 */ /* 0x000fe20000000f00 */
[----:B------:R-:W-:-:S05]  /*6140*/  IMAD.MOV.U32 R23, RZ, RZ, R145 ;  /* 0x000000ffff177224 */ /* 0x000fca00078e0091 */
[----:B------:R-:W-:Y:S01]  /*6150*/  MOV R20, R28 ;  /* 0x0000001c00147202 */ /* 0x000fe20000000f00 */
[C---:B-1----:R-:W-:Y:S01]  /*6160*/  HMMA.16816.F32 R136, R4.reuse, R8, R108 ;  /* 0x000000080488723c */ /* 0x042fe2000000186c */
[----:B------:R-:W-:Y:S02]  /*6170*/  IMAD.MOV.U32 R21, RZ, RZ, R29 ;  /* 0x000000ffff157224 */ /* 0x000fe400078e001d */
[----:B------:R-:W1:Y:S04]  /*6180*/  LDSM.16.MT88.4 R28, [R226+0x5100] ;  /* 0x00510000e21c783b */ /* 0x000e680000004200 */
[----:B------:R-:W-:Y:S01]  /*6190*/  MOV R110, R146 ;  /* 0x00000092006e7202 */ /* 0x000fe20000000f00 */
[----:B------:R-:W-:Y:S01]  /*61a0*/  IMAD.MOV.U32 R111, RZ, RZ, R147 ;  /* 0x000000ffff6f7224 */ /* 0x000fe200078e0093 */
[----:B------:R-:W-:Y:S01]  /*61b0*/  MOV R108, R20 ;  /* 0x00000014006c7202 */ /* 0x000fe20000000f00 */
[----:B------:R-:W-:Y:S01]  /*61c0*/  HMMA.16816.F32 R144, R4, R10, R88 ;  /* 0x0000000a0490723c */ /* 0x000fe20000001858 */
[----:B------:R-:W3:Y:S01]  /*61d0*/  LDSM.16.MT88.4 R8, [R228+0x5100] ;  /* 0x00510000e408783b */ /* 0x000ee20000004200 */
[----:B------:R-:W-:-:S06]  /*61e0*/  IMAD.MOV.U32 R109, RZ, RZ, R21 ;  /* 0x000000ffff6d7224 */ /* 0x000fcc00078e0015 */
[C---:B--2---:R-:W-:Y:S08]  /*61f0*/  HMMA.16816.F32 R128, R4.reuse, R16, R128 ;  /* 0x000000100480723c */ /* 0x044ff00000001880 */
[C---:B------:R-:W-:Y:S01]  /*6200*/  HMMA.16816.F32 R56, R4.reuse, R18, R92 ;  /* 0x000000120438723c */ /* 0x040fe2000000185c */
[----:B------:R-:W2:Y:S07]  /*6210*/  LDSM.16.MT88.4 R16, [R229+0x5100] ;  /* 0x00510000e510783b */ /* 0x000eae0000004200 */
[C---:B------:R-:W-:Y:S08]  /*6220*/  HMMA.16816.F32 R76, R4.reuse, R24, R76 ;  /* 0x00000018044c723c */ /* 0x040ff0000000184c */
[C---:B------:R-:W-:Y:S07]  /*6230*/  HMMA.16816.F32 R24, R4.reuse, R26, R140 ;  /* 0x0000001a0418723c */ /* 0x040fee000000188c */
[----:B------:R-:W-:Y:S01]  /*6240*/  IMAD.MOV.U32 R143, RZ, RZ, R124 ;  /* 0x000000ffff8f7224 */ /* 0x000fe200078e007c */
[----:B-1----:R-:W-:Y:S01]  /*6250*/  HMMA.16816.F32 R80, R4, R28, R80 ;  /* 0x0000001c0450723c */ /* 0x002fe20000001850 */
[----:B------:R-:W-:Y:S01]  /*6260*/  IMAD.MOV.U32 R142, RZ, RZ, R3 ;  /* 0x000000ffff8e7224 */ /* 0x000fe200078e0003 */
[----:B------:R-:W-:Y:S01]  /*6270*/  MOV R141, R135 ;  /* 0x00000087008d7202 */ /* 0x000fe20000000f00 */
[----:B------:R-:W-:-:S05]  /*6280*/  IMAD.MOV.U32 R140, RZ, RZ, R134 ;  /* 0x000000ffff8c7224 */ /* 0x000fca00078e0086 */
[C---:B------:R-:W-:Y:S07]  /*6290*/  HMMA.16816.F32 R92, R4.reuse, R30, R148 ;  /* 0x0000001e045c723c */ /* 0x040fee0000001894 */
[----:B------:R-:W-:Y:S01]  /*62a0*/  IMAD.MOV.U32 R149, RZ, RZ, R173 ;  /* 0x000000ffff957224 */ /* 0x000fe200078e00ad */
[----:B---3--:R-:W-:Y:S01]  /*62b0*/  HMMA.16816.F32 R28, R4, R8, R96 ;  /* 0x00000008041c723c */ /* 0x008fe20000001860 */
[----:B------:R-:W-:Y:S01]  /*62c0*/  MOV R150, R174 ;  /* 0x000000ae00967202 */ /* 0x000fe20000000f00 */
[----:B------:R-:W-:Y:S01]  /*62d0*/  IMAD.MOV.U32 R151, RZ, RZ, R175 ;  /* 0x000000ffff977224 */ /* 0x000fe200078e00af */
[----:B------:R-:W-:-:S02]  /*62e0*/  MOV R148, R110 ;  /* 0x0000006e00947202 */ /* 0x000fc40000000f00 */
[----:B------:R-:W-:Y:S02]  /*62f0*/  MOV R110, R179 ;  /* 0x000000b3006e7202 */ /* 0x000fe40000000f00 */
[----:B------:R-:W-:Y:S01]  /*6300*/  MOV R98, R177 ;  /* 0x000000b100627202 */ /* 0x000fe20000000f00 */
[----:B------:R-:W-:Y:S01]  /*6310*/  HMMA.16816.F32 R84, R4, R10, R84 ;  /* 0x0000000a0454723c */ /* 0x000fe20000001854 */
[----:B------:R-:W1:Y:S01]  /*6320*/  LDSM.16.MT88.4 R8, [R228+0x8100] ;  /* 0x00810000e408783b */ /* 0x000e620000004200 */
[----:B------:R-:W-:-:S06]  /*6330*/  IMAD.MOV.U32 R99, RZ, RZ, R178 ;  /* 0x000000ffff637224 */ /* 0x000fcc00078e00b2 */
[C---:B--2---:R-:W-:Y:S07]  /*6340*/  HMMA.16816.F32 R88, R4.reuse, R18, R116 ;  /* 0x000000120458723c */ /* 0x044fee0000001874 */
[----:B------:R-:W-:Y:S01]  /*6350*/  MOV R118, R22 ;  /* 0x0000001600767202 */ /* 0x000fe20000000f00 */
[----:B------:R-:W-:Y:S01]  /*6360*/  IMAD.MOV.U32 R117, RZ, RZ, R23 ;  /* 0x000000ffff757224 */ /* 0x000fe200078e0017 */
[----:B------:R-:W-:Y:S01]  /*6370*/  HMMA.16816.F32 R168, R4, R16, R168 ;  /* 0x0000001004a8723c */ /* 0x000fe200000018a8 */
[----:B------:R-:W2:Y:S01]  /*6380*/  LDSM.16.MT88.4 R20, [R226+0x8100] ;  /* 0x00810000e214783b */ /* 0x000ea20000004200 */
[----:B------:R-:W-:Y:S01]  /*6390*/  MOV R116, R172 ;  /* 0x000000ac00747202 */ /* 0x000fe20000000f00 */
[----:B------:R-:W-:-:S02]  /*63a0*/  IMAD.MOV.U32 R119, RZ, RZ, R111 ;  /* 0x000000ffff777224 */ /* 0x000fc400078e006f */
[----:B------:R-:W3:Y:S01]  /*63b0*/  LDSM.16.MT88.4 R16, [R229+0x8100] ;  /* 0x00810000e510783b */ /* 0x000ee20000004200 */
[----:B------:R-:W-:Y:S02]  /*63c0*/  IMAD.MOV.U32 R111, RZ, RZ, R176 ;  /* 0x000000ffff6f7224 */ /* 0x000fe400078e00b0 */
[----:B------:R-:W-:Y:S01]  /*63d0*/  IMAD.MOV.U32 R97, RZ, RZ, R118 ;  /* 0x000000ffff617224 */ /* 0x000fe200078e0076 */
[C---:B-1----:R-:W-:Y:S01]  /*63e0*/  HMMA.16816.F32 R32, R4.reuse, R10, R32 ;  /* 0x0000000a0420723c */ /* 0x042fe20000001820 */
[----:B------:R1:W-:Y:S07]  /*63f0*/  MUFU.EX2 R10, R0 ;  /* 0x00000000000a7308 */ /* 0x0003ee0000000800 */
[----:B------:R-:W-:Y:S01]  /*6400*/  HMMA.16816.F32 R36, R4, R8, R36 ;  /* 0x000000080424723c */ /* 0x000fe20000001824 */
[----:B-1----:R-:W-:-:S07]  /*6410*/  FFMA.FTZ R0, R98, c[0x0][0x2d0], -R12 ;  /* 0x0000b40062007a23 */ /* 0x002fce000001080c */
[C---:B--2---:R-:W-:Y:S01]  /*6420*/  HMMA.16816.F32 R172, R4.reuse, R20, R72 ;  /* 0x0000001404ac723c */ /* 0x044fe20000001848 */
[----:B------:R-:W-:Y:S01]  /*6430*/  MOV R98, R117 ;  /* 0x0000007500627202 */ /* 0x000fe20000000f00 */
[----:B------:R1:W2:Y:S05]  /*6440*/  MUFU.EX2 R9, R0 ;  /* 0x0000000000097308 */ /* 0x0002aa0000000800 */
[----:B------:R-:W-:Y:S01]  /*6450*/  IMAD.MOV.U32 R72, RZ, RZ, R126 ;  /* 0x000000ffff487224 */ /* 0x000fe200078e007e */
[----:B------:R-:W-:Y:S01]  /*6460*/  HMMA.16816.F32 R20, R4, R22, R68 ;  /* 0x000000160414723c */ /* 0x000fe20000001844 */
[----:B------:R-:W-:Y:S01]  /*6470*/  MOV R73, R127 ;  /* 0x0000007f00497202 */ /* 0x000fe20000000f00 */
[----:B------:R-:W-:Y:S01]  /*6480*/  IMAD.MOV.U32 R74, RZ, RZ, R132 ;  /* 0x000000ffff4a7224 */ /* 0x000fe200078e0084 */
[----:B------:R-:W-:-:S02]  /*6490*/  MOV R75, R133 ;  /* 0x00000085004b7202 */ /* 0x000fc40000000f00 */
[----:B------:R-:W-:Y:S02]  /*64a0*/  LDSM.16.MT88.4 R132, [R228+0x2900] ;  /* 0x00290000e484783b */ /* 0x000fe40000004200 */
[----:B------:R-:W-:Y:S01]  /*64b0*/  MOV R71, R125 ;  /* 0x0000007d00477202 */ /* 0x000fe20000000f00 */
[C---:B---3--:R-:W-:Y:S01]  /*64c0*/  HMMA.16816.F32 R176, R4.reuse, R16, R64 ;  /* 0x0000001004b0723c */ /* 0x048fe20000001840 */
[----:B------:R-:W3:Y:S01]  /*64d0*/  LDSM.16.MT88.4 R124, [R229+0x2900] ;  /* 0x00290000e57c783b */ /* 0x000ee20000004200 */
[----:B-1----:R-:W-:Y:S01]  /*64e0*/  FFMA.FTZ R0, R99, c[0x0][0x2d0], -R12 ;  /* 0x0000b40063007a23 */ /* 0x002fe2000001080c */
[----:B------:R-:W-:Y:S02]  /*64f0*/  MOV R99, R148 ;  /* 0x0000009400637202 */ /* 0x000fe40000000f00 */
[----:B------:R-:W-:Y:S01]  /*6500*/  LDSM.16.MT88.4 R64, [R228+0x5900] ;  /* 0x00590000e440783b */ /* 0x000fe20000004200 */
[----:B--2---:R-:W-:Y:S01]  /*6510*/  F2FP.PACK_AB R96, R9, R10 ;  /* 0x0000000a0960723e */ /* 0x004fe200000000ff */
[----:B------:R1:W-:Y:S01]  /*6520*/  MUFU.EX2 R8, R0 ;  /* 0x0000000000087308 */ /* 0x0003e20000000800 */
[----:B------:R-:W-:Y:S01]  /*6530*/  HMMA.16816.F32 R44, R4, R18, R44 ;  /* 0x00000012042c723c */ /* 0x000fe2000000182c */
[----:B------:R-:W-:Y:S01]  /*6540*/  MOV R148, R111 ;  /* 0x0000006f00947202 */ /* 0x000fe20000000f00 */
[----:B------:R-:W-:Y:S01]  /*6550*/  IMAD.MOV.U32 R16, RZ, RZ, R121 ;  /* 0x000000ffff107224 */ /* 0x000fe200078e0079 */
[----:B------:R-:W-:-:S04]  /*6560*/  MOV R17, R120 ;  /* 0x0000007800117202 */ /* 0x000fc80000000f00 */
[----:B------:R-:W-:Y:S01]  /*6570*/  MOV R19, R122 ;  /* 0x0000007a00137202 */ /* 0x000fe20000000f00 */
[----:B------:R-:W-:Y:S02]  /*6580*/  IMAD.MOV.U32 R18, RZ, RZ, R123 ;  /* 0x000000ffff127224 */ /* 0x000fe400078e007b */
[----:B-1----:R-:W-:Y:S01]  /*6590*/  FFMA.FTZ R0, R116, c[0x0][0x2d0], -R12 ;  /* 0x0000b40074007a23 */ /* 0x002fe2000001080c */
[----:B------:R-:W-:-:S03]  /*65a0*/  MOV R12, R141 ;  /* 0x0000008d000c7202 */ /* 0x000fc60000000f00 */
[----:B------:R1:W-:Y:S02]  /*65b0*/  MUFU.EX2 R7, R0 ;  /* 0x0000000000077308 */ /* 0x0003e40000000800 */
[--C-:B-1----:R-:W-:Y:S02]  /*65c0*/  FFMA.FTZ R0, R119, c[0x0][0x2d0], -R2.reuse ;  /* 0x0000b40077007a23 */ /* 0x102fe40000010802 */
[----:B------:R-:W1:Y:S04]  /*65d0*/  LDSM.16.MT88.4 R116, [R226+0x2900] ;  /* 0x00290000e274783b */ /* 0x000e680000004200 */
[----:B------:R2:W-:Y:S02]  /*65e0*/  MUFU.EX2 R6, R0 ;  /* 0x0000000000067308 */ /* 0x0005e40000000800 */
[----:B--2---:R-:W-:-:S02]  /*65f0*/  FFMA.FTZ R0, R149, c[0x0][0x2d0], -R2 ;  /* 0x0000b40095007a23 */ /* 0x004fc40000010802 */
[----:B------:R-:W-:-:S04]  /*6600*/  IMAD.MOV.U32 R149, RZ, RZ, R110 ;  /* 0x000000ffff957224 */ /* 0x000fc800078e006e */
[----:B------:R2:W4:Y:S02]  /*6610*/  MUFU.EX2 R5, R0 ;  /* 0x0000000000057308 */ /* 0x0005240000000800 */
[--C-:B--2---:R-:W-:Y:S01]  /*6620*/  FFMA.FTZ R0, R150, c[0x0][0x2d0], -R2.reuse ;  /* 0x0000b40096007a23 */ /* 0x104fe20000010802 */
[----:B------:R-:W-:Y:S01]  /*6630*/  MOV R150, R109 ;  /* 0x0000006d00967202 */ /* 0x000fe20000000f00 */
[----:B------:R-:W-:-:S04]  /*6640*/  FFMA.FTZ R2, R151, c[0x0][0x2d0], -R2 ;  /* 0x0000b40097027a23 */ /* 0x000fc80000010802 */
[----:B------:R2:W-:Y:S01]  /*6650*/  MUFU.EX2 R4, R0 ;  /* 0x0000000000047308 */ /* 0x0005e20000000800 */
[----:B------:R-:W-:Y:S02]  /*6660*/  IMAD.MOV.U32 R151, RZ, RZ, R108 ;  /* 0x000000ffff977224 */ /* 0x000fe400078e006c */
[----:B------:R-:W-:Y:S05]  /*6670*/  LDSM.16.MT88.4 R108, [R225+0x2900] ;  /* 0x00290000e16c783b */ /* 0x000fea0000004200 */
[----:B------:R5:W1:Y:S01]  /*6680*/  MUFU.EX2 R3, R2 ;  /* 0x0000000200037308 */ /* 0x000a620000000800 */
[----:B--2---:R-:W-:Y:S01]  /*6690*/  FADD.FTZ R0, R15, R14 ;  /* 0x0000000e0f007221 */ /* 0x004fe20000010000 */
[----:B------:R-:W-:Y:S01]  /*66a0*/  MOV R15, R75 ;  /* 0x0000004b000f7202 */ /* 0x000fe20000000f00 */
[----:B------:R-:W-:-:S02]  /*66b0*/  IMAD.MOV.U32 R14, RZ, RZ, R140 ;  /* 0x000000ffff0e7224 */ /* 0x000fc400078e008c */
[----:B------:R-:W-:Y:S02]  /*66c0*/  FADD.FTZ R11, R13, R0 ;  /* 0x000000000d0b7221 */ /* 0x000fe40000010000 */
[----:B------:R-:W-:Y:S02]  /*66d0*/  IMAD.MOV.U32 R0, RZ, RZ, R72 ;  /* 0x000000ffff007224 */ /* 0x000fe400078e0048 */
[----:B-----5:R-:W-:Y:S01]  /*66e0*/  FADD.FTZ R2, R98, R97 ;  /* 0x0000006162027221 */ /* 0x020fe20000010000 */
[----:B----4-:R-:W-:Y:S01]  /*66f0*/  F2FP.PACK_AB R97, R5, R6 ;  /* 0x000000060561723e */ /* 0x010fe200000000ff */
[----:B------:R-:W-:Y:S01]  /*6700*/  IMAD.MOV.U32 R13, RZ, RZ, R74 ;  /* 0x000000ffff0d7224 */ /* 0x000fe200078e004a */
[----:B------:R-:W-:Y:S01]  /*6710*/  F2FP.PACK_AB R98, R7, R8 ;  /* 0x000000080762723e */ /* 0x000fe200000000ff */
[----:B------:R-:W-:Y:S01]  /*6720*/  FADD.FTZ R2, R99, R2 ;  /* 0x0000000263027221 */ /* 0x000fe20000010000 */
[----:B-1----:R-:W-:-:S03]  /*6730*/  F2FP.PACK_AB R99, R3, R4 ;  /* 0x000000040363723e */ /* 0x002fc600000000ff */
[----:B------:R-:W-:-:S04]  /*6740*/  FADD.FTZ R0, R0, R2 ;  /* 0x0000000200007221 */ /* 0x000fc80000010000 */
[C---:B---3--:R-:W-:Y:S07]  /*6750*/  HMMA.16816.F32 R120, R96.reuse, R124, R40 ;  /* 0x0000007c6078723c */ /* 0x048fee0000001828 */
[----:B------:R-:W-:Y:S01]  /*6760*/  MOV R40, R143 ;  /* 0x0000008f00287202 */ /* 0x000fe20000000f00 */
[----:B------:R-:W-:Y:S01]  /*6770*/  HMMA.16816.F32 R124, R96, R126, R48 ;  /* 0x0000007e607c723c */ /* 0x000fe20000001830 */
[----:B------:R-:W-:Y:S01]  /*6780*/  IMAD.MOV.U32 R41, RZ, RZ, R142 ;  /* 0x000000ffff297224 */ /* 0x000fe200078e008e */
[----:B------:R-:W-:Y:S01]  /*6790*/  MOV R42, R73 ;  /* 0x00000049002a7202 */ /* 0x000fe20000000f00 */
[----:B------:R-:W1:Y:S01]  /*67a0*/  LDSM.16.MT88.4 R140, [R225+0x5900] ;  /* 0x00590000e18c783b */ /* 0x000e620000004200 */
[----:B------:R-:W-:-:S03]  /*67b0*/  MOV R43, R71 ;  /* 0x00000047002b7202 */ /* 0x000fc60000000f00 */
[----:B------:R-:W-:Y:S01]  /*67c0*/  IMAD.MOV.U32 R48, RZ, RZ, R148 ;  /* 0x000000ffff307224 */ /* 0x000fe200078e0094 */
[----:B------:R-:W-:Y:S01]  /*67d0*/  MOV R49, R149 ;  /* 0x0000009500317202 */ /* 0x000fe20000000f00 */
[----:B------:R-:W-:Y:S01]  /*67e0*/  IMAD.MOV.U32 R50, RZ, RZ, R150 ;  /* 0x000000ffff327224 */ /* 0x000fe200078e0096 */
[----:B------:R-:W-:Y:S01]  /*67f0*/  MOV R51, R151 ;  /* 0x0000009700337202 */ /* 0x000fe20000000f00 */
[----:B------:R-:W-:Y:S01]  /*6800*/  FADD.FTZ R2, R48, R11 ;  /* 0x0000000b30027221 */ /* 0x000fe20000010000 */
[C---:B------:R-:W-:Y:S01]  /*6810*/  HMMA.16816.F32 R128, R96.reuse, R132, R128 ;  /* 0x000000846080723c */ /* 0x040fe20000001880 */
[----:B------:R-:W-:Y:S01]  /*6820*/  FADD.FTZ R0, R49, R0 ;  /* 0x0000000031007221 */ /* 0x000fe20000010000 */
[----:B------:R-:W2:Y:S01]  /*6830*/  LDSM.16.MT88.4 R148, [R226+0x5900] ;  /* 0x00590000e294783b */ /* 0x000ea20000004200 */
[----:B------:R-:W-:Y:S02]  /*6840*/  FADD.FTZ R2, R50, R2 ;  /* 0x0000000232027221 */ /* 0x000fe40000010000 */
[----:B------:R-:W-:Y:S01]  /*6850*/  FADD.FTZ R0, R13, R0 ;  /* 0x000000000d007221 */ /* 0x000fe20000010000 */
[----:B------:R-:W-:Y:S01]  /*6860*/  LDSM.16.MT88.4 R72, [R225+0x8900] ;  /* 0x00890000e148783b */ /* 0x000fe20000004200 */
[----:B------:R-:W-:Y:S01]  /*6870*/  FADD.FTZ R2, R15, R2 ;  /* 0x000000020f027221 */ /* 0x000fe20000010000 */
[----:B------:R-:W-:Y:S01]  /*6880*/  HMMA.16816.F32 R132, R96, R134, R56 ;  /* 0x000000866084723c */ /* 0x000fe20000001838 */
[----:B------:R-:W-:Y:S01]  /*6890*/  FADD.FTZ R0, R14, R0 ;  /* 0x000000000e007221 */ /* 0x000fe20000010000 */
[----:B------:R-:W3:Y:S01]  /*68a0*/  LDSM.16.MT88.4 R56, [R229+0x5900] ;  /* 0x00590000e538783b */ /* 0x000ee20000004200 */
[----:B------:R-:W-:-:S02]  /*68b0*/  FADD.FTZ R2, R12, R2 ;  /* 0x000000020c027221 */ /* 0x000fc40000010000 */
[----:B------:R-:W-:Y:S01]  /*68c0*/  FADD.FTZ R0, R51, R0 ;  /* 0x0000000033007221 */ /* 0x000fe20000010000 */
[----:B------:R-:W-:Y:S01]  /*68d0*/  LDSM.16.MT88.4 R12, [R228+0x8900] ;  /* 0x00890000e40c783b */ /* 0x000fe20000004200 */
[----:B------:R-:W-:Y:S01]  /*68e0*/  FADD.FTZ R2, R40, R2 ;  /* 0x0000000228027221 */ /* 0x000fe20000010000 */
[C---:B------:R-:W-:Y:S01]  /*68f0*/  HMMA.16816.F32 R112, R96.reuse, R116, R112 ;  /* 0x000000746070723c */ /* 0x040fe20000001870 */
[----:B------:R-:W-:Y:S02]  /*6900*/  FADD.FTZ R0, R41, R0 ;  /* 0x0000000029007221 */ /* 0x000fe40000010000 */
[----:B------:R-:W-:Y:S02]  /*6910*/  FADD.FTZ R2, R252, R2 ;  /* 0x00000002fc027221 */ /* 0x000fe40000010000 */
[----:B------:R-:W-:Y:S02]  /*6920*/  FADD.FTZ R0, R42, R0 ;  /* 0x000000002a007221 */ /* 0x000fe40000010000 */
[----:B------:R-:W-:Y:S01]  /*6930*/  FADD.FTZ R2, R43, R2 ;  /* 0x000000022b027221 */ /* 0x000fe20000010000 */
[----:B------:R-:W-:Y:S01]  /*6940*/  HMMA.16816.F32 R116, R96, R118, R52 ;  /* 0x000000766074723c */ /* 0x000fe20000001834 */
[----:B------:R-:W-:-:S02]  /*6950*/  FADD.FTZ R0, R18, R0 ;  /* 0x0000000012007221 */ /* 0x000fc40000010000 */
[----:B------:R-:W-:Y:S02]  /*6960*/  FADD.FTZ R2, R19, R2 ;  /* 0x0000000213027221 */ /* 0x000fe40000010000 */
[----:B------:R-:W-:Y:S02]  /*6970*/  FADD.FTZ R0, R16, R0 ;  /* 0x0000000010007221 */ /* 0x000fe40000010000 */
[----:B------:R-:W-:Y:S01]  /*6980*/  FADD.FTZ R2, R17, R2 ;  /* 0x0000000211027221 */ /* 0x000fe20000010000 */
[----:B-1----:R-:W-:Y:S01]  /*6990*/  HMMA.16816.F32 R136, R96, R140, R136 ;  /* 0x0000008c6088723c */ /* 0x002fe20000001888 */
[----:B------:R-:W-:Y:S02]  /*69a0*/  FADD.FTZ R0, R250, R0 ;  /* 0x00000000fa007221 */ /* 0x000fe40000010000 */
[----:B------:R-:W-:Y:S02]  /*69b0*/  FADD.FTZ R2, R167, R2 ;  /* 0x00000002a7027221 */ /* 0x000fe40000010000 */
[----:B------:R-:W-:-:S02]  /*69c0*/  FADD.FTZ R0, R183, R0 ;  /* 0x00000000b7007221 */ /* 0x000fc40000010000 */
[----:B------:R-:W-:Y:S01]  /*69d0*/  FADD.FTZ R2, R166, R2 ;  /* 0x00000002a6027221 */ /* 0x000fe20000010000 */
[C---:B------:R-:W-:Y:S01]  /*69e0*/  HMMA.16816.F32 R140, R96.reuse, R142, R144 ;  /* 0x0000008e608c723c */ /* 0x040fe20000001890 */
[----:B------:R-:W-:Y:S02]  /*69f0*/  FADD.FTZ R0, R182, R0 ;  /* 0x00000000b6007221 */ /* 0x000fe40000010000 */
[----:B------:R-:W-:Y:S02]  /*6a00*/  FADD.FTZ R2, R181, R2 ;  /* 0x00000002b5027221 */ /* 0x000fe40000010000 */
[----:B------:R-:W-:Y:S02]  /*6a10*/  FADD.FTZ R0, R251, R0 ;  /* 0x00000000fb007221 */ /* 0x000fe40000010000 */
[----:B------:R-:W-:Y:S01]  /*6a20*/  FADD.FTZ R2, R180, R2 ;  /* 0x00000002b4027221 */ /* 0x000fe20000010000 */
[----:B--2---:R-:W-:Y:S01]  /*6a30*/  HMMA.16816.F32 R144, R96, R148, R80 ;  /* 0x000000946090723c */ /* 0x004fe20000001850 */
[----:B------:R-:W-:Y:S01]  /*6a40*/  FADD.FTZ R0, R102, R0 ;  /* 0x0000000066007221 */ /* 0x000fe20000010000 */
[----:B------:R-:W1:Y:S01]  /*6a50*/  LDSM.16.MT88.4 R80, [R226+0x8900] ;  /* 0x00890000e250783b */ /* 0x000e620000004200 */
[----:B------:R-:W-:-:S02]  /*6a60*/  FADD.FTZ R11, R103, R2 ;  /* 0x00000002670b7221 */ /* 0x000fc40000010000 */
[----:B------:R-:W-:Y:S02]  /*6a70*/  FADD.FTZ R2, R154, R0 ;  /* 0x000000009a027221 */ /* 0x000fe40000010000 */
[----:B------:R-:W-:Y:S01]  /*6a80*/  FADD.FTZ R0, R152, R11 ;  /* 0x0000000b98007221 */ /* 0x000fe20000010000 */
[C---:B---3--:R-:W-:Y:S01]  /*6a90*/  HMMA.16816.F32 R52, R96.reuse, R56, R168 ;  /* 0x000000386034723c */ /* 0x048fe200000018a8 */
[----:B------:R-:W-:Y:S02]  /*6aa0*/  FADD.FTZ R11, R155, R2 ;  /* 0x000000029b0b7221 */ /* 0x000fe40000010000 */
[----:B------:R-:W-:Y:S02]  /*6ab0*/  FADD.FTZ R2, R153, R0 ;  /* 0x0000000099027221 */ /* 0x000fe40000010000 */
[----:B------:R-:W-:Y:S02]  /*6ac0*/  FADD.FTZ R0, R165, R11 ;  /* 0x0000000ba5007221 */ /* 0x000fe40000010000 */
[----:B------:R-:W-:Y:S01]  /*6ad0*/  FADD.FTZ R2, R164, R2 ;  /* 0x00000002a4027221 */ /* 0x000fe20000010000 */
[----:B------:R-:W-:Y:S01]  /*6ae0*/  HMMA.16816.F32 R56, R96, R58, R88 ;  /* 0x0000003a6038723c */ /* 0x000fe20000001858 */
[----:B------:R-:W2:Y:S01]  /*6af0*/  LDSM.16.MT88.4 R88, [R229+0x8900] ;  /* 0x00890000e558783b */ /* 0x000ea20000004200 */
[----:B------:R-:W-:-:S02]  /*6b00*/  FADD.FTZ R10, R10, R0 ;  /* 0x000000000a0a7221 */ /* 0x000fc40000010000 */
[----:B------:R-:W-:Y:S02]  /*6b10*/  FADD.FTZ R6, R6, R2 ;  /* 0x0000000206067221 */ /* 0x000fe40000010000 */
[----:B------:R-:W-:Y:S02]  /*6b20*/  FADD.FTZ R9, R9, R10 ;  /* 0x0000000a09097221 */ /* 0x000fe40000010000 */
[----:B------:R-:W-:Y:S01]  /*6b30*/  FADD.FTZ R5, R5, R6 ;  /* 0x0000000605057221 */ /* 0x000fe20000010000 */
[----:B------:R-:W-:Y:S01]  /*6b40*/  HMMA.16816.F32 R104, R96, R108, R104 ;  /* 0x0000006c6068723c */ /* 0x000fe20000001868 */
[----:B------:R-:W-:Y:S02]  /*6b50*/  FADD.FTZ R8, R8, R9 ;  /* 0x0000000908087221 */ /* 0x000fe40000010000 */
[----:B------:R-:W-:Y:S02]  /*6b60*/  FADD.FTZ R4, R4, R5 ;  /* 0x0000000504047221 */ /* 0x000fe40000010000 */
[----:B------:R-:W-:-:S02]  /*6b70*/  FADD.FTZ R2, R7, R8 ;  /* 0x0000000807027221 */ /* 0x000fc40000010000 */
[----:B------:R-:W-:Y:S01]  /*6b80*/  FADD.FTZ R0, R3, R4 ;  /* 0x0000000403007221 */ /* 0x000fe20000010000 */
[C---:B------:R-:W-:Y:S04]  /*6b90*/  HMMA.16816.F32 R108, R96.reuse, R110, R60 ;  /* 0x0000006e606c723c */ /* 0x040fe8000000183c */
[----:B------:R3:W-:Y:S04]  /*6ba0*/  STL [R1+0xc], R0 ;  /* 0x00000c0001007387 */ /* 0x0007e80000100800 */
[----:B------:R3:W-:Y:S01]  /*6bb0*/  STL [R1+0x8], R2 ;  /* 0x0000080201007387 */ /* 0x0007e20000100800 */
[C---:B------:R-:W-:Y:S08]  /*6bc0*/  HMMA.16816.F32 R60, R96.reuse, R64, R28 ;  /* 0x00000040603c723c */ /* 0x040ff0000000181c */
[C---:B------:R-:W-:Y:S08]  /*6bd0*/  HMMA.16816.F32 R64, R96.reuse, R66, R84 ;  /* 0x000000426040723c */ /* 0x040ff00000001854 */
[C---:B------:R-:W-:Y:S08]  /*6be0*/  HMMA.16816.F32 R68, R96.reuse, R72, R76 ;  /* 0x000000486044723c */ /* 0x040ff0000000184c */
[C---:B------:R-:W-:Y:S08]  /*6bf0*/  HMMA.16816.F32 R148, R96.reuse, R150, R92 ;  /* 0x000000966094723c */ /* 0x040ff0000000185c */
[C---:B-1----:R-:W-:Y:S08]  /*6c00*/  HMMA.16816.F32 R76, R96.reuse, R80, R172 ;  /* 0x00000050604c723c */ /* 0x042ff000000018ac */
[C---:B--2---:R-:W-:Y:S08]  /*6c10*/  HMMA.16816.F32 R84, R96.reuse, R88, R176 ;  /* 0x000000586054723c */ /* 0x044ff000000018b0 */
[C---:B------:R-:W-:Y:S08]  /*6c20*/  HMMA.16816.F32 R72, R96.reuse, R74, R24 ;  /* 0x0000004a6048723c */ /* 0x040ff00000001818 */
[C---:B------:R-:W-:Y:S08]  /*6c30*/  HMMA.16816.F32 R80, R96.reuse, R82, R20 ;  /* 0x000000526050723c */ /* 0x040ff00000001814 */
[C---:B------:R-:W-:Y:S08]  /*6c40*/  HMMA.16816.F32 R88, R96.reuse, R90, R44 ;  /* 0x0000005a6058723c */ /* 0x040ff0000000182c */
[C---:B------:R-:W-:Y:S08]  /*6c50*/  HMMA.16816.F32 R92, R96.reuse, R12, R36 ;  /* 0x0000000c605c723c */ /* 0x040ff00000001824 */
[----:B------:R-:W-:Y:S01]  /*6c60*/  HMMA.16816.F32 R96, R96, R14, R32 ;  /* 0x0000000e6060723c */ /* 0x000fe20000001820 */
[----:B------:R-:W-:Y:S07]  /*6c70*/  @!P0 BRA `(.L_x_504) ;  /* 0x0000486000008947 */ /* 0x000fee0003800000 */
[----:B---3--:R-:W2:Y:S01]  /*6c80*/  LDL R17, [R1+0x18] ;  /* 0x0000180001117983 */ /* 0x008ea20000100800 */
[----:B------:R-:W-:Y:S01]  /*6c90*/  PLOP3.LUT P1, PT, PT, PT, UP1, 0x80, 0x0 ;  /* 0x000000000000781c */ /* 0x000fe20003f2f018 */
[----:B------:R-:W-:Y:S01]  /*6ca0*/  IMAD.MOV.U32 R103, RZ, RZ, R100 ;  /* 0x000000ffff677224 */ /* 0x000fe200078e0064 */
[----:B------:R-:W-:Y:S01]  /*6cb0*/  PLOP3.LUT P0, PT, PT, PT, UP1, 0x80, 0x0 ;  /* 0x000000000000781c */ /* 0x000fe20003f0f018 */
[----:B------:R-:W-:Y:S01]  /*6cc0*/  IMAD.MOV.U32 R3, RZ, RZ, R101 ;  /* 0x000000ffff037224 */ /* 0x000fe200078e0065 */
[----:B------:R-:W-:-:S02]  /*6cd0*/  UMOV UR22, UR20 ;  /* 0x0000001400167c82 */ /* 0x000fc40008000000 */
[----:B------:R-:W-:Y:S02]  /*6ce0*/  ULDC.64 UR6, c[0x0][0x208] ;  /* 0x0000820000067ab9 */ /* 0x000fe40000000a00 */
[----:B------:R-:W-:-:S05]  /*6cf0*/  ULDC.64 UR4, c[0x0][0x1e0] ;  /* 0x0000780000047ab9 */ /* 0x000fca0000000a00 */
[----:B--2---:R-:W-:-:S05]  /*6d00*/  @P1 IMAD.HI.U32 R0, R17, c[0x0][0x2c8], RZ ;  /* 0x0000b20011001a27 */ /* 0x004fca00078e00ff */
[----:B------:R-:W-:-:S05]  /*6d10*/  @P0 SHF.R.U32.HI R0, RZ, c[0x0][0x2cc], R0 ;  /* 0x0000b300ff000a19 */ /* 0x000fca0000011600 */
[----:B------:R1:W-:Y:S02]  /*6d20*/  @P0 STL [R1+0x10], R0 ;  /* 0x0000100001000387 */ /* 0x0003e40000100800 */
.L_x_505:
[----:B------:R-:W2:Y:S01]  /*6d30*/  LDL.64 R22, [R1+0x20] ;  /* 0x0000200001167983 */ /* 0x000ea20000100a00 */
[----:B------:R-:W-:Y:S01]  /*6d40*/  UISETP.GE.AND UP0, UPT, UR22, URZ, UPT ;  /* 0x0000003f1600728c */ /* 0x000fe2000bf06270 */
[----:B------:R-:W-:Y:S04]  /*6d50*/  DEPBAR.LE SB0, 0x0 ;  /* 0x000080000000791a */ /* 0x000fe80000000000 */
[----:B------:R-:W2:Y:S06]  /*6d60*/  LDL.64 R20, [R1+0x38] ;  /* 0x0000380001147983 */ /* 0x000eac0000100a00 */
[----:B------:R-:W-:Y:S01]  /*6d70*/  BAR.SYNC.DEFER_BLOCKING 0x0 ;  /* 0x0000000000007b1d */ /* 0x000fe20000010000 */
[----:B------:R-:W-:Y:S01]  /*6d80*/  PLOP3.LUT P0, PT, PT, PT, UP0, 0x80, 0x0 ;  /* 0x000000000000781c */ /* 0x000fe20003f0f008 */
[----:B------:R-:W-:Y:S02]  /*6d90*/  @UP0 USHF.R.S32.HI UR20, URZ, 0x1f, UR22 ;  /* 0x0000001f3f140899 */ /* 0x000fe40008011416 */
[----:B------:R-:W-:Y:S02]  /*6da0*/  @UP0 UIMAD.WIDE.U32 UR24, UR22, UR6, URZ ;  /* 0x00000006161802a5 */ /* 0x000fe4000f8e003f */
[----:B------:R-:W-:Y:S04]  /*6db0*/  @UP0 UIMAD UR20, UR20, UR6, URZ ;  /* 0x00000006141402a4 */ /* 0x000fe8000f8e023f */
[----:B------:R-:W-:Y:S01]  /*6dc0*/  @UP0 UIMAD UR20, UR22, UR7, UR20 ;  /* 0x00000007161402a4 */ /* 0x000fe2000f8e0214 */
[----:B-1----:R-:W-:Y:S03]  /*6dd0*/  MOV R0, UR24 ;  /* 0x0000001800007c02 */ /* 0x002fe60008000f00 */
[----:B------:R-:W-:Y:S04]  /*6de0*/  @UP0 UIADD3 UR20, UR25, UR20, URZ ;  /* 0x0000001419140290 */ /* 0x000fe8000fffe03f */
[----:B------:R-:W-:Y:S02]  /*6df0*/  @UP0 UIMAD UR20, UR20, 0x60, URZ ;  /* 0x00000060141408a4 */ /* 0x000fe4000f8e023f */
[----:B------:R-:W-:Y:S01]  /*6e00*/  UISETP.GE.AND UP0, UPT, UR22, 0x1, UPT ;  /* 0x000000011600788c */ /* 0x000fe2000bf06270 */
[----:B------:R-:W1:Y:S08]  /*6e10*/  LDSM.16.M88.4 R8, [R224+0xc100] ;  /* 0x00c10000e008783b */ /* 0x000e700000000200 */
[----:B------:R-:W3:Y:S08]  /*6e20*/  LDSM.16.M88.4 R16, [R224+0xc900] ;  /* 0x00c90000e010783b */ /* 0x000ef00000000200 */
[----:B------:R-:W4:Y:S08]  /*6e30*/  LDSM.16.M88.4 R24, [R224+0xd100] ;  /* 0x00d10000e018783b */ /* 0x000f300000000200 */
[----:B------:R-:W2:Y:S08]  /*6e40*/  LDSM.16.M88.4 R32, [R224+0xd900] ;  /* 0x00d90000e020783b */ /* 0x000eb00000000200 */
[----:B------:R-:W2:Y:S01]  /*6e50*/  LDSM.16.M88.4 R40, [R224+0xe100] ;  /* 0x00e10000e028783b */ /* 0x000ea20000000200 */
[C---:B-1----:R-:W-:Y:S07]  /*6e60*/  HMMA.16816.F32 R4, R156.reuse, R8, RZ ;  /* 0x000000089c04723c */ /* 0x042fee00000018ff */
[----:B------:R-:W1:Y:S01]  /*6e70*/  LDSM.16.M88.4 R48, [R224+0xe900] ;  /* 0x00e90000e030783b */ /* 0x000e620000000200 */
[C---:B------:R-:W-:Y:S07]  /*6e80*/  HMMA.16816.F32 R8, R156.reuse, R10, RZ ;  /* 0x0000000a9c08723c */ /* 0x040fee00000018ff */
[----:B-----5:R-:W1:Y:S01]  /*6e90*/  LDSM.16.M88.4 R152, [R231] ;  /* 0x00000000e798783b */ /* 0x020e620000000200 */
[C---:B---3--:R-:W-:Y:S07]  /*6ea0*/  HMMA.16816.F32 R12, R156.reuse, R16, RZ ;  /* 0x000000109c0c723c */ /* 0x048fee00000018ff */
[----:B------:R-:W4:Y:S01]  /*6eb0*/  LDSM.16.M88.4 R164, [R248] ;  /* 0x00000000f8a4783b */ /* 0x000f220000000200 */
[C---:B------:R-:W-:Y:S07]  /*6ec0*/  HMMA.16816.F32 R16, R156.reuse, R18, RZ ;  /* 0x000000129c10723c */ /* 0x040fee00000018ff */
[----:B------:R-:W1:Y:S08]  /*6ed0*/  LDSM.16.M88.4 R168, [R247] ;  /* 0x00000000f7a8783b */ /* 0x000e700000000200 */
[----:B------:R-:W1:Y:S08]  /*6ee0*/  LDSM.16.M88.4 R172, [R246] ;  /* 0x00000000f6ac783b */ /* 0x000e700000000200 */
[----:B------:R-:W1:Y:S08]  /*6ef0*/  LDSM.16.M88.4 R176, [R245] ;  /* 0x00000000f5b0783b */ /* 0x000e700000000200 */
[----:B------:R-:W1:Y:S08]  /*6f00*/  LDSM.16.M88.4 R180, [R244] ;  /* 0x00000000f4b4783b */ /* 0x000e700000000200 */
[----:B------:R-:W4:Y:S04]  /*6f10*/  LDL R251, [R1+0x10] ;  /* 0x0000100001fb7983 */ /* 0x000f280000100800 */
[----:B------:R-:W4:Y:S04]  /*6f20*/  LDL R250, [R1+0x1c] ;  /* 0x00001c0001fa7983 */ /* 0x000f280000100800 */
[----:B------:R-:W-:Y:S04]  /*6f30*/  STL [R1+0x44], R231 ;  /* 0x000044e701007387 */ /* 0x000fe80000100800 */
[----:B------:R-:W-:Y:S04]  /*6f40*/  STL [R1+0x48], R248 ;  /* 0x000048f801007387 */ /* 0x000fe80000100800 */
[----:B------:R-:W-:Y:S04]  /*6f50*/  STL [R1+0x4c], R247 ;  /* 0x00004cf701007387 */ /* 0x000fe80000100800 */
[----:B------:R-:W-:Y:S04]  /*6f60*/  STL [R1+0x50], R246 ;  /* 0x000050f601007387 */ /* 0x000fe80000100800 */
[----:B------:R-:W-:Y:S01]  /*6f70*/  STL [R1+0x54], R245 ;  /* 0x000054f501007387 */ /* 0x000fe20000100800 */
[----:B--2---:R-:W-:Y:S05]  /*6f80*/  @P0 MOV R21, R23 ;  /* 0x0000001700150202 */ /* 0x004fea0000000f00 */
[----:B------:R-:W-:Y:S04]  /*6f90*/  @P0 IMAD.WIDE.U32 R20, R0, 0x60, R20 ;  /* 0x0000006000140825 */ /* 0x000fe800078e0014 */
[----:B------:R-:W-:Y:S01]  /*6fa0*/  @P0 IMAD.SHL.U32 R0, R20, 0x2, RZ ;  /* 0x0000000214000824 */ /* 0x000fe200078e00ff */
[----:B------:R-:W-:Y:S01]  /*6fb0*/  @P0 IADD3 R2, R21, UR20, RZ ;  /* 0x0000001415020c10 */ /* 0x000fe2000fffe0ff */
[----:B------:R-:W-:Y:S03]  /*6fc0*/  UIMAD UR20, UR22, -0x60, URZ ;  /* 0xffffffa0161478a4 */ /* 0x000fe6000f8e023f */
[----:B------:R-:W-:Y:S02]  /*6fd0*/  @P0 IADD3 R36, P6, R0, c[0x0][0x1f8], RZ ;  /* 0x00007e0000240a10 */ /* 0x000fe40007fde0ff */
[----:B------:R-:W-:Y:S02]  /*6fe0*/  @P0 SHF.L.U64.HI R2, R20, 0x1, R2 ;  /* 0x0000000114020819 */ /* 0x000fe40000010202 */
[C---:B----4-:R-:W-:Y:S01]  /*6ff0*/  HMMA.16816.F32 R20, R156.reuse, R24, RZ ;  /* 0x000000189c14723c */ /* 0x050fe200000018ff */
[----:B------:R-:W-:Y:S02]  /*7000*/  @P0 IADD3 R38, P5, R0, 0x80, RZ ;  /* 0x0000008000260810 */ /* 0x000fe40007fbe0ff */
[----:B------:R-:W-:Y:S02]  /*7010*/  @P0 IADD3.X R37, R2, c[0x0][0x1fc], RZ, P6, !PT ;  /* 0x00007f0002250a10 */ /* 0x000fe400037fe4ff */
[----:B------:R-:W-:Y:S02]  /*7020*/  @P0 IADD3 R38, P1, R38, c[0x0][0x1f8], RZ ;  /* 0x00007e0026260a10 */ /* 0x000fe40007f3e0ff */
[----:B------:R-:W-:Y:S01]  /*7030*/  @P0 IADD3 R0, P6, R0, 0x100, RZ ;  /* 0x0000010000000810 */ /* 0x000fe20007fde0ff */
[C---:B------:R-:W-:Y:S01]  /*7040*/  HMMA.16816.F32 R24, R156.reuse, R26, RZ ;  /* 0x0000001a9c18723c */ /* 0x040fe200000018ff */
[----:B------:R-:W-:Y:S01]  /*7050*/  @!PT LDS RZ, [RZ] ;  /* 0x00000000fffff984 */ /* 0x000fe20000000800 */
[----:B------:R-:W-:Y:S01]  /*7060*/  @!PT LDS RZ, [RZ] ;  /* 0x00000000fffff984 */ /* 0x000fe20000000800 */
[----:B------:R-:W-:Y:S01]  /*7070*/  @!PT LDS RZ, [RZ] ;  /* 0x00000000fffff984 */ /* 0x000fe20000000800 */
[----:B------:R2:W-:Y:S03]  /*7080*/  @P0 LDGSTS.E.BYPASS.LTC128B.128 [R249+0x100], [R36.64], !P4 ;  /* 0x0010000024f90fae */ /* 0x0005e6000e101d52 */
[--C-:B------:R-:W-:Y:S02]  /*7090*/  @P0 IADD3.X R39, RZ, c[0x0][0x1fc], R2.reuse, P1, P5 ;  /* 0x00007f00ff270a10 */ /* 0x100fe40000fea402 */
[----:B------:R-:W-:Y:S02]  /*70a0*/  @P0 IADD3 R46, P5, R0, c[0x0][0x1f8], RZ ;  /* 0x00007e00002e0a10 */ /* 0x000fe40007fbe0ff */
[C---:B------:R-:W-:Y:S01]  /*70b0*/  HMMA.16816.F32 R28, R156.reuse, R32, RZ ;  /* 0x000000209c1c723c */ /* 0x040fe200000018ff */
[----:B------:R4:W-:Y:S03]  /*70c0*/  @P0 LDGSTS.E.BYPASS.LTC128B.128 [R249+0x3100], [R38.64], !P3 ;  /* 0x0310000026f90fae */ /* 0x0009e6000d901d52 */
[----:B------:R-:W-:Y:S01]  /*70d0*/  @P0 IADD3.X R47, RZ, c[0x0][0x1fc], R2, P5, P6 ;  /* 0x00007f00ff2f0a10 */ /* 0x000fe20002fec402 */
[----:B------:R-:W-:Y:S03]  /*70e0*/  IMAD.U32 R2, RZ, RZ, UR12 ;  /* 0x0000000cff027e24 */ /* 0x000fe6000f8e00ff */
[C---:B------:R-:W-:Y:S01]  /*70f0*/  HMMA.16816.F32 R32, R156.reuse, R34, RZ ;  /* 0x000000229c20723c */ /* 0x040fe200000018ff */
[----:B------:R1:W-:Y:S08]  /*7100*/  @P0 LDGSTS.E.BYPASS.LTC128B.128 [R249+0x6100], [R46.64], !P2 ;  /* 0x061000002ef90fae */ /* 0x0003f0000d101d52 */
[----:B------:R1:W3:Y:S03]  /*7110*/  LDL R0, [R1+0x18] ;  /* 0x0000180001007983 */ /* 0x0002e60000100800 */
[----:B--2---:R-:W-:Y:S04]  /*7120*/  @P0 IADD3 R36, P1, R36, UR10, RZ ;  /* 0x0000000a24240c10 */ /* 0x004fe8000ff3e0ff */
[----:B------:R-:W-:Y:S02]  /*7130*/  @P0 IADD3.X R37, R37, UR13, RZ, P1, !PT ;  /* 0x0000000d25250c10 */ /* 0x000fe40008ffe4ff */
[----:B------:R-:W-:Y:S03]  /*7140*/  @P0 IADD3 R44, P1, R36, UR10, RZ ;  /* 0x0000000a242c0c10 */ /* 0x000fe6000ff3e0ff */
[----:B------:R4:W-:Y:S01]  /*7150*/  @P0 LDGSTS.E.BYPASS.LTC128B.128 [R249+0x1100], [R36.64], !P4 ;  /* 0x0110000024f90fae */ /* 0x0009e2000e101d52 */
[----:B------:R-:W-:Y:S07]  /*7160*/  @P0 IADD3.X R45, R37, UR13, RZ, P1, !PT ;  /* 0x0000000d252d0c10 */ /* 0x000fee0008ffe4ff */
[----:B------:R4:W-:Y:S08]  /*7170*/  @P0 LDGSTS.E.BYPASS.LTC128B.128 [R249+0x4100], [R36.64+0x80], !P3 ;  /* 0x0410008024f90fae */ /* 0x0009f0000d901d52 */
[----:B------:R4:W-:Y:S08]  /*7180*/  @P0 LDGSTS.E.BYPASS.LTC128B.128 [R249+0x7100], [R36.64+0x100], !P2 ;  /* 0x0710010024f90fae */ /* 0x0009f0000d101d52 */
[----:B------:R1:W-:Y:S08]  /*7190*/  @P0 LDGSTS.E.BYPASS.LTC128B.128 [R249+0x2100], [R44.64], !P4 ;  /* 0x021000002cf90fae */ /* 0x0003f0000e101d52 */
[----:B------:R1:W-:Y:S08]  /*71a0*/  @P0 LDGSTS.E.BYPASS.LTC128B.128 [R249+0x5100], [R44.64+0x80], !P3 ;  /* 0x051000802cf90fae */ /* 0x0003f0000d901d52 */
[----:B------:R1:W-:Y:S01]  /*71b0*/  @P0 LDGSTS.E.BYPASS.LTC128B.128 [R249+0x8100], [R44.64+0x100], !P2 ;  /* 0x081001002cf90fae */ /* 0x0003e2000d101d52 */
[----:B------:R-:W-:Y:S01]  /*71c0*/  PLOP3.LUT P0, PT, PT, PT, UP1, 0x80, 0x0 ;  /* 0x000000000000781c */ /* 0x000fe20003f0f018 */
[C---:B----4-:R-:W-:Y:S06]  /*71d0*/  HMMA.16816.F32 R36, R156.reuse, R40, RZ ;  /* 0x000000289c24723c */ /* 0x050fec00000018ff */
[----:B------:R-:W0:Y:S02]  /*71e0*/  LDGDEPBAR ;  /* 0x00000000000079af */ /* 0x000e240000000000 */
[C---:B------:R-:W-:Y:S08]  /*71f0*/  HMMA.16816.F32 R40, R156.reuse, R42, RZ ;  /* 0x0000002a9c28723c */ /* 0x040ff000000018ff */
[C---:B-1----:R-:W-:Y:S08]  /*7200*/  HMMA.16816.F32 R44, R156.reuse, R48, RZ ;  /* 0x000000309c2c723c */ /* 0x042ff000000018ff */
[----:B------:R-:W-:Y:S08]  /*7210*/  HMMA.16816.F32 R48, R156, R50, RZ ;  /* 0x000000329c30723c */ /* 0x000ff000000018ff */
[C---:B------:R-:W-:Y:S08]  /*7220*/  HMMA.16816.F32 R4, R160.reuse, R152, R4 ;  /* 0x00000098a004723c */ /* 0x040ff00000001804 */
        /* <DEDUP_REMOVED lines=13> */
[----:B------:R-:W4:Y:S07]  /*7300*/  LDSM.16.M88.4 R176, [R230+0xe100] ;  /* 0x00e10000e6b0783b */ /* 0x000f2e0000000200 */
[C---:B------:R-:W-:Y:S08]  /*7310*/  HMMA.16816.F32 R44, R160.reuse, R180, R44 ;  /* 0x000000b4a02c723c */ /* 0x040ff0000000182c */
[----:B------:R-:W-:Y:S08]  /*7320*/  HMMA.16816.F32 R48, R160, R182, R48 ;  /* 0x000000b6a030723c */ /* 0x000ff00000001830 */
[C---:B-1----:R-:W-:Y:S08]  /*7330*/  HMMA.16816.F32 R4, R184.reuse, R152, R4 ;  /* 0x00000098b804723c */ /* 0x042ff00000001804 */
[C---:B------:R-:W-:Y:S01]  /*7340*/  HMMA.16816.F32 R8, R184.reuse, R154, R8 ;  /* 0x0000009ab808723c */ /* 0x040fe20000001808 */
[----:B------:R-:W1:Y:S07]  /*7350*/  LDSM.16.M88.4 R152, [R230+0xe900] ;  /* 0x00e90000e698783b */ /* 0x000e6e0000000200 */
[C---:B--2---:R-:W-:Y:S08]  /*7360*/  HMMA.16816.F32 R12, R184.reuse, R164, R12 ;  /* 0x000000a4b80c723c */ /* 0x044ff0000000180c */
[C---:B------:R-:W-:Y:S01]  /*7370*/  HMMA.16816.F32 R16, R184.reuse, R166, R16 ;  /* 0x000000a6b810723c */ /* 0x040fe20000001810 */
[----:B------:R-:W2:Y:S07]  /*7380*/  LDSM.16.M88.4 R164, [R227] ;  /* 0x00000000e3a4783b */ /* 0x000eae0000000200 */
[C---:B----4-:R-:W-:Y:S08]  /*7390*/  HMMA.16816.F32 R20, R184.reuse, R168, R20 ;  /* 0x000000a8b814723c */ /* 0x050ff00000001814 */
[C---:B------:R-:W-:Y:S01]  /*73a0*/  HMMA.16816.F32 R24, R184.reuse, R170, R24 ;  /* 0x000000aab818723c */ /* 0x040fe20000001818 */
[----:B------:R-:W4:Y:S07]  /*73b0*/  LDSM.16.M88.4 R168, [R227+0x800] ;  /* 0x00080000e3a8783b */ /* 0x000f2e0000000200 */
[C---:B------:R-:W-:Y:S08]  /*73c0*/  HMMA.16816.F32 R28, R184.reuse, R172, R28 ;  /* 0x000000acb81c723c */ /* 0x040ff0000000181c */
[C---:B------:R-:W-:Y:S01]  /*73d0*/  HMMA.16816.F32 R32, R184.reuse, R174, R32 ;  /* 0x000000aeb820723c */ /* 0x040fe20000001820 */
[----:B------:R-:W3:Y:S07]  /*73e0*/  LDSM.16.M88.4 R172, [R227+0x1000] ;  /* 0x00100000e3ac783b */ /* 0x000eee0000000200 */
[C---:B------:R-:W-:Y:S08]  /*73f0*/  HMMA.16816.F32 R36, R184.reuse, R176, R36 ;  /* 0x000000b0b824723c */ /* 0x040ff00000001824 */
[C---:B------:R-:W-:Y:S01]  /*7400*/  HMMA.16816.F32 R40, R184.reuse, R178, R40 ;  /* 0x000000b2b828723c */ /* 0x040fe20000001828 */
[----:B------:R-:W4:Y:S07]  /*7410*/  LDSM.16.M88.4 R176, [R227+0x1800] ;  /* 0x00180000e3b0783b */ /* 0x000f2e0000000200 */
[C---:B-1----:R-:W-:Y:S08]  /*7420*/  HMMA.16816.F32 R44, R184.reuse, R152, R44 ;  /* 0x00000098b82c723c */ /* 0x042ff0000000182c */
[----:B------:R-:W-:Y:S01]  /*7430*/  HMMA.16816.F32 R48, R184, R154, R48 ;  /* 0x0000009ab830723c */ /* 0x000fe20000001830 */
[----:B------:R-:W1:Y:S07]  /*7440*/  LDSM.16.M88.4 R152, [R227+0x2000] ;  /* 0x00200000e398783b */ /* 0x000e6e0000000200 */
[C---:B--2---:R-:W-:Y:S08]  /*7450*/  HMMA.16816.F32 R4, R188.reuse, R164, R4 ;  /* 0x000000a4bc04723c */ /* 0x044ff00000001804 */
[C---:B------:R-:W-:Y:S01]  /*7460*/  HMMA.16816.F32 R8, R188.reuse, R166, R8 ;  /* 0x000000a6bc08723c */ /* 0x040fe20000001808 */
[----:B------:R-:W2:Y:S03]  /*7470*/  LDSM.16.M88.4 R164, [R227+0x2800] ;  /* 0x00280000e3a4783b */ /* 0x000ea60000000200 */
[----:B---3--:R-:W-:Y:S04]  /*7480*/  @P0 MOV R0, R251 ;  /* 0x000000fb00000202 */ /* 0x008fe80000000f00 */
[C---:B----4-:R-:W-:Y:S08]  /*7490*/  HMMA.16816.F32 R12, R188.reuse, R168, R12 ;  /* 0x000000a8bc0c723c */ /* 0x050ff0000000180c */
[C---:B------:R-:W-:Y:S01]  /*74a0*/  HMMA.16816.F32 R16, R188.reuse, R170, R16 ;  /* 0x000000aabc10723c */ /* 0x040fe20000001810 */
[----:B------:R-:W3:Y:S07]  /*74b0*/  LDSM.16.M88.4 R168, [R224+0xf100] ;  /* 0x00f10000e0a8783b */ /* 0x000eee0000000200 */
[C---:B------:R-:W-:Y:S08]  /*74c0*/  HMMA.16816.F32 R20, R188.reuse, R172, R20 ;  /* 0x000000acbc14723c */ /* 0x040ff00000001814 */
[C---:B------:R-:W-:Y:S01]  /*74d0*/  HMMA.16816.F32 R24, R188.reuse, R174, R24 ;  /* 0x000000aebc18723c */ /* 0x040fe20000001818 */
[----:B------:R-:W4:Y:S07]  /*74e0*/  LDSM.16.M88.4 R172, [R224+0xf900] ;  /* 0x00f90000e0ac783b */ /* 0x000f2e0000000200 */
[C---:B------:R-:W-:Y:S08]  /*74f0*/  HMMA.16816.F32 R28, R188.reuse, R176, R28 ;  /* 0x000000b0bc1c723c */ /* 0x040ff0000000181c */
[C---:B------:R-:W-:Y:S01]  /*7500*/  HMMA.16816.F32 R32, R188.reuse, R178, R32 ;  /* 0x000000b2bc20723c */ /* 0x040fe20000001820 */
[----:B------:R-:W4:Y:S07]  /*7510*/  LDSM.16.M88.4 R176, [R224+0x10100] ;  /* 0x01010000e0b0783b */ /* 0x000f2e0000000200 */
[C---:B-1----:R-:W-:Y:S08]  /*7520*/  HMMA.16816.F32 R36, R188.reuse, R152, R36 ;  /* 0x00000098bc24723c */ /* 0x042ff00000001824 */
[C---:B------:R-:W-:Y:S01]  /*7530*/  HMMA.16816.F32 R40, R188.reuse, R154, R40 ;  /* 0x0000009abc28723c */ /* 0x040fe20000001828 */
[----:B------:R-:W1:Y:S07]  /*7540*/  LDSM.16.M88.4 R152, [R224+0x10900] ;  /* 0x01090000e098783b */ /* 0x000e6e0000000200 */
[C---:B--2---:R-:W-:Y:S08]  /*7550*/  HMMA.16816.F32 R44, R188.reuse, R164, R44 ;  /* 0x000000a4bc2c723c */ /* 0x044ff0000000182c */
[----:B------:R-:W-:Y:S01]  /*7560*/  HMMA.16816.F32 R48, R188, R166, R48 ;  /* 0x000000a6bc30723c */ /* 0x000fe20000001830 */
[----:B------:R-:W2:Y:S07]  /*7570*/  LDSM.16.M88.4 R164, [R224+0x11100] ;  /* 0x01110000e0a4783b */ /* 0x000eae0000000200 */
[C---:B---3--:R-:W-:Y:S08]  /*7580*/  HMMA.16816.F32 R4, R192.reuse, R168, R4 ;  /* 0x000000a8c004723c */ /* 0x048ff00000001804 */
[C---:B------:R-:W-:Y:S01]  /*7590*/  HMMA.16816.F32 R8, R192.reuse, R170, R8 ;  /* 0x000000aac008723c */ /* 0x040fe20000001808 */
[----:B------:R-:W3:Y:S07]  /*75a0*/  LDSM.16.M88.4 R168, [R224+0x11900] ;  /* 0x01190000e0a8783b */ /* 0x000eee0000000200 */
[C---:B----4-:R-:W-:Y:S08]  /*75b0*/  HMMA.16816.F32 R12, R192.reuse, R172, R12 ;  /* 0x000000acc00c723c */ /* 0x050ff0000000180c */
[C---:B------:R-:W-:Y:S01]  /*75c0*/  HMMA.16816.F32 R16, R192.reuse, R174, R16 ;  /* 0x000000aec010723c */ /* 0x040fe20000001810 */
[----:B------:R-:W4:Y:S07]  /*75d0*/  LDSM.16.M88.4 R172, [R243] ;  /* 0x00000000f3ac783b */ /* 0x000f2e0000000200 */
[C---:B------:R-:W-:Y:S08]  /*75e0*/  HMMA.16816.F32 R20, R192.reuse, R176, R20 ;  /* 0x000000b0c014723c */ /* 0x040ff00000001814 */
[C---:B------:R-:W-:Y:S01]  /*75f0*/  HMMA.16816.F32 R24, R192.reuse, R178, R24 ;  /* 0x000000b2c018723c */ /* 0x040fe20000001818 */
[----:B------:R-:W4:Y:S07]  /*7600*/  LDSM.16.M88.4 R176, [R242] ;  /* 0x00000000f2b0783b */ /* 0x000f2e0000000200 */
[C---:B-1----:R-:W-:Y:S08]  /*7610*/  HMMA.16816.F32 R28, R192.reuse, R152, R28 ;  /* 0x00000098c01c723c */ /* 0x042ff0000000181c */
[C---:B------:R-:W-:Y:S01]  /*7620*/  HMMA.16816.F32 R32, R192.reuse, R154, R32 ;  /* 0x0000009ac020723c */ /* 0x040fe20000001820 */
[----:B------:R-:W1:Y:S07]  /*7630*/  LDSM.16.M88.4 R152, [R241] ;  /* 0x00000000f198783b */ /* 0x000e6e0000000200 */
[C---:B--2---:R-:W-:Y:S08]  /*7640*/  HMMA.16816.F32 R36, R192.reuse, R164, R36 ;  /* 0x000000a4c024723c */ /* 0x044ff00000001824 */
[C---:B------:R-:W-:Y:S01]  /*7650*/  HMMA.16816.F32 R40, R192.reuse, R166, R40 ;  /* 0x000000a6c028723c */ /* 0x040fe20000001828 */
[----:B------:R-:W2:Y:S07]  /*7660*/  LDSM.16.M88.4 R164, [R240] ;  /* 0x00000000f0a4783b */ /* 0x000eae0000000200 */
[C---:B---3--:R-:W-:Y:S08]  /*7670*/  HMMA.16816.F32 R44, R192.reuse, R168, R44 ;  /* 0x000000a8c02c723c */ /* 0x048ff0000000182c */
[----:B------:R-:W-:Y:S01]  /*7680*/  HMMA.16816.F32 R48, R192, R170, R48 ;  /* 0x000000aac030723c */ /* 0x000fe20000001830 */
[----:B------:R-:W3:Y:S07]  /*7690*/  LDSM.16.M88.4 R168, [R239] ;  /* 0x00000000efa8783b */ /* 0x000eee0000000200 */
[C---:B----4-:R-:W-:Y:S08]  /*76a0*/  HMMA.16816.F32 R4, R196.reuse, R172, R4 ;  /* 0x000000acc404723c */ /* 0x050ff00000001804 */
[C---:B------:R-:W-:Y:S01]  /*76b0*/  HMMA.16816.F32 R8, R196.reuse, R174, R8 ;  /* 0x000000aec408723c */ /* 0x040fe20000001808 */
[----:B------:R-:W4:Y:S07]  /*76c0*/  LDSM.16.M88.4 R172, [R238] ;  /* 0x00000000eeac783b */ /* 0x000f2e0000000200 */
[C---:B------:R-:W-:Y:S08]  /*76d0*/  HMMA.16816.F32 R12, R196.reuse, R176, R12 ;  /* 0x000000b0c40c723c */ /* 0x040ff0000000180c */
[C---:B------:R-:W-:Y:S01]  /*76e0*/  HMMA.16816.F32 R16, R196.reuse, R178, R16 ;  /* 0x000000b2c410723c */ /* 0x040fe20000001810 */
[----:B------:R-:W4:Y:S07]  /*76f0*/  LDSM.16.M88.4 R176, [R230+0xf100] ;  /* 0x00f10000e6b0783b */ /* 0x000f2e0000000200 */
        /* <DEDUP_REMOVED lines=9> */
[C---:B----4-:R-:W-:Y:S08]  /*7790*/  HMMA.16816.F32 R44, R196.reuse, R172, R44 ;  /* 0x000000acc42c723c */ /* 0x050ff0000000182c */
[----:B------:R-:W-:Y:S01]  /*77a0*/  HMMA.16816.F32 R48, R196, R174, R48 ;  /* 0x000000aec430723c */ /* 0x000fe20000001830 */
        /* <DEDUP_REMOVED lines=14> */
[C---:B------:R-:W-:Y:S01]  /*7890*/  HMMA.16816.F32 R40, R200.reuse, R174, R40 ;  /* 0x000000aec828723c */ /* 0x040fe20000001828 */
[----:B------:R-:W4:Y:S07]  /*78a0*/  LDSM.16.M88.4 R172, [R227+0x4800] ;  /* 0x00480000e3ac783b */ /* 0x000f2e0000000200 */
[C---:B------:R-:W-:Y:S08]  /*78b0*/  HMMA.16816.F32 R44, R200.reuse, R176, R44 ;  /* 0x000000b0c82c723c */ /* 0x040ff0000000182c */
[----:B------:R-:W-:Y:S01]  /*78c0*/  HMMA.16816.F32 R48, R200, R178, R48 ;  /* 0x000000b2c830723c */ /* 0x000fe20000001830 */
        /* <DEDUP_REMOVED lines=21> */
[----:B------:R-:W2:Y:S07]  /*7a20*/  LDSM.16.M88.4 R164, [R224+0x14900] ;  /* 0x01490000e0a4783b */ /* 0x000eae0000000200 */
[C---:B---3--:R-:W-:Y:S08]  /*7a30*/  HMMA.16816.F32 R12, R208.reuse, R168, R12 ;  /* 0x000000a8d00c723c */ /* 0x048ff0000000180c */
[C---:B------:R-:W-:Y:S01]  /*7a40*/  HMMA.16816.F32 R16, R208.reuse, R170, R16 ;  /* 0x000000aad010723c */ /* 0x040fe20000001810 */
[----:B------:R-:W3:Y:S07]  /*7a50*/  LDSM.16.M88.4 R168, [R237] ;  /* 0x00000000eda8783b */ /* 0x000eee0000000200 */
        /* <DEDUP_REMOVED lines=10> */
[----:B------:R-:W-:Y:S01]  /*7b00*/  HMMA.16816.F32 R48, R208, R166, R48 ;  /* 0x000000a6d030723c */ /* 0x000fe20000001830 */
[----:B------:R-:W2:Y:S07]  /*7b10*/  LDSM.16.M88.4 R164, [R233] ;  /* 0x00000000e9a4783b */ /* 0x000eae0000000200 */
[C---:B---3--:R-:W-:Y:S08]  /*7b20*/  HMMA.16816.F32 R4, R212.reuse, R168, R4 ;  /* 0x000000a8d404723c */ /* 0x048ff00000001804 */
[C---:B------:R-:W-:Y:S01]  /*7b30*/  HMMA.16816.F32 R8, R212.reuse, R170, R8 ;  /* 0x000000aad408723c */ /* 0x040fe20000001808 */
[----:B------:R-:W3:Y:S07]  /*7b40*/  LDSM.16.M88.4 R168, [R232] ;  /* 0x00000000e8a8783b */ /* 0x000eee0000000200 */
[C---:B----4-:R-:W-:Y:S08]  /*7b50*/  HMMA.16816.F32 R12, R212.reuse, R172, R12 ;  /* 0x000000acd40c723c */ /* 0x050ff0000000180c */
        /* <DEDUP_REMOVED lines=24> */
[C---:B------:R-:W-:Y:S08]  /*7ce0*/  HMMA.16816.F32 R32, R216.reuse, R166, R32 ;  /* 0x000000a6d820723c */ /* 0x040ff00000001820 */
[C---:B---3--:R-:W-:Y:S08]  /*7cf0*/  HMMA.16816.F32 R36, R216.reuse, R168, R36 ;  /* 0x000000a8d824723c */ /* 0x048ff00000001824 */
[C---:B------:R-:W-:Y:S08]  /*7d00*/  HMMA.16816.F32 R40, R216.reuse, R170, R40 ;  /* 0x000000aad828723c */ /* 0x040ff00000001828 */
[C---:B----4-:R-:W-:Y:S08]  /*7d10*/  HMMA.16816.F32 R44, R216.reuse, R172, R44 ;  /* 0x000000acd82c723c */ /* 0x050ff0000000182c */
        /* <DEDUP_REMOVED lines=8> */
[----:B------:R-:W-:Y:S03]  /*7da0*/  MUFU.TANH R173, R4 ;  /* 0x0000000400ad7308 */ /* 0x000fe60000002400 */
[----:B------:R-:W-:Y:S02]  /*7db0*/  FMUL.FTZ R7, R7, c[0x0][0x320] ;  /* 0x0000c80007077a20 */ /* 0x000fe40000410000 */
[----:B------:R-:W-:Y:S02]  /*7dc0*/  FMUL.FTZ R8, R8, c[0x0][0x320] ;  /* 0x0000c80008087a20 */ /* 0x000fe40000410000 */
[----:B------:R-:W-:Y:S02]  /*7dd0*/  FMUL.FTZ R9, R9, c[0x0][0x320] ;  /* 0x0000c80009097a20 */ /* 0x000fe40000410000 */
[----:B------:R-:W-:Y:S01]  /*7de0*/  FMUL.FTZ R10, R10, c[0x0][0x320] ;  /* 0x0000c8000a0a7a20 */ /* 0x000fe20000410000 */
[----:B------:R-:W1:Y:S01]  /*7df0*/  MUFU.TANH R172, R5 ;  /* 0x0000000500ac7308 */ /* 0x000e620000002400 */
[----:B------:R-:W-:Y:S02]  /*7e00*/  FMUL.FTZ R11, R11, c[0x0][0x320] ;  /* 0x0000c8000b0b7a20 */ /* 0x000fe40000410000 */
        /* <DEDUP_REMOVED lines=8> */
[----:B------:R-:W-:Y:S03]  /*7e90*/  FMUL.FTZ R19, R19, c[0x0][0x320] ;  /* 0x0000c80013137a20 */ /* 0x000fe60000410000 */
[----:B------:R3:W-:Y:S10]  /*7ea0*/  MUFU.TANH R165, R7 ;  /* 0x0000000700a57308 */ /* 0x0007f40000002400 */
[----:B------:R-:W-:Y:S10]  /*7eb0*/  MUFU.TANH R164, R8 ;  /* 0x0000000800a47308 */ /* 0x000ff40000002400 */
[----:B------:R-:W4:Y:S01]  /*7ec0*/  MUFU.TANH R102, R9 ;  /* 0x0000000900667308 */ /* 0x000f220000002400 */
[----:B---3--:R-:W3:Y:S09]  /*7ed0*/  LDSM.16.M88.4 R4, [R227+0x7000] ;  /* 0x00700000e304783b */ /* 0x008ef20000000200 */
[----:B------:R-:W1:Y:S10]  /*7ee0*/  MUFU.TANH R101, R10 ;  /* 0x0000000a00657308 */ /* 0x000e740000002400 */
[----:B------:R1:W-:Y:S10]  /*7ef0*/  MUFU.TANH R100, R11 ;  /* 0x0000000b00647308 */ /* 0x0003f40000002400 */
[----:B------:R-:W-:Y:S10]  /*7f00*/  MUFU.TANH R17, R17 ;  /* 0x0000001100117308 */ /* 0x000ff40000002400 */
[----:B------:R-:W-:Y:S01]  /*7f10*/  MUFU.TANH R18, R18 ;  /* 0x0000001200127308 */ /* 0x000fe20000002400 */
[C---:B---3--:R-:W-:Y:S01]  /*7f20*/  HMMA.16816.F32 R20, R220.reuse, R4, R20 ;  /* 0x00000004dc14723c */ /* 0x048fe20000001814 */
[----:B-1----:R-:W1:Y:S08]  /*7f30*/  LDSM.16.M88.4 R8, [R227+0x7800] ;  /* 0x00780000e308783b */ /* 0x002e700000000200 */
[----:B------:R2:W3:Y:S01]  /*7f40*/  MUFU.TANH R167, R13 ;  /* 0x0000000d00a77308 */ /* 0x0004e20000002400 */
[C---:B------:R-:W-:Y:S01]  /*7f50*/  HMMA.16816.F32 R24, R220.reuse, R6, R24 ;  /* 0x00000006dc18723c */ /* 0x040fe20000001818 */
[----:B------:R-:W2:Y:S08]  /*7f60*/  LDSM.16.M88.4 R4, [R227+0x8000] ;  /* 0x00800000e304783b */ /* 0x000eb00000000200 */
[----:B------:R4:W-:Y:S05]  /*7f70*/  MUFU.TANH R166, R12 ;  /* 0x0000000c00a67308 */ /* 0x0009ea0000002400 */
[----:B------:R-:W-:Y:S02]  /*7f80*/  FMUL.FTZ R21, R21, c[0x0][0x320] ;  /* 0x0000c80015157a20 */ /* 0x000fe40000410000 */
[----:B------:R-:W-:Y:S03]  /*7f90*/  FMUL.FTZ R22, R22, c[0x0][0x320] ;  /* 0x0000c80016167a20 */ /* 0x000fe60000410000 */
[----:B------:R2:W2:Y:S01]  /*7fa0*/  MUFU.TANH R168, R14 ;  /* 0x0000000e00a87308 */ /* 0x0004a20000002400 */
[----:B------:R-:W-:Y:S02]  /*7fb0*/  FMUL.FTZ R23, R23, c[0x0][0x320] ;  /* 0x0000c80017177a20 */ /* 0x000fe40000410000 */
[----:B------:R-:W-:Y:S02]  /*7fc0*/  FMUL.FTZ R20, R20, c[0x0][0x320] ;  /* 0x0000c80014147a20 */ /* 0x000fe40000410000 */
[----:B------:R-:W-:Y:S02]  /*7fd0*/  FMUL.FTZ R25, R25, c[0x0][0x320] ;  /* 0x0000c80019197a20 */ /* 0x000fe40000410000 */
[----:B------:R-:W-:Y:S02]  /*7fe0*/  FMUL.FTZ R24, R24, c[0x0][0x320] ;  /* 0x0000c80018187a20 */ /* 0x000fe40000410000 */
[----:B------:R-:W-:Y:S01]  /*7ff0*/  FMUL.FTZ R26, R26, c[0x0][0x320] ;  /* 0x0000c8001a1a7a20 */ /* 0x000fe20000410000 */
[----:B------:R-:W3:Y:S01]  /*8000*/  MUFU.TANH R21, R21 ;  /* 0x0000001500157308 */ /* 0x000ee20000002400 */
[----:B------:R-:W-:Y:S01]  /*8010*/  FMUL.FTZ R27, R27, c[0x0][0x320] ;  /* 0x0000c8001b1b7a20 */ /* 0x000fe20000410000 */
[C---:B-1----:R-:W-:Y:S08]  /*8020*/  HMMA.16816.F32 R28, R220.reuse, R8, R28 ;  /* 0x00000008dc1c723c */ /* 0x042ff0000000181c */
[----:B------:R-:W1:Y:S01]  /*8030*/  MUFU.TANH R22, R22 ;  /* 0x0000001600167308 */ /* 0x000e620000002400 */
[C---:B------:R-:W-:Y:S01]  /*8040*/  HMMA.16816.F32 R32, R220.reuse, R10, R32 ;  /* 0x0000000adc20723c */ /* 0x040fe20000001820 */
[----:B------:R-:W1:Y:S01]  /*8050*/  LDSM.16.M88.4 R8, [R227+0x8800] ;  /* 0x00880000e308783b */ /* 0x000e620000000200 */
[----:B------:R-:W-:Y:S06]  /*8060*/  DEPBAR.LE SB0, 0x0 ;  /* 0x000080000000791a */ /* 0x000fec0000000000 */
[C---:B--2---:R-:W-:Y:S01]  /*8070*/  HMMA.16816.F32 R36, R220.reuse, R4, R36 ;  /* 0x00000004dc24723c */ /* 0x044fe20000001824 */
[----:B------:R-:W2:Y:S01]  /*8080*/  SHFL.IDX PT, R5, R0, RZ, 0x1c1f ;  /* 0x001c1fff00057589 */ /* 0x000ea200000e0000 */
[----:B------:R1:W1:Y:S06]  /*8090*/  MUFU.TANH R169, R15 ;  /* 0x0000000f00a97308 */ /* 0x00026c0000002400 */
[C---:B------:R-:W-:Y:S01]  /*80a0*/  HMMA.16816.F32 R40, R220.reuse, R6, R40 ;  /* 0x00000006dc28723c */ /* 0x040fe20000001828 */
[----:B------:R2:W1:Y:S03]  /*80b0*/  SHFL.IDX PT, R4, R0, 0x1, 0x1c1f ;  /* 0x003c1f0000047f89 */ /* 0x00046600000e0000 */
[----:B------:R3:W-:Y:S01]  /*80c0*/  MUFU.TANH R170, R16 ;  /* 0x0000001000aa7308 */ /* 0x0007e20000002400 */
[----:B------:R-:W-:Y:S02]  /*80d0*/  FMUL.FTZ R29, R29, c[0x0][0x320] ;  /* 0x0000c8001d1d7a20 */ /* 0x000fe40000410000 */
[----:B------:R-:W-:Y:S02]  /*80e0*/  FMUL.FTZ R30, R30, c[0x0][0x320] ;  /* 0x0000c8001e1e7a20 */ /* 0x000fe40000410000 */
[----:B------:R-:W-:Y:S03]  /*80f0*/  FMUL.FTZ R31, R31, c[0x0][0x320] ;  /* 0x0000c8001f1f7a20 */ /* 0x000fe60000410000 */
[----:B------:R-:W-:Y:S02]  /*8100*/  FMUL.FTZ R28, R28, c[0x0][0x320] ;  /* 0x0000c8001c1c7a20 */ /* 0x000fe40000410000 */
[----:B------:R-:W3:Y:S01]  /*8110*/  MUFU.TANH R25, R25 ;  /* 0x0000001900197308 */ /* 0x000ee20000002400 */
[----:B------:R-:W-:Y:S01]  /*8120*/  BAR.SYNC.DEFER_BLOCKING 0x0 ;  /* 0x0000000000007b1d */ /* 0x000fe20000010000 */
[----:B------:R-:W-:Y:S02]  /*8130*/  FMUL.FTZ R36, R36, c[0x0][0x320] ;  /* 0x0000c80024247a20 */ /* 0x000fe40000410000 */
[----:B------:R-:W-:Y:S02]  /*8140*/  FMUL.FTZ R37, R37, c[0x0][0x320] ;  /* 0x0000c80025257a20 */ /* 0x000fe40000410000 */
[----:B------:R-:W-:Y:S02]  /*8150*/  FMUL.FTZ R38, R38, c[0x0][0x320] ;  /* 0x0000c80026267a20 */ /* 0x000fe40000410000 */
[----:B------:R-:W-:Y:S01]  /*8160*/  FMUL.FTZ R39, R39, c[0x0][0x320] ;  /* 0x0000c80027277a20 */ /* 0x000fe20000410000 */
[----:B--2---:R-:W-:Y:S01]  /*8170*/  MOV R0, UR20 ;  /* 0x0000001400007c02 */ /* 0x004fe20008000f00 */
[C---:B-1----:R-:W-:Y:S01]  /*8180*/  HMMA.16816.F32 R44, R220.reuse, R8, R44 ;  /* 0x00000008dc2c723c */ /* 0x042fe2000000182c */
[----:B------:R-:W-:Y:S02]  /*8190*/  UIADD3 UR20, UR22, -0x1, URZ ;  /* 0xffffffff16147890 */ /* 0x000fe4000fffe03f */
[----:B------:R-:W-:Y:S01]  /*81a0*/  IADD3 R0, -R250, 0x1, R0 ;  /* 0x00000001fa007810 */ /* 0x000fe20007ffe100 */
[----:B------:R-:W-:Y:S01]  /*81b0*/  FMUL.FTZ R32, R32, c[0x0][0x320] ;  /* 0x0000c80020207a20 */ /* 0x000fe20000410000 */
[----:B------:R-:W-:Y:S01]  /*81c0*/  @UP0 UIMAD.WIDE.U32 UR24, UR20, UR4, URZ ;  /* 0x00000004141802a5 */ /* 0x000fe2000f8e003f */
[----:B------:R-:W-:Y:S01]  /*81d0*/  FMUL.FTZ R41, R41, c[0x0][0x320] ;  /* 0x0000c80029297a20 */ /* 0x000fe20000410000 */
[----:B------:R-:W-:Y:S01]  /*81e0*/  IADD3 R0, -R2, UR8, R0 ;  /* 0x0000000802007c10 */ /* 0x000fe2000fffe100 */
[----:B------:R-:W-:Y:S01]  /*81f0*/  HMMA.16816.F32 R48, R220, R10, R48 ;  /* 0x0000000adc30723c */ /* 0x000fe20000001830 */
[----:B------:R-:W-:Y:S03]  /*8200*/  @UP0 USHF.R.S32.HI UR23, URZ, 0x1f, UR20 ;  /* 0x0000001f3f170899 */ /* 0x000fe60008011414 */
[C---:B------:R-:W-:Y:S01]  /*8210*/  IADD3 R2, R0.reuse, R5, RZ ;  /* 0x0000000500027210 */ /* 0x040fe20007ffe0ff */
[----:B------:R-:W-:Y:S01]  /*8220*/  FMUL.FTZ R33, R33, c[0x0][0x320] ;  /* 0x0000c80021217a20 */ /* 0x000fe20000410000 */
[----:B------:R-:W-:Y:S01]  /*8230*/  IADD3 R0, R0, R4, RZ ;  /* 0x0000000400007210 */ /* 0x000fe20007ffe0ff */
[----:B------:R-:W1:Y:S01]  /*8240*/  MUFU.TANH R26, R26 ;  /* 0x0000001a001a7308 */ /* 0x000e620000002400 */
[----:B------:R-:W-:Y:S01]  /*8250*/  ISETP.GT.AND P5, PT, R2, 0x1, PT ;  /* 0x000000010200780c */ /* 0x000fe20003fa4270 */
[----:B------:R-:W-:Y:S01]  /*8260*/  FMUL.FTZ R40, R40, c[0x0][0x320] ;  /* 0x0000c80028287a20 */ /* 0x000fe20000410000 */
[----:B------:R-:W-:Y:S01]  /*8270*/  ISETP.GT.AND P1, PT, R0, RZ, PT ;  /* 0x000000ff0000720c */ /* 0x000fe20003f24270 */
[----:B------:R-:W-:Y:S01]  /*8280*/  @UP0 UIMAD UR23, UR23, UR4, URZ ;  /* 0x00000004171702a4 */ /* 0x000fe2000f8e023f */
[----:B------:R-:W-:Y:S01]  /*8290*/  FSEL R7, R172, -INF , P5 ;  /* 0xff800000ac077808 */ /* 0x000fe20002800000 */
[----:B------:R-:W-:Y:S01]  /*82a0*/  FMUL.FTZ R34, R34, c[0x0][0x320] ;  /* 0x0000c80022227a20 */ /* 0x000fe20000410000 */
[----:B------:R-:W-:Y:S01]  /*82b0*/  FSEL R13, R171, -INF , P1 ;  /* 0xff800000ab0d7808 */ /* 0x000fe20000800000 */
[----:B------:R-:W-:Y:S01]  /*82c0*/  FMUL.FTZ R35, R35, c[0x0][0x320] ;  /* 0x0000c80023237a20 */ /* 0x000fe20000410000 */
[----:B------:R-:W-:Y:S01]  /*82d0*/  ISETP.GT.AND P5, PT, R2, 0x9, PT ;  /* 0x000000090200780c */ /* 0x000fe20003fa4270 */
[----:B------:R-:W2:Y:S01]  /*82e0*/  MUFU.TANH R19, R19 ;  /* 0x0000001300137308 */ /* 0x000ea20000002400 */
[----:B------:R-:W-:Y:S01]  /*82f0*/  ISETP.GT.AND P1, PT, R0, 0x8, PT ;  /* 0x000000080000780c */ /* 0x000fe20003f24270 */
[----:B------:R-:W-:Y:S01]  /*8300*/  FMUL.FTZ R44, R44, c[0x0][0x320] ;  /* 0x0000c8002c2c7a20 */ /* 0x000fe20000410000 */
[----:B----4-:R-:W-:Y:S01]  /*8310*/  FSEL R12, R102, -INF , P5 ;  /* 0xff800000660c7808 */ /* 0x010fe20002800000 */
[----:B------:R-:W-:Y:S01]  /*8320*/  FMUL.FTZ R45, R45, c[0x0][0x320] ;  /* 0x0000c8002d2d7a20 */ /* 0x000fe20000410000 */
[----:B------:R-:W-:Y:S01]  /*8330*/  FSEL R14, R101, -INF , P1 ;  /* 0xff800000650e7808 */ /* 0x000fe20000800000 */
[----:B------:R-:W-:Y:S01]  /*8340*/  FMUL.FTZ R42, R42, c[0x0][0x320] ;  /* 0x0000c8002a2a7a20 */ /* 0x000fe20000410000 */
[----:B------:R-:W-:Y:S01]  /*8350*/  ISETP.GT.AND P5, PT, R2, 0x11, PT ;  /* 0x000000110200780c */ /* 0x000fe20003fa4270 */
[----:B------:R-:W-:Y:S01]  /*8360*/  FMUL.FTZ R48, R48, c[0x0][0x320] ;  /* 0x0000c80030307a20 */ /* 0x000fe20000410000 */
[C---:B------:R-:W-:Y:S01]  /*8370*/  ISETP.GT.AND P1, PT, R0.reuse, 0x10, PT ;  /* 0x000000100000780c */ /* 0x040fe20003f24270 */
[----:B------:R-:W4:Y:S01]  /*8380*/  MUFU.TANH R29, R29 ;  /* 0x0000001d001d7308 */ /* 0x000f220000002400 */
[----:B------:R-:W-:Y:S01]  /*8390*/  ISETP.GT.AND P0, PT, R0, 0x1, PT ;  /* 0x000000010000780c */ /* 0x000fe20003f04270 */
[----:B------:R-:W-:Y:S01]  /*83a0*/  FMUL.FTZ R49, R49, c[0x0][0x320] ;  /* 0x0000c80031317a20 */ /* 0x000fe20000410000 */
[----:B---3--:R-:W-:Y:S01]  /*83b0*/  FSEL R167, R167, -INF , P5 ;  /* 0xff800000a7a77808 */ /* 0x008fe20002800000 */
[----:B------:R-:W-:Y:S01]  /*83c0*/  FMUL.FTZ R43, R43, c[0x0][0x320] ;  /* 0x0000c8002b2b7a20 */ /* 0x000fe20000410000 */
[----:B------:R-:W-:Y:S01]  /*83d0*/  ISETP.GT.AND P5, PT, R2, 0x19, PT ;  /* 0x000000190200780c */ /* 0x000fe20003fa4270 */
[----:B------:R-:W-:Y:S01]  /*83e0*/  FMUL.FTZ R46, R46, c[0x0][0x320] ;  /* 0x0000c8002e2e7a20 */ /* 0x000fe20000410000 */
[----:B------:R-:W-:Y:S01]  /*83f0*/  FSEL R168, R168, -INF , P1 ;  /* 0xff800000a8a87808 */ /* 0x000fe20000800000 */
[----:B------:R-:W-:Y:S01]  /*8400*/  FMUL.FTZ R8, R47, c[0x0][0x320] ;  /* 0x0000c8002f087a20 */ /* 0x000fe20000410000 */
[C---:B------:R-:W-:Y:S01]  /*8410*/  ISETP.GT.AND P1, PT, R0.reuse, 0x18, PT ;  /* 0x000000180000780c */ /* 0x040fe20003f24270 */
[----:B------:R-:W3:Y:S01]  /*8420*/  MUFU.TANH R30, R30 ;  /* 0x0000001e001e7308 */ /* 0x000ee20000002400 */
[----:B------:R-:W-:Y:S01]  /*8430*/  FSEL R15, R165, -INF , P0 ;  /* 0xff800000a50f7808 */ /* 0x000fe20000000000 */
[----:B------:R-:W-:Y:S01]  /*8440*/  FMUL.FTZ R51, R51, c[0x0][0x320] ;  /* 0x0000c80033337a20 */ /* 0x000fe20000410000 */
[----:B------:R-:W-:Y:S01]  /*8450*/  ISETP.GT.AND P0, PT, R0, 0x9, PT ;  /* 0x000000090000780c */ /* 0x000fe20003f04270 */
[----:B------:R-:W-:Y:S01]  /*8460*/  @UP0 UIMAD UR23, UR20, UR5, UR23 ;  /* 0x00000005141702a4 */ /* 0x000fe2000f8e0217 */
[----:B------:R-:W-:Y:S02]  /*8470*/  FSEL R171, R17, -INF , P5 ;  /* 0xff80000011ab7808 */ /* 0x000fe40002800000 */
[----:B------:R-:W-:Y:S01]  /*8480*/  ISETP.GT.AND P5, PT, R2, 0x21, PT ;  /* 0x000000210200780c */ /* 0x000fe20003fa4270 */
[----:B------:R-:W-:Y:S01]  /*8490*/  @UP0 UIADD3 UR23, UR25, UR23, URZ ;  /* 0x0000001719170290 */ /* 0x000fe2000fffe03f */
[----:B------:R-:W-:Y:S01]  /*84a0*/  FSEL R172, R18, -INF , P1 ;  /* 0xff80000012ac7808 */ /* 0x000fe20000800000 */
[----:B------:R-:W1:Y:S01]  /*84b0*/  MUFU.TANH R23, R23 ;  /* 0x0000001700177308 */ /* 0x000e620000002400 */
[----:B------:R-:W-:Y:S01]  /*84c0*/  ISETP.GT.AND P1, PT, R0, 0x20, PT ;  /* 0x000000200000780c */ /* 0x000fe20003f24270 */
[----:B------:R-:W-:Y:S01]  /*84d0*/  @UP0 UIMAD UR23, UR23, 0x60, URZ ;  /* 0x00000060171708a4 */ /* 0x000fe2000f8e023f */
[----:B------:R-:W-:Y:S02]  /*84e0*/  FSEL R16, R100, -INF , P0 ;  /* 0xff80000064107808 */ /* 0x000fe40000000000 */
[----:B------:R-:W-:Y:S02]  /*84f0*/  ISETP.GT.AND P0, PT, R0, 0x11, PT ;  /* 0x000000110000780c */ /* 0x000fe40003f04270 */
[----:B------:R-:W-:Y:S02]  /*8500*/  FSEL R175, R21, -INF , P5 ;  /* 0xff80000015af7808 */ /* 0x000fe40002800000 */
[----:B------:R-:W-:Y:S01]  /*8510*/  FSEL R174, R22, -INF , P1 ;  /* 0xff80000016ae7808 */ /* 0x000fe20000800000 */
[----:B------:R-:W3:Y:S01]  /*8520*/  MUFU.TANH R36, R36 ;  /* 0x0000002400247308 */ /* 0x000ee20000002400 */
[----:B------:R-:W-:Y:S02]  /*8530*/  ISETP.GT.AND P5, PT, R2, 0x29, PT ;  /* 0x000000290200780c */ /* 0x000fe40003fa4270 */
[C---:B------:R-:W-:Y:S02]  /*8540*/  ISETP.GT.AND P1, PT, R0.reuse, 0x28, PT ;  /* 0x000000280000780c */ /* 0x040fe40003f24270 */
[----:B------:R-:W-:Y:S02]  /*8550*/  FSEL R169, R169, -INF , P0 ;  /* 0xff800000a9a97808 */ /* 0x000fe40000000000 */
[----:B------:R-:W-:Y:S02]  /*8560*/  ISETP.GT.AND P0, PT, R0, 0x19, PT ;  /* 0x000000190000780c */ /* 0x000fe40003f04270 */
[C---:B------:R-:W-:Y:S01]  /*8570*/  ISETP.GT.AND P6, PT, R2.reuse, RZ, PT ;  /* 0x000000ff0200720c */ /* 0x040fe20003fc4270 */
[----:B------:R-:W3:Y:S01]  /*8580*/  MUFU.TANH R37, R37 ;  /* 0x0000002500257308 */ /* 0x000ee20000002400 */
[----:B------:R-:W-:Y:S02]  /*8590*/  FSEL R179, R25, -INF , P5 ;  /* 0xff80000019b37808 */ /* 0x000fe40002800000 */
[----:B------:R-:W-:Y:S02]  /*85a0*/  ISETP.GT.AND P5, PT, R2, 0x31, PT ;  /* 0x000000310200780c */ /* 0x000fe40003fa4270 */
[----:B-1----:R-:W-:Y:S02]  /*85b0*/  FSEL R180, R26, -INF , P1 ;  /* 0xff8000001ab47808 */ /* 0x002fe40000800000 */
[C---:B------:R-:W-:Y:S02]  /*85c0*/  ISETP.GT.AND P1, PT, R0.reuse, 0x30, PT ;  /* 0x000000300000780c */ /* 0x040fe40003f24270 */
[----:B------:R-:W-:Y:S01]  /*85d0*/  FSEL R6, R173, -INF , P6 ;  /* 0xff800000ad067808 */ /* 0x000fe20003000000 */
[----:B------:R-:W1:Y:S01]  /*85e0*/  MUFU.TANH R20, R20 ;  /* 0x0000001400147308 */ /* 0x000e620000002400 */
[----:B--2---:R-:W-:Y:S02]  /*85f0*/  FSEL R173, R19, -INF , P0 ;  /* 0xff80000013ad7808 */ /* 0x004fe40000000000 */
[----:B------:R-:W-:Y:S02]  /*8600*/  ISETP.GT.AND P0, PT, R0, 0x21, PT ;  /* 0x000000210000780c */ /* 0x000fe40003f04270 */
[----:B----4-:R-:W-:Y:S02]  /*8610*/  FSEL R250, R29, -INF , P5 ;  /* 0xff8000001dfa7808 */ /* 0x010fe40002800000 */
[----:B---3--:R-:W-:Y:S02]  /*8620*/  FSEL R251, R30, -INF , P1 ;  /* 0xff8000001efb7808 */ /* 0x008fe40000800000 */
[C---:B------:R-:W-:Y:S01]  /*8630*/  ISETP.GT.AND P5, PT, R2.reuse, 0x40, PT ;  /* 0x000000400200780c */ /* 0x040fe20003fa4270 */
[----:B------:R-:W2:Y:S01]  /*8640*/  MUFU.TANH R24, R24 ;  /* 0x0000001800187308 */ /* 0x000ea20000002400 */
[----:B------:R-:W-:Y:S02]  /*8650*/  ISETP.GT.AND P1, PT, R2, 0x41, PT ;  /* 0x000000410200780c */ /* 0x000fe40003f24270 */
[----:B------:R-:W-:Y:S02]  /*8660*/  FSEL R177, R23, -INF , P0 ;  /* 0xff80000017b17808 */ /* 0x000fe40000000000 */
[----:B------:R-:W-:Y:S01]  /*8670*/  FSEL R17, R36, -INF , P5 ;  /* 0xff80000024117808 */ /* 0x000fe20002800000 */
[----:B------:R-:W3:Y:S01]  /*8680*/  LDL.64 R22, [R1+0x30] ;  /* 0x0000300001167983 */ /* 0x000ee20000100a00 */
[----:B------:R-:W-:Y:S02]  /*8690*/  FSEL R18, R37, -INF , P1 ;  /* 0xff80000025127808 */ /* 0x000fe40000800000 */
[----:B------:R-:W-:Y:S01]  /*86a0*/  ISETP.GT.AND P6, PT, R2, 0x8, PT ;  /* 0x000000080200780c */ /* 0x000fe20003fc4270 */
[----:B------:R-:W4:Y:S01]  /*86b0*/  MUFU.TANH R28, R28 ;  /* 0x0000001c001c7308 */ /* 0x000f220000002400 */
[----:B------:R-:W-:Y:S01]  /*86c0*/  FMNMX.FTZ R4, R6, R3, !PT ;  /* 0x0000000306047209 */ /* 0x000fe20007810000 */
[----:B------:R-:W3:Y:S01]  /*86d0*/  LDL.64 R36, [R1+0x28] ;  /* 0x0000280001247983 */ /* 0x000ee20000100a00 */
[----:B------:R-:W-:Y:S02]  /*86e0*/  FSEL R10, R164, -INF , P6 ;  /* 0xff800000a40a7808 */ /* 0x000fe40003000000 */
[----:B------:R-:W-:Y:S02]  /*86f0*/  FMNMX.FTZ R4, R7, R4, !PT ;  /* 0x0000000407047209 */ /* 0x000fe40007810000 */
[----:B------:R-:W-:Y:S02]  /*8700*/  ISETP.GT.AND P6, PT, R2, 0x10, PT ;  /* 0x000000100200780c */ /* 0x000fe40003fc4270 */
[----:B------:R-:W-:Y:S01]  /*8710*/  FMNMX.FTZ R4, R10, R4, !PT ;  /* 0x000000040a047209 */ /* 0x000fe20007810000 */
[----:B------:R-:W2:Y:S01]  /*8720*/  MUFU.TANH R27, R27 ;  /* 0x0000001b001b7308 */ /* 0x000ea20000002400 */
[----:B------:R-:W-:Y:S02]  /*8730*/  FSEL R166, R166, -INF , P6 ;  /* 0xff800000a6a67808 */ /* 0x000fe40003000000 */
[----:B------:R-:W-:Y:S02]  /*8740*/  FMNMX.FTZ R4, R12, R4, !PT ;  /* 0x000000040c047209 */ /* 0x000fe40007810000 */
[----:B------:R-:W-:Y:S02]  /*8750*/  ISETP.GT.AND P6, PT, R2, 0x18, PT ;  /* 0x000000180200780c */ /* 0x000fe40003fc4270 */
[----:B------:R-:W-:Y:S02]  /*8760*/  FMNMX.FTZ R4, R166, R4, !PT ;  /* 0x00000004a6047209 */ /* 0x000fe40007810000 */
[----:B------:R-:W-:Y:S01]  /*8770*/  FSEL R170, R170, -INF , P6 ;  /* 0xff800000aaaa7808 */ /* 0x000fe20003000000 */
[----:B------:R-:W4:Y:S01]  /*8780*/  MUFU.TANH R33, R33 ;  /* 0x0000002100217308 */ /* 0x000f220000002400 */
[----:B------:R-:W-:Y:S02]  /*8790*/  FMNMX.FTZ R4, R167, R4, !PT ;  /* 0x00000004a7047209 */ /* 0x000fe40007810000 */
[----:B------:R-:W-:Y:S02]  /*87a0*/  ISETP.GT.AND P6, PT, R2, 0x20, PT ;  /* 0x000000200200780c */ /* 0x000fe40003fc4270 */
[----:B------:R-:W-:Y:S02]  /*87b0*/  FMNMX.FTZ R4, R170, R4, !PT ;  /* 0x00000004aa047209 */ /* 0x000fe40007810000 */
[----:B-1----:R-:W-:Y:S02]  /*87c0*/  FSEL R176, R20, -INF , P6 ;  /* 0xff80000014b07808 */ /* 0x002fe40003000000 */
[----:B------:R-:W-:Y:S01]  /*87d0*/  FMNMX.FTZ R4, R171, R4, !PT ;  /* 0x00000004ab047209 */ /* 0x000fe20007810000 */
[----:B------:R-:W1:Y:S01]  /*87e0*/  MUFU.TANH R32, R32 ;  /* 0x0000002000207308 */ /* 0x000e620000002400 */
[----:B------:R-:W-:Y:S02]  /*87f0*/  ISETP.GT.AND P6, PT, R2, 0x28, PT ;  /* 0x000000280200780c */ /* 0x000fe40003fc4270 */
[----:B------:R-:W-:Y:S02]  /*8800*/  FMNMX.FTZ R4, R176, R4, !PT ;  /* 0x00000004b0047209 */ /* 0x000fe40007810000 */
[----:B--2---:R-:W-:Y:S02]  /*8810*/  FSEL R178, R24, -INF , P6 ;  /* 0xff80000018b27808 */ /* 0x004fe40003000000 */
[----:B------:R-:W-:Y:S02]  /*8820*/  FMNMX.FTZ R4, R175, R4, !PT ;  /* 0x00000004af047209 */ /* 0x000fe40007810000 */
[----:B------:R-:W-:Y:S01]  /*8830*/  FMNMX.FTZ R5, R13, R103, !PT ;  /* 0x000000670d057209 */ /* 0x000fe20007810000 */
[----:B------:R-:W2:Y:S01]  /*8840*/  MUFU.TANH R40, R40 ;  /* 0x0000002800287308 */ /* 0x000ea20000002400 */
[----:B------:R-:W-:Y:S02]  /*8850*/  ISETP.GT.AND P6, PT, R2, 0x30, PT ;  /* 0x000000300200780c */ /* 0x000fe40003fc4270 */
[----:B------:R-:W-:Y:S02]  /*8860*/  FMNMX.FTZ R4, R178, R4, !PT ;  /* 0x00000004b2047209 */ /* 0x000fe40007810000 */
[----:B------:R-:W-:Y:S02]  /*8870*/  ISETP.GT.AND P0, PT, R0, 0x29, PT ;  /* 0x000000290000780c */ /* 0x000fe40003f04270 */
[----:B----4-:R-:W-:Y:S02]  /*8880*/  FSEL R182, R28, -INF , P6 ;  /* 0xff8000001cb67808 */ /* 0x010fe40003000000 */
[----:B------:R-:W-:Y:S01]  /*8890*/  FMNMX.FTZ R5, R15, R5, !PT ;  /* 0x000000050f057209 */ /* 0x000fe20007810000 */
[----:B------:R-:W4:Y:S01]  /*88a0*/  MUFU.TANH R41, R41 ;  /* 0x0000002900297308 */ /* 0x000f220000002400 */
[----:B------:R-:W-:Y:S02]  /*88b0*/  FMNMX.FTZ R4, R179, R4, !PT ;  /* 0x00000004b3047209 */ /* 0x000fe40007810000 */
[C---:B------:R-:W-:Y:S02]  /*88c0*/  ISETP.GT.AND P6, PT, R2.reuse, 0x39, PT ;  /* 0x000000390200780c */ /* 0x040fe40003fc4270 */
[----:B------:R-:W-:Y:S02]  /*88d0*/  FSEL R181, R27, -INF , P0 ;  /* 0xff8000001bb57808 */ /* 0x000fe40000000000 */
[----:B------:R-:W-:Y:S02]  /*88e0*/  ISETP.GT.AND P0, PT, R2, 0x38, PT ;  /* 0x000000380200780c */ /* 0x000fe40003f04270 */
[----:B------:R-:W-:Y:S01]  /*88f0*/  FMNMX.FTZ R5, R14, R5, !PT ;  /* 0x000000050e057209 */ /* 0x000fe20007810000 */
[----:B------:R-:W4:Y:S01]  /*8900*/  MUFU.TANH R44, R44 ;  /* 0x0000002c002c7308 */ /* 0x000f220000002400 */
[----:B------:R-:W-:Y:S02]  /*8910*/  FMNMX.FTZ R4, R182, R4, !PT ;  /* 0x00000004b6047209 */ /* 0x000fe40007810000 */
[----:B------:R-:W-:Y:S02]  /*8920*/  FSEL R33, R33, -INF , P6 ;  /* 0xff80000021217808 */ /* 0x000fe40003000000 */
[----:B-1----:R-:W-:Y:S02]  /*8930*/  FSEL R24, R32, -INF , P0 ;  /* 0xff80000020187808 */ /* 0x002fe40000000000 */
[----:B------:R-:W-:Y:S02]  /*8940*/  ISETP.GT.AND P0, PT, R2, 0x48, PT ;  /* 0x000000480200780c */ /* 0x000fe40003f04270 */
[----:B------:R-:W-:Y:S01]  /*8950*/  FMNMX.FTZ R5, R16, R5, !PT ;  /* 0x0000000510057209 */ /* 0x000fe20007810000 */
[----:B------:R-:W1:Y:S01]  /*8960*/  MUFU.TANH R45, R45 ;  /* 0x0000002d002d7308 */ /* 0x000e620000002400 */
[----:B------:R-:W-:Y:S02]  /*8970*/  FMNMX.FTZ R4, R250, R4, !PT ;  /* 0x00000004fa047209 */ /* 0x000fe40007810000 */
[----:B--2---:R-:W-:Y:S01]  /*8980*/  FSEL R152, R40, -INF , P0 ;  /* 0xff80000028987808 */ /* 0x004fe20000000000 */
[----:B------:R-:W-:Y:S01]  /*8990*/  IMAD.MOV.U32 R40, RZ, RZ, R33 ;  /* 0x000000ffff287224 */ /* 0x000fe200078e0021 */
[----:B------:R-:W-:Y:S02]  /*89a0*/  ISETP.GT.AND P6, PT, R2, 0x49, PT ;  /* 0x000000490200780c */ /* 0x000fe40003fc4270 */
[----:B------:R-:W-:Y:S02]  /*89b0*/  FMNMX.FTZ R5, R168, R5, !PT ;  /* 0x00000005a8057209 */ /* 0x000fe40007810000 */
[----:B------:R-:W-:Y:S01]  /*89c0*/  FMNMX.FTZ R4, R24, R4, !PT ;  /* 0x0000000418047209 */ /* 0x000fe20007810000 */
[----:B------:R-:W2:Y:S01]  /*89d0*/  MUFU.TANH R48, R48 ;  /* 0x0000003000307308 */ /* 0x000ea20000002400 */
[----:B----4-:R-:W-:Y:S02]  /*89e0*/  FSEL R28, R41, -INF , P6 ;  /* 0xff800000291c7808 */ /* 0x010fe40003000000 */
[C---:B------:R-:W-:Y:S02]  /*89f0*/  ISETP.GT.AND P5, PT, R2.reuse, 0x50, PT ;  /* 0x000000500200780c */ /* 0x040fe40003fa4270 */
[C---:B------:R-:W-:Y:S02]  /*8a00*/  ISETP.GT.AND P1, PT, R2.reuse, 0x51, PT ;  /* 0x000000510200780c */ /* 0x040fe40003f24270 */
[C---:B------:R-:W-:Y:S02]  /*8a10*/  ISETP.GT.AND P6, PT, R2.reuse, 0x59, PT ;  /* 0x000000590200780c */ /* 0x040fe40003fc4270 */
[----:B------:R-:W-:Y:S01]  /*8a20*/  ISETP.GT.AND P0, PT, R2, 0x58, PT ;  /* 0x000000580200780c */ /* 0x000fe20003f04270 */
[----:B------:R-:W4:Y:S01]  /*8a30*/  MUFU.TANH R31, R31 ;  /* 0x0000001f001f7308 */ /* 0x000f220000002400 */
[----:B------:R-:W-:Y:S02]  /*8a40*/  FMNMX.FTZ R5, R169, R5, !PT ;  /* 0x00000005a9057209 */ /* 0x000fe40007810000 */
[----:B------:R-:W-:Y:S02]  /*8a50*/  FMNMX.FTZ R2, R40, R4, !PT ;  /* 0x0000000428027209 */ /* 0x000fe40007810000 */
[----:B------:R-:W-:Y:S01]  /*8a60*/  FMNMX.FTZ R4, R172, R5, !PT ;  /* 0x00000005ac047209 */ /* 0x000fe20007810000 */
[----:B------:R-:W-:Y:S01]  /*8a70*/  FMUL.FTZ R5, R50, c[0x0][0x320] ;  /* 0x0000c80032057a20 */ /* 0x000fe20000410000 */
[----:B------:R-:W-:Y:S02]  /*8a80*/  FMNMX.FTZ R2, R17, R2, !PT ;  /* 0x0000000211027209 */ /* 0x000fe40007810000 */
[----:B------:R-:W-:Y:S01]  /*8a90*/  FMNMX.FTZ R4, R173, R4, !PT ;  /* 0x00000004ad047209 */ /* 0x000fe20007810000 */
[----:B------:R-:W4:Y:S01]  /*8aa0*/  MUFU.TANH R49, R49 ;  /* 0x0000003100317308 */ /* 0x000f220000002400 */
[----:B------:R-:W-:Y:S02]  /*8ab0*/  FMNMX.FTZ R2, R18, R2, !PT ;  /* 0x0000000212027209 */ /* 0x000fe40007810000 */
[----:B------:R-:W-:Y:S02]  /*8ac0*/  FMNMX.FTZ R4, R174, R4, !PT ;  /* 0x00000004ae047209 */ /* 0x000fe40007810000 */
[----:B------:R-:W-:Y:S02]  /*8ad0*/  FMNMX.FTZ R2, R152, R2, !PT ;  /* 0x0000000298027209 */ /* 0x000fe40007810000 */
[----:B------:R-:W-:Y:S02]  /*8ae0*/  FSEL R50, R44, -INF , P5 ;  /* 0xff8000002c327808 */ /* 0x000fe40002800000 */
[----:B------:R-:W-:Y:S01]  /*8af0*/  FMNMX.FTZ R2, R28, R2, !PT ;  /* 0x000000021c027209 */ /* 0x000fe20007810000 */
[----:B------:R-:W4:Y:S01]  /*8b00*/  MUFU.TANH R34, R34 ;  /* 0x0000002200227308 */ /* 0x000f220000002400 */
[----:B------:R-:W-:Y:S02]  /*8b10*/  FMNMX.FTZ R4, R177, R4, !PT ;  /* 0x00000004b1047209 */ /* 0x000fe40007810000 */
[----:B-1----:R-:W-:Y:S02]  /*8b20*/  FSEL R25, R45, -INF , P1 ;  /* 0xff8000002d197808 */ /* 0x002fe40000800000 */
[----:B------:R-:W-:Y:S02]  /*8b30*/  FMNMX.FTZ R2, R50, R2, !PT ;  /* 0x0000000232027209 */ /* 0x000fe40007810000 */
[----:B------:R-:W-:Y:S02]  /*8b40*/  FMNMX.FTZ R4, R180, R4, !PT ;  /* 0x00000004b4047209 */ /* 0x000fe40007810000 */
[----:B------:R-:W-:Y:S01]  /*8b50*/  ISETP.GT.AND P5, PT, R0, 0x31, PT ;  /* 0x000000310000780c */ /* 0x000fe20003fa4270 */
[----:B------:R-:W1:Y:S01]  /*8b60*/  MUFU.TANH R35, R35 ;  /* 0x0000002300237308 */ /* 0x000e620000002400 */
[----:B--2---:R-:W-:Y:S02]  /*8b70*/  FSEL R48, R48, -INF , P0 ;  /* 0xff80000030307808 */ /* 0x004fe40000000000 */
[----:B------:R-:W-:Y:S02]  /*8b80*/  FMNMX.FTZ R2, R25, R2, !PT ;  /* 0x0000000219027209 */ /* 0x000fe40007810000 */
[----:B------:R-:W-:Y:S02]  /*8b90*/  FMNMX.FTZ R4, R181, R4, !PT ;  /* 0x00000004b5047209 */ /* 0x000fe40007810000 */
[----:B----4-:R-:W-:Y:S02]  /*8ba0*/  FSEL R183, R31, -INF , P5 ;  /* 0xff8000001fb77808 */ /* 0x010fe40002800000 */
[----:B------:R-:W-:Y:S01]  /*8bb0*/  FSEL R19, R49, -INF , P6 ;  /* 0xff80000031137808 */ /* 0x000fe20003000000 */
[----:B------:R-:W2:Y:S01]  /*8bc0*/  MUFU.TANH R38, R38 ;  /* 0x0000002600267308 */ /* 0x000ea20000002400 */
[----:B------:R-:W-:Y:S02]  /*8bd0*/  ISETP.GT.AND P1, PT, R0, 0x38, PT ;  /* 0x000000380000780c */ /* 0x000fe40003f24270 */
[----:B------:R-:W-:Y:S02]  /*8be0*/  FMNMX.FTZ R2, R48, R2, !PT ;  /* 0x0000000230027209 */ /* 0x000fe40007810000 */
[----:B------:R-:W-:Y:S02]  /*8bf0*/  FMNMX.FTZ R4, R251, R4, !PT ;  /* 0x00000004fb047209 */ /* 0x000fe40007810000 */
[----:B------:R-:W-:Y:S02]  /*8c00*/  FSEL R252, R34, -INF , P1 ;  /* 0xff80000022fc7808 */ /* 0x000fe40000800000 */
[C---:B------:R-:W-:Y:S01]  /*8c10*/  ISETP.GT.AND P0, PT, R0.reuse, 0x39, PT ;  /* 0x000000390000780c */ /* 0x040fe20003f04270 */
[----:B------:R-:W4:Y:S01]  /*8c20*/  MUFU.TANH R39, R39 ;  /* 0x0000002700277308 */ /* 0x000f220000002400 */
[----:B------:R-:W-:Y:S02]  /*8c30*/  FMNMX.FTZ R4, R183, R4, !PT ;  /* 0x00000004b7047209 */ /* 0x000fe40007810000 */
[----:B------:R-:W-:Y:S02]  /*8c40*/  FMNMX.FTZ R2, R19, R2, !PT ;  /* 0x0000000213027209 */ /* 0x000fe40007810000 */
[----:B------:R-:W-:Y:S02]  /*8c50*/  ISETP.GT.AND P1, PT, R0, 0x40, PT ;  /* 0x000000400000780c */ /* 0x000fe40003f24270 */
[----:B------:R-:W-:Y:S01]  /*8c60*/  FMNMX.FTZ R4, R252, R4, !PT ;  /* 0x00000004fc047209 */ /* 0x000fe20007810000 */
[----:B------:R-:W4:Y:S01]  /*8c70*/  SHFL.BFLY PT, R101, R2, 0x2, 0x1f ;  /* 0x0c401f0002657f89 */ /* 0x000f2200000e0000 */
[----:B-1----:R-:W-:Y:S01]  /*8c80*/  FSEL R26, R35, -INF , P0 ;  /* 0xff800000231a7808 */ /* 0x002fe20000000000 */
[----:B------:R-:W1:Y:S01]  /*8c90*/  MUFU.TANH R42, R42 ;  /* 0x0000002a002a7308 */ /* 0x000e620000002400 */
[----:B------:R-:W-:Y:S02]  /*8ca0*/  ISETP.GT.AND P0, PT, R0, 0x41, PT ;  /* 0x000000410000780c */ /* 0x000fe40003f04270 */
[----:B------:R-:W-:Y:S02]  /*8cb0*/  FMNMX.FTZ R4, R26, R4, !PT ;  /* 0x000000041a047209 */ /* 0x000fe40007810000 */
[----:B--2---:R-:W-:Y:S02]  /*8cc0*/  FSEL R34, R38, -INF , P1 ;  /* 0xff80000026227808 */ /* 0x004fe40000800000 */
[----:B------:R-:W-:Y:S02]  /*8cd0*/  ISETP.GT.AND P1, PT, R0, 0x48, PT ;  /* 0x000000480000780c */ /* 0x000fe40003f24270 */
[----:B------:R-:W-:Y:S01]  /*8ce0*/  FMNMX.FTZ R4, R34, R4, !PT ;  /* 0x0000000422047209 */ /* 0x000fe20007810000 */
[----:B------:R-:W2:Y:S01]  /*8cf0*/  MUFU.TANH R43, R43 ;  /* 0x0000002b002b7308 */ /* 0x000ea20000002400 */
[----:B------:R-:W-:Y:S02]  /*8d00*/  PLOP3.LUT P5, PT, PT, PT, UP0, 0x80, 0x0 ;  /* 0x000000000000781c */ /* 0x000fe40003faf008 */
[----:B------:R-:W-:Y:S02]  /*8d10*/  MOV R49, R25 ;  /* 0x0000001900317202 */ /* 0x000fe40000000f00 */
[----:B----4-:R-:W-:Y:S02]  /*8d20*/  FSEL R20, R39, -INF , P0 ;  /* 0xff80000027147808 */ /* 0x010fe40000000000 */
[----:B------:R-:W-:Y:S02]  /*8d30*/  ISETP.GT.AND P0, PT, R0, 0x49, PT ;  /* 0x000000490000780c */ /* 0x000fe40003f04270 */
[----:B------:R-:W-:Y:S01]  /*8d40*/  FMNMX.FTZ R4, R20, R4, !PT ;  /* 0x0000000414047209 */ /* 0x000fe20007810000 */
[----:B------:R-:W4:Y:S01]  /*8d50*/  MUFU.TANH R46, R46 ;  /* 0x0000002e002e7308 */ /* 0x000f220000002400 */
[----:B------:R-:W-:Y:S02]  /*8d60*/  FMNMX.FTZ R101, R2, R101, !PT ;  /* 0x0000006502657209 */ /* 0x000fe40007810000 */
[----:B-1----:R-:W-:Y:S02]  /*8d70*/  FSEL R27, R42, -INF , P1 ;  /* 0xff8000002a1b7808 */ /* 0x002fe40000800000 */
[C---:B------:R-:W-:Y:S02]  /*8d80*/  ISETP.GT.AND P1, PT, R0.reuse, 0x50, PT ;  /* 0x000000500000780c */ /* 0x040fe40003f24270 */
[----:B------:R-:W-:Y:S03]  /*8d90*/  FMNMX.FTZ R4, R27, R4, !PT ;  /* 0x000000041b047209 */ /* 0x000fe60007810000 */
[----:B------:R-:W1:Y:S01]  /*8da0*/  MUFU.TANH R8, R8 ;  /* 0x0000000800087308 */ /* 0x000e620000002400 */
[----:B--2---:R-:W-:Y:S02]  /*8db0*/  FSEL R41, R43, -INF , P0 ;  /* 0xff8000002b297808 */ /* 0x004fe40000000000 */
[----:B------:R-:W-:Y:S02]  /*8dc0*/  ISETP.GT.AND P0, PT, R0, 0x51, PT ;  /* 0x000000510000780c */ /* 0x000fe40003f04270 */
[----:B------:R-:W-:Y:S05]  /*8dd0*/  FMNMX.FTZ R4, R41, R4, !PT ;  /* 0x0000000429047209 */ /* 0x000fea0007810000 */
[----:B------:R-:W2:Y:S01]  /*8de0*/  MUFU.TANH R5, R5 ;  /* 0x0000000500057308 */ /* 0x000ea20000002400 */
[----:B----4-:R-:W-:Y:S02]  /*8df0*/  FSEL R32, R46, -INF , P1 ;  /* 0xff8000002e207808 */ /* 0x010fe40000800000 */
[----:B------:R-:W-:Y:S02]  /*8e00*/  ISETP.GT.AND P1, PT, R0, 0x58, PT ;  /* 0x000000580000780c */ /* 0x000fe40003f24270 */
[----:B------:R-:W-:Y:S05]  /*8e10*/  FMNMX.FTZ R4, R32, R4, !PT ;  /* 0x0000000420047209 */ /* 0x000fea0007810000 */
[----:B------:R2:W4:Y:S01]  /*8e20*/  MUFU.TANH R102, R51 ;  /* 0x0000003300667308 */ /* 0x0005220000002400 */
[----:B-1----:R-:W-:Y:S02]  /*8e30*/  FSEL R35, R8, -INF , P0 ;  /* 0xff80000008237808 */ /* 0x002fe40000000000 */
[----:B------:R-:W-:Y:S02]  /*8e40*/  ISETP.GT.AND P0, PT, R0, 0x59, PT ;  /* 0x000000590000780c */ /* 0x000fe40003f04270 */
[----:B------:R-:W-:Y:S02]  /*8e50*/  FMNMX.FTZ R0, R35, R4, !PT ;  /* 0x0000000423007209 */ /* 0x000fe40007810000 */
[----:B------:R-:W1:Y:S01]  /*8e60*/  SHFL.BFLY PT, R4, R101, 0x1, 0x1f ;  /* 0x0c201f0065047f89 */ /* 0x000e6200000e0000 */
[----:B------:R-:W-:Y:S01]  /*8e70*/  MOV R8, UR24 ;  /* 0x0000001800087c02 */ /* 0x000fe20008000f00 */
[----:B------:R-:W-:Y:S01]  /*8e80*/  @UP0 USHF.L.U64.HI UR24, UR4, 0x6, UR5 ;  /* 0x0000000604180899 */ /* 0x000fe20008010205 */
[----:B--2---:R-:W-:Y:S02]  /*8e90*/  FSEL R51, R5, -INF , P1 ;  /* 0xff80000005337808 */ /* 0x004fe40000800000 */
[----:B----4-:R-:W-:Y:S02]  /*8ea0*/  FSEL R102, R102, -INF , P0 ;  /* 0xff80000066667808 */ /* 0x010fe40000000000 */
[----:B------:R-:W-:Y:S04]  /*8eb0*/  FMNMX.FTZ R0, R51, R0, !PT ;  /* 0x0000000033007209 */ /* 0x000fe80007810000 */
[----:B------:R-:W-:Y:S02]  /*8ec0*/  FMNMX.FTZ R0, R102, R0, !PT ;  /* 0x0000000066007209 */ /* 0x000fe40007810000 */
[----:B-1----:R-:W-:Y:S03]  /*8ed0*/  FMNMX.FTZ R101, R101, R4, !PT ;  /* 0x0000000465657209 */ /* 0x002fe60007810000 */
[----:B------:R-:W1:Y:S01]  /*8ee0*/  SHFL.BFLY PT, R2, R0, 0x2, 0x1f ;  /* 0x0c401f0000027f89 */ /* 0x000e6200000e0000 */
[C---:B------:R-:W-:Y:S01]  /*8ef0*/  FSETP.NEU.FTZ.AND P1, PT, R101.reuse, -INF , PT ;  /* 0xff8000006500780b */ /* 0x040fe20003f3d000 */
[----:B------:R-:W-:Y:S05]  /*8f00*/  FMUL.FTZ R164, R101, c[0x0][0x2d0] ;  /* 0x0000b40065a47a20 */ /* 0x000fea0000410000 */
[----:B------:R-:W-:Y:S05]  /*8f10*/  FSEL R164, R164, RZ, P1 ;  /* 0x000000ffa4a47208 */ /* 0x000fea0000800000 */
[--C-:B------:R-:W-:Y:S02]  /*8f20*/  FFMA.FTZ R7, R7, c[0x0][0x2d0], -R164.reuse ;  /* 0x0000b40007077a23 */ /* 0x100fe400000108a4 */
[----:B------:R-:W-:Y:S02]  /*8f30*/  FFMA.FTZ R12, R12, c[0x0][0x2d0], -R164 ;  /* 0x0000b4000c0c7a23 */ /* 0x000fe400000108a4 */
[----:B------:R-:W-:Y:S01]  /*8f40*/  MUFU.EX2 R245, R7 ;  /* 0x0000000700f57308 */ /* 0x000fe20000000800 */
[----:B-1----:R-:W-:Y:S09]  /*8f50*/  FMNMX.FTZ R0, R0, R2, !PT ;  /* 0x0000000200007209 */ /* 0x002ff20007810000 */
[----:B------:R-:W-:Y:S01]  /*8f60*/  MUFU.EX2 R231, R12 ;  /* 0x0000000c00e77308 */ /* 0x000fe20000000800 */
[----:B------:R-:W1:Y:S02]  /*8f70*/  SHFL.BFLY PT, R2, R0, 0x1, 0x1f ;  /* 0x0c201f0000027f89 */ /* 0x000e6400000e0000 */
[----:B-1----:R-:W-:Y:S02]  /*8f80*/  FMNMX.FTZ R100, R0, R2, !PT ;  /* 0x0000000200647209 */ /* 0x002fe40007810000 */
[----:B------:R-:W-:Y:S03]  /*8f90*/  FSEL R0, R101, RZ, P1 ;  /* 0x000000ff65007208 */ /* 0x000fe60000800000 */
[----:B------:R-:W-:Y:S01]  /*8fa0*/  FMUL.FTZ R165, R100, c[0x0][0x2d0] ;  /* 0x0000b40064a57a20 */ /* 0x000fe20000410000 */
[----:B---3--:R-:W-:Y:S01]  /*8fb0*/  @P5 MOV R4, R22 ;  /* 0x0000001600045202 */ /* 0x008fe20000000f00 */
[----:B------:R-:W-:Y:S04]  /*8fc0*/  FADD.FTZ R0, -R0, R3 ;  /* 0x0000000300007221 */ /* 0x000fe80000010100 */
[----:B------:R-:W-:Y:S02]  /*8fd0*/  FMUL.FTZ R0, R0, c[0x0][0x2d0] ;  /* 0x0000b40000007a20 */ /* 0x000fe40000410000 */
[----:B------:R-:W-:Y:S02]  /*8fe0*/  @P5 IMAD.MOV.U32 R5, RZ, RZ, R37 ;  /* 0x000000ffff055224 */ /* 0x000fe400078e0025 */
[----:B------:R-:W1:Y:S02]  /*8ff0*/  MUFU.EX2 R3, R0 ;  /* 0x0000000000037308 */ /* 0x000e640000000800 */
[----:B------:R-:W-:Y:S04]  /*9000*/  @P5 IMAD.WIDE.U32 R4, R8, 0x60, R4 ;  /* 0x0000006008045825 */ /* 0x000fe800078e0004 */
[--C-:B------:R-:W-:Y:S01]  /*9010*/  FFMA.FTZ R8, R6, c[0x0][0x2d0], -R164.reuse ;  /* 0x0000b40006087a23 */ /* 0x100fe200000108a4 */
[----:B------:R-:W-:Y:S01]  /*9020*/  @P5 IADD3 R5, R5, UR23, RZ ;  /* 0x0000001705055c10 */ /* 0x000fe2000fffe0ff */
[----:B------:R-:W-:Y:S01]  /*9030*/  @UP0 USHF.L.U32 UR23, UR4, 0x6, URZ ;  /* 0x0000000604170899 */ /* 0x000fe2000800063f */
[C---:B------:R-:W-:Y:S01]  /*9040*/  @P5 SHF.L.U32 R6, R4.reuse, 0x1, RZ ;  /* 0x0000000104065819 */ /* 0x040fe200000006ff */
[----:B------:R2:W3:Y:S01]  /*9050*/  MUFU.EX2 R43, R8 ;  /* 0x00000008002b7308 */ /* 0x0004e20000000800 */
[----:B------:R-:W-:Y:S01]  /*9060*/  @P5 SHF.L.U64.HI R5, R4, 0x1, R5 ;  /* 0x0000000104055819 */ /* 0x000fe20000010205 */
[----:B------:R-:W-:Y:S01]  /*9070*/  FFMA.FTZ R4, R10, c[0x0][0x2d0], -R164 ;  /* 0x0000b4000a047a23 */ /* 0x000fe200000108a4 */
[----:B------:R-:W-:Y:S03]  /*9080*/  UISETP.GT.AND UP0, UPT, UR22, UR21, UPT ;  /* 0x000000151600728c */ /* 0x000fe6000bf04270 */
[----:B------:R-:W-:Y:S04]  /*9090*/  UMOV UR22, UR20 ;  /* 0x0000001400167c82 */ /* 0x000fe80008000000 */
[----:B------:R-:W4:Y:S01]  /*90a0*/  MUFU.EX2 R247, R4 ;  /* 0x0000000400f77308 */ /* 0x000f220000000800 */
[C---:B-1----:R-:W-:Y:S02]  /*90b0*/  FMUL.FTZ R25, R3.reuse, R125 ;  /* 0x0000007d03197220 */ /* 0x042fe40000410000 */
[C---:B------:R-:W-:Y:S02]  /*90c0*/  FMUL.FTZ R52, R3.reuse, R52 ;  /* 0x0000003403347220 */ /* 0x040fe40000410000 */
[C---:B------:R-:W-:Y:S02]  /*90d0*/  FMUL.FTZ R53, R3.reuse, R53 ;  /* 0x0000003503357220 */ /* 0x040fe40000410000 */
[C---:B------:R-:W-:Y:S02]  /*90e0*/  FMUL.FTZ R56, R3.reuse, R56 ;  /* 0x0000003803387220 */ /* 0x040fe40000410000 */
[C---:B------:R-:W-:Y:S01]  /*90f0*/  FMUL.FTZ R57, R3.reuse, R57 ;  /* 0x0000003903397220 */ /* 0x040fe20000410000 */
[----:B--2---:R-:W-:Y:S01]  /*9100*/  @P5 IADD3 R8, P6, R6, 0x80, RZ ;  /* 0x0000008006085810 */ /* 0x004fe20007fde0ff */
[C---:B------:R-:W-:Y:S01]  /*9110*/  FMUL.FTZ R60, R3.reuse, R60 ;  /* 0x0000003c033c7220 */ /* 0x040fe20000410000 */
[----:B---3--:R-:W-:Y:S01]  /*9120*/  MOV R125, R43 ;  /* 0x0000002b007d7202 */ /* 0x008fe20000000f00 */
[C---:B------:R-:W-:Y:S01]  /*9130*/  FMUL.FTZ R61, R3.reuse, R61 ;  /* 0x0000003d033d7220 */ /* 0x040fe20000410000 */
[----:B------:R-:W-:Y:S01]  /*9140*/  @P5 IADD3 R8, P0, R8, c[0x0][0x1c8], RZ ;  /* 0x0000720008085a10 */ /* 0x000fe20007f1e0ff */
[C---:B------:R-:W-:Y:S02]  /*9150*/  FMUL.FTZ R64, R3.reuse, R64 ;  /* 0x0000004003407220 */ /* 0x040fe40000410000 */
[C---:B------:R-:W-:Y:S01]  /*9160*/  FMUL.FTZ R65, R3.reuse, R65 ;  /* 0x0000004103417220 */ /* 0x040fe20000410000 */
[--C-:B------:R-:W-:Y:S01]  /*9170*/  @P5 IADD3.X R9, RZ, c[0x0][0x1cc], R5.reuse, P0, P6 ;  /* 0x00007300ff095a10 */ /* 0x100fe200007ec405 */
[C---:B------:R-:W-:Y:S01]  /*9180*/  FMUL.FTZ R68, R3.reuse, R68 ;  /* 0x0000004403447220 */ /* 0x040fe20000410000 */
[C---:B------:R-:W-:Y:S01]  /*9190*/  @P5 IADD3 R11, P6, R6.reuse, 0x100, RZ ;  /* 0x00000100060b5810 */ /* 0x040fe20007fde0ff */
[----:B------:R-:W-:Y:S01]  /*91a0*/  FMUL.FTZ R69, R3, R69 ;  /* 0x0000004503457220 */ /* 0x000fe20000410000 */
[----:B----4-:R-:W-:Y:S01]  /*91b0*/  F2FP.PACK_AB R154, R231, R247 ;  /* 0x000000f7e79a723e */ /* 0x010fe200000000ff */
[----:B------:R-:W-:Y:S01]  /*91c0*/  FMUL.FTZ R72, R3, R72 ;  /* 0x0000004803487220 */ /* 0x000fe20000410000 */
[----:B------:R-:W-:Y:S01]  /*91d0*/  @P5 IADD3 R10, P0, R11, c[0x0][0x1c8], RZ ;  /* 0x000072000b0a5a10 */ /* 0x000fe20007f1e0ff */
[C---:B------:R-:W-:Y:S02]  /*91e0*/  FMUL.FTZ R73, R3.reuse, R73 ;  /* 0x0000004903497220 */ /* 0x040fe40000410000 */
[C---:B------:R-:W-:Y:S01]  /*91f0*/  FMUL.FTZ R76, R3.reuse, R76 ;  /* 0x0000004c034c7220 */ /* 0x040fe20000410000 */
[----:B------:R-:W-:Y:S01]  /*9200*/  @P5 IADD3.X R11, RZ, c[0x0][0x1cc], R5, P0, P6 ;  /* 0x00007300ff0b5a10 */ /* 0x000fe200007ec405 */
[C---:B------:R-:W-:Y:S01]  /*9210*/  FMUL.FTZ R77, R3.reuse, R77 ;  /* 0x0000004d034d7220 */ /* 0x040fe20000410000 */
[----:B------:R-:W-:Y:S01]  /*9220*/  @P5 IADD3 R4, P6, R6, c[0x0][0x1c8], RZ ;  /* 0x0000720006045a10 */ /* 0x000fe20007fde0ff */
[C---:B------:R-:W-:Y:S01]  /*9230*/  FMUL.FTZ R80, R3.reuse, R80 ;  /* 0x0000005003507220 */ /* 0x040fe20000410000 */
[C---:B------:R-:W-:Y:S01]  /*9240*/  FSETP.NEU.FTZ.AND P0, PT, R100.reuse, -INF , PT ;  /* 0xff8000006400780b */ /* 0x040fe20003f1d000 */
[----:B------:R-:W-:Y:S01]  /*9250*/  FMUL.FTZ R81, R3, R81 ;  /* 0x0000005103517220 */ /* 0x000fe20000410000 */
[----:B------:R-:W-:Y:S01]  /*9260*/  @P5 IADD3.X R5, R5, c[0x0][0x1cc], RZ, P6, !PT ;  /* 0x0000730005055a10 */ /* 0x000fe200037fe4ff */
[----:B------:R-:W-:Y:S01]  /*9270*/  FMUL.FTZ R84, R3, R84 ;  /* 0x0000005403547220 */ /* 0x000fe20000410000 */
[----:B------:R-:W-:Y:S01]  /*9280*/  FSEL R165, R165, RZ, P0 ;  /* 0x000000ffa5a57208 */ /* 0x000fe20000000000 */
[C---:B------:R-:W-:Y:S01]  /*9290*/  FMUL.FTZ R85, R3.reuse, R85 ;  /* 0x0000005503557220 */ /* 0x040fe20000410000 */
[----:B------:R-:W-:Y:S01]  /*92a0*/  FSEL R2, R100, RZ, P0 ;  /* 0x000000ff64027208 */ /* 0x000fe20000000000 */
[----:B------:R1:W-:Y:S01]  /*92b0*/  @P5 LDGSTS.E.BYPASS.LTC128B.128 [R249+0xc100], [R4.64], !P4 ;  /* 0x0c10000004f95fae */ /* 0x0003e2000e101d52 */
[----:B------:R-:W-:Y:S01]  /*92c0*/  FMUL.FTZ R88, R3, R88 ;  /* 0x0000005803587220 */ /* 0x000fe20000410000 */
[----:B------:R-:W-:Y:S01]  /*92d0*/  PLOP3.LUT P0, PT, PT, PT, UP0, 0x80, 0x0 ;  /* 0x000000000000781c */ /* 0x000fe20003f0f008 */
[--C-:B------:R-:W-:Y:S02]  /*92e0*/  FFMA.FTZ R13, R13, c[0x0][0x2d0], -R165.reuse ;  /* 0x0000b4000d0d7a23 */ /* 0x100fe400000108a5 */
[--C-:B------:R-:W-:Y:S02]  /*92f0*/  FFMA.FTZ R15, R15, c[0x0][0x2d0], -R165.reuse ;  /* 0x0000b4000f0f7a23 */ /* 0x100fe400000108a5 */
[----:B------:R-:W-:Y:S01]  /*9300*/  FFMA.FTZ R14, R14, c[0x0][0x2d0], -R165 ;  /* 0x0000b4000e0e7a23 */ /* 0x000fe200000108a5 */
[----:B------:R2:W-:Y:S01]  /*9310*/  @P5 LDGSTS.E.BYPASS.LTC128B.128 [R249+0xf100], [R8.64], !P3 ;  /* 0x0f10000008f95fae */ /* 0x0005e2000d901d52 */
[----:B------:R-:W-:Y:S01]  /*9320*/  MUFU.EX2 R33, R13 ;  /* 0x0000000d00217308 */ /* 0x000fe20000000800 */
[----:B------:R-:W-:Y:S01]  /*9330*/  FADD.FTZ R0, -R2, R103 ;  /* 0x0000006702007221 */ /* 0x000fe20000010100 */
[----:B------:R-:W-:Y:S01]  /*9340*/  MOV R103, R20 ;  /* 0x0000001400677202 */ /* 0x000fe20000000f00 */
[----:B------:R-:W-:Y:S02]  /*9350*/  FFMA.FTZ R16, R16, c[0x0][0x2d0], -R165 ;  /* 0x0000b40010107a23 */ /* 0x000fe400000108a5 */
[----:B------:R-:W-:Y:S02]  /*9360*/  FMUL.FTZ R0, R0, c[0x0][0x2d0] ;  /* 0x0000b40000007a20 */ /* 0x000fe40000410000 */
[----:B------:R3:W-:Y:S01]  /*9370*/  @P5 LDGSTS.E.BYPASS.LTC128B.128 [R249+0x12100], [R10.64], !P2 ;  /* 0x121000000af95fae */ /* 0x0007e2000d101d52 */
[----:B------:R-:W-:Y:S01]  /*9380*/  IMAD.MOV.U32 R2, RZ, RZ, R152 ;  /* 0x000000ffff027224 */ /* 0x000fe200078e0098 */
[----:B------:R-:W-:Y:S01]  /*9390*/  F2FP.PACK_AB R152, R245, R43 ;  /* 0x0000002bf598723e */ /* 0x000fe200000000ff */
[----:B------:R-:W4:Y:S01]  /*93a0*/  MUFU.EX2 R246, R15 ;  /* 0x0000000f00f67308 */ /* 0x000f220000000800 */
[C---:B------:R-:W-:Y:S02]  /*93b0*/  FMUL.FTZ R89, R3.reuse, R89 ;  /* 0x0000005903597220 */ /* 0x040fe40000410000 */
[C---:B------:R-:W-:Y:S02]  /*93c0*/  FMUL.FTZ R92, R3.reuse, R92 ;  /* 0x0000005c035c7220 */ /* 0x040fe40000410000 */
[C---:B------:R-:W-:Y:S02]  /*93d0*/  FMUL.FTZ R93, R3.reuse, R93 ;  /* 0x0000005d035d7220 */ /* 0x040fe40000410000 */
[C---:B------:R-:W-:Y:S01]  /*93e0*/  FMUL.FTZ R96, R3.reuse, R96 ;  /* 0x0000006003607220 */ /* 0x040fe20000410000 */
[----:B-1----:R-:W-:Y:S01]  /*93f0*/  @P5 IADD3 R4, P6, R4, UR23, RZ ;  /* 0x0000001704045c10 */ /* 0x002fe2000ffde0ff */
[----:B------:R-:W-:Y:S01]  /*9400*/  FMUL.FTZ R97, R3, R97 ;  /* 0x0000006103617220 */ /* 0x000fe20000410000 */
[----:B------:R-:W-:Y:S02]  /*9410*/  MUFU.EX2 R248, R14 ;  /* 0x0000000e00f87308 */ /* 0x000fe40000000800 */
[----:B------:R-:W-:Y:S02]  /*9420*/  @P5 IADD3.X R5, R5, UR24, RZ, P6, !PT ;  /* 0x0000001805055c10 */ /* 0x000fe4000b7fe4ff */
[----:B------:R-:W-:Y:S01]  /*9430*/  @P5 IADD3 R6, P1, R4, UR23, RZ ;  /* 0x0000001704065c10 */ /* 0x000fe2000ff3e0ff */
[----:B--2---:R-:W-:Y:S02]  /*9440*/  FMUL.FTZ R8, R3, R108 ;  /* 0x0000006c03087220 */ /* 0x004fe40000410000 */
[----:B------:R1:W-:Y:S01]  /*9450*/  @P5 LDGSTS.E.BYPASS.LTC128B.128 [R249+0xd100], [R4.64], !P4 ;  /* 0x0d10000004f95fae */ /* 0x0003e2000e101d52 */
[----:B------:R-:W-:Y:S01]  /*9460*/  @P5 IADD3.X R7, R5, UR24, RZ, P1, !PT ;  /* 0x0000001805075c10 */ /* 0x000fe20008ffe4ff */
[C---:B------:R-:W-:Y:S01]  /*9470*/  FMUL.FTZ R9, R3.reuse, R109 ;  /* 0x0000006d03097220 */ /* 0x040fe20000410000 */
[----:B------:R-:W2:Y:S01]  /*9480*/  MUFU.EX2 R42, R16 ;  /* 0x00000010002a7308 */ /* 0x000ea20000000800 */
[----:B----4-:R-:W-:Y:S04]  /*9490*/  F2FP.PACK_AB R153, R246, R33 ;  /* 0x00000021f699723e */ /* 0x010fe800000000ff */
[----:B------:R1:W-:Y:S05]  /*94a0*/  @P5 LDGSTS.E.BYPASS.LTC128B.128 [R249+0x10100], [R4.64+0x80], !P3 ;  /* 0x1010008004f95fae */ /* 0x0003ea000d901d52 */
[----:B------:R-:W3:Y:S03]  /*94b0*/  MUFU.EX2 R0, R0 ;  /* 0x0000000000007308 */ /* 0x000ee60000000800 */
[----:B------:R1:W-:Y:S08]  /*94c0*/  @P5 LDGSTS.E.BYPASS.LTC128B.128 [R249+0x13100], [R4.64+0x100], !P2 ;  /* 0x1310010004f95fae */ /* 0x0003f0000d101d52 */
[----:B------:R4:W-:Y:S01]  /*94d0*/  @P5 LDGSTS.E.BYPASS.LTC128B.128 [R249+0xe100], [R6.64], !P4 ;  /* 0x0e10000006f95fae */ /* 0x0009e2000e101d52 */
[----:B--2---:R-:W-:Y:S01]  /*94e0*/  F2FP.PACK_AB R155, R42, R248 ;  /* 0x000000f82a9b723e */ /* 0x004fe200000000ff */
[C---:B------:R-:W-:Y:S01]  /*94f0*/  FMUL.FTZ R16, R3.reuse, R116 ;  /* 0x0000007403107220 */ /* 0x040fe20000410000 */
[----:B------:R-:W-:Y:S01]  /*9500*/  MOV R116, R17 ;  /* 0x0000001100747202 */ /* 0x000fe20000000f00 */
[C---:B------:R-:W-:Y:S04]  /*9510*/  FMUL.FTZ R17, R3.reuse, R117 ;  /* 0x0000007503117220 */ /* 0x040fe80000410000 */
[----:B------:R4:W-:Y:S01]  /*9520*/  @P5 LDGSTS.E.BYPASS.LTC128B.128 [R249+0x11100], [R6.64+0x80], !P3 ;  /* 0x1110008006f95fae */ /* 0x0009e2000d901d52 */
[----:B------:R-:W-:Y:S02]  /*9530*/  IMAD.MOV.U32 R117, RZ, RZ, R18 ;  /* 0x000000ffff757224 */ /* 0x000fe400078e0012 */
[C---:B---3--:R-:W-:Y:S02]  /*9540*/  FMUL.FTZ R10, R0.reuse, R110 ;  /* 0x0000006e000a7220 */ /* 0x048fe40000410000 */
[C---:B------:R-:W-:Y:S03]  /*9550*/  FMUL.FTZ R11, R0.reuse, R111 ;  /* 0x0000006f000b7220 */ /* 0x040fe60000410000 */
[----:B------:R4:W-:Y:S01]  /*9560*/  @P5 LDGSTS.E.BYPASS.LTC128B.128 [R249+0x14100], [R6.64+0x100], !P2 ;  /* 0x1410010006f95fae */ /* 0x0009e2000d101d52 */
[C---:B------:R-:W-:Y:S01]  /*9570*/  FMUL.FTZ R18, R0.reuse, R118 ;  /* 0x0000007600127220 */ /* 0x040fe20000410000 */
[----:B------:R-:W-:Y:S01]  /*9580*/  MOV R118, R19 ;  /* 0x0000001300767202 */ /* 0x000fe20000000f00 */
[C---:B-1----:R-:W-:Y:S02]  /*9590*/  FMUL.FTZ R5, R3.reuse, R105 ;  /* 0x0000006903057220 */ /* 0x042fe40000410000 */
[C---:B------:R-:W-:Y:S01]  /*95a0*/  FMUL.FTZ R4, R3.reuse, R104 ;  /* 0x0000006803047220 */ /* 0x040fe20000410000 */
[----:B------:R-:W-:Y:S01]  /*95b0*/  MOV R104, R28 ;  /* 0x0000001c00687202 */ /* 0x000fe20000000f00 */
[C---:B------:R-:W-:Y:S01]  /*95c0*/  FMUL.FTZ R19, R0.reuse, R119 ;  /* 0x0000007700137220 */ /* 0x040fe20000410000 */
[----:B------:R-:W1:Y:S01]  /*95d0*/  LDSM.16.MT88.4 R12, [R225+0x100] ;  /* 0x00010000e10c783b */ /* 0x000e620000004200 */
[----:B------:R-:W-:Y:S01]  /*95e0*/  MOV R119, R41 ;  /* 0x0000002900777202 */ /* 0x000fe20000000f00 */
[C---:B------:R-:W-:Y:S01]  /*95f0*/  FMUL.FTZ R43, R0.reuse, R143 ;  /* 0x0000008f002b7220 */ /* 0x040fe20000410000 */
[----:B------:R-:W-:Y:S01]  /*9600*/  MOV R41, R24 ;  /* 0x0000001800297202 */ /* 0x000fe20000000f00 */
[C---:B------:R-:W-:Y:S02]  /*9610*/  FMUL.FTZ R24, R3.reuse, R124 ;  /* 0x0000007c03187220 */ /* 0x040fe40000410000 */
[----:B------:R-:W-:Y:S02]  /*9620*/  IMAD.MOV.U32 R124, RZ, RZ, R51 ;  /* 0x000000ffff7c7224 */ /* 0x000fe400078e0033 */
[----:B------:R-:W2:Y:S01]  /*9630*/  LDSM.16.MT88.4 R20, [R226+0x100] ;  /* 0x00010000e214783b */ /* 0x000ea20000004200 */
[----:B------:R-:W-:Y:S01]  /*9640*/  FMUL.FTZ R51, R0, R151 ;  /* 0x0000009700337220 */ /* 0x000fe20000410000 */
[----:B------:R-:W-:Y:S01]  /*9650*/  MOV R151, R117 ;  /* 0x0000007500977202 */ /* 0x000fe20000000f00 */
[----:B------:R-:W-:Y:S02]  /*9660*/  FFMA.FTZ R124, R124, c[0x0][0x2d0], -R165 ;  /* 0x0000b4007c7c7a23 */ /* 0x000fe400000108a5 */
[C---:B------:R-:W-:Y:S02]  /*9670*/  FMUL.FTZ R54, R0.reuse, R54 ;  /* 0x0000003600367220 */ /* 0x040fe40000410000 */
[C---:B------:R-:W-:Y:S01]  /*9680*/  FMUL.FTZ R55, R0.reuse, R55 ;  /* 0x0000003700377220 */ /* 0x040fe20000410000 */
[----:B------:R-:W3:Y:S01]  /*9690*/  LDSM.16.MT88.4 R28, [R229+0x100] ;  /* 0x00010000e51c783b */ /* 0x000ee20000004200 */
[C---:B------:R-:W-:Y:S02]  /*96a0*/  FMUL.FTZ R58, R0.reuse, R58 ;  /* 0x0000003a003a7220 */ /* 0x040fe40000410000 */
[C---:B----4-:R-:W-:Y:S02]  /*96b0*/  FMUL.FTZ R6, R0.reuse, R106 ;  /* 0x0000006a00067220 */ /* 0x050fe40000410000 */
[C---:B------:R-:W-:Y:S02]  /*96c0*/  FMUL.FTZ R7, R0.reuse, R107 ;  /* 0x0000006b00077220 */ /* 0x040fe40000410000 */
[C---:B------:R-:W-:Y:S01]  /*96d0*/  FMUL.FTZ R59, R0.reuse, R59 ;  /* 0x0000003b003b7220 */ /* 0x040fe20000410000 */
[----:B------:R-:W4:Y:S01]  /*96e0*/  LDSM.16.MT88.4 R36, [R228+0x100] ;  /* 0x00010000e424783b */ /* 0x000f220000004200 */
[C---:B------:R-:W-:Y:S02]  /*96f0*/  FMUL.FTZ R62, R0.reuse, R62 ;  /* 0x0000003e003e7220 */ /* 0x040fe40000410000 */
[C---:B------:R-:W-:Y:S02]  /*9700*/  FMUL.FTZ R63, R0.reuse, R63 ;  /* 0x0000003f003f7220 */ /* 0x040fe40000410000 */
[C---:B------:R-:W-:Y:S02]  /*9710*/  FMUL.FTZ R66, R0.reuse, R66 ;  /* 0x0000004200427220 */ /* 0x040fe40000410000 */
[C---:B------:R-:W-:Y:S01]  /*9720*/  FMUL.FTZ R67, R0.reuse, R67 ;  /* 0x0000004300437220 */ /* 0x040fe20000410000 */
[----:B------:R-:W3:Y:S01]  /*9730*/  LDSM.16.MT88.4 R44, [R225+0x3100] ;  /* 0x00310000e12c783b */ /* 0x000ee20000004200 */
[C---:B------:R-:W-:Y:S02]  /*9740*/  FMUL.FTZ R70, R0.reuse, R70 ;  /* 0x0000004600467220 */ /* 0x040fe40000410000 */
[C---:B------:R-:W-:Y:S02]  /*9750*/  FMUL.FTZ R71, R0.reuse, R71 ;  /* 0x0000004700477220 */ /* 0x040fe40000410000 */
[C---:B------:R-:W-:Y:S02]  /*9760*/  FMUL.FTZ R74, R0.reuse, R74 ;  /* 0x0000004a004a7220 */ /* 0x040fe40000410000 */
[C---:B------:R-:W-:Y:S01]  /*9770*/  FMUL.FTZ R75, R0.reuse, R75 ;  /* 0x0000004b004b7220 */ /* 0x040fe20000410000 */
[C---:B-1----:R-:W-:Y:S01]  /*9780*/  HMMA.16816.F32 R4, R152.reuse, R12, R4 ;  /* 0x0000000c9804723c */ /* 0x042fe20000001804 */
[----:B------:R-:W-:Y:S04]  /*9790*/  LDSM.16.MT88.4 R108, [R229+0x3100] ;  /* 0x00310000e56c783b */ /* 0x000fe80000004200 */
[C---:B------:R-:W-:Y:S02]  /*97a0*/  FMUL.FTZ R78, R0.reuse, R78 ;  /* 0x0000004e004e7220 */ /* 0x040fe40000410000 */
[C---:B------:R-:W-:Y:S01]  /*97b0*/  FMUL.FTZ R12, R3.reuse, R112 ;  /* 0x00000070030c7220 */ /* 0x040fe20000410000 */
[C---:B------:R-:W-:Y:S01]  /*97c0*/  HMMA.16816.F32 R8, R152.reuse, R14, R8 ;  /* 0x0000000e9808723c */ /* 0x040fe20000001808 */
[----:B------:R-:W0:Y:S03]  /*97d0*/  LDGDEPBAR ;  /* 0x00000000000079af */ /* 0x000e260000000000 */
[C---:B------:R-:W-:Y:S02]  /*97e0*/  FMUL.FTZ R13, R3.reuse, R113 ;  /* 0x00000071030d7220 */ /* 0x040fe40000410000 */
[C---:B------:R-:W-:Y:S02]  /*97f0*/  FMUL.FTZ R79, R0.reuse, R79 ;  /* 0x0000004f004f7220 */ /* 0x040fe40000410000 */
[C---:B------:R-:W-:Y:S04]  /*9800*/  FMUL.FTZ R14, R0.reuse, R114 ;  /* 0x00000072000e7220 */ /* 0x040fe80000410000 */
[C---:B------:R-:W-:Y:S02]  /*9810*/  FMUL.FTZ R15, R0.reuse, R115 ;  /* 0x00000073000f7220 */ /* 0x040fe40000410000 */
[----:B------:R-:W-:Y:S01]  /*9820*/  LDSM.16.MT88.4 R112, [R228+0x3100] ;  /* 0x00310000e470783b */ /* 0x000fe20000004200 */
[C---:B------:R-:W-:Y:S02]  /*9830*/  FMUL.FTZ R82, R0.reuse, R82 ;  /* 0x0000005200527220 */ /* 0x040fe40000410000 */
[C---:B------:R-:W-:Y:S02]  /*9840*/  FMUL.FTZ R83, R0.reuse, R83 ;  /* 0x0000005300537220 */ /* 0x040fe40000410000 */
[C---:B--2---:R-:W-:Y:S03]  /*9850*/  HMMA.16816.F32 R12, R152.reuse, R20, R12 ;  /* 0x00000014980c723c */ /* 0x044fe6000000180c */
[C---:B------:R-:W-:Y:S02]  /*9860*/  FMUL.FTZ R86, R0.reuse, R86 ;  /* 0x0000005600567220 */ /* 0x040fe40000410000 */
[C---:B------:R-:W-:Y:S02]  /*9870*/  FMUL.FTZ R87, R0.reuse, R87 ;  /* 0x0000005700577220 */ /* 0x040fe40000410000 */
[C---:B------:R-:W-:Y:S01]  /*9880*/  FMUL.FTZ R21, R3.reuse, R121 ;  /* 0x0000007903157220 */ /* 0x040fe20000410000 */
[C---:B------:R-:W-:Y:S04]  /*9890*/  HMMA.16816.F32 R16, R152.reuse, R22, R16 ;  /* 0x000000169810723c */ /* 0x040fe80000001810 */
[C---:B------:R-:W-:Y:S01]  /*98a0*/  FMUL.FTZ R20, R3.reuse, R120 ;  /* 0x0000007803147220 */ /* 0x040fe20000410000 */
[----:B------:R-:W-:Y:S01]  /*98b0*/  MOV R121, R48 ;  /* 0x0000003000797202 */ /* 0x000fe20000000f00 */
[----:B------:R-:W-:Y:S02]  /*98c0*/  IMAD.MOV.U32 R120, RZ, RZ, R26 ;  /* 0x000000ffff787224 */ /* 0x000fe400078e001a */
[C---:B------:R-:W-:Y:S01]  /*98d0*/  FMUL.FTZ R22, R0.reuse, R122 ;  /* 0x0000007a00167220 */ /* 0x040fe20000410000 */
[----:B------:R-:W-:Y:S03]  /*98e0*/  MOV R122, R49 ;  /* 0x00000031007a7202 */ /* 0x000fe60000000f00 */
[C---:B------:R-:W-:Y:S02]  /*98f0*/  FMUL.FTZ R23, R0.reuse, R123 ;  /* 0x0000007b00177220 */ /* 0x040fe40000410000 */
[----:B------:R-:W-:Y:S02]  /*9900*/  IMAD.MOV.U32 R123, RZ, RZ, R50 ;  /* 0x000000ffff7b7224 */ /* 0x000fe400078e0032 */
[C---:B------:R-:W-:Y:S02]  /*9910*/  FMUL.FTZ R26, R0.reuse, R126 ;  /* 0x0000007e001a7220 */ /* 0x040fe40000410000 */
[----:B------:R-:W-:Y:S01]  /*9920*/  IMAD.MOV.U32 R126, RZ, RZ, R27 ;  /* 0x000000ffff7e7224 */ /* 0x000fe200078e001b */
[C---:B---3--:R-:W-:Y:S03]  /*9930*/  HMMA.16816.F32 R20, R152.reuse, R28, R20 ;  /* 0x0000001c9814723c */ /* 0x048fe60000001814 */
[C---:B------:R-:W-:Y:S01]  /*9940*/  FMUL.FTZ R27, R0.reuse, R127 ;  /* 0x0000007f001b7220 */ /* 0x040fe20000410000 */
[----:B------:R-:W-:Y:S01]  /*9950*/  MOV R127, R42 ;  /* 0x0000002a007f7202 */ /* 0x000fe20000000f00 */
[C---:B------:R-:W-:Y:S01]  /*9960*/  FMUL.FTZ R42, R0.reuse, R142 ;  /* 0x0000008e002a7220 */ /* 0x040fe20000410000 */
[----:B------:R-:W-:Y:S01]  /*9970*/  MOV R143, R126 ;  /* 0x0000007e008f7202 */ /* 0x000fe20000000f00 */
[C---:B------:R-:W-:Y:S01]  /*9980*/  FMUL.FTZ R28, R3.reuse, R128 ;  /* 0x00000080031c7220 */ /* 0x040fe20000410000 */
[----:B------:R-:W-:Y:S01]  /*9990*/  MOV R128, R104 ;  /* 0x0000006800807202 */ /* 0x000fe20000000f00 */
[----:B------:R-:W-:Y:S01]  /*99a0*/  FMUL.FTZ R50, R0, R150 ;  /* 0x0000009600327220 */ /* 0x000fe20000410000 */
[C---:B------:R-:W-:Y:S01]  /*99b0*/  HMMA.16816.F32 R24, R152.reuse, R30, R24 ;  /* 0x0000001e9818723c */ /* 0x040fe20000001818 */
[----:B------:R-:W1:Y:S02]  /*99c0*/  LDSM.16.MT88.4 R104, [R226+0x3100] ;  /* 0x00310000e268783b */ /* 0x000e640000004200 */
[C---:B------:R-:W-:Y:S01]  /*99d0*/  FMUL.FTZ R29, R3.reuse, R129 ;  /* 0x00000081031d7220 */ /* 0x040fe20000410000 */
[----:B------:R-:W-:Y:S01]  /*99e0*/  MOV R129, R2 ;  /* 0x0000000200817202 */ /* 0x000fe20000000f00 */
[----:B------:R-:W-:Y:S01]  /*99f0*/  FFMA.FTZ R2, R166, c[0x0][0x2d0], -R164 ;  /* 0x0000b400a6027a23 */ /* 0x000fe200000108a4 */
[----:B------:R-:W-:Y:S01]  /*9a00*/  MOV R142, R119 ;  /* 0x00000077008e7202 */ /* 0x000fe20000000f00 */
[C---:B------:R-:W-:Y:S01]  /*9a10*/  FMUL.FTZ R30, R0.reuse, R130 ;  /* 0x00000082001e7220 */ /* 0x040fe20000410000 */
[----:B------:R-:W-:Y:S01]  /*9a20*/  MOV R166, R116 ;  /* 0x0000007400a67202 */ /* 0x000fe20000000f00 */
[C---:B------:R-:W-:Y:S03]  /*9a30*/  FMUL.FTZ R31, R0.reuse, R131 ;  /* 0x00000083001f7220 */ /* 0x040fe60000410000 */
[----:B------:R-:W-:Y:S01]  /*9a40*/  IMAD.MOV.U32 R130, RZ, RZ, R103 ;  /* 0x000000ffff827224 */ /* 0x000fe200078e0067 */
[----:B------:R-:W-:Y:S01]  /*9a50*/  MOV R131, R35 ;  /* 0x0000002300837202 */ /* 0x000fe20000000f00 */
[C---:B------:R-:W-:Y:S01]  /*9a60*/  FMUL.FTZ R35, R0.reuse, R135 ;  /* 0x0000008700237220 */ /* 0x040fe20000410000 */
[----:B------:R-:W-:Y:S01]  /*9a70*/  MOV R103, R32 ;  /* 0x0000002000677202 */ /* 0x000fe20000000f00 */
[C---:B----4-:R-:W-:Y:S03]  /*9a80*/  HMMA.16816.F32 R28, R152.reuse, R36, R28 ;  /* 0x00000024981c723c */ /* 0x050fe6000000181c */
[C---:B------:R-:W-:Y:S01]  /*9a90*/  FMUL.FTZ R32, R3.reuse, R132 ;  /* 0x0000008403207220 */ /* 0x040fe20000410000 */
[----:B------:R-:W-:Y:S01]  /*9aa0*/  MOV R150, R130 ;  /* 0x0000008200967202 */ /* 0x000fe20000000f00 */
[----:B------:R-:W-:Y:S02]  /*9ab0*/  IMAD.MOV.U32 R132, RZ, RZ, R33 ;  /* 0x000000ffff847224 */ /* 0x000fe400078e0021 */
[C---:B------:R-:W-:Y:S01]  /*9ac0*/  FMUL.FTZ R33, R3.reuse, R133 ;  /* 0x0000008503217220 */ /* 0x040fe20000410000 */
[----:B------:R-:W-:Y:S01]  /*9ad0*/  MOV R133, R34 ;  /* 0x0000002200857202 */ /* 0x000fe20000000f00 */
[C---:B------:R-:W-:Y:S03]  /*9ae0*/  FMUL.FTZ R34, R0.reuse, R134 ;  /* 0x0000008600227220 */ /* 0x040fe60000410000 */
[----:B------:R-:W-:Y:S01]  /*9af0*/  MOV R134, R41 ;  /* 0x0000002900867202 */ /* 0x000fe20000000f00 */
[----:B------:R-:W-:Y:S02]  /*9b00*/  IMAD.MOV.U32 R135, RZ, RZ, R40 ;  /* 0x000000ffff877224 */ /* 0x000fe400078e0028 */
[C---:B------:R-:W-:Y:S01]  /*9b10*/  FMUL.FTZ R48, R3.reuse, R148 ;  /* 0x0000009403307220 */ /* 0x040fe20000410000 */
[C---:B------:R-:W-:Y:S03]  /*9b20*/  HMMA.16816.F32 R32, R152.reuse, R38, R32 ;  /* 0x000000269820723c */ /* 0x040fe60000001820 */
[C---:B------:R-:W-:Y:S02]  /*9b30*/  FMUL.FTZ R36, R3.reuse, R136 ;  /* 0x0000008803247220 */ /* 0x040fe40000410000 */
[C---:B------:R-:W-:Y:S02]  /*9b40*/  FMUL.FTZ R37, R3.reuse, R137 ;  /* 0x0000008903257220 */ /* 0x040fe40000410000 */
[C---:B------:R-:W-:Y:S02]  /*9b50*/  FMUL.FTZ R38, R0.reuse, R138 ;  /* 0x0000008a00267220 */ /* 0x040fe40000410000 */
[----:B------:R2:W-:Y:S03]  /*9b60*/  MUFU.EX2 R138, R2 ;  /* 0x00000002008a7308 */ /* 0x0005e60000000800 */
[C---:B------:R-:W-:Y:S02]  /*9b70*/  FMUL.FTZ R39, R0.reuse, R139 ;  /* 0x0000008b00277220 */ /* 0x040fe40000410000 */
[----:B------:R-:W-:Y:S02]  /*9b80*/  IMAD.MOV.U32 R148, RZ, RZ, R128 ;  /* 0x000000ffff947224 */ /* 0x000fe400078e0080 */
[C---:B------:R-:W-:Y:S01]  /*9b90*/  FMUL.FTZ R49, R3.reuse, R149 ;  /* 0x0000009503317220 */ /* 0x040fe20000410000 */
[----:B------:R-:W-:Y:S01]  /*9ba0*/  MOV R149, R129 ;  /* 0x0000008100957202 */ /* 0x000fe20000000f00 */
[C---:B------:R-:W-:Y:S01]  /*9bb0*/  FMUL.FTZ R90, R0.reuse, R90 ;  /* 0x0000005a005a7220 */ /* 0x040fe20000410000 */
[C---:B------:R-:W-:Y:S03]  /*9bc0*/  HMMA.16816.F32 R36, R152.reuse, R44, R36 ;  /* 0x0000002c9824723c */ /* 0x040fe60000001824 */
[C---:B------:R-:W-:Y:S01]  /*9bd0*/  FMUL.FTZ R40, R3.reuse, R140 ;  /* 0x0000008c03287220 */ /* 0x040fe20000410000 */
[----:B------:R-:W-:Y:S01]  /*9be0*/  MOV R140, R131 ;  /* 0x00000083008c7202 */ /* 0x000fe20000000f00 */
[C---:B------:R-:W-:Y:S01]  /*9bf0*/  FMUL.FTZ R41, R3.reuse, R141 ;  /* 0x0000008d03297220 */ /* 0x040fe20000410000 */
[----:B------:R-:W-:Y:S01]  /*9c00*/  MOV R141, R133 ;  /* 0x00000085008d7202 */ /* 0x000fe20000000f00 */
[C---:B------:R-:W-:Y:S02]  /*9c10*/  FMUL.FTZ R45, R3.reuse, R145 ;  /* 0x00000091032d7220 */ /* 0x040fe40000410000 */
[----:B------:R-:W-:Y:S03]  /*9c20*/  FMUL.FTZ R44, R3, R144 ;  /* 0x00000090032c7220 */ /* 0x000fe60000410000 */
[C---:B------:R-:W-:Y:S03]  /*9c30*/  HMMA.16816.F32 R40, R152.reuse, R46, R40 ;  /* 0x0000002e9828723c */ /* 0x040fe60000001828 */
[----:B--2---:R-:W-:Y:S01]  /*9c40*/  FFMA.FTZ R2, R167, c[0x0][0x2d0], -R164 ;  /* 0x0000b400a7027a23 */ /* 0x004fe200000108a4 */
[----:B------:R-:W-:Y:S01]  /*9c50*/  MOV R167, R120 ;  /* 0x0000007800a77202 */ /* 0x000fe20000000f00 */
[----:B------:R-:W-:Y:S02]  /*9c60*/  IMAD.MOV.U32 R120, RZ, RZ, R118 ;  /* 0x000000ffff787224 */ /* 0x000fe400078e0076 */
[----:B------:R2:W3:Y:S01]  /*9c70*/  MUFU.EX2 R136, R2 ;  /* 0x0000000200887308 */ /* 0x0004e20000000800 */
[C---:B------:R-:W-:Y:S01]  /*9c80*/  FMUL.FTZ R46, R0.reuse, R146 ;  /* 0x00000092002e7220 */ /* 0x040fe20000410000 */
[----:B------:R-:W-:Y:S03]  /*9c90*/  LDSM.16.MT88.4 R116, [R229+0x900] ;  /* 0x00090000e574783b */ /* 0x000fe60000004200 */
[C---:B------:R-:W-:Y:S02]  /*9ca0*/  FMUL.FTZ R47, R0.reuse, R147 ;  /* 0x00000093002f7220 */ /* 0x040fe40000410000 */
[C---:B------:R-:W-:Y:S02]  /*9cb0*/  FMUL.FTZ R91, R0.reuse, R91 ;  /* 0x0000005b005b7220 */ /* 0x040fe40000410000 */
[C---:B------:R-:W-:Y:S02]  /*9cc0*/  FMUL.FTZ R94, R0.reuse, R94 ;  /* 0x0000005e005e7220 */ /* 0x040fe40000410000 */
[C---:B------:R-:W-:Y:S01]  /*9cd0*/  FMUL.FTZ R95, R0.reuse, R95 ;  /* 0x0000005f005f7220 */ /* 0x040fe20000410000 */
[C---:B-1----:R-:W-:Y:S03]  /*9ce0*/  HMMA.16816.F32 R44, R152.reuse, R104, R44 ;  /* 0x00000068982c723c */ /* 0x042fe6000000182c */
[C---:B------:R-:W-:Y:S02]  /*9cf0*/  FMUL.FTZ R98, R0.reuse, R98 ;  /* 0x0000006200627220 */ /* 0x040fe40000410000 */
[----:B------:R-:W-:Y:S02]  /*9d00*/  FMUL.FTZ R99, R0, R99 ;  /* 0x0000006300637220 */ /* 0x000fe40000410000 */
[--C-:B------:R-:W-:Y:S01]  /*9d10*/  FFMA.FTZ R103, R103, c[0x0][0x2d0], -R165.reuse ;  /* 0x0000b40067677a23 */ /* 0x100fe200000108a5 */
[C---:B------:R-:W-:Y:S01]  /*9d20*/  HMMA.16816.F32 R48, R152.reuse, R106, R48 ;  /* 0x0000006a9830723c */ /* 0x040fe20000001830 */
[----:B------:R-:W1:Y:S03]  /*9d30*/  LDSM.16.MT88.4 R104, [R225+0x6100] ;  /* 0x00610000e168783b */ /* 0x000e660000004200 */
[--C-:B--2---:R-:W-:Y:S01]  /*9d40*/  FFMA.FTZ R2, R168, c[0x0][0x2d0], -R165.reuse ;  /* 0x0000b400a8027a23 */ /* 0x104fe200000108a5 */
[----:B------:R-:W-:Y:S01]  /*9d50*/  MOV R168, R135 ;  /* 0x0000008700a87202 */ /* 0x000fe20000000f00 */
[----:B------:R-:W-:Y:S01]  /*9d60*/  IMAD.MOV.U32 R135, RZ, RZ, R132 ;  /* 0x000000ffff877224 */ /* 0x000fe200078e0084 */
[----:B------:R-:W-:Y:S01]  /*9d70*/  MUFU.EX2 R103, R103 ;  /* 0x0000006700677308 */ /* 0x000fe20000000800 */
[C---:B------:R-:W-:Y:S08]  /*9d80*/  HMMA.16816.F32 R52, R152.reuse, R108, R52 ;  /* 0x0000006c9834723c */ /* 0x040ff00000001834 */
[C---:B------:R-:W-:Y:S01]  /*9d90*/  HMMA.16816.F32 R56, R152.reuse, R110, R56 ;  /* 0x0000006e9838723c */ /* 0x040fe20000001838 */
[----:B------:R2:W-:Y:S01]  /*9da0*/  MUFU.EX2 R137, R2 ;  /* 0x0000000200897308 */ /* 0x0005e20000000800 */
[----:B------:R-:W4:Y:S06]  /*9db0*/  LDSM.16.MT88.4 R108, [R226+0x6100] ;  /* 0x00610000e26c783b */ /* 0x000f2c0000004200 */
[C---:B------:R-:W-:Y:S08]  /*9dc0*/  HMMA.16816.F32 R60, R152.reuse, R112, R60 ;  /* 0x00000070983c723c */ /* 0x040ff0000000183c */
[C---:B------:R-:W-:Y:S01]  /*9dd0*/  HMMA.16816.F32 R64, R152.reuse, R114, R64 ;  /* 0x000000729840723c */ /* 0x040fe20000001840 */
[----:B------:R-:W3:Y:S07]  /*9de0*/  LDSM.16.MT88.4 R112, [R229+0x6100] ;  /* 0x00610000e570783b */ /* 0x000eee0000004200 */
[C---:B-1----:R-:W-:Y:S04]  /*9df0*/  HMMA.16816.F32 R68, R152.reuse, R104, R68 ;  /* 0x000000689844723c */ /* 0x042fe80000001844 */
[--C-:B--2---:R-:W-:Y:S01]  /*9e00*/  FFMA.FTZ R2, R169, c[0x0][0x2d0], -R165.reuse ;  /* 0x0000b400a9027a23 */ /* 0x104fe200000108a5 */
[----:B------:R-:W-:Y:S03]  /*9e10*/  MOV R169, R134 ;  /* 0x0000008600a97202 */ /* 0x000fe60000000f00 */
[----:B------:R1:W2:Y:S01]  /*9e20*/  MUFU.EX2 R146, R2 ;  /* 0x0000000200927308 */ /* 0x0002a20000000800 */
[C---:B------:R-:W-:Y:S01]  /*9e30*/  HMMA.16816.F32 R72, R152.reuse, R106, R72 ;  /* 0x0000006a9848723c */ /* 0x040fe20000001848 */
[----:B------:R-:W2:Y:S07]  /*9e40*/  LDSM.16.MT88.4 R104, [R228+0x6100] ;  /* 0x00610000e468783b */ /* 0x000eae0000004200 */
[C---:B----4-:R-:W-:Y:S08]  /*9e50*/  HMMA.16816.F32 R76, R152.reuse, R108, R76 ;  /* 0x0000006c984c723c */ /* 0x050ff0000000184c */
[C---:B------:R-:W-:Y:S01]  /*9e60*/  HMMA.16816.F32 R80, R152.reuse, R110, R80 ;  /* 0x0000006e9850723c */ /* 0x040fe20000001850 */
[----:B------:R-:W4:Y:S03]  /*9e70*/  LDSM.16.MT88.4 R108, [R225+0x900] ;  /* 0x00090000e16c783b */ /* 0x000f260000004200 */
[--C-:B-1----:R-:W-:Y:S01]  /*9e80*/  FFMA.FTZ R2, R170, c[0x0][0x2d0], -R164.reuse ;  /* 0x0000b400aa027a23 */ /* 0x102fe200000108a4 */
[----:B------:R-:W-:Y:S03]  /*9e90*/  MOV R170, R251 ;  /* 0x000000fb00aa7202 */ /* 0x000fe60000000f00 */
[C---:B---3--:R-:W-:Y:S01]  /*9ea0*/  HMMA.16816.F32 R84, R152.reuse, R112, R84 ;  /* 0x000000709854723c */ /* 0x048fe20000001854 */
[----:B------:R1:W-:Y:S07]  /*9eb0*/  MUFU.EX2 R145, R2 ;  /* 0x0000000200917308 */ /* 0x0003ee0000000800 */
[C---:B------:R-:W-:Y:S01]  /*9ec0*/  HMMA.16816.F32 R88, R152.reuse, R114, R88 ;  /* 0x000000729858723c */ /* 0x040fe20000001858 */
[----:B------:R-:W3:Y:S07]  /*9ed0*/  LDSM.16.MT88.4 R112, [R226+0x900] ;  /* 0x00090000e270783b */ /* 0x000eee0000004200 */
[C---:B--2---:R-:W-:Y:S07]  /*9ee0*/  HMMA.16816.F32 R92, R152.reuse, R104, R92 ;  /* 0x00000068985c723c */ /* 0x044fee000000185c */
[----:B------:R-:W-:Y:S01]  /*9ef0*/  F2FP.PACK_AB R104, R136, R138 ;  /* 0x0000008a8868723e */ /* 0x000fe200000000ff */
[----:B------:R-:W-:Y:S04]  /*9f00*/  HMMA.16816.F32 R96, R152, R106, R96 ;  /* 0x0000006a9860723c */ /* 0x000fe80000001860 */
[--C-:B-1----:R-:W-:Y:S01]  /*9f10*/  FFMA.FTZ R2, R171, c[0x0][0x2d0], -R164.reuse ;  /* 0x0000b400ab027a23 */ /* 0x102fe200000108a4 */
[----:B------:R-:W-:Y:S03]  /*9f20*/  F2FP.PACK_AB R105, R146, R137 ;  /* 0x000000899269723e */ /* 0x000fe600000000ff */
[----:B------:R1:W2:Y:S04]  /*9f30*/  MUFU.EX2 R139, R2 ;  /* 0x00000002008b7308 */ /* 0x0002a80000000800 */
[--C-:B-1----:R-:W-:Y:S01]  /*9f40*/  FFMA.FTZ R2, R172, c[0x0][0x2d0], -R165.reuse ;  /* 0x0000b400ac027a23 */ /* 0x102fe200000108a5 */
[----:B--2---:R-:W-:Y:S05]  /*9f50*/  F2FP.PACK_AB R106, R139, R145 ;  /* 0x000000918b6a723e */ /* 0x004fea00000000ff */
[----:B------:R1:W-:Y:S02]  /*9f60*/  MUFU.EX2 R144, R2 ;  /* 0x0000000200907308 */ /* 0x0003e40000000800 */
[--C-:B-1----:R-:W-:Y:S08]  /*9f70*/  FFMA.FTZ R2, R173, c[0x0][0x2d0], -R165.reuse ;  /* 0x0000b400ad027a23 */ /* 0x102ff000000108a5 */
[----:B------:R1:W2:Y:S02]  /*9f80*/  MUFU.EX2 R131, R2 ;  /* 0x0000000200837308 */ /* 0x0002a40000000800 */
[--C-:B-1----:R-:W-:Y:S01]  /*9f90*/  FFMA.FTZ R2, R176, c[0x0][0x2d0], -R164.reuse ;  /* 0x0000b400b0027a23 */ /* 0x102fe200000108a4 */
[----:B--2---:R-:W-:Y:S07]  /*9fa0*/  F2FP.PACK_AB R107, R131, R144 ;  /* 0x00000090836b723e */ /* 0x004fee00000000ff */
[----:B------:R1:W-:Y:S01]  /*9fb0*/  MUFU.EX2 R130, R2 ;  /* 0x0000000200827308 */ /* 0x0003e20000000800 */
[C---:B----4-:R-:W-:Y:S08]  /*9fc0*/  HMMA.16816.F32 R4, R104.reuse, R108, R4 ;  /* 0x0000006c6804723c */ /* 0x050ff00000001804 */
[C---:B------:R-:W-:Y:S01]  /*9fd0*/  HMMA.16816.F32 R8, R104.reuse, R110, R8 ;  /* 0x0000006e6808723c */ /* 0x040fe20000001808 */
[----:B------:R-:W2:Y:S07]  /*9fe0*/  LDSM.16.MT88.4 R108, [R228+0x900] ;  /* 0x00090000e46c783b */ /* 0x000eae0000004200 */
[C---:B---3--:R-:W-:Y:S04]  /*9ff0*/  HMMA.16816.F32 R12, R104.reuse, R112, R12 ;  /* 0x00000070680c723c */ /* 0x048fe8000000180c */
[--C-:B-1----:R-:W-:Y:S04]  /*a000*/  FFMA.FTZ R2, R175, c[0x0][0x2d0], -R164.reuse ;  /* 0x0000b400af027a23 */ /* 0x102fe800000108a4 */
[C---:B------:R-:W-:Y:S01]  /*a010*/  HMMA.16816.F32 R16, R104.reuse, R114, R16 ;  /* 0x000000726810723c */ /* 0x040fe20000001810 */
[----:B------:R1:W-:Y:S01]  /*a020*/  MUFU.EX2 R128, R2 ;  /* 0x0000000200807308 */ /* 0x0003e20000000800 */
[----:B------:R-:W3:Y:S06]  /*a030*/  LDSM.16.MT88.4 R112, [R225+0x3900] ;  /* 0x00390000e170783b */ /* 0x000eec0000004200 */
[C---:B------:R-:W-:Y:S08]  /*a040*/  HMMA.16816.F32 R20, R104.reuse, R116, R20 ;  /* 0x000000746814723c */ /* 0x040ff00000001814 */
        /* <DEDUP_REMOVED lines=10> */
[--C-:B-1----:R-:W-:Y:S04]  /*a0f0*/  FFMA.FTZ R2, R177, c[0x0][0x2d0], -R165.reuse ;  /* 0x0000b400b1027a23 */ /* 0x102fe800000108a5 */
        /* <DEDUP_REMOVED lines=28> */
[--C-:B---3--:R-:W-:Y:S03]  /*a2c0*/  FFMA.FTZ R2, R181, c[0x0][0x2d0], -R165.reuse ;  /* 0x0000b400b5027a23 */ /* 0x108fe600000108a5 */
        /* <DEDUP_REMOVED lines=28> */
[----:B------:R1:W2:Y:S07]  /*a490*/  MUFU.EX2 R183, R2 ;  /* 0x0000000200b77308 */ /* 0x0002ae0000000800 */
[C---:B------:R-:W-:Y:S01]  /*a4a0*/  HMMA.16816.F32 R48, R104.reuse, R118, R48 ;  /* 0x000000766830723c */ /* 0x040fe20000001830 */
[----:B------:R-:W2:Y:S07]  /*a4b0*/  LDSM.16.MT88.4 R116, [R225+0x7100] ;  /* 0x00710000e174783b */ /* 0x000eae0000004200 */
[C---:B---3--:R-:W-:Y:S08]  /*a4c0*/  HMMA.16816.F32 R52, R104.reuse, R108, R52 ;  /* 0x0000006c6834723c */ /* 0x048ff00000001834 */
[C---:B------:R-:W-:Y:S01]  /*a4d0*/  HMMA.16816.F32 R56, R104.reuse, R110, R56 ;  /* 0x0000006e6838723c */ /* 0x040fe20000001838 */
[----:B------:R-:W3:Y:S03]  /*a4e0*/  LDSM.16.MT88.4 R108, [R226+0x7100] ;  /* 0x00710000e26c783b */ /* 0x000ee60000004200 */
[--C-:B-1----:R-:W-:Y:S04]  /*a4f0*/  FFMA.FTZ R2, R169, c[0x0][0x2d0], -R164.reuse ;  /* 0x0000b400a9027a23 */ /* 0x102fe800000108a4 */
[----:B------:R1:W-:Y:S01]  /*a500*/  MUFU.EX2 R181, R2 ;  /* 0x0000000200b57308 */ /* 0x0003e20000000800 */
[C---:B----4-:R-:W-:Y:S08]  /*a510*/  HMMA.16816.F32 R60, R104.reuse, R112, R60 ;  /* 0x00000070683c723c */ /* 0x050ff0000000183c */
[C---:B------:R-:W-:Y:S01]  /*a520*/  HMMA.16816.F32 R64, R104.reuse, R114, R64 ;  /* 0x000000726840723c */ /* 0x040fe20000001840 */
[----:B------:R-:W4:Y:S07]  /*a530*/  LDSM.16.MT88.4 R112, [R229+0x7100] ;  /* 0x00710000e570783b */ /* 0x000f2e0000004200 */
[C---:B--2---:R-:W-:Y:S04]  /*a540*/  HMMA.16816.F32 R68, R104.reuse, R116, R68 ;  /* 0x000000746844723c */ /* 0x044fe80000001844 */
[--C-:B-1----:R-:W-:Y:S04]  /*a550*/  FFMA.FTZ R2, R168, c[0x0][0x2d0], -R164.reuse ;  /* 0x0000b400a8027a23 */ /* 0x102fe800000108a4 */
[C---:B------:R-:W-:Y:S01]  /*a560*/  HMMA.16816.F32 R72, R104.reuse, R118, R72 ;  /* 0x000000766848723c */ /* 0x040fe20000001848 */
[----:B------:R-:W1:Y:S01]  /*a570*/  LDSM.16.MT88.4 R116, [R228+0x7100] ;  /* 0x00710000e474783b */ /* 0x000e620000004200 */
[----:B------:R2:W1:Y:S02]  /*a580*/  MUFU.EX2 R180, R2 ;  /* 0x0000000200b47308 */ /* 0x0004640000000800 */
[--C-:B------:R-:W-:Y:S04]  /*a590*/  FFMA.FTZ R168, R121, c[0x0][0x2d0], -R164.reuse ;  /* 0x0000b40079a87a23 */ /* 0x100fe800000108a4 */
[C---:B---3--:R-:W-:Y:S04]  /*a5a0*/  HMMA.16816.F32 R76, R104.reuse, R108, R76 ;  /* 0x0000006c684c723c */ /* 0x048fe8000000184c */
[----:B------:R-:W-:Y:S04]  /*a5b0*/  MUFU.EX2 R168, R168 ;  /* 0x000000a800a87308 */ /* 0x000fe80000000800 */
[C---:B------:R-:W-:Y:S01]  /*a5c0*/  HMMA.16816.F32 R80, R104.reuse, R110, R80 ;  /* 0x0000006e6850723c */ /* 0x040fe20000001850 */
[----:B------:R-:W3:Y:S07]  /*a5d0*/  LDSM.16.MT88.4 R108, [R225+0x1900] ;  /* 0x00190000e16c783b */ /* 0x000eee0000004200 */
[C---:B----4-:R-:W-:Y:S04]  /*a5e0*/  HMMA.16816.F32 R84, R104.reuse, R112, R84 ;  /* 0x000000706854723c */ /* 0x050fe80000001854 */
[--C-:B--2---:R-:W-:Y:S01]  /*a5f0*/  FFMA.FTZ R2, R252, c[0x0][0x2d0], -R165.reuse ;  /* 0x0000b400fc027a23 */ /* 0x104fe200000108a5 */
[----:B------:R-:W-:Y:S03]  /*a600*/  MOV R252, R132 ;  /* 0x0000008400fc7202 */ /* 0x000fe60000000f00 */
[----:B------:R2:W-:Y:S01]  /*a610*/  MUFU.EX2 R179, R2 ;  /* 0x0000000200b37308 */ /* 0x0005e20000000800 */
[C---:B------:R-:W-:Y:S01]  /*a620*/  HMMA.16816.F32 R88, R104.reuse, R114, R88 ;  /* 0x000000726858723c */ /* 0x040fe20000001858 */
[----:B------:R-:W4:Y:S07]  /*a630*/  LDSM.16.MT88.4 R112, [R226+0x1900] ;  /* 0x00190000e270783b */ /* 0x000f2e0000004200 */
[C---:B-1----:R-:W-:Y:S08]  /*a640*/  HMMA.16816.F32 R92, R104.reuse, R116, R92 ;  /* 0x00000074685c723c */ /* 0x042ff0000000185c */
[----:B------:R-:W-:Y:S01]  /*a650*/  HMMA.16816.F32 R96, R104, R118, R96 ;  /* 0x000000766860723c */ /* 0x000fe20000001860 */
[----:B------:R-:W1:Y:S03]  /*a660*/  LDSM.16.MT88.4 R116, [R229+0x1900] ;  /* 0x00190000e574783b */ /* 0x000e660000004200 */
[--C-:B--2---:R-:W-:Y:S03]  /*a670*/  FFMA.FTZ R2, R167, c[0x0][0x2d0], -R165.reuse ;  /* 0x0000b400a7027a23 */ /* 0x104fe600000108a5 */
[----:B------:R-:W-:Y:S01]  /*a680*/  F2FP.PACK_AB R104, R250, R251 ;  /* 0x000000fbfa68723e */ /* 0x000fe200000000ff */
[----:B------:R2:W2:Y:S01]  /*a690*/  MUFU.EX2 R178, R2 ;  /* 0x0000000200b27308 */ /* 0x0004a20000000800 */
[----:B------:R-:W-:Y:S03]  /*a6a0*/  F2FP.PACK_AB R105, R183, R182 ;  /* 0x000000b6b769723e */ /* 0x000fe600000000ff */
[----:B------:R-:W-:Y:S01]  /*a6b0*/  F2FP.PACK_AB R106, R180, R181 ;  /* 0x000000b5b46a723e */ /* 0x000fe200000000ff */
[--C-:B--2---:R-:W-:Y:S01]  /*a6c0*/  FFMA.FTZ R2, R166, c[0x0][0x2d0], -R164.reuse ;  /* 0x0000b400a6027a23 */ /* 0x104fe200000108a4 */
[----:B------:R-:W-:Y:S01]  /*a6d0*/  F2FP.PACK_AB R107, R178, R179 ;  /* 0x000000b3b26b723e */ /* 0x000fe200000000ff */
[--C-:B------:R-:W-:Y:S03]  /*a6e0*/  FFMA.FTZ R166, R122, c[0x0][0x2d0], -R164.reuse ;  /* 0x0000b4007aa67a23 */ /* 0x100fe600000108a4 */
[----:B------:R2:W-:Y:S03]  /*a6f0*/  MUFU.EX2 R176, R2 ;  /* 0x0000000200b07308 */ /* 0x0005e60000000800 */
[C---:B---3--:R-:W-:Y:S07]  /*a700*/  HMMA.16816.F32 R4, R104.reuse, R108, R4 ;  /* 0x0000006c6804723c */ /* 0x048fee0000001804 */
[----:B------:R-:W-:Y:S01]  /*a710*/  MUFU.EX2 R166, R166 ;  /* 0x000000a600a67308 */ /* 0x000fe20000000800 */
[C---:B------:R-:W-:Y:S01]  /*a720*/  HMMA.16816.F32 R8, R104.reuse, R110, R8 ;  /* 0x0000006e6808723c */ /* 0x040fe20000001808 */
[----:B------:R-:W3:Y:S07]  /*a730*/  LDSM.16.MT88.4 R108, [R228+0x1900] ;  /* 0x00190000e46c783b */ /* 0x000eee0000004200 */
[C---:B----4-:R-:W-:Y:S04]  /*a740*/  HMMA.16816.F32 R12, R104.reuse, R112, R12 ;  /* 0x00000070680c723c */ /* 0x050fe8000000180c */
[----:B--2---:R-:W-:Y:S04]  /*a750*/  FFMA.FTZ R2, R151, c[0x0][0x2d0], -R164 ;  /* 0x0000b40097027a23 */ /* 0x004fe800000108a4 */
[C---:B------:R-:W-:Y:S01]  /*a760*/  HMMA.16816.F32 R16, R104.reuse, R114, R16 ;  /* 0x000000726810723c */ /* 0x040fe20000001810 */
[----:B------:R2:W-:Y:S01]  /*a770*/  MUFU.EX2 R177, R2 ;  /* 0x0000000200b17308 */ /* 0x0005e20000000800 */
[----:B------:R-:W4:Y:S06]  /*a780*/  LDSM.16.MT88.4 R112, [R225+0x4900] ;  /* 0x00490000e170783b */ /* 0x000f2c0000004200 */
[C---:B-1----:R-:W-:Y:S08]  /*a790*/  HMMA.16816.F32 R20, R104.reuse, R116, R20 ;  /* 0x000000746814723c */ /* 0x042ff00000001814 */
[C---:B------:R-:W-:Y:S01]  /*a7a0*/  HMMA.16816.F32 R24, R104.reuse, R118, R24 ;  /* 0x000000766818723c */ /* 0x040fe20000001818 */
[----:B------:R-:W1:Y:S07]  /*a7b0*/  LDSM.16.MT88.4 R116, [R226+0x4900] ;  /* 0x00490000e274783b */ /* 0x000e6e0000004200 */
[C---:B---3--:R-:W-:Y:S04]  /*a7c0*/  HMMA.16816.F32 R28, R104.reuse, R108, R28 ;  /* 0x0000006c681c723c */ /* 0x048fe8000000181c */
[--C-:B--2---:R-:W-:Y:S02]  /*a7d0*/  FFMA.FTZ R2, R141, c[0x0][0x2d0], -R165.reuse ;  /* 0x0000b4008d027a23 */ /* 0x104fe400000108a5 */
[----:B------:R-:W-:Y:S01]  /*a7e0*/  IMAD.MOV.U32 R141, RZ, RZ, R140 ;  /* 0x000000ffff8d7224 */ /* 0x000fe200078e008c */
[----:B------:R-:W-:Y:S01]  /*a7f0*/  MOV R140, R125 ;  /* 0x0000007d008c7202 */ /* 0x000fe20000000f00 */
[----:B------:R2:W-:Y:S01]  /*a800*/  MUFU.EX2 R175, R2 ;  /* 0x0000000200af7308 */ /* 0x0005e20000000800 */
[C---:B------:R-:W-:Y:S01]  /*a810*/  HMMA.16816.F32 R32, R104.reuse, R110, R32 ;  /* 0x0000006e6820723c */ /* 0x040fe20000001820 */
[----:B------:R-:W3:Y:S02]  /*a820*/  LDL.LU R125, [R1+0x8] ;  /* 0x00000800017d7983 */ /* 0x000ee40000300800 */
[--C-:B------:R-:W-:Y:S02]  /*a830*/  FFMA.FTZ R167, R141, c[0x0][0x2d0], -R165.reuse ;  /* 0x0000b4008da77a23 */ /* 0x100fe400000108a5 */
[----:B------:R-:W1:Y:S03]  /*a840*/  LDSM.16.MT88.4 R108, [R229+0x4900] ;  /* 0x00490000e56c783b */ /* 0x000e660000004200 */
[C---:B----4-:R-:W-:Y:S01]  /*a850*/  HMMA.16816.F32 R36, R104.reuse, R112, R36 ;  /* 0x000000706824723c */ /* 0x050fe20000001824 */
[----:B------:R-:W4:Y:S07]  /*a860*/  MUFU.EX2 R167, R167 ;  /* 0x000000a700a77308 */ /* 0x000f2e0000000800 */
[C---:B------:R-:W-:Y:S01]  /*a870*/  HMMA.16816.F32 R40, R104.reuse, R114, R40 ;  /* 0x000000726828723c */ /* 0x040fe20000001828 */
[----:B------:R-:W1:Y:S03]  /*a880*/  LDSM.16.MT88.4 R112, [R228+0x4900] ;  /* 0x00490000e470783b */ /* 0x000e660000004200 */
[--C-:B--2---:R-:W-:Y:S04]  /*a890*/  FFMA.FTZ R2, R150, c[0x0][0x2d0], -R165.reuse ;  /* 0x0000b40096027a23 */ /* 0x104fe800000108a5 */
[C---:B-1----:R-:W-:Y:S01]  /*a8a0*/  HMMA.16816.F32 R44, R104.reuse, R116, R44 ;  /* 0x00000074682c723c */ /* 0x042fe2000000182c */
[----:B------:R1:W2:Y:S07]  /*a8b0*/  MUFU.EX2 R174, R2 ;  /* 0x0000000200ae7308 */ /* 0x0002ae0000000800 */
[C---:B------:R-:W-:Y:S01]  /*a8c0*/  HMMA.16816.F32 R48, R104.reuse, R118, R48 ;  /* 0x000000766830723c */ /* 0x040fe20000001830 */
[----:B------:R-:W2:Y:S03]  /*a8d0*/  LDSM.16.MT88.4 R116, [R225+0x7900] ;  /* 0x00790000e174783b */ /* 0x000ea60000004200 */
[----:B----4-:R-:W-:Y:S04]  /*a8e0*/  F2FP.PACK_AB R153, R167, R103 ;  /* 0x00000067a799723e */ /* 0x010fe800000000ff */
[C---:B------:R-:W-:Y:S04]  /*a8f0*/  HMMA.16816.F32 R52, R104.reuse, R108, R52 ;  /* 0x0000006c6834723c */ /* 0x040fe80000001834 */
[--C-:B-1----:R-:W-:Y:S04]  /*a900*/  FFMA.FTZ R2, R149, c[0x0][0x2d0], -R164.reuse ;  /* 0x0000b40095027a23 */ /* 0x102fe800000108a4 */
[C---:B------:R-:W-:Y:S01]  /*a910*/  HMMA.16816.F32 R56, R104.reuse, R110, R56 ;  /* 0x0000006e6838723c */ /* 0x040fe20000001838 */
[----:B------:R-:W1:Y:S01]  /*a920*/  LDSM.16.MT88.4 R108, [R226+0x7900] ;  /* 0x00790000e26c783b */ /* 0x000e620000004200 */
[----:B------:R4:W-:Y:S06]  /*a930*/  MUFU.EX2 R173, R2 ;  /* 0x0000000200ad7308 */ /* 0x0009ec0000000800 */
[C---:B------:R-:W-:Y:S08]  /*a940*/  HMMA.16816.F32 R60, R104.reuse, R112, R60 ;  /* 0x00000070683c723c */ /* 0x040ff0000000183c */
[C---:B------:R-:W-:Y:S01]  /*a950*/  HMMA.16816.F32 R64, R104.reuse, R114, R64 ;  /* 0x000000726840723c */ /* 0x040fe20000001840 */
[----:B------:R-:W1:Y:S07]  /*a960*/  LDSM.16.MT88.4 R112, [R229+0x7900] ;  /* 0x00790000e570783b */ /* 0x000e6e0000004200 */
[C---:B--2---:R-:W-:Y:S04]  /*a970*/  HMMA.16816.F32 R68, R104.reuse, R116, R68 ;  /* 0x000000746844723c */ /* 0x044fe80000001844 */
[--C-:B----4-:R-:W-:Y:S02]  /*a980*/  FFMA.FTZ R2, R148, c[0x0][0x2d0], -R164.reuse ;  /* 0x0000b40094027a23 */ /* 0x110fe400000108a4 */
[----:B------:R-:W-:Y:S02]  /*a990*/  LDSM.16.MT88.4 R148, [R226+0x5900] ;  /* 0x00590000e294783b */ /* 0x000fe40000004200 */
[C---:B------:R-:W-:Y:S01]  /*a9a0*/  HMMA.16816.F32 R72, R104.reuse, R118, R72 ;  /* 0x000000766848723c */ /* 0x040fe20000001848 */
[----:B------:R2:W4:Y:S05]  /*a9b0*/  MUFU.EX2 R172, R2 ;  /* 0x0000000200ac7308 */ /* 0x00052a0000000800 */
[----:B------:R-:W4:Y:S02]  /*a9c0*/  LDSM.16.MT88.4 R116, [R228+0x7900] ;  /* 0x00790000e474783b */ /* 0x000f240000004200 */
[C---:B-1----:R-:W-:Y:S08]  /*a9d0*/  HMMA.16816.F32 R76, R104.reuse, R108, R76 ;  /* 0x0000006c684c723c */ /* 0x042ff0000000184c */
[C---:B------:R-:W-:Y:S01]  /*a9e0*/  HMMA.16816.F32 R80, R104.reuse, R110, R80 ;  /* 0x0000006e6850723c */ /* 0x040fe20000001850 */
[----:B------:R-:W1:Y:S07]  /*a9f0*/  LDSM.16.MT88.4 R108, [R225+0x2100] ;  /* 0x00210000e16c783b */ /* 0x000e6e0000004200 */
[C---:B------:R-:W-:Y:S04]  /*aa00*/  HMMA.16816.F32 R84, R104.reuse, R112, R84 ;  /* 0x000000706854723c */ /* 0x040fe80000001854 */
[--C-:B--2---:R-:W-:Y:S04]  /*aa10*/  FFMA.FTZ R2, R143, c[0x0][0x2d0], -R165.reuse ;  /* 0x0000b4008f027a23 */ /* 0x104fe800000108a5 */
[C---:B------:R-:W-:Y:S01]  /*aa20*/  HMMA.16816.F32 R88, R104.reuse, R114, R88 ;  /* 0x000000726858723c */ /* 0x040fe20000001858 */
[----:B------:R2:W-:Y:S01]  /*aa30*/  MUFU.EX2 R171, R2 ;  /* 0x0000000200ab7308 */ /* 0x0005e20000000800 */
[----:B------:R-:W1:Y:S06]  /*aa40*/  LDSM.16.MT88.4 R112, [R226+0x2100] ;  /* 0x00210000e270783b */ /* 0x000e6c0000004200 */
[C---:B----4-:R-:W-:Y:S08]  /*aa50*/  HMMA.16816.F32 R92, R104.reuse, R116, R92 ;  /* 0x00000074685c723c */ /* 0x050ff0000000185c */
[----:B------:R-:W-:Y:S01]  /*aa60*/  HMMA.16816.F32 R96, R104, R118, R96 ;  /* 0x000000766860723c */ /* 0x000fe20000001860 */
[----:B------:R-:W-:Y:S03]  /*aa70*/  LDSM.16.MT88.4 R116, [R228+0x2100] ;  /* 0x00210000e474783b */ /* 0x000fe60000004200 */
[--C-:B--2---:R-:W-:Y:S02]  /*aa80*/  FFMA.FTZ R2, R142, c[0x0][0x2d0], -R165.reuse ;  /* 0x0000b4008e027a23 */ /* 0x104fe400000108a5 */
[----:B------:R-:W-:Y:S01]  /*aa90*/  FFMA.FTZ R165, R102, c[0x0][0x2d0], -R165 ;  /* 0x0000b40066a57a23 */ /* 0x000fe200000108a5 */
[----:B------:R-:W-:Y:S01]  /*aaa0*/  F2FP.PACK_AB R104, R177, R176 ;  /* 0x000000b0b168723e */ /* 0x000fe200000000ff */
[----:B------:R2:W4:Y:S01]  /*aab0*/  MUFU.EX2 R170, R2 ;  /* 0x0000000200aa7308 */ /* 0x0005220000000800 */
[----:B------:R-:W-:Y:S03]  /*aac0*/  F2FP.PACK_AB R105, R174, R175 ;  /* 0x000000afae69723e */ /* 0x000fe600000000ff */
[----:B------:R-:W-:Y:S06]  /*aad0*/  F2FP.PACK_AB R106, R172, R173 ;  /* 0x000000adac6a723e */ /* 0x000fec00000000ff */
[----:B------:R-:W-:Y:S10]  /*aae0*/  MUFU.EX2 R102, R124 ;  /* 0x0000007c00667308 */ /* 0x000ff40000000800 */
[----:B------:R-:W1:Y:S01]  /*aaf0*/  MUFU.EX2 R165, R165 ;  /* 0x000000a500a57308 */ /* 0x000e620000000800 */
[--C-:B--2---:R-:W-:Y:S01]  /*ab00*/  FFMA.FTZ R2, R123, c[0x0][0x2d0], -R164.reuse ;  /* 0x0000b4007b027a23 */ /* 0x104fe200000108a4 */
[----:B----4-:R-:W-:Y:S01]  /*ab10*/  F2FP.PACK_AB R107, R170, R171 ;  /* 0x000000abaa6b723e */ /* 0x010fe200000000ff */
[----:B------:R-:W-:Y:S02]  /*ab20*/  FFMA.FTZ R164, R120, c[0x0][0x2d0], -R164 ;  /* 0x0000b40078a47a23 */ /* 0x000fe400000108a4 */
[----:B------:R-:W2:Y:S04]  /*ab30*/  LDSM.16.MT88.4 R120, [R229+0x2100] ;  /* 0x00210000e578783b */ /* 0x000ea80000004200 */
[C---:B-1----:R-:W-:Y:S01]  /*ab40*/  HMMA.16816.F32 R4, R104.reuse, R108, R4 ;  /* 0x0000006c6804723c */ /* 0x042fe20000001804 */
[----:B------:R-:W1:Y:S07]  /*ab50*/  MUFU.EX2 R164, R164 ;  /* 0x000000a400a47308 */ /* 0x000e6e0000000800 */
[C---:B------:R-:W-:Y:S01]  /*ab60*/  HMMA.16816.F32 R8, R104.reuse, R110, R8 ;  /* 0x0000006e6808723c */ /* 0x040fe20000001808 */
[----:B------:R-:W4:Y:S03]  /*ab70*/  LDSM.16.MT88.4 R108, [R225+0x5100] ;  /* 0x00510000e16c783b */ /* 0x000f260000004200 */
[----:B------:R-:W-:Y:S04]  /*ab80*/  F2FP.PACK_AB R155, R165, R102 ;  /* 0x00000066a59b723e */ /* 0x000fe800000000ff */
[C---:B------:R-:W-:Y:S08]  /*ab90*/  HMMA.16816.F32 R12, R104.reuse, R112, R12 ;  /* 0x00000070680c723c */ /* 0x040ff0000000180c */
[C---:B------:R-:W-:Y:S01]  /*aba0*/  HMMA.16816.F32 R16, R104.reuse, R114, R16 ;  /* 0x000000726810723c */ /* 0x040fe20000001810 */
[----:B------:R-:W4:Y:S03]  /*abb0*/  LDSM.16.MT88.4 R112, [R226+0x5100] ;  /* 0x00510000e270783b */ /* 0x000f260000004200 */
[----:B-1----:R-:W-:Y:S04]  /*abc0*/  F2FP.PACK_AB R154, R164, R168 ;  /* 0x000000a8a49a723e */ /* 0x002fe800000000ff */
[C---:B--2---:R-:W-:Y:S08]  /*abd0*/  HMMA.16816.F32 R20, R104.reuse, R120, R20 ;  /* 0x000000786814723c */ /* 0x044ff00000001814 */
[C---:B------:R-:W-:Y:S01]  /*abe0*/  HMMA.16816.F32 R24, R104.reuse, R122, R24 ;  /* 0x0000007a6818723c */ /* 0x040fe20000001818 */
[----:B------:R-:W1:Y:S07]  /*abf0*/  LDSM.16.MT88.4 R120, [R229+0x5100] ;  /* 0x00510000e578783b */ /* 0x000e6e0000004200 */
[C---:B------:R-:W-:Y:S08]  /*ac00*/  HMMA.16816.F32 R28, R104.reuse, R116, R28 ;  /* 0x00000074681c723c */ /* 0x040ff0000000181c */
[C---:B------:R-:W-:Y:S01]  /*ac10*/  HMMA.16816.F32 R32, R104.reuse, R118, R32 ;  /* 0x000000766820723c */ /* 0x040fe20000001820 */
[----:B------:R-:W2:Y:S07]  /*ac20*/  LDSM.16.MT88.4 R116, [R228+0x5100] ;  /* 0x00510000e474783b */ /* 0x000eae0000004200 */
[C---:B----4-:R-:W-:Y:S08]  /*ac30*/  HMMA.16816.F32 R36, R104.reuse, R108, R36 ;  /* 0x0000006c6824723c */ /* 0x050ff00000001824 */
[C---:B------:R-:W-:Y:S01]  /*ac40*/  HMMA.16816.F32 R40, R104.reuse, R110, R40 ;  /* 0x0000006e6828723c */ /* 0x040fe20000001828 */
[----:B------:R-:W4:Y:S07]  /*ac50*/  LDSM.16.MT88.4 R108, [R225+0x8100] ;  /* 0x00810000e16c783b */ /* 0x000f2e0000004200 */
[C---:B------:R-:W-:Y:S08]  /*ac60*/  HMMA.16816.F32 R44, R104.reuse, R112, R44 ;  /* 0x00000070682c723c */ /* 0x040ff0000000182c */
[C---:B------:R-:W-:Y:S01]  /*ac70*/  HMMA.16816.F32 R48, R104.reuse, R114, R48 ;  /* 0x000000726830723c */ /* 0x040fe20000001830 */
[----:B------:R-:W4:Y:S07]  /*ac80*/  LDSM.16.MT88.4 R112, [R226+0x8100] ;  /* 0x00810000e270783b */ /* 0x000f2e0000004200 */
[C---:B-1----:R-:W-:Y:S08]  /*ac90*/  HMMA.16816.F32 R52, R104.reuse, R120, R52 ;  /* 0x000000786834723c */ /* 0x042ff00000001834 */
[C---:B------:R-:W-:Y:S01]  /*aca0*/  HMMA.16816.F32 R56, R104.reuse, R122, R56 ;  /* 0x0000007a6838723c */ /* 0x040fe20000001838 */
[----:B------:R-:W1:Y:S07]  /*acb0*/  LDSM.16.MT88.4 R120, [R229+0x8100] ;  /* 0x00810000e578783b */ /* 0x000e6e0000004200 */
[C---:B--2---:R-:W-:Y:S04]  /*acc0*/  HMMA.16816.F32 R60, R104.reuse, R116, R60 ;  /* 0x00000074683c723c */ /* 0x044fe8000000183c */
[----:B---3--:R-:W-:Y:S01]  /*acd0*/  FFMA.FTZ R125, R3, R125, R140 ;  /* 0x0000007d037d7223 */ /* 0x008fe2000001008c */
[----:B------:R-:W-:Y:S03]  /*ace0*/  MOV R140, R135 ;  /* 0x00000087008c7202 */ /* 0x000fe60000000f00 */
[C---:B------:R-:W-:Y:S01]  /*acf0*/  HMMA.16816.F32 R64, R104.reuse, R118, R64 ;  /* 0x000000766840723c */ /* 0x040fe20000001840 */
[----:B------:R-:W2:Y:S01]  /*ad00*/  LDL.LU R135, [R1+0xc] ;  /* 0x00000c0001877983 */ /* 0x000ea20000300800 */
[----:B------:R-:W3:Y:S03]  /*ad10*/  MUFU.EX2 R3, R2 ;  /* 0x0000000200037308 */ /* 0x000ee60000000800 */
[----:B------:R-:W1:Y:S03]  /*ad20*/  LDSM.16.MT88.4 R116, [R228+0x8100] ;  /* 0x00810000e474783b */ /* 0x000e660000004200 */
[C---:B----4-:R-:W-:Y:S08]  /*ad30*/  HMMA.16816.F32 R68, R104.reuse, R108, R68 ;  /* 0x0000006c6844723c */ /* 0x050ff00000001844 */
[C---:B------:R-:W-:Y:S01]  /*ad40*/  HMMA.16816.F32 R72, R104.reuse, R110, R72 ;  /* 0x0000006e6848723c */ /* 0x040fe20000001848 */
[----:B------:R-:W4:Y:S07]  /*ad50*/  LDSM.16.MT88.4 R108, [R225+0x2900] ;  /* 0x00290000e16c783b */ /* 0x000f2e0000004200 */
[C---:B------:R-:W-:Y:S04]  /*ad60*/  HMMA.16816.F32 R76, R104.reuse, R112, R76 ;  /* 0x00000070684c723c */ /* 0x040fe8000000184c */
[----:B---3--:R-:W-:Y:S04]  /*ad70*/  F2FP.PACK_AB R152, R166, R3 ;  /* 0x00000003a698723e */ /* 0x008fe800000000ff */
[C---:B------:R-:W-:Y:S08]  /*ad80*/  HMMA.16816.F32 R80, R104.reuse, R114, R80 ;  /* 0x000000726850723c */ /* 0x040ff00000001850 */
[C---:B-1----:R-:W-:Y:S08]  /*ad90*/  HMMA.16816.F32 R84, R104.reuse, R120, R84 ;  /* 0x000000786854723c */ /* 0x042ff00000001854 */
[C---:B------:R-:W-:Y:S01]  /*ada0*/  HMMA.16816.F32 R88, R104.reuse, R122, R88 ;  /* 0x0000007a6858723c */ /* 0x040fe20000001858 */
[----:B------:R-:W1:Y:S07]  /*adb0*/  LDSM.16.MT88.4 R120, [R226+0x2900] ;  /* 0x00290000e278783b */ /* 0x000e6e0000004200 */
[C---:B------:R-:W-:Y:S07]  /*adc0*/  HMMA.16816.F32 R92, R104.reuse, R116, R92 ;  /* 0x00000074685c723c */ /* 0x040fee000000185c */
[----:B------:R-:W-:Y:S01]  /*add0*/  MOV R116, R134 ;  /* 0x0000008600747202 */ /* 0x000fe20000000f00 */
[----:B------:R-:W-:Y:S04]  /*ade0*/  HMMA.16816.F32 R96, R104, R118, R96 ;  /* 0x000000766860723c */ /* 0x000fe80000001860 */
[----:B------:R-:W-:Y:S03]  /*adf0*/  IMAD.MOV.U32 R117, RZ, RZ, R133 ;  /* 0x000000ffff757224 */ /* 0x000fe600078e0085 */
[----:B------:R-:W-:Y:S01]  /*ae00*/  MOV R119, R126 ;  /* 0x0000007e00777202 */ /* 0x000fe20000000f00 */
[C---:B----4-:R-:W-:Y:S01]  /*ae10*/  HMMA.16816.F32 R104, R152.reuse, R108, R4 ;  /* 0x0000006c9868723c */ /* 0x050fe20000001804 */
[----:B------:R-:W-:Y:S07]  /*ae20*/  LDSM.16.MT88.4 R4, [R229+0x5900] ;  /* 0x00590000e504783b */ /* 0x000fee0000004200 */
[C---:B------:R-:W-:Y:S01]  /*ae30*/  HMMA.16816.F32 R108, R152.reuse, R110, R8 ;  /* 0x0000006e986c723c */ /* 0x040fe20000001808 */
[----:B------:R-:W-:Y:S07]  /*ae40*/  LDSM.16.MT88.4 R8, [R228+0x5900] ;  /* 0x00590000e408783b */ /* 0x000fee0000004200 */
[C---:B-1----:R-:W-:Y:S07]  /*ae50*/  HMMA.16816.F32 R112, R152.reuse, R120, R12 ;  /* 0x000000789870723c */ /* 0x042fee000000180c */
[----:B------:R-:W-:Y:S01]  /*ae60*/  IMAD.MOV.U32 R13, RZ, RZ, R119 ;  /* 0x000000ffff0d7224 */ /* 0x000fe200078e0077 */
[----:B------:R-:W-:Y:S04]  /*ae70*/  MOV R14, R116 ;  /* 0x00000074000e7202 */ /* 0x000fe80000000f00 */
[----:B------:R-:W-:Y:S02]  /*ae80*/  MOV R15, R117 ;  /* 0x00000075000f7202 */ /* 0x000fe40000000f00 */
[C---:B------:R-:W-:Y:S01]  /*ae90*/  HMMA.16816.F32 R116, R152.reuse, R122, R16 ;  /* 0x0000007a9874723c */ /* 0x040fe20000001810 */
[----:B------:R-:W-:Y:S02]  /*aea0*/  LDSM.16.MT88.4 R16, [R226+0x8900] ;  /* 0x00890000e210783b */ /* 0x000fe40000004200 */
[----:B--2---:R-:W-:Y:S02]  /*aeb0*/  FFMA.FTZ R2, R0, R135, R140 ;  /* 0x0000008700027223 */ /* 0x004fe4000001008c */
[----:B------:R-:W-:Y:S04]  /*aec0*/  FADD.FTZ R0, R245, R125 ;  /* 0x0000007df5007221 */ /* 0x000fe80000010000 */
[----:B------:R-:W-:Y:S03]  /*aed0*/  LDSM.16.MT88.4 R132, [R228+0x2900] ;  /* 0x00290000e484783b */ /* 0x000fe60000004200 */
[----:B------:R-:W-:Y:S02]  /*aee0*/  FADD.FTZ R2, R246, R2 ;  /* 0x00000002f6027221 */ /* 0x000fe40000010000 */
[----:B------:R-:W-:Y:S02]  /*aef0*/  FADD.FTZ R0, R247, R0 ;  /* 0x00000000f7007221 */ /* 0x000fe40000010000 */
[----:B------:R-:W-:Y:S02]  /*af00*/  FADD.FTZ R169, R248, R2 ;  /* 0x00000002f8a97221 */ /* 0x000fe40000010000 */
[----:B------:R-:W-:Y:S01]  /*af10*/  FADD.FTZ R2, R231, R0 ;  /* 0x00000000e7027221 */ /* 0x000fe20000010000 */
[----:B------:R1:W5:Y:S01]  /*af20*/  LDL.LU R245, [R1+0x54] ;  /* 0x0000540001f57983 */ /* 0x0003620000300800 */
[----:B------:R-:W-:Y:S03]  /*af30*/  MOV R0, R127 ;  /* 0x0000007f00007202 */ /* 0x000fe60000000f00 */
[----:B------:R1:W5:Y:S02]  /*af40*/  LDL.LU R246, [R1+0x50] ;  /* 0x0000500001f67983 */ /* 0x0003640000300800 */
[----:B------:R-:W-:Y:S02]  /*af50*/  FADD.FTZ R0, R0, R169 ;  /* 0x000000a900007221 */ /* 0x000fe40000010000 */
[----:B------:R1:W5:Y:S04]  /*af60*/  LDL.LU R247, [R1+0x4c] ;  /* 0x00004c0001f77983 */ /* 0x0003680000300800 */
[----:B------:R1:W5:Y:S04]  /*af70*/  LDL.LU R248, [R1+0x48] ;  /* 0x0000480001f87983 */ /* 0x0003680000300800 */
[----:B------:R1:W5:Y:S04]  /*af80*/  LDL.LU R231, [R1+0x44] ;  /* 0x0000440001e77983 */ /* 0x0003680000300800 */
[----:B------:R-:W2:Y:S08]  /*af90*/  LDSM.16.MT88.4 R124, [R229+0x2900] ;  /* 0x00290000e57c783b */ /* 0x000eb00000004200 */
[----:B------:R-:W3:Y:S01]  /*afa0*/  LDSM.16.MT88.4 R140, [R225+0x5900] ;  /* 0x00590000e18c783b */ /* 0x000ee20000004200 */
[C---:B--2---:R-:W-:Y:S07]  /*afb0*/  HMMA.16816.F32 R120, R152.reuse, R124, R20 ;  /* 0x0000007c9878723c */ /* 0x044fee0000001814 */
[----:B------:R-:W-:Y:S01]  /*afc0*/  IMAD.MOV.U32 R22, RZ, RZ, R14 ;  /* 0x000000ffff167224 */ /* 0x000fe200078e000e */
[C---:B------:R-:W-:Y:S04]  /*afd0*/  HMMA.16816.F32 R124, R152.reuse, R126, R24 ;  /* 0x0000007e987c723c */ /* 0x040fe80000001818 */
[----:B------:R-:W-:Y:S02]  /*afe0*/  MOV R23, R13 ;  /* 0x0000000d00177202 */ /* 0x000fe40000000f00 */
[----:B------:R-:W-:Y:S01]  /*aff0*/  MOV R20, R15 ;  /* 0x0000000f00147202 */ /* 0x000fe20000000f00 */
[----:B------:R-:W-:Y:S01]  /*b000*/  IMAD.MOV.U32 R25, RZ, RZ, R130 ;  /* 0x000000ffff197224 */ /* 0x000fe200078e0082 */
[----:B------:R-:W-:Y:S01]  /*b010*/  MOV R24, R131 ;  /* 0x0000008300187202 */ /* 0x000fe20000000f00 */
[----:B------:R-:W2:Y:S03]  /*b020*/  LDSM.16.MT88.4 R12, [R225+0x8900] ;  /* 0x00890000e10c783b */ /* 0x000ea60000004200 */
[----:B------:R-:W-:Y:S02]  /*b030*/  MOV R26, R129 ;  /* 0x00000081001a7202 */ /* 0x000fe40000000f00 */
[----:B------:R-:W-:Y:S02]  /*b040*/  MOV R27, R128 ;  /* 0x00000080001b7202 */ /* 0x000fe40000000f00 */
[C---:B------:R-:W-:Y:S03]  /*b050*/  HMMA.16816.F32 R128, R152.reuse, R132, R28 ;  /* 0x000000849880723c */ /* 0x040fe6000000181c */
[----:B------:R-:W-:Y:S04]  /*b060*/  MOV R21, R147 ;  /* 0x0000009300157202 */ /* 0x000fe80000000f00 */
[----:B------:R-:W-:Y:S01]  /*b070*/  MOV R28, R146 ;  /* 0x00000092001c7202 */ /* 0x000fe20000000f00 */
[C---:B------:R-:W-:Y:S04]  /*b080*/  HMMA.16816.F32 R132, R152.reuse, R134, R32 ;  /* 0x000000869884723c */ /* 0x040fe80000001820 */
[----:B------:R-:W-:Y:S01]  /*b090*/  MOV R31, R139 ;  /* 0x0000008b001f7202 */ /* 0x000fe20000000f00 */
[----:B------:R-:W-:Y:S01]  /*b0a0*/  IMAD.MOV.U32 R29, RZ, RZ, R145 ;  /* 0x000000ffff1d7224 */ /* 0x000fe200078e0091 */
[----:B------:R-:W-:Y:S01]  /*b0b0*/  MOV R30, R144 ;  /* 0x00000090001e7202 */ /* 0x000fe20000000f00 */
[----:B------:R-:W-:Y:S01]  /*b0c0*/  IMAD.MOV.U32 R34, RZ, RZ, R137 ;  /* 0x000000ffff227224 */ /* 0x000fe200078e0089 */
[----:B------:R-:W-:Y:S04]  /*b0d0*/  MOV R33, R138 ;  /* 0x0000008a00217202 */ /* 0x000fe80000000f00 */
[----:B------:R-:W-:Y:S01]  /*b0e0*/  MOV R35, R136 ;  /* 0x0000008800237202 */ /* 0x000fe20000000f00 */
[----:B------:R-:W-:Y:S01]  /*b0f0*/  FADD.FTZ R2, R33, R2 ;  /* 0x0000000221027221 */ /* 0x000fe20000010000 */
[C---:B---3--:R-:W-:Y:S03]  /*b100*/  HMMA.16816.F32 R136, R152.reuse, R140, R36 ;  /* 0x0000008c9888723c */ /* 0x048fe60000001824 */
[----:B------:R-:W-:Y:S02]  /*b110*/  FADD.FTZ R2, R35, R2 ;  /* 0x0000000223027221 */ /* 0x000fe40000010000 */
[----:B------:R-:W-:Y:S02]  /*b120*/  FADD.FTZ R0, R34, R0 ;  /* 0x0000000022007221 */ /* 0x000fe40000010000 */
[----:B------:R-:W-:Y:S01]  /*b130*/  FADD.FTZ R2, R29, R2 ;  /* 0x000000021d027221 */ /* 0x000fe20000010000 */
        /* <DEDUP_REMOVED lines=41> */
[----:B------:R-:W-:Y:S01]  /*b3d0*/  FADD.FTZ R0, R171, R0 ;  /* 0x00000000ab007221 */ /* 0x000fe20000010000 */
[C---:B----4-:R-:W-:Y:S03]  /*b3e0*/  HMMA.16816.F32 R92, R152.reuse, R8, R92 ;  /* 0x00000008985c723c */ /* 0x050fe6000000185c */
[----:B------:R-:W-:Y:S02]  /*b3f0*/  FADD.FTZ R0, R170, R0 ;  /* 0x00000000aa007221 */ /* 0x000fe40000010000 */
[----:B------:R-:W-:Y:S02]  /*b400*/  FADD.FTZ R2, R3, R2 ;  /* 0x0000000203027221 */ /* 0x000fe40000010000 */
[----:B------:R-:W-:Y:S01]  /*b410*/  FADD.FTZ R3, R103, R0 ;  /* 0x0000000067037221 */ /* 0x000fe20000010000 */
[----:B------:R-:W-:Y:S01]  /*b420*/  MOV R103, R100 ;  /* 0x0000006400677202 */ /* 0x000fe20000000f00 */
[----:B------:R-:W-:Y:S01]  /*b430*/  FADD.FTZ R0, R166, R2 ;  /* 0x00000002a6007221 */ /* 0x000fe20000010000 */
[----:B------:R-:W-:Y:S03]  /*b440*/  HMMA.16816.F32 R96, R152, R10, R96 ;  /* 0x0000000a9860723c */ /* 0x000fe60000001860 */
[----:B------:R-:W-:Y:S02]  /*b450*/  FADD.FTZ R3, R167, R3 ;  /* 0x00000003a7037221 */ /* 0x000fe40000010000 */
[----:B------:R-:W-:Y:S02]  /*b460*/  FADD.FTZ R2, R168, R0 ;  /* 0x00000000a8027221 */ /* 0x000fe40000010000 */
[----:B------:R-:W-:Y:S01]  /*b470*/  FADD.FTZ R0, R102, R3 ;  /* 0x0000000366007221 */ /* 0x000fe20000010000 */
[----:B------:R-:W-:Y:S01]  /*b480*/  MOV R3, R101 ;  /* 0x0000006500037202 */ /* 0x000fe20000000f00 */
[----:B------:R-:W-:Y:S03]  /*b490*/  FADD.FTZ R2, R164, R2 ;  /* 0x00000002a4027221 */ /* 0x000fe60000010000 */
[----:B------:R-:W-:Y:S02]  /*b4a0*/  FADD.FTZ R0, R165, R0 ;  /* 0x00000000a5007221 */ /* 0x000fe40000010000 */
[----:B------:R1:W-:Y:S04]  /*b4b0*/  STL [R1+0x8], R2 ;  /* 0x0000080201007387 */ /* 0x0003e80000100800 */
[----:B------:R1:W-:Y:S01]  /*b4c0*/  STL [R1+0xc], R0 ;  /* 0x00000c0001007387 */ /* 0x0003e20000100800 */
[----:B------:R-:W-:-:S05]  /*b4d0*/  @P0 BRA `(.L_x_505) ;  /* 0xffffb85000000947 */ /* 0x000fca000383ffff */
.L_x_504:
[----:B---3--:R-:W-:-:S13]  /*b4e0*/  ISETP.LE.AND P0, PT, RZ, UR20, PT ;  /* 0x00000014ff007c0c */ /* 0x008fda000bf03270 */
[----:B------:R-:W-:Y:S05]  /*b4f0*/  @!P0 BRA `(.L_x_506) ;  /* 0x000041b000008947 */ /* 0x000fea0003800000 */
[----:B------:R-:W2:Y:S04]  /*b500*/  LDL.64 R4, [R1+0x38] ;  /* 0x0000380001047983 */ /* 0x000ea80000100a00 */
[----:B------:R-:W3:Y:S01]  /*b510*/  LDL.64 R6, [R1+0x20] ;  /* 0x0000200001067983 */ /* 0x000ee20000100a00 */
[----:B------:R-:W-:Y:S01]  /*b520*/  UIADD3 UR6, UP3, UR14, 0x80, URZ ;  /* 0x000000800e067890 */ /* 0x000fe2000ff7e03f */
[----:B------:R-:W-:Y:S01]  /*b530*/  IMAD.MOV.U32 R103, RZ, RZ, R100 ;  /* 0x000000ffff677224 */ /* 0x000fe200078e0064 */
[----:B------:R-:W-:Y:S01]  /*b540*/  UIADD3 UR14, UP2, UR14, 0x100, URZ ;  /* 0x000001000e0e7890 */ /* 0x000fe2000ff5e03f */
[----:B------:R-:W-:Y:S01]  /*b550*/  IMAD.MOV.U32 R102, RZ, RZ, R101 ;  /* 0x000000ffff667224 */ /* 0x000fe200078e0065 */
[----:B------:R-:W-:Y:S02]  /*b560*/  UIADD3 UR15, UP1, UR10, 0x80, URZ ;  /* 0x000000800a0f7890 */ /* 0x000fe4000ff3e03f */
[----:B------:R-:W-:-:S02]  /*b570*/  UIADD3 UR21, UP0, UR10, 0x100, URZ ;  /* 0x000001000a157890 */ /* 0x000fc4000ff1e03f */
[----:B------:R-:W-:Y:S02]  /*b580*/  ULDC.64 UR4, c[0x0][0x1e0] ;  /* 0x0000780000047ab9 */ /* 0x000fe40000000a00 */
[----:B------:R-:W-:Y:S02]  /*b590*/  UIADD3.X UR12, URZ, UR9, URZ, UP3, !UPT ;  /* 0x000000093f0c7290 */ /* 0x000fe40009ffe43f */
[----:B------:R-:W-:Y:S02]  /*b5a0*/  USHF.L.U64.HI UR7, UR4, 0x6, UR5 ;  /* 0x0000000604077899 */ /* 0x000fe40008010205 */
[----:B------:R-:W-:Y:S02]  /*b5b0*/  USHF.L.U32 UR8, UR4, 0x6, URZ ;  /* 0x0000000604087899 */ /* 0x000fe4000800063f */
[----:B------:R-:W-:Y:S02]  /*b5c0*/  UIADD3.X UR9, URZ, UR9, URZ, UP2, !UPT ;  /* 0x000000093f097290 */ /* 0x000fe400097fe43f */
[----:B------:R-:W-:-:S02]  /*b5d0*/  UIADD3.X UR22, URZ, UR13, URZ, UP1, !UPT ;  /* 0x0000000d3f167290 */ /* 0x000fc40008ffe43f */
[----:B------:R-:W-:Y:S01]  /*b5e0*/  UIADD3.X UR23, URZ, UR13, URZ, UP0, !UPT ;  /* 0x0000000d3f177290 */ /* 0x000fe200087fe43f */
[C---:B-12---:R-:W-:Y:S02]  /*b5f0*/  IADD3 R2, P0, R4.reuse, 0x80, RZ ;  /* 0x0000008004027810 */ /* 0x046fe40007f1e0ff */
[----:B------:R-:W-:-:S03]  /*b600*/  IADD3 R8, P1, R4, 0x40, RZ ;  /* 0x0000004004087810 */ /* 0x000fc60007f3e0ff */
[----:B---3--:R-:W-:Y:S01]  /*b610*/  IMAD.X R3, RZ, RZ, R7, P0 ;  /* 0x000000ffff037224 */ /* 0x008fe200000e0607 */
[----:B------:R-:W-:-:S04]  /*b620*/  IADD3.X R9, RZ, R7, RZ, P1, !PT ;  /* 0x00000007ff097210 */ /* 0x000fc80000ffe4ff */
[----:B------:R1:W-:Y:S04]  /*b630*/  STL.64 [R1], R2 ;  /* 0x0000000201007387 */ /* 0x0003e80000100a00 */
[----:B------:R2:W-:Y:S01]  /*b640*/  STL.64 [R1+0x18], R8 ;  /* 0x0000180801007387 */ /* 0x0005e20000100a00 */
[----:B-1----:R-:W-:Y:S01]  /*b650*/  MOV R2, R4 ;  /* 0x0000000400027202 */ /* 0x002fe20000000f00 */
[----:B------:R-:W-:-:S05]  /*b660*/  IMAD.MOV.U32 R3, RZ, RZ, R7 ;  /* 0x000000ffff037224 */ /* 0x000fca00078e0007 */
[----:B------:R2:W-:Y:S02]  /*b670*/  STL.64 [R1+0x20], R2 ;  /* 0x0000200201007387 */ /* 0x0005e40000100a00 */
.L_x_507:
[----:B---3--:R-:W3:Y:S01]  /*b680*/  LDL.64 R14, [R1+0x20] ;  /* 0x00002000010e7983 */ /* 0x008ee20000100a00 */
[----:B------:R-:W-:Y:S04]  /*b690*/  DEPBAR.LE SB0, 0x0 ;  /* 0x000080000000791a */ /* 0x000fe80000000000 */
[----:B------:R-:W-:Y:S01]  /*b6a0*/  USHF.R.S32.HI UR5, URZ, 0x1f, UR20 ;  /* 0x0000001f3f057899 */ /* 0x000fe20008011414 */
[----:B------:R-:W4:Y:S01]  /*b6b0*/  LDL.64 R28, [R1] ;  /* 0x00000000011c7983 */ /* 0x000f220000100a00 */
[----:B------:R-:W-:Y:S01]  /*b6c0*/  UIMAD UR4, UR11, UR20, URZ ;  /* 0x000000140b0472a4 */ /* 0x000fe2000f8e023f */
[----:B------:R-:W-:Y:S01]  /*b6d0*/  MOV R22, UR20 ;  /* 0x0000001400167c02 */ /* 0x000fe20008000f00 */
[----:B------:R-:W-:Y:S01]  /*b6e0*/  UISETP.GT.AND UP0, UPT, UR20, URZ, UPT ;  /* 0x0000003f1400728c */ /* 0x000fe2000bf04270 */
[----:B--2---:R-:W-:Y:S01]  /*b6f0*/  MOV R2, UR20 ;  /* 0x0000001400027c02 */ /* 0x004fe20008000f00 */
[----:B------:R-:W-:Y:S01]  /*b700*/  UIMAD UR4, UR5, UR16, UR4 ;  /* 0x00000010050472a4 */ /* 0x000fe2000f8e0204 */
[----:B------:R-:W2:Y:S01]  /*b710*/  LDL.64 R12, [R1+0x18] ;  /* 0x00001800010c7983 */ /* 0x000ea20000100a00 */
[----:B------:R-:W-:Y:S01]  /*b720*/  MOV R20, UR20 ;  /* 0x0000001400147c02 */ /* 0x000fe20008000f00 */
[----:B------:R-:W-:Y:S04]  /*b730*/  UIADD3 UR20, UR20, -0x1, URZ ;  /* 0xffffffff14147890 */ /* 0x000fe8000fffe03f */
[----:B------:R-:W-:Y:S02]  /*b740*/  BAR.SYNC.DEFER_BLOCKING 0x0 ;  /* 0x0000000000007b1d */ /* 0x000fe40000010000 */
[----:B------:R-:W-:Y:S06]  /*b750*/  @UP0 USHF.R.S32.HI UR24, URZ, 0x1f, UR20 ;  /* 0x0000001f3f180899 */ /* 0x000fec0008011414 */
[----:B-----5:R-:W-:Y:S04]  /*b760*/  STL [R1+0x44], R231 ;  /* 0x000044e701007387 */ /* 0x020fe80000100800 */
[----:B------:R-:W-:Y:S04]  /*b770*/  STL [R1+0x48], R248 ;  /* 0x000048f801007387 */ /* 0x000fe80000100800 */
[----:B------:R-:W-:Y:S04]  /*b780*/  STL [R1+0x4c], R247 ;  /* 0x00004cf701007387 */ /* 0x000fe80000100800 */
[----:B------:R-:W-:Y:S04]  /*b790*/  STL [R1+0x50], R246 ;  /* 0x000050f601007387 */ /* 0x000fe80000100800 */
[----:B------:R-:W1:Y:S08]  /*b7a0*/  LDSM.16.M88.4 R8, [R224+0xc100] ;  /* 0x00c10000e008783b */ /* 0x000e700000000200 */
[----:B------:R-:W2:Y:S08]  /*b7b0*/  LDSM.16.M88.4 R16, [R224+0xc900] ;  /* 0x00c90000e010783b */ /* 0x000eb00000000200 */
[----:B------:R-:W2:Y:S08]  /*b7c0*/  LDSM.16.M88.4 R24, [R224+0xd100] ;  /* 0x00d10000e018783b */ /* 0x000eb00000000200 */
[----:B------:R-:W2:Y:S08]  /*b7d0*/  LDSM.16.M88.4 R32, [R224+0xd900] ;  /* 0x00d90000e020783b */ /* 0x000eb00000000200 */
[----:B------:R-:W2:Y:S01]  /*b7e0*/  LDSM.16.M88.4 R40, [R224+0xe100] ;  /* 0x00e10000e028783b */ /* 0x000ea20000000200 */
[C---:B-1----:R-:W-:Y:S07]  /*b7f0*/  HMMA.16816.F32 R4, R156.reuse, R8, RZ ;  /* 0x000000089c04723c */ /* 0x042fee00000018ff */
[----:B------:R-:W1:Y:S01]  /*b800*/  LDSM.16.M88.4 R48, [R224+0xe900] ;  /* 0x00e90000e030783b */ /* 0x000e620000000200 */
[C---:B------:R-:W-:Y:S07]  /*b810*/  HMMA.16816.F32 R8, R156.reuse, R10, RZ ;  /* 0x0000000a9c08723c */ /* 0x040fee00000018ff */
[----:B------:R-:W1:Y:S08]  /*b820*/  LDSM.16.M88.4 R152, [R231] ;  /* 0x00000000e798783b */ /* 0x000e700000000200 */
[----:B------:R-:W1:Y:S08]  /*b830*/  LDSM.16.M88.4 R164, [R248] ;  /* 0x00000000f8a4783b */ /* 0x000e700000000200 */
[----:B------:R-:W1:Y:S08]  /*b840*/  LDSM.16.M88.4 R168, [R247] ;  /* 0x00000000f7a8783b */ /* 0x000e700000000200 */
[----:B------:R-:W1:Y:S08]  /*b850*/  LDSM.16.M88.4 R172, [R246] ;  /* 0x00000000f6ac783b */ /* 0x000e700000000200 */
[----:B------:R-:W1:Y:S08]  /*b860*/  LDSM.16.M88.4 R176, [R245] ;  /* 0x00000000f5b0783b */ /* 0x000e700000000200 */
[----:B------:R-:W1:Y:S08]  /*b870*/  LDSM.16.M88.4 R180, [R244] ;  /* 0x00000000f4b4783b */ /* 0x000e700000000200 */
[----:B------:R-:W-:Y:S01]  /*b880*/  STL [R1+0x54], R245 ;  /* 0x000054f501007387 */ /* 0x000fe20000100800 */
[----:B---3--:R-:W-:Y:S05]  /*b890*/  IMAD.WIDE.U32 R22, R22, UR16, R14 ;  /* 0x0000001016167c25 */ /* 0x008fea000f8e000e */
[----:B------:R-:W-:Y:S01]  /*b8a0*/  IADD3 R0, R23, UR4, RZ ;  /* 0x0000000417007c10 */ /* 0x000fe2000fffe0ff */
[----:B----4-:R-:W-:Y:S01]  /*b8b0*/  IMAD.WIDE.U32 R2, R2, UR16, R28 ;  /* 0x0000001002027c25 */ /* 0x010fe2000f8e001c */
[C---:B------:R-:W-:Y:S04]  /*b8c0*/  LEA R28, P5, R22.reuse, c[0x0][0x1f8], 0x1 ;  /* 0x00007e00161c7a11 */ /* 0x040fe800078a08ff */
[----:B------:R-:W-:Y:S01]  /*b8d0*/  LEA.HI.X R29, R22, c[0x0][0x1fc], R0, 0x1, P5 ;  /* 0x00007f00161d7a11 */ /* 0x000fe200028f0c00 */
[----:B--2---:R-:W-:Y:S01]  /*b8e0*/  IMAD.WIDE.U32 R20, R20, UR16, R12 ;  /* 0x0000001014147c25 */ /* 0x004fe2000f8e000c */
[----:B------:R-:W-:Y:S01]  /*b8f0*/  IADD3 R3, R3, UR4, RZ ;  /* 0x0000000403037c10 */ /* 0x000fe2000fffe0ff */
[C---:B------:R-:W-:Y:S01]  /*b900*/  HMMA.16816.F32 R12, R156.reuse, R16, RZ ;  /* 0x000000109c0c723c */ /* 0x040fe200000018ff */
[----:B------:R-:W-:Y:S01]  /*b910*/  LEA R36, P0, R2, c[0x0][0x1f8], 0x1 ;  /* 0x00007e0002247a11 */ /* 0x000fe200078008ff */
[----:B------:R-:W-:Y:S01]  /*b920*/  @!PT LDS RZ, [RZ] ;  /* 0x00000000fffff984 */ /* 0x000fe20000000800 */
[----:B------:R-:W-:Y:S01]  /*b930*/  @!PT LDS RZ, [RZ] ;  /* 0x00000000fffff984 */ /* 0x000fe20000000800 */
[----:B------:R-:W-:Y:S01]  /*b940*/  @!PT LDS RZ, [RZ] ;  /* 0x00000000fffff984 */ /* 0x000fe20000000800 */
[----:B------:R2:W-:Y:S01]  /*b950*/  LDGSTS.E.BYPASS.LTC128B.128 [R249+0x100], [R28.64], !P4 ;  /* 0x001000001cf97fae */ /* 0x0005e2000e101d52 */
[----:B------:R-:W-:Y:S01]  /*b960*/  IADD3 R21, R21, UR4, RZ ;  /* 0x0000000415157c10 */ /* 0x000fe2000fffe0ff */
[----:B------:R-:W-:Y:S01]  /*b970*/  ULDC.64 UR4, c[0x0][0x1e0] ;  /* 0x0000780000047ab9 */ /* 0x000fe20000000a00 */
[----:B------:R-:W-:Y:S02]  /*b980*/  LEA R30, P1, R20, c[0x0][0x1f8], 0x1 ;  /* 0x00007e00141e7a11 */ /* 0x000fe400078208ff */
[----:B------:R-:W-:Y:S01]  /*b990*/  LEA.HI.X R37, R2, c[0x0][0x1fc], R3, 0x1, P0 ;  /* 0x00007f0002257a11 */ /* 0x000fe200000f0c03 */
[C---:B------:R-:W-:Y:S01]  /*b9a0*/  HMMA.16816.F32 R16, R156.reuse, R18, RZ ;  /* 0x000000129c10723c */ /* 0x040fe200000018ff */
[----:B------:R-:W-:Y:S01]  /*b9b0*/  LEA.HI.X R31, R20, c[0x0][0x1fc], R21, 0x1, P1 ;  /* 0x00007f00141f7a11 */ /* 0x000fe200008f0c15 */
[----:B------:R-:W-:Y:S02]  /*b9c0*/  @UP0 UIMAD.WIDE.U32 UR26, UR20, UR4, URZ ;  /* 0x00000004141a02a5 */ /* 0x000fe4000f8e003f */
[----:B------:R-:W-:Y:S01]  /*b9d0*/  IADD3 R2, P0, R28, UR10, RZ ;  /* 0x0000000a1c027c10 */ /* 0x000fe2000ff1e0ff */
[----:B------:R-:W-:Y:S01]  /*b9e0*/  @UP0 UIMAD UR24, UR24, UR4, URZ ;  /* 0x00000004181802a4 */ /* 0x000fe2000f8e023f */
[----:B------:R2:W-:Y:S02]  /*b9f0*/  LDGSTS.E.BYPASS.LTC128B.128 [R249+0x3100], [R30.64], !P3 ;  /* 0x031000001ef97fae */ /* 0x0005e4000d901d52 */
[C---:B------:R-:W-:Y:S01]  /*ba00*/  HMMA.16816.F32 R20, R156.reuse, R24, RZ ;  /* 0x000000189c14723c */ /* 0x040fe200000018ff */
[----:B------:R-:W-:Y:S01]  /*ba10*/  IADD3.X R3, R29, UR13, RZ, P0, !PT ;  /* 0x0000000d1d037c10 */ /* 0x000fe200087fe4ff */
[----:B------:R-:W-:Y:S02]  /*ba20*/  @UP0 UIMAD UR24, UR20, UR5, UR24 ;  /* 0x00000005141802a4 */ /* 0x000fe4000f8e0218 */
[C---:B------:R-:W-:Y:S02]  /*ba30*/  IADD3 R38, P0, R2.reuse, UR10, RZ ;  /* 0x0000000a02267c10 */ /* 0x040fe4000ff1e0ff */
[----:B------:R3:W-:Y:S01]  /*ba40*/  LDGSTS.E.BYPASS.LTC128B.128 [R249+0x6100], [R36.64], !P2 ;  /* 0x0610000024f97fae */ /* 0x0007e2000d101d52 */
[----:B------:R-:W-:Y:S01]  /*ba50*/  @UP0 UIADD3 UR4, UR27, UR24, URZ ;  /* 0x000000181b040290 */ /* 0x000fe2000fffe03f */
[C---:B------:R-:W-:Y:S01]  /*ba60*/  HMMA.16816.F32 R24, R156.reuse, R26, RZ ;  /* 0x0000001a9c18723c */ /* 0x040fe200000018ff */
[C---:B------:R-:W-:Y:S02]  /*ba70*/  IADD3.X R39, R3.reuse, UR13, RZ, P0, !PT ;  /* 0x0000000d03277c10 */ /* 0x040fe400087fe4ff */
[----:B------:R-:W-:Y:S03]  /*ba80*/  @UP0 UIMAD UR4, UR4, 0x60, URZ ;  /* 0x00000060040408a4 */ /* 0x000fe6000f8e023f */
[----:B------:R4:W-:Y:S08]  /*ba90*/  LDGSTS.E.BYPASS.LTC128B.128 [R249+0x1100], [R2.64], !P4 ;  /* 0x0110000002f97fae */ /* 0x0009f0000e101d52 */
[----:B------:R4:W-:Y:S01]  /*baa0*/  LDGSTS.E.BYPASS.LTC128B.128 [R249+0x4100], [R2.64+0x80], !P3 ;  /* 0x0410008002f97fae */ /* 0x0009e2000d901d52 */
[C---:B--2---:R-:W-:Y:S07]  /*bab0*/  HMMA.16816.F32 R28, R156.reuse, R32, RZ ;  /* 0x000000209c1c723c */ /* 0x044fee00000018ff */
[----:B------:R4:W-:Y:S01]  /*bac0*/  LDGSTS.E.BYPASS.LTC128B.128 [R249+0x7100], [R2.64+0x100], !P2 ;  /* 0x0710010002f97fae */ /* 0x0009e2000d101d52 */
[C---:B------:R-:W-:Y:S01]  /*bad0*/  HMMA.16816.F32 R32, R156.reuse, R34, RZ ;  /* 0x000000229c20723c */ /* 0x040fe200000018ff */
[C---:B---3--:R-:W-:Y:S06]  /*bae0*/  IADD3 R36, P0, R2.reuse, UR15, RZ ;  /* 0x0000000f02247c10 */ /* 0x048fec000ff1e0ff */
[----:B------:R2:W-:Y:S01]  /*baf0*/  LDGSTS.E.BYPASS.LTC128B.128 [R249+0x2100], [R38.64], !P4 ;  /* 0x0210000026f97fae */ /* 0x0005e2000e101d52 */
[C---:B------:R-:W-:Y:S07]  /*bb00*/  IADD3.X R37, R3.reuse, UR22, RZ, P0, !PT ;  /* 0x0000001603257c10 */ /* 0x040fee00087fe4ff */
[----:B------:R2:W-:Y:S01]  /*bb10*/  LDGSTS.E.BYPASS.LTC128B.128 [R249+0x5100], [R36.64], !P3 ;  /* 0x0510000024f97fae */ /* 0x0005e2000d901d52 */
[----:B----4-:R-:W-:Y:S04]  /*bb20*/  IADD3 R2, P0, R2, UR21, RZ ;  /* 0x0000001502027c10 */ /* 0x010fe8000ff1e0ff */
[----:B------:R-:W-:Y:S02]  /*bb30*/  IADD3.X R3, R3, UR23, RZ, P0, !PT ;  /* 0x0000001703037c10 */ /* 0x000fe400087fe4ff */
[----:B------:R-:W-:Y:S03]  /*bb40*/  PLOP3.LUT P0, PT, PT, PT, UP0, 0x80, 0x0 ;  /* 0x000000000000781c */ /* 0x000fe60003f0f008 */
[----:B------:R3:W-:Y:S01]  /*bb50*/  LDGSTS.E.BYPASS.LTC128B.128 [R249+0x8100], [R2.64], !P2 ;  /* 0x0810000002f97fae */ /* 0x0007e2000d101d52 */
[C---:B--2---:R-:W-:Y:S07]  /*bb60*/  HMMA.16816.F32 R36, R156.reuse, R40, RZ ;  /* 0x000000289c24723c */ /* 0x044fee00000018ff */
[----:B------:R-:W0:Y:S01]  /*bb70*/  LDGDEPBAR ;  /* 0x00000000000079af */ /* 0x000e220000000000 */
        /* <DEDUP_REMOVED lines=17> */
[----:B------:R-:W3:Y:S07]  /*bc90*/  LDSM.16.M88.4 R176, [R230+0xe100] ;  /* 0x00e10000e6b0783b */ /* 0x000eee0000000200 */
        /* <DEDUP_REMOVED lines=13> */
[----:B------:R-:W4:Y:S07]  /*bd70*/  LDSM.16.M88.4 R172, [R227+0x1000] ;  /* 0x00100000e3ac783b */ /* 0x000f2e0000000200 */
[C---:B---3--:R-:W-:Y:S08]  /*bd80*/  HMMA.16816.F32 R36, R184.reuse, R176, R36 ;  /* 0x000000b0b824723c */ /* 0x048ff00000001824 */
[C---:B------:R-:W-:Y:S01]  /*bd90*/  HMMA.16816.F32 R40, R184.reuse, R178, R40 ;  /* 0x000000b2b828723c */ /* 0x040fe20000001828 */
[----:B------:R-:W3:Y:S07]  /*bda0*/  LDSM.16.M88.4 R176, [R227+0x1800] ;  /* 0x00180000e3b0783b */ /* 0x000eee0000000200 */
[C---:B-1----:R-:W-:Y:S08]  /*bdb0*/  HMMA.16816.F32 R44, R184.reuse, R152, R44 ;  /* 0x00000098b82c723c */ /* 0x042ff0000000182c */
[----:B------:R-:W-:Y:S01]  /*bdc0*/  HMMA.16816.F32 R48, R184, R154, R48 ;  /* 0x0000009ab830723c */ /* 0x000fe20000001830 */
[----:B------:R-:W1:Y:S07]  /*bdd0*/  LDSM.16.M88.4 R152, [R227+0x2000] ;  /* 0x00200000e398783b */ /* 0x000e6e0000000200 */
[C---:B--2---:R-:W-:Y:S08]  /*bde0*/  HMMA.16816.F32 R4, R188.reuse, R164, R4 ;  /* 0x000000a4bc04723c */ /* 0x044ff00000001804 */
[C---:B------:R-:W-:Y:S01]  /*bdf0*/  HMMA.16816.F32 R8, R188.reuse, R166, R8 ;  /* 0x000000a6bc08723c */ /* 0x040fe20000001808 */
[----:B------:R-:W2:Y:S07]  /*be00*/  LDSM.16.M88.4 R164, [R227+0x2800] ;  /* 0x00280000e3a4783b */ /* 0x000eae0000000200 */
        /* <DEDUP_REMOVED lines=10> */
[C---:B------:R-:W-:Y:S01]  /*beb0*/  HMMA.16816.F32 R40, R188.reuse, R154, R40 ;  /* 0x0000009abc28723c */ /* 0x040fe20000001828 */
[----:B------:R-:W1:Y:S07]  /*bec0*/  LDSM.16.M88.4 R152, [R224+0x10900] ;  /* 0x01090000e098783b */ /* 0x000e6e0000000200 */
[C---:B--2---:R-:W-:Y:S08]  /*bed0*/  HMMA.16816.F32 R44, R188.reuse, R164, R44 ;  /* 0x000000a4bc2c723c */ /* 0x044ff0000000182c */
[----:B------:R-:W-:Y:S01]  /*bee0*/  HMMA.16816.F32 R48, R188, R166, R48 ;  /* 0x000000a6bc30723c */ /* 0x000fe20000001830 */
[----:B------:R-:W2:Y:S07]  /*bef0*/  LDSM.16.M88.4 R164, [R224+0x11100] ;  /* 0x01110000e0a4783b */ /* 0x000eae0000000200 */
[C---:B----4-:R-:W-:Y:S08]  /*bf00*/  HMMA.16816.F32 R4, R192.reuse, R168, R4 ;  /* 0x000000a8c004723c */ /* 0x050ff00000001804 */
[C---:B------:R-:W-:Y:S01]  /*bf10*/  HMMA.16816.F32 R8, R192.reuse, R170, R8 ;  /* 0x000000aac008723c */ /* 0x040fe20000001808 */
[----:B------:R-:W4:Y:S07]  /*bf20*/  LDSM.16.M88.4 R168, [R224+0x11900] ;  /* 0x01190000e0a8783b */ /* 0x000f2e0000000200 */
[C---:B------:R-:W-:Y:S08]  /*bf30*/  HMMA.16816.F32 R12, R192.reuse, R172, R12 ;  /* 0x000000acc00c723c */ /* 0x040ff0000000180c */
[C---:B------:R-:W-:Y:S01]  /*bf40*/  HMMA.16816.F32 R16, R192.reuse, R174, R16 ;  /* 0x000000aec010723c */ /* 0x040fe20000001810 */
[----:B------:R-:W4:Y:S07]  /*bf50*/  LDSM.16.M88.4 R172, [R243] ;  /* 0x00000000f3ac783b */ /* 0x000f2e0000000200 */
[C---:B---3--:R-:W-:Y:S08]  /*bf60*/  HMMA.16816.F32 R20, R192.reuse, R176, R20 ;  /* 0x000000b0c014723c */ /* 0x048ff00000001814 */
[C---:B------:R-:W-:Y:S01]  /*bf70*/  HMMA.16816.F32 R24, R192.reuse, R178, R24 ;  /* 0x000000b2c018723c */ /* 0x040fe20000001818 */
[----:B------:R-:W3:Y:S07]  /*bf80*/  LDSM.16.M88.4 R176, [R242] ;  /* 0x00000000f2b0783b */ /* 0x000eee0000000200 */
[C---:B-1----:R-:W-:Y:S08]  /*bf90*/  HMMA.16816.F32 R28, R192.reuse, R152, R28 ;  /* 0x00000098c01c723c */ /* 0x042ff0000000181c */
[C---:B------:R-:W-:Y:S01]  /*bfa0*/  HMMA.16816.F32 R32, R192.reuse, R154, R32 ;  /* 0x0000009ac020723c */ /* 0x040fe20000001820 */
[----:B------:R-:W1:Y:S07]  /*bfb0*/  LDSM.16.M88.4 R152, [R241] ;  /* 0x00000000f198783b */ /* 0x000e6e0000000200 */
[C---:B--2---:R-:W-:Y:S08]  /*bfc0*/  HMMA.16816.F32 R36, R192.reuse, R164, R36 ;  /* 0x000000a4c024723c */ /* 0x044ff00000001824 */
[C---:B------:R-:W-:Y:S01]  /*bfd0*/  HMMA.16816.F32 R40, R192.reuse, R166, R40 ;  /* 0x000000a6c028723c */ /* 0x040fe20000001828 */
[----:B------:R-:W2:Y:S07]  /*bfe0*/  LDSM.16.M88.4 R164, [R240] ;  /* 0x00000000f0a4783b */ /* 0x000eae0000000200 */
[C---:B----4-:R-:W-:Y:S08]  /*bff0*/  HMMA.16816.F32 R44, R192.reuse, R168, R44 ;  /* 0x000000a8c02c723c */ /* 0x050ff0000000182c */
[----:B------:R-:W-:Y:S01]  /*c000*/  HMMA.16816.F32 R48, R192, R170, R48 ;  /* 0x000000aac030723c */ /* 0x000fe20000001830 */
[----:B------:R-:W4:Y:S07]  /*c010*/  LDSM.16.M88.4 R168, [R239] ;  /* 0x00000000efa8783b */ /* 0x000f2e0000000200 */
[C---:B------:R-:W-:Y:S08]  /*c020*/  HMMA.16816.F32 R4, R196.reuse, R172, R4 ;  /* 0x000000acc404723c */ /* 0x040ff00000001804 */
[C---:B------:R-:W-:Y:S01]  /*c030*/  HMMA.16816.F32 R8, R196.reuse, R174, R8 ;  /* 0x000000aec408723c */ /* 0x040fe20000001808 */
[----:B------:R-:W4:Y:S07]  /*c040*/  LDSM.16.M88.4 R172, [R238] ;  /* 0x00000000eeac783b */ /* 0x000f2e0000000200 */
[C---:B---3--:R-:W-:Y:S08]  /*c050*/  HMMA.16816.F32 R12, R196.reuse, R176, R12 ;  /* 0x000000b0c40c723c */ /* 0x048ff0000000180c */
[C---:B------:R-:W-:Y:S01]  /*c060*/  HMMA.16816.F32 R16, R196.reuse, R178, R16 ;  /* 0x000000b2c410723c */ /* 0x040fe20000001810 */
[----:B------:R-:W3:Y:S07]  /*c070*/  LDSM.16.M88.4 R176, [R230+0xf100] ;  /* 0x00f10000e6b0783b */ /* 0x000eee0000000200 */
[C---:B-1----:R-:W-:Y:S08]  /*c080*/  HMMA.16816.F32 R20, R196.reuse, R152, R20 ;  /* 0x00000098c414723c */ /* 0x042ff00000001814 */
[C---:B------:R-:W-:Y:S01]  /*c090*/  HMMA.16816.F32 R24, R196.reuse, R154, R24 ;  /* 0x0000009ac418723c */ /* 0x040fe20000001818 */
        /* <DEDUP_REMOVED lines=8> */
[----:B------:R-:W-:Y:S01]  /*c120*/  HMMA.16816.F32 R48, R196, R174, R48 ;  /* 0x000000aec430723c */ /* 0x000fe20000001830 */
        /* <DEDUP_REMOVED lines=17> */
[----:B------:R-:W-:Y:S01]  /*c240*/  HMMA.16816.F32 R48, R200, R178, R48 ;  /* 0x000000b2c830723c */ /* 0x000fe20000001830 */
        /* <DEDUP_REMOVED lines=24> */
[----:B------:R-:W4:Y:S07]  /*c3d0*/  LDSM.16.M88.4 R168, [R237] ;  /* 0x00000000eda8783b */ /* 0x000f2e0000000200 */
        /* <DEDUP_REMOVED lines=10> */
[----:B------:R-:W-:Y:S01]  /*c480*/  HMMA.16816.F32 R48, R208, R166, R48 ;  /* 0x000000a6d030723c */ /* 0x000fe20000001830 */
[----:B------:R-:W2:Y:S07]  /*c490*/  LDSM.16.M88.4 R164, [R233] ;  /* 0x00000000e9a4783b */ /* 0x000eae0000000200 */
[C---:B----4-:R-:W-:Y:S08]  /*c4a0*/  HMMA.16816.F32 R4, R212.reuse, R168, R4 ;  /* 0x000000a8d404723c */ /* 0x050ff00000001804 */
[C---:B------:R-:W-:Y:S01]  /*c4b0*/  HMMA.16816.F32 R8, R212.reuse, R170, R8 ;  /* 0x000000aad408723c */ /* 0x040fe20000001808 */
[----:B------:R-:W4:Y:S07]  /*c4c0*/  LDSM.16.M88.4 R168, [R232] ;  /* 0x00000000e8a8783b */ /* 0x000f2e0000000200 */
        /* <DEDUP_REMOVED lines=13> */
[----:B------:R-:W-:Y:S01]  /*c5a0*/  HMMA.16816.F32 R48, R212, R170, R48 ;  /* 0x000000aad430723c */ /* 0x000fe20000001830 */
        /* <DEDUP_REMOVED lines=11> */
[C---:B------:R-:W-:Y:S08]  /*c660*/  HMMA.16816.F32 R32, R216.reuse, R166, R32 ;  /* 0x000000a6d820723c */ /* 0x040ff00000001820 */
[C---:B----4-:R-:W-:Y:S08]  /*c670*/  HMMA.16816.F32 R36, R216.reuse, R168, R36 ;  /* 0x000000a8d824723c */ /* 0x050ff00000001824 */
[C---:B------:R-:W-:Y:S08]  /*c680*/  HMMA.16816.F32 R40, R216.reuse, R170, R40 ;  /* 0x000000aad828723c */ /* 0x040ff00000001828 */
[C---:B------:R-:W-:Y:S08]  /*c690*/  HMMA.16816.F32 R44, R216.reuse, R172, R44 ;  /* 0x000000acd82c723c */ /* 0x040ff0000000182c */
[----:B------:R-:W-:Y:S08]  /*c6a0*/  HMMA.16816.F32 R48, R216, R174, R48 ;  /* 0x000000aed830723c */ /* 0x000ff00000001830 */
[C---:B---3--:R-:W-:Y:S08]  /*c6b0*/  HMMA.16816.F32 R4, R220.reuse, R176, R4 ;  /* 0x000000b0dc04723c */ /* 0x048ff00000001804 */
        /* <DEDUP_REMOVED lines=65> */
[----:B------:R-:W-:Y:S07]  /*cad0*/  BAR.SYNC.DEFER_BLOCKING 0x0 ;  /* 0x0000000000007b1d */ /* 0x000fee0000010000 */
[C---:B------:R-:W-:Y:S04]  /*cae0*/  HMMA.16816.F32 R40, R220.reuse, R6, R40 ;  /* 0x00000006dc28723c */ /* 0x040fe80000001828 */
[----:B------:R-:W-:Y:S02]  /*caf0*/  FMUL.FTZ R28, R28, c[0x0][0x320] ;  /* 0x0000c8001c1c7a20 */ /* 0x000fe40000410000 */
[----:B------:R-:W-:Y:S02]  /*cb00*/  FMUL.FTZ R29, R29, c[0x0][0x320] ;  /* 0x0000c8001d1d7a20 */ /* 0x000fe40000410000 */
[----:B------:R-:W-:Y:S04]  /*cb10*/  FMUL.FTZ R30, R30, c[0x0][0x320] ;  /* 0x0000c8001e1e7a20 */ /* 0x000fe80000410000 */
[----:B------:R-:W-:Y:S02]  /*cb20*/  FMUL.FTZ R31, R31, c[0x0][0x320] ;  /* 0x0000c8001f1f7a20 */ /* 0x000fe40000410000 */
[----:B------:R-:W-:Y:S02]  /*cb30*/  FMUL.FTZ R33, R33, c[0x0][0x320] ;  /* 0x0000c80021217a20 */ /* 0x000fe40000410000 */
[----:B------:R-:W-:Y:S01]  /*cb40*/  FMUL.FTZ R36, R36, c[0x0][0x320] ;  /* 0x0000c80024247a20 */ /* 0x000fe20000410000 */
[----:B------:R-:W-:Y:S01]  /*cb50*/  MUFU.TANH R250, R22 ;  /* 0x0000001600fa7308 */ /* 0x000fe20000002400 */
[----:B------:R-:W-:Y:S02]  /*cb60*/  FMUL.FTZ R37, R37, c[0x0][0x320] ;  /* 0x0000c80025257a20 */ /* 0x000fe40000410000 */
[----:B------:R-:W-:Y:S02]  /*cb70*/  FMUL.FTZ R38, R38, c[0x0][0x320] ;  /* 0x0000c80026267a20 */ /* 0x000fe40000410000 */
[----:B------:R-:W-:Y:S02]  /*cb80*/  FMUL.FTZ R39, R39, c[0x0][0x320] ;  /* 0x0000c80027277a20 */ /* 0x000fe40000410000 */
[----:B------:R-:W-:Y:S01]  /*cb90*/  FMUL.FTZ R41, R41, c[0x0][0x320] ;  /* 0x0000c80029297a20 */ /* 0x000fe20000410000 */
[C---:B-1----:R-:W-:Y:S02]  /*cba0*/  HMMA.16816.F32 R44, R220.reuse, R8, R44 ;  /* 0x00000008dc2c723c */ /* 0x042fe4000000182c */
[----:B------:R-:W-:Y:S01]  /*cbb0*/  MUFU.TANH R252, R23 ;  /* 0x0000001700fc7308 */ /* 0x000fe20000002400 */
[----:B------:R-:W-:Y:S02]  /*cbc0*/  FMUL.FTZ R42, R42, c[0x0][0x320] ;  /* 0x0000c8002a2a7a20 */ /* 0x000fe40000410000 */
[----:B------:R-:W-:Y:S02]  /*cbd0*/  FMUL.FTZ R43, R43, c[0x0][0x320] ;  /* 0x0000c8002b2b7a20 */ /* 0x000fe40000410000 */
[----:B------:R-:W-:Y:S01]  /*cbe0*/  FMUL.FTZ R34, R34, c[0x0][0x320] ;  /* 0x0000c80022227a20 */ /* 0x000fe20000410000 */
[----:B------:R-:W-:Y:S01]  /*cbf0*/  HMMA.16816.F32 R48, R220, R10, R48 ;  /* 0x0000000adc30723c */ /* 0x000fe20000001830 */
[----:B------:R-:W2:Y:S03]  /*cc00*/  LDL.64 R10, [R1+0x30] ;  /* 0x00003000010a7983 */ /* 0x000ea60000100a00 */
[----:B------:R-:W1:Y:S01]  /*cc10*/  MUFU.TANH R174, R16 ;  /* 0x0000001000ae7308 */ /* 0x000e620000002400 */
[----:B------:R-:W-:Y:S02]  /*cc20*/  FMUL.FTZ R32, R32, c[0x0][0x320] ;  /* 0x0000c80020207a20 */ /* 0x000fe40000410000 */
[----:B------:R-:W-:Y:S02]  /*cc30*/  FMUL.FTZ R35, R35, c[0x0][0x320] ;  /* 0x0000c80023237a20 */ /* 0x000fe40000410000 */
[----:B------:R-:W-:Y:S05]  /*cc40*/  FMUL.FTZ R40, R40, c[0x0][0x320] ;  /* 0x0000c80028287a20 */ /* 0x000fea0000410000 */
[----:B------:R-:W3:Y:S02]  /*cc50*/  MUFU.TANH R177, R18 ;  /* 0x0000001200b17308 */ /* 0x000ee40000002400 */
[----:B------:R-:W-:Y:S02]  /*cc60*/  FMUL.FTZ R44, R44, c[0x0][0x320] ;  /* 0x0000c8002c2c7a20 */ /* 0x000fe40000410000 */
[----:B------:R-:W-:Y:S02]  /*cc70*/  FMUL.FTZ R45, R45, c[0x0][0x320] ;  /* 0x0000c8002d2d7a20 */ /* 0x000fe40000410000 */
[----:B------:R-:W-:Y:S02]  /*cc80*/  FMUL.FTZ R46, R46, c[0x0][0x320] ;  /* 0x0000c8002e2e7a20 */ /* 0x000fe40000410000 */
[----:B------:R-:W-:Y:S02]  /*cc90*/  FMUL.FTZ R47, R47, c[0x0][0x320] ;  /* 0x0000c8002f2f7a20 */ /* 0x000fe40000410000 */
[----:B------:R-:W3:Y:S01]  /*cca0*/  MUFU.TANH R179, R19 ;  /* 0x0000001300b37308 */ /* 0x000ee20000002400 */
[----:B------:R-:W-:Y:S02]  /*ccb0*/  FMUL.FTZ R48, R48, c[0x0][0x320] ;  /* 0x0000c80030307a20 */ /* 0x000fe40000410000 */
[----:B------:R-:W-:Y:S01]  /*ccc0*/  FMUL.FTZ R49, R49, c[0x0][0x320] ;  /* 0x0000c80031317a20 */ /* 0x000fe20000410000 */
[----:B-1----:R-:W-:Y:S01]  /*ccd0*/  FMNMX.FTZ R0, R174, R0, !PT ;  /* 0x00000000ae007209 */ /* 0x002fe20007810000 */
[----:B------:R-:W-:Y:S03]  /*cce0*/  FMUL.FTZ R50, R50, c[0x0][0x320] ;  /* 0x0000c80032327a20 */ /* 0x000fe60000410000 */
[----:B------:R-:W-:Y:S02]  /*ccf0*/  FMNMX.FTZ R0, R175, R0, !PT ;  /* 0x00000000af007209 */ /* 0x000fe40007810000 */
[----:B------:R-:W1:Y:S02]  /*cd00*/  MUFU.TANH R181, R24 ;  /* 0x0000001800b57308 */ /* 0x000e640000002400 */
[----:B------:R-:W-:Y:S02]  /*cd10*/  FMNMX.FTZ R0, R183, R0, !PT ;  /* 0x00000000b7007209 */ /* 0x000fe40007810000 */
[----:B---3--:R-:W-:Y:S02]  /*cd20*/  FMNMX.FTZ R2, R177, R2, !PT ;  /* 0x00000002b1027209 */ /* 0x008fe40007810000 */
[----:B------:R-:W-:Y:S04]  /*cd30*/  FMNMX.FTZ R0, R182, R0, !PT ;  /* 0x00000000b6007209 */ /* 0x000fe80007810000 */
[----:B------:R-:W3:Y:S01]  /*cd40*/  MUFU.TANH R180, R25 ;  /* 0x0000001900b47308 */ /* 0x000ee20000002400 */
[----:B------:R-:W-:Y:S04]  /*cd50*/  FMNMX.FTZ R2, R179, R2, !PT ;  /* 0x00000002b3027209 */ /* 0x000fe80007810000 */
[----:B------:R-:W-:Y:S05]  /*cd60*/  FMNMX.FTZ R2, R250, R2, !PT ;  /* 0x00000002fa027209 */ /* 0x000fea0007810000 */
[----:B------:R-:W3:Y:S01]  /*cd70*/  MUFU.TANH R251, R26 ;  /* 0x0000001a00fb7308 */ /* 0x000ee20000002400 */
[----:B------:R-:W-:Y:S02]  /*cd80*/  FMNMX.FTZ R2, R252, R2, !PT ;  /* 0x00000002fc027209 */ /* 0x000fe40007810000 */
[----:B-1----:R-:W-:Y:S07]  /*cd90*/  FMNMX.FTZ R0, R181, R0, !PT ;  /* 0x00000000b5007209 */ /* 0x002fee0007810000 */
[----:B------:R-:W1:Y:S01]  /*cda0*/  MUFU.TANH R26, R28 ;  /* 0x0000001c001a7308 */ /* 0x000e620000002400 */
[----:B---3--:R-:W-:Y:S09]  /*cdb0*/  FMNMX.FTZ R0, R180, R0, !PT ;  /* 0x00000000b4007209 */ /* 0x008ff20007810000 */
[----:B------:R-:W3:Y:S01]  /*cdc0*/  MUFU.TANH R248, R27 ;  /* 0x0000001b00f87308 */ /* 0x000ee20000002400 */
[----:B------:R-:W-:Y:S09]  /*cdd0*/  FMNMX.FTZ R2, R251, R2, !PT ;  /* 0x00000002fb027209 */ /* 0x000ff20007810000 */
[----:B------:R3:W-:Y:S01]  /*cde0*/  MUFU.TANH R7, R48 ;  /* 0x0000003000077308 */ /* 0x0007e20000002400 */
[----:B-1----:R-:W-:Y:S09]  /*cdf0*/  FMNMX.FTZ R0, R26, R0, !PT ;  /* 0x000000001a007209 */ /* 0x002ff20007810000 */
[----:B------:R-:W1:Y:S10]  /*ce00*/  MUFU.TANH R27, R29 ;  /* 0x0000001d001b7308 */ /* 0x000e740000002400 */
[----:B------:R-:W1:Y:S01]  /*ce10*/  MUFU.TANH R246, R30 ;  /* 0x0000001e00f67308 */ /* 0x000e620000002400 */
[----:B---3--:R-:W-:Y:S04]  /*ce20*/  MOV R48, R248 ;  /* 0x000000f800307202 */ /* 0x008fe80000000f00 */
[----:B------:R-:W-:Y:S05]  /*ce30*/  FMNMX.FTZ R2, R48, R2, !PT ;  /* 0x0000000230027209 */ /* 0x000fea0007810000 */
[----:B------:R3:W-:Y:S01]  /*ce40*/  MUFU.TANH R100, R43 ;  /* 0x0000002b00647308 */ /* 0x0007e20000002400 */
[----:B-1----:R-:W-:Y:S09]  /*ce50*/  FMNMX.FTZ R0, R27, R0, !PT ;  /* 0x000000001b007209 */ /* 0x002ff20007810000 */
[----:B------:R-:W-:Y:S10]  /*ce60*/  MUFU.TANH R13, R49 ;  /* 0x00000031000d7308 */ /* 0x000ff40000002400 */
[----:B------:R-:W1:Y:S01]  /*ce70*/  MUFU.TANH R101, R33 ;  /* 0x0000002100657308 */ /* 0x000e620000002400 */
[----:B---3--:R-:W-:Y:S04]  /*ce80*/  MOV R43, R246 ;  /* 0x000000f6002b7202 */ /* 0x008fe80000000f00 */
[----:B------:R-:W-:Y:S05]  /*ce90*/  FMNMX.FTZ R2, R43, R2, !PT ;  /* 0x000000022b027209 */ /* 0x000fea0007810000 */
[----:B------:R-:W3:Y:S10]  /*cea0*/  MUFU.TANH R32, R32 ;  /* 0x0000002000207308 */ /* 0x000ef40000002400 */
[----:B------:R-:W3:Y:S01]  /*ceb0*/  MUFU.TANH R24, R31 ;  /* 0x0000001f00187308 */ /* 0x000ee20000002400 */
[----:B-1----:R-:W-:Y:S09]  /*cec0*/  MOV R49, R101 ;  /* 0x0000006500317202 */ /* 0x002ff20000000f00 */
[----:B------:R-:W1:Y:S01]  /*ced0*/  MUFU.TANH R33, R36 ;  /* 0x0000002400217308 */ /* 0x000e620000002400 */
[----:B---3--:R-:W-:Y:S04]  /*cee0*/  FMNMX.FTZ R0, R32, R0, !PT ;  /* 0x0000000020007209 */ /* 0x008fe80007810000 */
[----:B------:R-:W-:Y:S05]  /*cef0*/  FMNMX.FTZ R0, R49, R0, !PT ;  /* 0x0000000031007209 */ /* 0x000fea0007810000 */
[----:B------:R-:W3:Y:S01]  /*cf00*/  MUFU.TANH R25, R34 ;  /* 0x0000002200197308 */ /* 0x000ee20000002400 */
[----:B------:R-:W-:Y:S09]  /*cf10*/  FMNMX.FTZ R2, R24, R2, !PT ;  /* 0x0000000218027209 */ /* 0x000ff20007810000 */
[----:B------:R-:W-:Y:S01]  /*cf20*/  MUFU.TANH R231, R37 ;  /* 0x0000002500e77308 */ /* 0x000fe20000002400 */
[----:B-1----:R-:W-:Y:S09]  /*cf30*/  FMNMX.FTZ R0, R33, R0, !PT ;  /* 0x0000000021007209 */ /* 0x002ff20007810000 */
[----:B------:R-:W1:Y:S01]  /*cf40*/  MUFU.TANH R34, R35 ;  /* 0x0000002300227308 */ /* 0x000e620000002400 */
[----:B---3--:R-:W-:Y:S09]  /*cf50*/  FMNMX.FTZ R2, R25, R2, !PT ;  /* 0x0000000219027209 */ /* 0x008ff20007810000 */
[----:B------:R-:W3:Y:S10]  /*cf60*/  MUFU.TANH R247, R38 ;  /* 0x0000002600f77308 */ /* 0x000ef40000002400 */
[----:B------:R3:W3:Y:S01]  /*cf70*/  MUFU.TANH R18, R40 ;  /* 0x0000002800127308 */ /* 0x0006e20000002400 */
[----:B-1----:R-:W-:Y:S02]  /*cf80*/  FMNMX.FTZ R3, R34, R2, !PT ;  /* 0x0000000222037209 */ /* 0x002fe40007810000 */
[----:B------:R-:W-:Y:S01]  /*cf90*/  FMNMX.FTZ R2, R231, R0, !PT ;  /* 0x00000000e7027209 */ /* 0x000fe20007810000 */
[----:B------:R-:W-:Y:S01]  /*cfa0*/  FMUL.FTZ R0, R51, c[0x0][0x320] ;  /* 0x0000c80033007a20 */ /* 0x000fe20000410000 */
[----:B----4-:R-:W-:Y:S05]  /*cfb0*/  @P0 MOV R5, R15 ;  /* 0x0000000f00050202 */ /* 0x010fea0000000f00 */
[----:B------:R-:W1:Y:S01]  /*cfc0*/  MUFU.TANH R35, R41 ;  /* 0x0000002900237308 */ /* 0x000e620000002400 */
[----:B------:R-:W-:Y:S09]  /*cfd0*/  MOV R51, R231 ;  /* 0x000000e700337202 */ /* 0x000ff20000000f00 */
[----:B------:R1:W-:Y:S01]  /*cfe0*/  MUFU.TANH R153, R0 ;  /* 0x0000000000997308 */ /* 0x0003e20000002400 */
[----:B---3--:R-:W-:Y:S02]  /*cff0*/  MOV R40, R247 ;  /* 0x000000f700287202 */ /* 0x008fe40000000f00 */
[----:B------:R-:W-:Y:S02]  /*d000*/  FMNMX.FTZ R2, R18, R2, !PT ;  /* 0x0000000212027209 */ /* 0x000fe40007810000 */
[----:B------:R-:W-:Y:S05]  /*d010*/  FMNMX.FTZ R3, R40, R3, !PT ;  /* 0x0000000328037209 */ /* 0x000fea0007810000 */
[----:B------:R-:W3:Y:S10]  /*d020*/  MUFU.TANH R17, R39 ;  /* 0x0000002700117308 */ /* 0x000ef40000002400 */
[----:B------:R-:W4:Y:S01]  /*d030*/  MUFU.TANH R8, R44 ;  /* 0x0000002c00087308 */ /* 0x000f220000002400 */
[----:B-1----:R-:W-:Y:S09]  /*d040*/  FMNMX.FTZ R0, R35, R2, !PT ;  /* 0x0000000223007209 */ /* 0x002ff20007810000 */
[----:B------:R-:W1:Y:S01]  /*d050*/  MUFU.TANH R19, R42 ;  /* 0x0000002a00137308 */ /* 0x000e620000002400 */
[----:B---3--:R-:W-:Y:S09]  /*d060*/  FMNMX.FTZ R3, R17, R3, !PT ;  /* 0x0000000311037209 */ /* 0x008ff20007810000 */
[----:B------:R3:W-:Y:S01]  /*d070*/  MUFU.TANH R152, R50 ;  /* 0x0000003200987308 */ /* 0x0007e20000002400 */
[----:B----4-:R-:W-:Y:S09]  /*d080*/  FMNMX.FTZ R0, R8, R0, !PT ;  /* 0x0000000008007209 */ /* 0x010ff20007810000 */
[----:B------:R-:W4:Y:S01]  /*d090*/  MUFU.TANH R6, R45 ;  /* 0x0000002d00067308 */ /* 0x000f220000002400 */
[----:B-1----:R-:W-:Y:S09]  /*d0a0*/  FMNMX.FTZ R2, R19, R3, !PT ;  /* 0x0000000313027209 */ /* 0x002ff20007810000 */
[----:B------:R-:W1:Y:S01]  /*d0b0*/  MUFU.TANH R41, R46 ;  /* 0x0000002e00297308 */ /* 0x000e620000002400 */
[----:B---3--:R-:W-:Y:S04]  /*d0c0*/  MOV R50, R100 ;  /* 0x0000006400327202 */ /* 0x008fe80000000f00 */
[----:B------:R-:W-:Y:S05]  /*d0d0*/  FMNMX.FTZ R2, R50, R2, !PT ;  /* 0x0000000232027209 */ /* 0x000fea0007810000 */
[----:B------:R-:W3:Y:S01]  /*d0e0*/  MUFU.TANH R12, R47 ;  /* 0x0000002f000c7308 */ /* 0x000ee20000002400 */
[----:B----4-:R-:W-:Y:S04]  /*d0f0*/  FMNMX.FTZ R0, R6, R0, !PT ;  /* 0x0000000006007209 */ /* 0x010fe80007810000 */
[----:B------:R-:W-:Y:S04]  /*d100*/  FMNMX.FTZ R101, R7, R0, !PT ;  /* 0x0000000007657209 */ /* 0x000fe80007810000 */
[----:B------:R-:W-:Y:S02]  /*d110*/  FMNMX.FTZ R101, R13, R101, !PT ;  /* 0x000000650d657209 */ /* 0x000fe40007810000 */
[----:B-1----:R-:W-:Y:S03]  /*d120*/  FMNMX.FTZ R2, R41, R2, !PT ;  /* 0x0000000229027209 */ /* 0x002fe60007810000 */
[----:B------:R-:W1:Y:S01]  /*d130*/  SHFL.BFLY PT, R3, R101, 0x2, 0x1f ;  /* 0x0c401f0065037f89 */ /* 0x000e6200000e0000 */
[----:B---3--:R-:W-:Y:S04]  /*d140*/  FMNMX.FTZ R0, R12, R2, !PT ;  /* 0x000000020c007209 */ /* 0x008fe80007810000 */
[----:B------:R-:W-:Y:S04]  /*d150*/  FMNMX.FTZ R0, R152, R0, !PT ;  /* 0x0000000098007209 */ /* 0x000fe80007810000 */
[----:B------:R-:W-:Y:S05]  /*d160*/  FMNMX.FTZ R0, R153, R0, !PT ;  /* 0x0000000099007209 */ /* 0x000fea0007810000 */
[----:B------:R-:W3:Y:S01]  /*d170*/  SHFL.BFLY PT, R2, R0, 0x2, 0x1f ;  /* 0x0c401f0000027f89 */ /* 0x000ee200000e0000 */
[----:B-1----:R-:W-:Y:S07]  /*d180*/  FMNMX.FTZ R101, R101, R3, !PT ;  /* 0x0000000365657209 */ /* 0x002fee0007810000 */
[----:B------:R-:W1:Y:S01]  /*d190*/  SHFL.BFLY PT, R4, R101, 0x1, 0x1f ;  /* 0x0c201f0065047f89 */ /* 0x000e6200000e0000 */
[----:B---3--:R-:W-:Y:S07]  /*d1a0*/  FMNMX.FTZ R0, R0, R2, !PT ;  /* 0x0000000200007209 */ /* 0x008fee0007810000 */
[----:B------:R-:W3:Y:S01]  /*d1b0*/  SHFL.BFLY PT, R3, R0, 0x1, 0x1f ;  /* 0x0c201f0000037f89 */ /* 0x000ee200000e0000 */
[----:B-1----:R-:W-:Y:S02]  /*d1c0*/  FMNMX.FTZ R101, R101, R4, !PT ;  /* 0x0000000465657209 */ /* 0x002fe40007810000 */
[----:B--2---:R-:W-:Y:S03]  /*d1d0*/  @P0 MOV R4, R10 ;  /* 0x0000000a00040202 */ /* 0x004fe60000000f00 */
[C---:B------:R-:W-:Y:S01]  /*d1e0*/  FADD.FTZ R2, -R101.reuse, R102 ;  /* 0x0000006665027221 */ /* 0x040fe20000010100 */
[----:B------:R-:W-:Y:S01]  /*d1f0*/  MOV R102, R8 ;  /* 0x0000000800667202 */ /* 0x000fe20000000f00 */
[----:B------:R-:W-:Y:S01]  /*d200*/  FMUL.FTZ R154, R101, c[0x0][0x2d0] ;  /* 0x0000b400659a7a20 */ /* 0x000fe20000410000 */
[----:B---3--:R-:W-:Y:S01]  /*d210*/  FMNMX.FTZ R100, R0, R3, !PT ;  /* 0x0000000300647209 */ /* 0x008fe20007810000 */
[----:B------:R-:W-:Y:S01]  /*d220*/  FMUL.FTZ R0, R2, c[0x0][0x2d0] ;  /* 0x0000b40002007a20 */ /* 0x000fe20000410000 */
[----:B------:R-:W-:Y:S03]  /*d230*/  MOV R3, UR26 ;  /* 0x0000001a00037c02 */ /* 0x000fe60008000f00 */
[----:B------:R1:W2:Y:S02]  /*d240*/  MUFU.EX2 R2, R0 ;  /* 0x0000000000027308 */ /* 0x0002a40000000800 */
[----:B------:R-:W-:Y:S05]  /*d250*/  @P0 IMAD.WIDE.U32 R4, R3, 0x60, R4 ;  /* 0x0000006003040825 */ /* 0x000fea00078e0004 */
[----:B------:R-:W-:Y:S01]  /*d260*/  @P0 IADD3 R3, R5, UR4, RZ ;  /* 0x0000000405030c10 */ /* 0x000fe2000fffe0ff */
[--C-:B------:R-:W-:Y:S01]  /*d270*/  FFMA.FTZ R5, R166, c[0x0][0x2d0], -R154.reuse ;  /* 0x0000b400a6057a23 */ /* 0x100fe2000001089a */
[----:B------:R-:W-:Y:S01]  /*d280*/  MOV R166, R7 ;  /* 0x0000000700a67202 */ /* 0x000fe20000000f00 */
[--C-:B------:R-:W-:Y:S01]  /*d290*/  FFMA.FTZ R7, R167, c[0x0][0x2d0], -R154.reuse ;  /* 0x0000b400a7077a23 */ /* 0x100fe2000001089a */
[----:B------:R-:W-:Y:S01]  /*d2a0*/  @P0 SHF.L.U64.HI R3, R4, 0x1, R3 ;  /* 0x0000000104030819 */ /* 0x000fe20000010203 */
[----:B------:R-:W3:Y:S01]  /*d2b0*/  MUFU.EX2 R42, R5 ;  /* 0x00000005002a7308 */ /* 0x000ee20000000800 */
[----:B------:R-:W-:Y:S09]  /*d2c0*/  MOV R167, R19 ;  /* 0x0000001300a77202 */ /* 0x000ff20000000f00 */
[----:B------:R4:W-:Y:S01]  /*d2d0*/  MUFU.EX2 R246, R7 ;  /* 0x0000000700f67308 */ /* 0x0009e20000000800 */
[----:B-1----:R-:W-:Y:S01]  /*d2e0*/  FADD.FTZ R0, -R100, R103 ;  /* 0x0000006764007221 */ /* 0x002fe20000010100 */
[----:B------:R-:W-:Y:S01]  /*d2f0*/  MOV R103, R6 ;  /* 0x0000000600677202 */ /* 0x000fe20000000f00 */
[--C-:B------:R-:W-:Y:S02]  /*d300*/  FFMA.FTZ R6, R165, c[0x0][0x2d0], -R154.reuse ;  /* 0x0000b400a5067a23 */ /* 0x100fe4000001089a */
[----:B------:R-:W-:Y:S02]  /*d310*/  FMUL.FTZ R0, R0, c[0x0][0x2d0] ;  /* 0x0000b40000007a20 */ /* 0x000fe40000410000 */
[C---:B--2---:R-:W-:Y:S03]  /*d320*/  FMUL.FTZ R16, R2.reuse, R116 ;  /* 0x0000007402107220 */ /* 0x044fe60000410000 */
[----:B------:R1:W-:Y:S01]  /*d330*/  MUFU.EX2 R165, R6 ;  /* 0x0000000600a57308 */ /* 0x0003e20000000800 */
[C---:B------:R-:W-:Y:S02]  /*d340*/  FMUL.FTZ R52, R2.reuse, R52 ;  /* 0x0000003402347220 */ /* 0x040fe40000410000 */
[C---:B------:R-:W-:Y:S01]  /*d350*/  FMUL.FTZ R53, R2.reuse, R53 ;  /* 0x0000003502357220 */ /* 0x040fe20000410000 */
[----:B---3--:R-:W-:Y:S01]  /*d360*/  MOV R116, R42 ;  /* 0x0000002a00747202 */ /* 0x008fe20000000f00 */
[C---:B------:R-:W-:Y:S02]  /*d370*/  FMUL.FTZ R56, R2.reuse, R56 ;  /* 0x0000003802387220 */ /* 0x040fe40000410000 */
[C---:B------:R-:W-:Y:S02]  /*d380*/  FMUL.FTZ R57, R2.reuse, R57 ;  /* 0x0000003902397220 */ /* 0x040fe40000410000 */
[C---:B------:R-:W-:Y:S01]  /*d390*/  FMUL.FTZ R60, R2.reuse, R60 ;  /* 0x0000003c023c7220 */ /* 0x040fe20000410000 */
[----:B------:R-:W2:Y:S01]  /*d3a0*/  MUFU.EX2 R0, R0 ;  /* 0x0000000000007308 */ /* 0x000ea20000000800 */
[C---:B------:R-:W-:Y:S02]  /*d3b0*/  FMUL.FTZ R61, R2.reuse, R61 ;  /* 0x0000003d023d7220 */ /* 0x040fe40000410000 */
[----:B------:R-:W-:Y:S02]  /*d3c0*/  FMUL.FTZ R64, R2, R64 ;  /* 0x0000004002407220 */ /* 0x000fe40000410000 */
[--C-:B----4-:R-:W-:Y:S01]  /*d3d0*/  FFMA.FTZ R7, R164, c[0x0][0x2d0], -R154.reuse ;  /* 0x0000b400a4077a23 */ /* 0x110fe2000001089a */
[----:B------:R-:W-:Y:S01]  /*d3e0*/  MOV R164, R12 ;  /* 0x0000000c00a47202 */ /* 0x000fe20000000f00 */
[C---:B------:R-:W-:Y:S02]  /*d3f0*/  FMUL.FTZ R65, R2.reuse, R65 ;  /* 0x0000004102417220 */ /* 0x040fe40000410000 */
[C---:B------:R-:W-:Y:S01]  /*d400*/  FMUL.FTZ R68, R2.reuse, R68 ;  /* 0x0000004402447220 */ /* 0x040fe20000410000 */
[----:B------:R3:W-:Y:S01]  /*d410*/  MUFU.EX2 R248, R7 ;  /* 0x0000000700f87308 */ /* 0x0007e20000000800 */
[C---:B------:R-:W-:Y:S02]  /*d420*/  FMUL.FTZ R69, R2.reuse, R69 ;  /* 0x0000004502457220 */ /* 0x040fe40000410000 */
[----:B------:R-:W-:Y:S01]  /*d430*/  FMUL.FTZ R72, R2, R72 ;  /* 0x0000004802487220 */ /* 0x000fe20000410000 */
[----:B-1----:R-:W-:Y:S01]  /*d440*/  @P0 SHF.L.U32 R6, R4, 0x1, RZ ;  /* 0x0000000104060819 */ /* 0x002fe200000006ff */
[C---:B------:R-:W-:Y:S02]  /*d450*/  FMUL.FTZ R73, R2.reuse, R73 ;  /* 0x0000004902497220 */ /* 0x040fe40000410000 */
[----:B------:R-:W-:Y:S01]  /*d460*/  FMUL.FTZ R76, R2, R76 ;  /* 0x0000004c024c7220 */ /* 0x000fe20000410000 */
[----:B------:R-:W-:Y:S01]  /*d470*/  @P0 IADD3 R4, P1, R6, c[0x0][0x1c8], RZ ;  /* 0x0000720006040a10 */ /* 0x000fe20007f3e0ff */
[----:B------:R-:W-:Y:S01]  /*d480*/  FMUL.FTZ R77, R2, R77 ;  /* 0x0000004d024d7220 */ /* 0x000fe20000410000 */
[----:B------:R-:W-:Y:S01]  /*d490*/  @P0 IADD3 R8, P6, R6, 0x80, RZ ;  /* 0x0000008006080810 */ /* 0x000fe20007fde0ff */
[C---:B------:R-:W-:Y:S01]  /*d4a0*/  FMUL.FTZ R80, R2.reuse, R80 ;  /* 0x0000005002507220 */ /* 0x040fe20000410000 */
[----:B------:R-:W-:Y:S01]  /*d4b0*/  @P0 IADD3.X R5, R3, c[0x0][0x1cc], RZ, P1, !PT ;  /* 0x0000730003050a10 */ /* 0x000fe20000ffe4ff */
[----:B------:R-:W-:Y:S01]  /*d4c0*/  FMUL.FTZ R81, R2, R81 ;  /* 0x0000005102517220 */ /* 0x000fe20000410000 */
[----:B------:R-:W-:Y:S01]  /*d4d0*/  @P0 IADD3 R8, P5, R8, c[0x0][0x1c8], RZ ;  /* 0x0000720008080a10 */ /* 0x000fe20007fbe0ff */
[----:B--2---:R-:W-:Y:S01]  /*d4e0*/  FMUL.FTZ R19, R0, R119 ;  /* 0x0000007700137220 */ /* 0x004fe20000410000 */
[----:B------:R-:W-:Y:S01]  /*d4f0*/  @P0 IADD3 R6, P1, R6, 0x100, RZ ;  /* 0x0000010006060810 */ /* 0x000fe20007f3e0ff */
[----:B------:R1:W-:Y:S01]  /*d500*/  @P0 LDGSTS.E.BYPASS.LTC128B.128 [R249+0xc100], [R4.64], !P4 ;  /* 0x0c10000004f90fae */ /* 0x0003e2000e101d52 */
[--C-:B------:R-:W-:Y:S01]  /*d510*/  @P0 IADD3.X R9, RZ, c[0x0][0x1cc], R3.reuse, P5, P6 ;  /* 0x00007300ff090a10 */ /* 0x100fe20002fec403 */
[----:B------:R-:W-:Y:S01]  /*d520*/  FMUL.FTZ R54, R0, R54 ;  /* 0x0000003600367220 */ /* 0x000fe20000410000 */
[----:B------:R-:W-:Y:S01]  /*d530*/  @P0 IADD3 R6, P5, R6, c[0x0][0x1c8], RZ ;  /* 0x0000720006060a10 */ /* 0x000fe20007fbe0ff */
[C---:B------:R-:W-:Y:S01]  /*d540*/  FMUL.FTZ R55, R0.reuse, R55 ;  /* 0x0000003700377220 */ /* 0x040fe20000410000 */
[----:B------:R-:W-:Y:S01]  /*d550*/  MOV R119, R34 ;  /* 0x0000002200777202 */ /* 0x000fe20000000f00 */
[----:B------:R-:W-:Y:S01]  /*d560*/  FMUL.FTZ R34, R0, R134 ;  /* 0x0000008600227220 */ /* 0x000fe20000410000 */
[----:B---3--:R-:W-:Y:S01]  /*d570*/  @P0 IADD3.X R7, RZ, c[0x0][0x1cc], R3, P5, P1 ;  /* 0x00007300ff070a10 */ /* 0x008fe20002fe2403 */
[----:B------:R2:W-:Y:S01]  /*d580*/  @P0 LDGSTS.E.BYPASS.LTC128B.128 [R249+0xf100], [R8.64], !P3 ;  /* 0x0f10000008f90fae */ /* 0x0005e2000d901d52 */
[----:B------:R-:W-:Y:S01]  /*d590*/  FMUL.FTZ R3, R100, c[0x0][0x2d0] ;  /* 0x0000b40064037a20 */ /* 0x000fe20000410000 */
[----:B------:R-:W-:Y:S01]  /*d5a0*/  MOV R134, R49 ;  /* 0x0000003100867202 */ /* 0x000fe20000000f00 */
[----:B------:R-:W-:Y:S02]  /*d5b0*/  FMUL.FTZ R49, R2, R149 ;  /* 0x0000009502317220 */ /* 0x000fe40000410000 */
[C---:B------:R-:W-:Y:S02]  /*d5c0*/  FMUL.FTZ R58, R0.reuse, R58 ;  /* 0x0000003a003a7220 */ /* 0x040fe40000410000 */
[C---:B------:R-:W-:Y:S01]  /*d5d0*/  FMUL.FTZ R59, R0.reuse, R59 ;  /* 0x0000003b003b7220 */ /* 0x040fe20000410000 */
[----:B------:R3:W-:Y:S01]  /*d5e0*/  @P0 LDGSTS.E.BYPASS.LTC128B.128 [R249+0x12100], [R6.64], !P2 ;  /* 0x1210000006f90fae */ /* 0x0007e2000d101d52 */
[C---:B------:R-:W-:Y:S02]  /*d5f0*/  FMUL.FTZ R62, R0.reuse, R62 ;  /* 0x0000003e003e7220 */ /* 0x040fe40000410000 */
[C---:B------:R-:W-:Y:S02]  /*d600*/  FMUL.FTZ R63, R0.reuse, R63 ;  /* 0x0000003f003f7220 */ /* 0x040fe40000410000 */
[C---:B------:R-:W-:Y:S02]  /*d610*/  FMUL.FTZ R66, R0.reuse, R66 ;  /* 0x0000004200427220 */ /* 0x040fe40000410000 */
[C---:B------:R-:W-:Y:S02]  /*d620*/  FMUL.FTZ R67, R0.reuse, R67 ;  /* 0x0000004300437220 */ /* 0x040fe40000410000 */
[----:B------:R-:W-:Y:S01]  /*d630*/  FMUL.FTZ R70, R0, R70 ;  /* 0x0000004600467220 */ /* 0x000fe20000410000 */
[----:B-1----:R-:W-:Y:S01]  /*d640*/  @P0 IADD3 R4, P1, R4, UR8, RZ ;  /* 0x0000000804040c10 */ /* 0x002fe2000ff3e0ff */
[C---:B------:R-:W-:Y:S02]  /*d650*/  FMUL.FTZ R71, R0.reuse, R71 ;  /* 0x0000004700477220 */ /* 0x040fe40000410000 */
[C---:B------:R-:W-:Y:S01]  /*d660*/  FMUL.FTZ R74, R0.reuse, R74 ;  /* 0x0000004a004a7220 */ /* 0x040fe20000410000 */
[----:B------:R-:W-:Y:S01]  /*d670*/  @P0 IADD3.X R5, R5, UR7, RZ, P1, !PT ;  /* 0x0000000705050c10 */ /* 0x000fe20008ffe4ff */
[----:B------:R-:W-:Y:S01]  /*d680*/  FMUL.FTZ R75, R0, R75 ;  /* 0x0000004b004b7220 */ /* 0x000fe20000410000 */
[----:B------:R-:W-:Y:S01]  /*d690*/  @P0 IADD3 R10, P6, R4, UR8, RZ ;  /* 0x00000008040a0c10 */ /* 0x000fe2000ffde0ff */
[----:B------:R-:W-:Y:S02]  /*d6a0*/  FMUL.FTZ R78, R0, R78 ;  /* 0x0000004e004e7220 */ /* 0x000fe40000410000 */
[----:B------:R1:W-:Y:S01]  /*d6b0*/  @P0 LDGSTS.E.BYPASS.LTC128B.128 [R249+0xd100], [R4.64], !P4 ;  /* 0x0d10000004f90fae */ /* 0x0003e2000e101d52 */
[--C-:B--2---:R-:W-:Y:S01]  /*d6c0*/  FFMA.FTZ R8, R170, c[0x0][0x2d0], -R3.reuse ;  /* 0x0000b400aa087a23 */ /* 0x104fe20000010803 */
[----:B------:R-:W-:Y:S01]  /*d6d0*/  @P0 IADD3.X R11, R5, UR7, RZ, P6, !PT ;  /* 0x00000007050b0c10 */ /* 0x000fe2000b7fe4ff */
[----:B------:R-:W-:Y:S01]  /*d6e0*/  FMUL.FTZ R79, R0, R79 ;  /* 0x0000004f004f7220 */ /* 0x000fe20000410000 */
[----:B------:R-:W-:Y:S01]  /*d6f0*/  MOV R170, R41 ;  /* 0x0000002900aa7202 */ /* 0x000fe20000000f00 */
[----:B------:R2:W-:Y:S01]  /*d700*/  MUFU.EX2 R155, R8 ;  /* 0x00000008009b7308 */ /* 0x0005e20000000800 */
[----:B------:R-:W-:Y:S01]  /*d710*/  FMUL.FTZ R41, R2, R141 ;  /* 0x0000008d02297220 */ /* 0x000fe20000410000 */
[----:B---3--:R-:W-:Y:S01]  /*d720*/  @P0 IADD3 R6, P1, R4, UR14, RZ ;  /* 0x0000000e04060c10 */ /* 0x008fe2000ff3e0ff */
[----:B------:R1:W-:Y:S01]  /*d730*/  @P0 LDGSTS.E.BYPASS.LTC128B.128 [R249+0x10100], [R4.64+0x80], !P3 ;  /* 0x1010008004f90fae */ /* 0x0003e2000d901d52 */
[--C-:B------:R-:W-:Y:S01]  /*d740*/  FFMA.FTZ R7, R171, c[0x0][0x2d0], -R3.reuse ;  /* 0x0000b400ab077a23 */ /* 0x100fe20000010803 */
[----:B------:R-:W-:Y:S01]  /*d750*/  MOV R171, R13 ;  /* 0x0000000d00ab7202 */ /* 0x000fe20000000f00 */
[C---:B------:R-:W-:Y:S01]  /*d760*/  FMUL.FTZ R82, R0.reuse, R82 ;  /* 0x0000005200527220 */ /* 0x040fe20000410000 */
[----:B------:R-:W-:Y:S01]  /*d770*/  MOV R141, R43 ;  /* 0x0000002b008d7202 */ /* 0x000fe20000000f00 */
[----:B------:R-:W-:Y:S01]  /*d780*/  FMUL.FTZ R43, R0, R143 ;  /* 0x0000008f002b7220 */ /* 0x000fe20000410000 */
[----:B------:R-:W-:Y:S01]  /*d790*/  MOV R143, R48 ;  /* 0x00000030008f7202 */ /* 0x000fe20000000f00 */
[----:B------:R3:W4:Y:S01]  /*d7a0*/  MUFU.EX2 R245, R7 ;  /* 0x0000000700f57308 */ /* 0x0007220000000800 */
[----:B------:R1:W-:Y:S01]  /*d7b0*/  @P0 LDGSTS.E.BYPASS.LTC128B.128 [R249+0x13100], [R4.64+0x100], !P2 ;  /* 0x1310010004f90fae */ /* 0x0003e2000d101d52 */
[----:B------:R-:W-:Y:S02]  /*d7c0*/  FMUL.FTZ R48, R2, R148 ;  /* 0x0000009402307220 */ /* 0x000fe40000410000 */
[----:B------:R-:W-:Y:S02]  /*d7d0*/  FMUL.FTZ R83, R0, R83 ;  /* 0x0000005300537220 */ /* 0x000fe40000410000 */
[C---:B------:R-:W-:Y:S02]  /*d7e0*/  FMUL.FTZ R84, R2.reuse, R84 ;  /* 0x0000005402547220 */ /* 0x040fe40000410000 */
[----:B------:R-:W-:Y:S01]  /*d7f0*/  FMUL.FTZ R85, R2, R85 ;  /* 0x0000005502557220 */ /* 0x000fe20000410000 */
[----:B------:R4:W-:Y:S01]  /*d800*/  @P0 LDGSTS.E.BYPASS.LTC128B.128 [R249+0xe100], [R10.64], !P4 ;  /* 0x0e1000000af90fae */ /* 0x0009e2000e101d52 */
[C---:B------:R-:W-:Y:S02]  /*d810*/  FMUL.FTZ R86, R0.reuse, R86 ;  /* 0x0000005600567220 */ /* 0x040fe40000410000 */
[----:B------:R-:W-:Y:S01]  /*d820*/  FMUL.FTZ R87, R0, R87 ;  /* 0x0000005700577220 */ /* 0x000fe20000410000 */
[----:B--2---:R-:W-:Y:S01]  /*d830*/  @P0 IADD3 R8, P5, R4, UR6, RZ ;  /* 0x0000000604080c10 */ /* 0x004fe2000ffbe0ff */
[C---:B------:R-:W-:Y:S02]  /*d840*/  FMUL.FTZ R88, R2.reuse, R88 ;  /* 0x0000005802587220 */ /* 0x040fe40000410000 */
[----:B------:R-:W-:Y:S01]  /*d850*/  FMUL.FTZ R89, R2, R89 ;  /* 0x0000005902597220 */ /* 0x000fe20000410000 */
[C---:B------:R-:W-:Y:S01]  /*d860*/  @P0 IADD3.X R9, R5.reuse, UR12, RZ, P5, !PT ;  /* 0x0000000c05090c10 */ /* 0x040fe2000affe4ff */
[C---:B------:R-:W-:Y:S02]  /*d870*/  FMUL.FTZ R90, R0.reuse, R90 ;  /* 0x0000005a005a7220 */ /* 0x040fe40000410000 */
[----:B------:R-:W-:Y:S02]  /*d880*/  FMUL.FTZ R91, R0, R91 ;  /* 0x0000005b005b7220 */ /* 0x000fe40000410000 */
[----:B------:R2:W-:Y:S01]  /*d890*/  @P0 LDGSTS.E.BYPASS.LTC128B.128 [R249+0x11100], [R8.64], !P3 ;  /* 0x1110000008f90fae */ /* 0x0005e2000d901d52 */
[----:B---3--:R-:W-:Y:S01]  /*d8a0*/  @P0 IADD3.X R7, R5, UR9, RZ, P1, !PT ;  /* 0x0000000905070c10 */ /* 0x008fe20008ffe4ff */
[C---:B------:R-:W-:Y:S02]  /*d8b0*/  FMUL.FTZ R92, R2.reuse, R92 ;  /* 0x0000005c025c7220 */ /* 0x040fe40000410000 */
[----:B------:R-:W-:Y:S02]  /*d8c0*/  FMUL.FTZ R93, R2, R93 ;  /* 0x0000005d025d7220 */ /* 0x000fe40000410000 */
[--C-:B-1----:R-:W-:Y:S01]  /*d8d0*/  FFMA.FTZ R4, R168, c[0x0][0x2d0], -R3.reuse ;  /* 0x0000b400a8047a23 */ /* 0x102fe20000010803 */
[----:B------:R-:W-:Y:S01]  /*d8e0*/  MOV R168, R17 ;  /* 0x0000001100a87202 */ /* 0x000fe20000000f00 */
[----:B------:R1:W-:Y:S01]  /*d8f0*/  @P0 LDGSTS.E.BYPASS.LTC128B.128 [R249+0x14100], [R6.64], !P2 ;  /* 0x1410000006f90fae */ /* 0x0003e2000d101d52 */
[C---:B------:R-:W-:Y:S01]  /*d900*/  FMUL.FTZ R5, R2.reuse, R105 ;  /* 0x0000006902057220 */ /* 0x040fe20000410000 */
[----:B------:R3:W-:Y:S01]  /*d910*/  MUFU.EX2 R247, R4 ;  /* 0x0000000400f77308 */ /* 0x0007e20000000800 */
[----:B----4-:R-:W-:Y:S01]  /*d920*/  F2FP.PACK_AB R105, R245, R155 ;  /* 0x0000009bf569723e */ /* 0x010fe200000000ff */
[----:B------:R-:W-:Y:S01]  /*d930*/  FMUL.FTZ R17, R2, R117 ;  /* 0x0000007502117220 */ /* 0x000fe20000410000 */
[----:B------:R-:W-:Y:S01]  /*d940*/  MOV R117, R18 ;  /* 0x0000001200757202 */ /* 0x000fe20000000f00 */
[C---:B------:R-:W-:Y:S02]  /*d950*/  FMUL.FTZ R10, R0.reuse, R110 ;  /* 0x0000006e000a7220 */ /* 0x040fe40000410000 */
[----:B------:R-:W4:Y:S01]  /*d960*/  LDSM.16.MT88.4 R12, [R225+0x100] ;  /* 0x00010000e10c783b */ /* 0x000f220000004200 */
[C---:B------:R-:W-:Y:S02]  /*d970*/  FMUL.FTZ R11, R0.reuse, R111 ;  /* 0x0000006f000b7220 */ /* 0x040fe40000410000 */
[C---:B------:R-:W-:Y:S01]  /*d980*/  FMUL.FTZ R18, R0.reuse, R118 ;  /* 0x0000007600127220 */ /* 0x040fe20000410000 */
[----:B------:R-:W-:Y:S01]  /*d990*/  MOV R118, R35 ;  /* 0x0000002300767202 */ /* 0x000fe20000000f00 */
[C---:B------:R-:W-:Y:S02]  /*d9a0*/  FMUL.FTZ R35, R0.reuse, R135 ;  /* 0x0000008700237220 */ /* 0x040fe40000410000 */
[C---:B------:R-:W-:Y:S01]  /*d9b0*/  FMUL.FTZ R94, R0.reuse, R94 ;  /* 0x0000005e005e7220 */ /* 0x040fe20000410000 */
[----:B------:R-:W4:Y:S01]  /*d9c0*/  LDSM.16.MT88.4 R20, [R226+0x100] ;  /* 0x00010000e214783b */ /* 0x000f220000004200 */
[----:B------:R-:W-:Y:S02]  /*d9d0*/  FMUL.FTZ R95, R0, R95 ;  /* 0x0000005f005f7220 */ /* 0x000fe40000410000 */
[C---:B--2---:R-:W-:Y:S02]  /*d9e0*/  FMUL.FTZ R8, R2.reuse, R108 ;  /* 0x0000006c02087220 */ /* 0x044fe40000410000 */
[C---:B------:R-:W-:Y:S02]  /*d9f0*/  FMUL.FTZ R9, R2.reuse, R109 ;  /* 0x0000006d02097220 */ /* 0x040fe40000410000 */
[C---:B------:R-:W-:Y:S01]  /*da00*/  FMUL.FTZ R96, R2.reuse, R96 ;  /* 0x0000006002607220 */ /* 0x040fe20000410000 */
[----:B------:R-:W2:Y:S01]  /*da10*/  LDSM.16.MT88.4 R28, [R229+0x100] ;  /* 0x00010000e51c783b */ /* 0x000ea20000004200 */
[----:B------:R-:W-:Y:S02]  /*da20*/  FMUL.FTZ R97, R2, R97 ;  /* 0x0000006102617220 */ /* 0x000fe40000410000 */
[--C-:B---3--:R-:W-:Y:S01]  /*da30*/  FFMA.FTZ R4, R169, c[0x0][0x2d0], -R3.reuse ;  /* 0x0000b400a9047a23 */ /* 0x108fe20000010803 */
[----:B------:R-:W-:Y:S01]  /*da40*/  MOV R169, R40 ;  /* 0x0000002800a97202 */ /* 0x000fe20000000f00 */
[----:B-1----:R-:W-:Y:S01]  /*da50*/  FMUL.FTZ R6, R0, R106 ;  /* 0x0000006a00067220 */ /* 0x002fe20000410000 */
[----:B------:R-:W-:Y:S01]  /*da60*/  F2FP.PACK_AB R106, R248, R246 ;  /* 0x000000f6f86a723e */ /* 0x000fe200000000ff */
[----:B------:R-:W1:Y:S01]  /*da70*/  MUFU.EX2 R231, R4 ;  /* 0x0000000400e77308 */ /* 0x000e620000000800 */
[----:B------:R-:W-:Y:S01]  /*da80*/  FMUL.FTZ R7, R0, R107 ;  /* 0x0000006b00077220 */ /* 0x000fe20000410000 */
[----:B------:R-:W3:Y:S01]  /*da90*/  LDSM.16.MT88.4 R36, [R228+0x100] ;  /* 0x00010000e424783b */ /* 0x000ee20000004200 */
[----:B------:R-:W-:Y:S02]  /*daa0*/  FMUL.FTZ R40, R2, R140 ;  /* 0x0000008c02287220 */ /* 0x000fe40000410000 */
[C---:B------:R-:W-:Y:S02]  /*dab0*/  FMUL.FTZ R98, R0.reuse, R98 ;  /* 0x0000006200627220 */ /* 0x040fe40000410000 */
[----:B------:R-:W-:Y:S02]  /*dac0*/  FMUL.FTZ R99, R0, R99 ;  /* 0x0000006300637220 */ /* 0x000fe40000410000 */
[--C-:B------:R-:W-:Y:S01]  /*dad0*/  FFMA.FTZ R103, R103, c[0x0][0x2d0], -R154.reuse ;  /* 0x0000b40067677a23 */ /* 0x100fe2000001089a */
[----:B------:R-:W2:Y:S01]  /*dae0*/  LDSM.16.MT88.4 R44, [R225+0x3100] ;  /* 0x00310000e12c783b */ /* 0x000ea20000004200 */
[--C-:B------:R-:W-:Y:S07]  /*daf0*/  FFMA.FTZ R152, R152, c[0x0][0x2d0], -R3.reuse ;  /* 0x0000b40098987a23 */ /* 0x100fee0000010803 */
[----:B------:R-:W2:Y:S01]  /*db00*/  LDSM.16.MT88.4 R108, [R226+0x3100] ;  /* 0x00310000e26c783b */ /* 0x000ea20000004200 */
[----:B-1----:R-:W-:Y:S01]  /*db10*/  F2FP.PACK_AB R107, R231, R247 ;  /* 0x000000f7e76b723e */ /* 0x002fe200000000ff */
[----:B------:R-:W-:Y:S01]  /*db20*/  FMUL.FTZ R4, R2, R104 ;  /* 0x0000006802047220 */ /* 0x000fe20000410000 */
[----:B------:R-:W-:Y:S05]  /*db30*/  F2FP.PACK_AB R104, R42, R165 ;  /* 0x000000a52a68723e */ /* 0x000fea00000000ff */
[----:B------:R-:W0:Y:S01]  /*db40*/  LDGDEPBAR ;  /* 0x00000000000079af */ /* 0x000e220000000000 */
[----:B------:R-:W-:Y:S01]  /*db50*/  FMUL.FTZ R42, R0, R142 ;  /* 0x0000008e002a7220 */ /* 0x000fe20000410000 */
[C---:B----4-:R-:W-:Y:S07]  /*db60*/  HMMA.16816.F32 R4, R104.reuse, R12, R4 ;  /* 0x0000000c6804723c */ /* 0x050fee0000001804 */
[C---:B------:R-:W-:Y:S01]  /*db70*/  FMUL.FTZ R12, R2.reuse, R112 ;  /* 0x00000070020c7220 */ /* 0x040fe20000410000 */
[C---:B------:R-:W-:Y:S04]  /*db80*/  HMMA.16816.F32 R8, R104.reuse, R14, R8 ;  /* 0x0000000e6808723c */ /* 0x040fe80000001808 */
[----:B------:R-:W-:Y:S03]  /*db90*/  FMUL.FTZ R13, R2, R113 ;  /* 0x00000071020d7220 */ /* 0x000fe60000410000 */
[C---:B------:R-:W-:Y:S02]  /*dba0*/  FMUL.FTZ R14, R0.reuse, R114 ;  /* 0x00000072000e7220 */ /* 0x040fe40000410000 */
[----:B------:R-:W-:Y:S02]  /*dbb0*/  FMUL.FTZ R15, R0, R115 ;  /* 0x00000073000f7220 */ /* 0x000fe40000410000 */
[----:B------:R-:W1:Y:S05]  /*dbc0*/  LDSM.16.MT88.4 R112, [R229+0x3100] ;  /* 0x00310000e570783b */ /* 0x000e6a0000004200 */
[C---:B------:R-:W-:Y:S07]  /*dbd0*/  HMMA.16816.F32 R12, R104.reuse, R20, R12 ;  /* 0x00000014680c723c */ /* 0x040fee000000180c */
[C---:B------:R-:W-:Y:S01]  /*dbe0*/  FMUL.FTZ R20, R2.reuse, R120 ;  /* 0x0000007802147220 */ /* 0x040fe20000410000 */
[C---:B------:R-:W-:Y:S04]  /*dbf0*/  HMMA.16816.F32 R16, R104.reuse, R22, R16 ;  /* 0x000000166810723c */ /* 0x040fe80000001810 */
[C---:B------:R-:W-:Y:S01]  /*dc00*/  FMUL.FTZ R21, R2.reuse, R121 ;  /* 0x0000007902157220 */ /* 0x040fe20000410000 */
[----:B------:R-:W-:Y:S01]  /*dc10*/  MOV R121, R32 ;  /* 0x0000002000797202 */ /* 0x000fe20000000f00 */
[----:B------:R-:W-:Y:S01]  /*dc20*/  FMUL.FTZ R32, R2, R132 ;  /* 0x0000008402207220 */ /* 0x000fe20000410000 */
[----:B------:R-:W-:Y:S01]  /*dc30*/  MOV R120, R33 ;  /* 0x0000002100787202 */ /* 0x000fe20000000f00 */
[C---:B------:R-:W-:Y:S01]  /*dc40*/  FMUL.FTZ R22, R0.reuse, R122 ;  /* 0x0000007a00167220 */ /* 0x040fe20000410000 */
[----:B------:R-:W-:Y:S03]  /*dc50*/  MOV R122, R27 ;  /* 0x0000001b007a7202 */ /* 0x000fe60000000f00 */
[----:B------:R-:W-:Y:S01]  /*dc60*/  FMUL.FTZ R23, R0, R123 ;  /* 0x0000007b00177220 */ /* 0x000fe20000410000 */
[----:B------:R-:W-:Y:S01]  /*dc70*/  MOV R123, R24 ;  /* 0x00000018007b7202 */ /* 0x000fe20000000f00 */
[C---:B------:R-:W-:Y:S01]  /*dc80*/  FMUL.FTZ R33, R2.reuse, R133 ;  /* 0x0000008502217220 */ /* 0x040fe20000410000 */
[----:B------:R-:W-:Y:S01]  /*dc90*/  MOV R133, R121 ;  /* 0x0000007900857202 */ /* 0x000fe20000000f00 */
[----:B------:R-:W-:Y:S01]  /*dca0*/  FMUL.FTZ R24, R2, R124 ;  /* 0x0000007c02187220 */ /* 0x000fe20000410000 */
[----:B------:R-:W-:Y:S01]  /*dcb0*/  MOV R121, R102 ;  /* 0x0000006600797202 */ /* 0x000fe20000000f00 */
[--C-:B------:R-:W-:Y:S01]  /*dcc0*/  FFMA.FTZ R102, R172, c[0x0][0x2d0], -R154.reuse ;  /* 0x0000b400ac667a23 */ /* 0x100fe2000001089a */
[C---:B--2---:R-:W-:Y:S03]  /*dcd0*/  HMMA.16816.F32 R20, R104.reuse, R28, R20 ;  /* 0x0000001c6814723c */ /* 0x044fe60000001814 */
[----:B------:R-:W-:Y:S01]  /*dce0*/  MOV R124, R25 ;  /* 0x00000019007c7202 */ /* 0x000fe20000000f00 */
[----:B------:R-:W-:Y:S01]  /*dcf0*/  FMUL.FTZ R25, R2, R125 ;  /* 0x0000007d02197220 */ /* 0x000fe20000410000 */
[----:B------:R-:W-:Y:S01]  /*dd00*/  MOV R125, R26 ;  /* 0x0000001a007d7202 */ /* 0x000fe20000000f00 */
[C---:B------:R-:W-:Y:S01]  /*dd10*/  FMUL.FTZ R26, R0.reuse, R126 ;  /* 0x0000007e001a7220 */ /* 0x040fe20000410000 */
[----:B------:R-:W-:Y:S01]  /*dd20*/  MOV R140, R123 ;  /* 0x0000007b008c7202 */ /* 0x000fe20000000f00 */
[----:B------:R-:W-:Y:S01]  /*dd30*/  FMUL.FTZ R27, R0, R127 ;  /* 0x0000007f001b7220 */ /* 0x000fe20000410000 */
[----:B------:R-:W-:Y:S03]  /*dd40*/  MOV R127, R119 ;  /* 0x00000077007f7202 */ /* 0x000fe60000000f00 */
[C---:B------:R-:W-:Y:S01]  /*dd50*/  FMUL.FTZ R29, R2.reuse, R129 ;  /* 0x00000081021d7220 */ /* 0x040fe20000410000 */
[----:B------:R-:W-:Y:S01]  /*dd60*/  MOV R123, R117 ;  /* 0x00000075007b7202 */ /* 0x000fe20000000f00 */
[----:B------:R2:W-:Y:S01]  /*dd70*/  MUFU.EX2 R129, R102 ;  /* 0x0000006600817308 */ /* 0x0005e20000000800 */
[C---:B------:R-:W-:Y:S03]  /*dd80*/  HMMA.16816.F32 R24, R104.reuse, R30, R24 ;  /* 0x0000001e6818723c */ /* 0x040fe60000001818 */
[----:B------:R-:W-:Y:S01]  /*dd90*/  FMUL.FTZ R28, R2, R128 ;  /* 0x00000080021c7220 */ /* 0x000fe20000410000 */
[----:B------:R-:W-:Y:S02]  /*dda0*/  MOV R128, R124 ;  /* 0x0000007c00807202 */ /* 0x000fe40000000f00 */
[----:B------:R-:W-:Y:S01]  /*ddb0*/  MOV R124, R116 ;  /* 0x00000074007c7202 */ /* 0x000fe20000000f00 */
[C---:B------:R-:W-:Y:S01]  /*ddc0*/  FMUL.FTZ R30, R0.reuse, R130 ;  /* 0x00000082001e7220 */ /* 0x040fe20000410000 */
[----:B------:R-:W-:Y:S01]  /*ddd0*/  MOV R135, R122 ;  /* 0x0000007a00877202 */ /* 0x000fe20000000f00 */
[----:B------:R-:W-:Y:S03]  /*dde0*/  FMUL.FTZ R31, R0, R131 ;  /* 0x00000083001f7220 */ /* 0x000fe60000410000 */
[----:B------:R-:W-:Y:S02]  /*ddf0*/  MOV R122, R118 ;  /* 0x00000076007a7202 */ /* 0x000fe40000000f00 */
[----:B------:R-:W4:Y:S01]  /*de00*/  LDSM.16.MT88.4 R116, [R228+0x3100] ;  /* 0x00310000e474783b */ /* 0x000f220000004200 */
[----:B------:R-:W-:Y:S01]  /*de10*/  MOV R142, R125 ;  /* 0x0000007d008e7202 */ /* 0x000fe20000000f00 */
[C---:B---3--:R-:W-:Y:S03]  /*de20*/  HMMA.16816.F32 R28, R104.reuse, R36, R28 ;  /* 0x00000024681c723c */ /* 0x048fe6000000181c */
[----:B------:R-:W-:Y:S02]  /*de30*/  MOV R126, R120 ;  /* 0x00000078007e7202 */ /* 0x000fe40000000f00 */
[----:B------:R-:W-:Y:S01]  /*de40*/  MOV R120, R171 ;  /* 0x000000ab00787202 */ /* 0x000fe20000000f00 */
[--C-:B--2---:R-:W-:Y:S02]  /*de50*/  FFMA.FTZ R102, R173, c[0x0][0x2d0], -R154.reuse ;  /* 0x0000b400ad667a23 */ /* 0x104fe4000001089a */
[C---:B------:R-:W-:Y:S04]  /*de60*/  HMMA.16816.F32 R32, R104.reuse, R38, R32 ;  /* 0x000000266820723c */ /* 0x040fe80000001820 */
[----:B------:R-:W-:Y:S01]  /*de70*/  FMUL.FTZ R36, R2, R136 ;  /* 0x0000008802247220 */ /* 0x000fe20000410000 */
[----:B------:R-:W-:Y:S01]  /*de80*/  MOV R125, R51 ;  /* 0x00000033007d7202 */ /* 0x000fe20000000f00 */
[----:B------:R2:W3:Y:S01]  /*de90*/  MUFU.EX2 R136, R102 ;  /* 0x0000006600887308 */ /* 0x0004e20000000800 */
[----:B------:R-:W-:Y:S01]  /*dea0*/  FMUL.FTZ R39, R0, R139 ;  /* 0x0000008b00277220 */ /* 0x000fe20000410000 */
[----:B------:R-:W-:Y:S01]  /*deb0*/  MOV R171, R166 ;  /* 0x000000a600ab7202 */ /* 0x000fe20000000f00 */
[----:B------:R-:W-:Y:S03]  /*dec0*/  FMUL.FTZ R37, R2, R137 ;  /* 0x0000008902257220 */ /* 0x000fe60000410000 */
[C---:B------:R-:W-:Y:S01]  /*ded0*/  FMUL.FTZ R38, R0.reuse, R138 ;  /* 0x0000008a00267220 */ /* 0x040fe20000410000 */
[----:B------:R-:W-:Y:S01]  /*dee0*/  MOV R166, R50 ;  /* 0x0000003200a67202 */ /* 0x000fe20000000f00 */
[C---:B------:R-:W-:Y:S02]  /*def0*/  FMUL.FTZ R50, R0.reuse, R150 ;  /* 0x0000009600327220 */ /* 0x040fe40000410000 */
[----:B------:R-:W-:Y:S02]  /*df00*/  FMUL.FTZ R51, R0, R151 ;  /* 0x0000009700337220 */ /* 0x000fe40000410000 */
[----:B------:R-:W-:Y:S01]  /*df10*/  LDSM.16.MT88.4 R148, [R226+0x5900] ;  /* 0x00590000e294783b */ /* 0x000fe20000004200 */
[C---:B------:R-:W-:Y:S03]  /*df20*/  HMMA.16816.F32 R36, R104.reuse, R44, R36 ;  /* 0x0000002c6824723c */ /* 0x040fe60000001824 */
[--C-:B------:R-:W-:Y:S04]  /*df30*/  FFMA.FTZ R171, R171, c[0x0][0x2d0], -R154.reuse ;  /* 0x0000b400abab7a23 */ /* 0x100fe8000001089a */
[----:B------:R-:W-:Y:S01]  /*df40*/  FMUL.FTZ R44, R2, R144 ;  /* 0x00000090022c7220 */ /* 0x000fe20000410000 */
[C---:B------:R-:W-:Y:S01]  /*df50*/  HMMA.16816.F32 R40, R104.reuse, R46, R40 ;  /* 0x0000002e6828723c */ /* 0x040fe20000001828 */
[----:B------:R-:W-:Y:S03]  /*df60*/  MUFU.EX2 R171, R171 ;  /* 0x000000ab00ab7308 */ /* 0x000fe60000000800 */
[--C-:B--2---:R-:W-:Y:S02]  /*df70*/  FFMA.FTZ R102, R174, c[0x0][0x2d0], -R154.reuse ;  /* 0x0000b400ae667a23 */ /* 0x104fe4000001089a */
[----:B------:R-:W-:Y:S02]  /*df80*/  FMUL.FTZ R45, R2, R145 ;  /* 0x00000091022d7220 */ /* 0x000fe40000410000 */
[C---:B------:R-:W-:Y:S01]  /*df90*/  FMUL.FTZ R47, R0.reuse, R147 ;  /* 0x00000093002f7220 */ /* 0x040fe20000410000 */
[----:B------:R-:W-:Y:S02]  /*dfa0*/  MOV R147, R252 ;  /* 0x000000fc00937202 */ /* 0x000fe40000000f00 */
[----:B------:R2:W-:Y:S01]  /*dfb0*/  MUFU.EX2 R139, R102 ;  /* 0x00000066008b7308 */ /* 0x0005e20000000800 */
[----:B------:R-:W-:Y:S07]  /*dfc0*/  FMUL.FTZ R46, R0, R146 ;  /* 0x00000092002e7220 */ /* 0x000fee0000410000 */
[C---:B------:R-:W-:Y:S08]  /*dfd0*/  HMMA.16816.F32 R44, R104.reuse, R108, R44 ;  /* 0x0000006c682c723c */ /* 0x040ff0000000182c */
[C---:B------:R-:W-:Y:S01]  /*dfe0*/  HMMA.16816.F32 R48, R104.reuse, R110, R48 ;  /* 0x0000006e6830723c */ /* 0x040fe20000001830 */
[----:B------:R-:W3:Y:S07]  /*dff0*/  LDSM.16.MT88.4 R108, [R225+0x6100] ;  /* 0x00610000e16c783b */ /* 0x000eee0000004200 */
[C---:B-1----:R-:W-:Y:S04]  /*e000*/  HMMA.16816.F32 R52, R104.reuse, R112, R52 ;  /* 0x000000706834723c */ /* 0x042fe80000001834 */
[--C-:B--2---:R-:W-:Y:S04]  /*e010*/  FFMA.FTZ R102, R175, c[0x0][0x2d0], -R154.reuse ;  /* 0x0000b400af667a23 */ /* 0x104fe8000001089a */
[C---:B------:R-:W-:Y:S01]  /*e020*/  HMMA.16816.F32 R56, R104.reuse, R114, R56 ;  /* 0x000000726838723c */ /* 0x040fe20000001838 */
[----:B------:R1:W2:Y:S01]  /*e030*/  MUFU.EX2 R137, R102 ;  /* 0x0000006600897308 */ /* 0x0002a20000000800 */
[----:B------:R-:W2:Y:S06]  /*e040*/  LDSM.16.MT88.4 R112, [R226+0x6100] ;  /* 0x00610000e270783b */ /* 0x000eac0000004200 */
[C---:B----4-:R-:W-:Y:S08]  /*e050*/  HMMA.16816.F32 R60, R104.reuse, R116, R60 ;  /* 0x00000074683c723c */ /* 0x050ff0000000183c */
[C---:B------:R-:W-:Y:S01]  /*e060*/  HMMA.16816.F32 R64, R104.reuse, R118, R64 ;  /* 0x000000766840723c */ /* 0x040fe20000001840 */
[----:B------:R-:W4:Y:S07]  /*e070*/  LDSM.16.MT88.4 R116, [R229+0x6100] ;  /* 0x00610000e574783b */ /* 0x000f2e0000004200 */
[C---:B---3--:R-:W-:Y:S04]  /*e080*/  HMMA.16816.F32 R68, R104.reuse, R108, R68 ;  /* 0x0000006c6844723c */ /* 0x048fe80000001844 */
[--C-:B-1----:R-:W-:Y:S02]  /*e090*/  FFMA.FTZ R102, R176, c[0x0][0x2d0], -R3.reuse ;  /* 0x0000b400b0667a23 */ /* 0x102fe40000010803 */
[----:B------:R-:W-:Y:S02]  /*e0a0*/  MUFU.EX2 R176, R103 ;  /* 0x0000006700b07308 */ /* 0x000fe40000000800 */
[C---:B------:R-:W-:Y:S01]  /*e0b0*/  HMMA.16816.F32 R72, R104.reuse, R110, R72 ;  /* 0x0000006e6848723c */ /* 0x040fe20000001848 */
[----:B------:R-:W1:Y:S07]  /*e0c0*/  LDSM.16.MT88.4 R108, [R228+0x6100] ;  /* 0x00610000e46c783b */ /* 0x000e6e0000004200 */
[----:B------:R3:W-:Y:S01]  /*e0d0*/  MUFU.EX2 R132, R102 ;  /* 0x0000006600847308 */ /* 0x0007e20000000800 */
[C---:B--2---:R-:W-:Y:S08]  /*e0e0*/  HMMA.16816.F32 R76, R104.reuse, R112, R76 ;  /* 0x00000070684c723c */ /* 0x044ff0000000184c */
[C---:B------:R-:W-:Y:S01]  /*e0f0*/  HMMA.16816.F32 R80, R104.reuse, R114, R80 ;  /* 0x000000726850723c */ /* 0x040fe20000001850 */
[----:B------:R-:W2:Y:S01]  /*e100*/  LDSM.16.MT88.4 R112, [R225+0x900] ;  /* 0x00090000e170783b */ /* 0x000ea20000004200 */
[----:B------:R-:W-:Y:S06]  /*e110*/  MUFU.EX2 R103, R152 ;  /* 0x0000009800677308 */ /* 0x000fec0000000800 */
[C---:B----4-:R-:W-:Y:S04]  /*e120*/  HMMA.16816.F32 R84, R104.reuse, R116, R84 ;  /* 0x000000746854723c */ /* 0x050fe80000001854 */
[--C-:B---3--:R-:W-:Y:S04]  /*e130*/  FFMA.FTZ R102, R178, c[0x0][0x2d0], -R3.reuse ;  /* 0x0000b400b2667a23 */ /* 0x108fe80000010803 */
[C---:B------:R-:W-:Y:S01]  /*e140*/  HMMA.16816.F32 R88, R104.reuse, R118, R88 ;  /* 0x000000766858723c */ /* 0x040fe20000001858 */
[----:B------:R-:W3:Y:S01]  /*e150*/  LDSM.16.MT88.4 R116, [R226+0x900] ;  /* 0x00090000e274783b */ /* 0x000ee20000004200 */
[----:B------:R4:W2:Y:S06]  /*e160*/  MUFU.EX2 R144, R102 ;  /* 0x0000006600907308 */ /* 0x0008ac0000000800 */
[C---:B-1----:R-:W-:Y:S08]  /*e170*/  HMMA.16816.F32 R92, R104.reuse, R108, R92 ;  /* 0x0000006c685c723c */ /* 0x042ff0000000185c */
[----:B------:R-:W-:Y:S01]  /*e180*/  HMMA.16816.F32 R96, R104, R110, R96 ;  /* 0x0000006e6860723c */ /* 0x000fe20000001860 */
[----:B------:R-:W1:Y:S06]  /*e190*/  LDSM.16.MT88.4 R108, [R229+0x900] ;  /* 0x00090000e56c783b */ /* 0x000e6c0000004200 */
[----:B------:R-:W-:Y:S02]  /*e1a0*/  F2FP.PACK_AB R104, R136, R129 ;  /* 0x000000818868723e */ /* 0x000fe400000000ff */
[----:B------:R-:W-:Y:S03]  /*e1b0*/  F2FP.PACK_AB R106, R137, R139 ;  /* 0x0000008b896a723e */ /* 0x000fe600000000ff */
[--C-:B----4-:R-:W-:Y:S01]  /*e1c0*/  FFMA.FTZ R102, R177, c[0x0][0x2d0], -R3.reuse ;  /* 0x0000b400b1667a23 */ /* 0x110fe20000010803 */
[----:B--2---:R-:W-:Y:S03]  /*e1d0*/  F2FP.PACK_AB R105, R144, R132 ;  /* 0x000000849069723e */ /* 0x004fe600000000ff */
[----:B------:R2:W-:Y:S02]  /*e1e0*/  MUFU.EX2 R138, R102 ;  /* 0x00000066008a7308 */ /* 0x0005e40000000800 */
[--C-:B--2---:R-:W-:Y:S08]  /*e1f0*/  FFMA.FTZ R102, R179, c[0x0][0x2d0], -R3.reuse ;  /* 0x0000b400b3667a23 */ /* 0x104ff00000010803 */
[----:B------:R2:W4:Y:S02]  /*e200*/  MUFU.EX2 R252, R102 ;  /* 0x0000006600fc7308 */ /* 0x0005240000000800 */
[--C-:B--2---:R-:W-:Y:S01]  /*e210*/  FFMA.FTZ R102, R183, c[0x0][0x2d0], -R154.reuse ;  /* 0x0000b400b7667a23 */ /* 0x104fe2000001089a */
[----:B----4-:R-:W-:Y:S07]  /*e220*/  F2FP.PACK_AB R107, R252, R138 ;  /* 0x0000008afc6b723e */ /* 0x010fee00000000ff */
[----:B------:R2:W-:Y:S01]  /*e230*/  MUFU.EX2 R146, R102 ;  /* 0x0000006600927308 */ /* 0x0005e20000000800 */
[C---:B------:R-:W-:Y:S08]  /*e240*/  HMMA.16816.F32 R4, R104.reuse, R112, R4 ;  /* 0x000000706804723c */ /* 0x040ff00000001804 */
[C---:B------:R-:W-:Y:S01]  /*e250*/  HMMA.16816.F32 R8, R104.reuse, R114, R8 ;  /* 0x000000726808723c */ /* 0x040fe20000001808 */
[----:B------:R-:W4:Y:S07]  /*e260*/  LDSM.16.MT88.4 R112, [R228+0x900] ;  /* 0x00090000e470783b */ /* 0x000f2e0000004200 */
[C---:B---3--:R-:W-:Y:S04]  /*e270*/  HMMA.16816.F32 R12, R104.reuse, R116, R12 ;  /* 0x00000074680c723c */ /* 0x048fe8000000180c */
[--C-:B--2---:R-:W-:Y:S04]  /*e280*/  FFMA.FTZ R102, R182, c[0x0][0x2d0], -R154.reuse ;  /* 0x0000b400b6667a23 */ /* 0x104fe8000001089a */
[C---:B------:R-:W-:Y:S01]  /*e290*/  HMMA.16816.F32 R16, R104.reuse, R118, R16 ;  /* 0x000000766810723c */ /* 0x040fe20000001810 */
[----:B------:R2:W3:Y:S01]  /*e2a0*/  MUFU.EX2 R145, R102 ;  /* 0x0000006600917308 */ /* 0x0004e20000000800 */
        /* <DEDUP_REMOVED lines=16> */
[----:B------:R-:W2:Y:S07]  /*e3b0*/  LDSM.16.MT88.4 R108, [R225+0x6900] ;  /* 0x00690000e16c783b */ /* 0x000eae0000004200 */
[C---:B----4-:R-:W-:Y:S08]  /*e3c0*/  HMMA.16816.F32 R52, R104.reuse, R112, R52 ;  /* 0x000000706834723c */ /* 0x050ff00000001834 */
[C---:B------:R-:W-:Y:S01]  /*e3d0*/  HMMA.16816.F32 R56, R104.reuse, R114, R56 ;  /* 0x000000726838723c */ /* 0x040fe20000001838 */
[----:B------:R-:W4:Y:S03]  /*e3e0*/  LDSM.16.MT88.4 R112, [R226+0x6900] ;  /* 0x00690000e270783b */ /* 0x000f260000004200 */
[--C-:B-1----:R-:W-:Y:S04]  /*e3f0*/  FFMA.FTZ R102, R250, c[0x0][0x2d0], -R3.reuse ;  /* 0x0000b400fa667a23 */ /* 0x102fe80000010803 */
[----:B------:R1:W-:Y:S01]  /*e400*/  MUFU.EX2 R181, R102 ;  /* 0x0000006600b57308 */ /* 0x0003e20000000800 */
[C---:B---3--:R-:W-:Y:S08]  /*e410*/  HMMA.16816.F32 R60, R104.reuse, R116, R60 ;  /* 0x00000074683c723c */ /* 0x048ff0000000183c */
[C---:B------:R-:W-:Y:S01]  /*e420*/  HMMA.16816.F32 R64, R104.reuse, R118, R64 ;  /* 0x000000766840723c */ /* 0x040fe20000001840 */
[----:B------:R-:W3:Y:S07]  /*e430*/  LDSM.16.MT88.4 R116, [R229+0x6900] ;  /* 0x00690000e574783b */ /* 0x000eee0000004200 */
[C---:B--2---:R-:W-:Y:S04]  /*e440*/  HMMA.16816.F32 R68, R104.reuse, R108, R68 ;  /* 0x0000006c6844723c */ /* 0x044fe80000001844 */
[--C-:B-1----:R-:W-:Y:S04]  /*e450*/  FFMA.FTZ R102, R147, c[0x0][0x2d0], -R3.reuse ;  /* 0x0000b40093667a23 */ /* 0x102fe80000010803 */
[C---:B------:R-:W-:Y:S01]  /*e460*/  HMMA.16816.F32 R72, R104.reuse, R110, R72 ;  /* 0x0000006e6848723c */ /* 0x040fe20000001848 */
[----:B------:R-:W1:Y:S01]  /*e470*/  LDSM.16.MT88.4 R108, [R228+0x6900] ;  /* 0x00690000e46c783b */ /* 0x000e620000004200 */
[----:B------:R2:W1:Y:S06]  /*e480*/  MUFU.EX2 R180, R102 ;  /* 0x0000006600b47308 */ /* 0x00046c0000000800 */
[C---:B----4-:R-:W-:Y:S08]  /*e490*/  HMMA.16816.F32 R76, R104.reuse, R112, R76 ;  /* 0x00000070684c723c */ /* 0x050ff0000000184c */
[C---:B------:R-:W-:Y:S01]  /*e4a0*/  HMMA.16816.F32 R80, R104.reuse, R114, R80 ;  /* 0x000000726850723c */ /* 0x040fe20000001850 */
[----:B------:R-:W4:Y:S07]  /*e4b0*/  LDSM.16.MT88.4 R112, [R225+0x1100] ;  /* 0x00110000e170783b */ /* 0x000f2e0000004200 */
[C---:B---3--:R-:W-:Y:S04]  /*e4c0*/  HMMA.16816.F32 R84, R104.reuse, R116, R84 ;  /* 0x000000746854723c */ /* 0x048fe80000001854 */
[--C-:B--2---:R-:W-:Y:S04]  /*e4d0*/  FFMA.FTZ R102, R251, c[0x0][0x2d0], -R3.reuse ;  /* 0x0000b400fb667a23 */ /* 0x104fe80000010803 */
[----:B------:R2:W-:Y:S01]  /*e4e0*/  MUFU.EX2 R179, R102 ;  /* 0x0000006600b37308 */ /* 0x0005e20000000800 */
[C---:B------:R-:W-:Y:S01]  /*e4f0*/  HMMA.16816.F32 R88, R104.reuse, R118, R88 ;  /* 0x000000766858723c */ /* 0x040fe20000001858 */
[----:B------:R-:W3:Y:S07]  /*e500*/  LDSM.16.MT88.4 R116, [R226+0x1100] ;  /* 0x00110000e274783b */ /* 0x000eee0000004200 */
        /* <DEDUP_REMOVED lines=9> */
[----:B------:R-:W-:Y:S04]  /*e5a0*/  F2FP.PACK_AB R107, R178, R179 ;  /* 0x000000b3b26b723e */ /* 0x000fe800000000ff */
[----:B------:R2:W-:Y:S03]  /*e5b0*/  MUFU.EX2 R147, R102 ;  /* 0x0000006600937308 */ /* 0x0005e60000000800 */
[C---:B----4-:R-:W-:Y:S08]  /*e5c0*/  HMMA.16816.F32 R4, R104.reuse, R112, R4 ;  /* 0x000000706804723c */ /* 0x050ff00000001804 */
        /* <DEDUP_REMOVED lines=35> */
[----:B------:R2:W1:Y:S02]  /*e800*/  MUFU.EX2 R174, R102 ;  /* 0x0000006600ae7308 */ /* 0x0004640000000800 */
[----:B------:R-:W-:Y:S04]  /*e810*/  MOV R140, R124 ;  /* 0x0000007c008c7202 */ /* 0x000fe80000000f00 */
        /* <DEDUP_REMOVED lines=18> */
[----:B------:R-:W2:Y:S03]  /*e940*/  LDL.LU R126, [R1+0x8] ;  /* 0x00000800017e7983 */ /* 0x000ea60000300800 */
[----:B------:R1:W-:Y:S03]  /*e950*/  MUFU.EX2 R250, R102 ;  /* 0x0000006600fa7308 */ /* 0x0003e60000000800 */
[C---:B----4-:R-:W-:Y:S08]  /*e960*/  HMMA.16816.F32 R4, R104.reuse, R112, R4 ;  /* 0x000000706804723c */ /* 0x050ff00000001804 */
[C---:B------:R-:W-:Y:S01]  /*e970*/  HMMA.16816.F32 R8, R104.reuse, R114, R8 ;  /* 0x000000726808723c */ /* 0x040fe20000001808 */
[----:B------:R-:W4:Y:S07]  /*e980*/  LDSM.16.MT88.4 R112, [R228+0x1900] ;  /* 0x00190000e470783b */ /* 0x000f2e0000004200 */
[C---:B---3--:R-:W-:Y:S04]  /*e990*/  HMMA.16816.F32 R12, R104.reuse, R116, R12 ;  /* 0x00000074680c723c */ /* 0x048fe8000000180c */
[--C-:B-1----:R-:W-:Y:S02]  /*e9a0*/  FFMA.FTZ R102, R125, c[0x0][0x2d0], -R154.reuse ;  /* 0x0000b4007d667a23 */ /* 0x102fe4000001089a */
[----:B------:R-:W3:Y:S02]  /*e9b0*/  LDL.LU R125, [R1+0xc] ;  /* 0x00000c00017d7983 */ /* 0x000ee40000300800 */
[C---:B------:R-:W-:Y:S01]  /*e9c0*/  HMMA.16816.F32 R16, R104.reuse, R118, R16 ;  /* 0x000000766810723c */ /* 0x040fe20000001810 */
[----:B------:R1:W1:Y:S01]  /*e9d0*/  MUFU.EX2 R251, R102 ;  /* 0x0000006600fb7308 */ /* 0x0002620000000800 */
[----:B------:R-:W1:Y:S06]  /*e9e0*/  LDSM.16.MT88.4 R116, [R225+0x4900] ;  /* 0x00490000e174783b */ /* 0x000e6c0000004200 */
[C---:B------:R-:W-:Y:S08]  /*e9f0*/  HMMA.16816.F32 R20, R104.reuse, R108, R20 ;  /* 0x0000006c6814723c */ /* 0x040ff00000001814 */
[C---:B------:R-:W-:Y:S01]  /*ea00*/  HMMA.16816.F32 R24, R104.reuse, R110, R24 ;  /* 0x0000006e6818723c */ /* 0x040fe20000001818 */
[----:B------:R-:W1:Y:S07]  /*ea10*/  LDSM.16.MT88.4 R108, [R226+0x4900] ;  /* 0x00490000e26c783b */ /* 0x000e6e0000004200 */
[C---:B----4-:R-:W-:Y:S04]  /*ea20*/  HMMA.16816.F32 R28, R104.reuse, R112, R28 ;  /* 0x00000070681c723c */ /* 0x050fe8000000181c */
[--C-:B-1----:R-:W-:Y:S04]  /*ea30*/  FFMA.FTZ R102, R169, c[0x0][0x2d0], -R3.reuse ;  /* 0x0000b400a9667a23 */ /* 0x102fe80000010803 */
[----:B------:R1:W-:Y:S01]  /*ea40*/  MUFU.EX2 R169, R102 ;  /* 0x0000006600a97308 */ /* 0x0003e20000000800 */
[C---:B------:R-:W-:Y:S01]  /*ea50*/  HMMA.16816.F32 R32, R104.reuse, R114, R32 ;  /* 0x000000726820723c */ /* 0x040fe20000001820 */
[----:B------:R-:W4:Y:S07]  /*ea60*/  LDSM.16.MT88.4 R112, [R229+0x4900] ;  /* 0x00490000e570783b */ /* 0x000f2e0000004200 */
[C---:B------:R-:W-:Y:S08]  /*ea70*/  HMMA.16816.F32 R36, R104.reuse, R116, R36 ;  /* 0x000000746824723c */ /* 0x040ff00000001824 */
[C---:B------:R-:W-:Y:S01]  /*ea80*/  HMMA.16816.F32 R40, R104.reuse, R118, R40 ;  /* 0x000000766828723c */ /* 0x040fe20000001828 */
[----:B------:R-:W4:Y:S03]  /*ea90*/  LDSM.16.MT88.4 R116, [R228+0x4900] ;  /* 0x00490000e474783b */ /* 0x000f260000004200 */
[--C-:B-1----:R-:W-:Y:S04]  /*eaa0*/  FFMA.FTZ R102, R168, c[0x0][0x2d0], -R3.reuse ;  /* 0x0000b400a8667a23 */ /* 0x102fe80000010803 */
[C---:B------:R-:W-:Y:S01]  /*eab0*/  HMMA.16816.F32 R44, R104.reuse, R108, R44 ;  /* 0x0000006c682c723c */ /* 0x040fe2000000182c */
[----:B------:R1:W1:Y:S07]  /*eac0*/  MUFU.EX2 R168, R102 ;  /* 0x0000006600a87308 */ /* 0x00026e0000000800 */
[C---:B------:R-:W-:Y:S01]  /*ead0*/  HMMA.16816.F32 R48, R104.reuse, R110, R48 ;  /* 0x0000006e6830723c */ /* 0x040fe20000001830 */
[----:B------:R-:W4:Y:S07]  /*eae0*/  LDSM.16.MT88.4 R108, [R225+0x7900] ;  /* 0x00790000e16c783b */ /* 0x000f2e0000004200 */
[C---:B----4-:R-:W-:Y:S08]  /*eaf0*/  HMMA.16816.F32 R52, R104.reuse, R112, R52 ;  /* 0x000000706834723c */ /* 0x050ff00000001834 */
[C---:B------:R-:W-:Y:S01]  /*eb00*/  HMMA.16816.F32 R56, R104.reuse, R114, R56 ;  /* 0x000000726838723c */ /* 0x040fe20000001838 */
[----:B------:R-:W4:Y:S03]  /*eb10*/  LDSM.16.MT88.4 R112, [R226+0x7900] ;  /* 0x00790000e270783b */ /* 0x000f260000004200 */
[--C-:B-1----:R-:W-:Y:S04]  /*eb20*/  FFMA.FTZ R102, R123, c[0x0][0x2d0], -R154.reuse ;  /* 0x0000b4007b667a23 */ /* 0x102fe8000001089a */
[----:B------:R1:W-:Y:S01]  /*eb30*/  MUFU.EX2 R183, R102 ;  /* 0x0000006600b77308 */ /* 0x0003e20000000800 */
[C---:B------:R-:W-:Y:S08]  /*eb40*/  HMMA.16816.F32 R60, R104.reuse, R116, R60 ;  /* 0x00000074683c723c */ /* 0x040ff0000000183c */
[C---:B------:R-:W-:Y:S01]  /*eb50*/  HMMA.16816.F32 R64, R104.reuse, R118, R64 ;  /* 0x000000766840723c */ /* 0x040fe20000001840 */
[----:B------:R-:W4:Y:S07]  /*eb60*/  LDSM.16.MT88.4 R116, [R229+0x7900] ;  /* 0x00790000e574783b */ /* 0x000f2e0000004200 */
[C---:B------:R-:W-:Y:S04]  /*eb70*/  HMMA.16816.F32 R68, R104.reuse, R108, R68 ;  /* 0x0000006c6844723c */ /* 0x040fe80000001844 */
[--C-:B-1----:R-:W-:Y:S04]  /*eb80*/  FFMA.FTZ R102, R122, c[0x0][0x2d0], -R154.reuse ;  /* 0x0000b4007a667a23 */ /* 0x102fe8000001089a */
[C---:B------:R-:W-:Y:S01]  /*eb90*/  HMMA.16816.F32 R72, R104.reuse, R110, R72 ;  /* 0x0000006e6848723c */ /* 0x040fe20000001848 */
[----:B------:R-:W1:Y:S01]  /*eba0*/  LDSM.16.MT88.4 R108, [R228+0x7900] ;  /* 0x00790000e46c783b */ /* 0x000e620000004200 */
[----:B------:R4:W1:Y:S06]  /*ebb0*/  MUFU.EX2 R182, R102 ;  /* 0x0000006600b67308 */ /* 0x00086c0000000800 */
[C---:B----4-:R-:W-:Y:S08]  /*ebc0*/  HMMA.16816.F32 R76, R104.reuse, R112, R76 ;  /* 0x00000070684c723c */ /* 0x050ff0000000184c */
[C---:B------:R-:W-:Y:S01]  /*ebd0*/  HMMA.16816.F32 R80, R104.reuse, R114, R80 ;  /* 0x000000726850723c */ /* 0x040fe20000001850 */
[----:B------:R-:W4:Y:S07]  /*ebe0*/  LDSM.16.MT88.4 R112, [R225+0x2100] ;  /* 0x00210000e170783b */ /* 0x000f2e0000004200 */
[C---:B------:R-:W-:Y:S04]  /*ebf0*/  HMMA.16816.F32 R84, R104.reuse, R116, R84 ;  /* 0x000000746854723c */ /* 0x040fe80000001854 */
[--C-:B------:R-:W-:Y:S04]  /*ec00*/  FFMA.FTZ R102, R167, c[0x0][0x2d0], -R3.reuse ;  /* 0x0000b400a7667a23 */ /* 0x100fe80000010803 */
[----:B------:R4:W-:Y:S01]  /*ec10*/  MUFU.EX2 R167, R102 ;  /* 0x0000006600a77308 */ /* 0x0009e20000000800 */
[C---:B------:R-:W-:Y:S01]  /*ec20*/  HMMA.16816.F32 R88, R104.reuse, R118, R88 ;  /* 0x000000766858723c */ /* 0x040fe20000001858 */
[----:B------:R-:W4:Y:S07]  /*ec30*/  LDSM.16.MT88.4 R116, [R226+0x2100] ;  /* 0x00210000e274783b */ /* 0x000f2e0000004200 */
        /* <DEDUP_REMOVED lines=10> */
[----:B------:R-:W-:Y:S02]  /*ece0*/  FFMA.FTZ R154, R120, c[0x0][0x2d0], -R154 ;  /* 0x0000b400789a7a23 */ /* 0x000fe4000001089a */
[----:B------:R-:W1:Y:S01]  /*ecf0*/  LDSM.16.MT88.4 R120, [R229+0x2100] ;  /* 0x00210000e578783b */ /* 0x000e620000004200 */
[----:B------:R-:W4:Y:S03]  /*ed00*/  MUFU.EX2 R177, R102 ;  /* 0x0000006600b17308 */ /* 0x000f260000000800 */
[C---:B------:R-:W-:Y:S08]  /*ed10*/  HMMA.16816.F32 R4, R104.reuse, R112, R4 ;  /* 0x000000706804723c */ /* 0x040ff00000001804 */
[C---:B------:R-:W-:Y:S01]  /*ed20*/  HMMA.16816.F32 R8, R104.reuse, R114, R8 ;  /* 0x000000726808723c */ /* 0x040fe20000001808 */
[----:B------:R-:W2:Y:S07]  /*ed30*/  LDSM.16.MT88.4 R112, [R225+0x5100] ;  /* 0x00510000e170783b */ /* 0x000eae0000004200 */
[C---:B------:R-:W-:Y:S04]  /*ed40*/  HMMA.16816.F32 R12, R104.reuse, R116, R12 ;  /* 0x00000074680c723c */ /* 0x040fe8000000180c */
[----:B----4-:R-:W-:Y:S04]  /*ed50*/  F2FP.PACK_AB R152, R176, R177 ;  /* 0x000000b1b098723e */ /* 0x010fe800000000ff */
[C---:B------:R-:W-:Y:S01]  /*ed60*/  HMMA.16816.F32 R16, R104.reuse, R118, R16 ;  /* 0x000000766810723c */ /* 0x040fe20000001810 */
[----:B------:R-:W-:Y:S07]  /*ed70*/  LDSM.16.MT88.4 R116, [R229+0x5100] ;  /* 0x00510000e574783b */ /* 0x000fee0000004200 */
[C---:B-1----:R-:W-:Y:S08]  /*ed80*/  HMMA.16816.F32 R20, R104.reuse, R120, R20 ;  /* 0x000000786814723c */ /* 0x042ff00000001814 */
[C---:B------:R-:W-:Y:S01]  /*ed90*/  HMMA.16816.F32 R24, R104.reuse, R122, R24 ;  /* 0x0000007a6818723c */ /* 0x040fe20000001818 */
[----:B------:R-:W-:Y:S07]  /*eda0*/  LDSM.16.MT88.4 R120, [R228+0x5100] ;  /* 0x00510000e478783b */ /* 0x000fee0000004200 */
[C---:B------:R-:W-:Y:S08]  /*edb0*/  HMMA.16816.F32 R28, R104.reuse, R108, R28 ;  /* 0x0000006c681c723c */ /* 0x040ff0000000181c */
[C---:B------:R-:W-:Y:S01]  /*edc0*/  HMMA.16816.F32 R32, R104.reuse, R110, R32 ;  /* 0x0000006e6820723c */ /* 0x040fe20000001820 */
[----:B------:R-:W-:Y:S03]  /*edd0*/  LDSM.16.MT88.4 R108, [R225+0x8100] ;  /* 0x00810000e16c783b */ /* 0x000fe60000004200 */
[----:B--2---:R-:W-:Y:S04]  /*ede0*/  FFMA.FTZ R2, R2, R126, R165 ;  /* 0x0000007e02027223 */ /* 0x004fe800000100a5 */
[C---:B------:R-:W-:Y:S08]  /*edf0*/  HMMA.16816.F32 R36, R104.reuse, R112, R36 ;  /* 0x000000706824723c */ /* 0x040ff00000001824 */
[C---:B------:R-:W-:Y:S01]  /*ee00*/  HMMA.16816.F32 R40, R104.reuse, R114, R40 ;  /* 0x000000726828723c */ /* 0x040fe20000001828 */
[----:B------:R-:W-:Y:S03]  /*ee10*/  LDSM.16.MT88.4 R112, [R226+0x8100] ;  /* 0x00810000e270783b */ /* 0x000fe60000004200 */
[----:B---3--:R-:W-:Y:S02]  /*ee20*/  FFMA.FTZ R128, R0, R125, R155 ;  /* 0x0000007d00807223 */ /* 0x008fe4000001009b */
[--C-:B------:R-:W-:Y:S03]  /*ee30*/  FFMA.FTZ R0, R170, c[0x0][0x2d0], -R3.reuse ;  /* 0x0000b400aa007a23 */ /* 0x100fe60000010803 */
[----:B------:R-:W1:Y:S01]  /*ee40*/  LDSM.16.MT88.4 R124, [R226+0x5100] ;  /* 0x00510000e27c783b */ /* 0x000e620000004200 */
[----:B------:R-:W2:Y:S10]  /*ee50*/  MUFU.EX2 R170, R154 ;  /* 0x0000009a00aa7308 */ /* 0x000eb40000000800 */
[----:B------:R3:W-:Y:S01]  /*ee60*/  MUFU.EX2 R165, R0 ;  /* 0x0000000000a57308 */ /* 0x0007e20000000800 */
[----:B--2---:R-:W-:Y:S01]  /*ee70*/  F2FP.PACK_AB R154, R170, R171 ;  /* 0x000000abaa9a723e */ /* 0x004fe200000000ff */
[--C-:B---3--:R-:W-:Y:S02]  /*ee80*/  FFMA.FTZ R0, R164, c[0x0][0x2d0], -R3.reuse ;  /* 0x0000b400a4007a23 */ /* 0x108fe40000010803 */
[----:B------:R-:W-:Y:S06]  /*ee90*/  FFMA.FTZ R3, R153, c[0x0][0x2d0], -R3 ;  /* 0x0000b40099037a23 */ /* 0x000fec0000010803 */
[----:B------:R2:W3:Y:S01]  /*eea0*/  MUFU.EX2 R164, R0 ;  /* 0x0000000000a47308 */ /* 0x0004e20000000800 */
[C---:B-1----:R-:W-:Y:S08]  /*eeb0*/  HMMA.16816.F32 R44, R104.reuse, R124, R44 ;  /* 0x0000007c682c723c */ /* 0x042ff0000000182c */
[C---:B------:R-:W-:Y:S01]  /*eec0*/  HMMA.16816.F32 R48, R104.reuse, R126, R48 ;  /* 0x0000007e6830723c */ /* 0x040fe20000001830 */
[----:B------:R-:W1:Y:S01]  /*eed0*/  MUFU.EX2 R102, R3 ;  /* 0x0000000300667308 */ /* 0x000e620000000800 */
[----:B------:R-:W4:Y:S06]  /*eee0*/  LDSM.16.MT88.4 R124, [R229+0x8100] ;  /* 0x00810000e57c783b */ /* 0x000f2c0000004200 */
[C---:B------:R-:W-:Y:S04]  /*eef0*/  HMMA.16816.F32 R52, R104.reuse, R116, R52 ;  /* 0x000000746834723c */ /* 0x040fe80000001834 */
[----:B--2---:R-:W-:Y:S04]  /*ef00*/  FADD.FTZ R0, R140, R2 ;  /* 0x000000028c007221 */ /* 0x004fe80000010000 */
[C---:B------:R-:W-:Y:S01]  /*ef10*/  HMMA.16816.F32 R56, R104.reuse, R118, R56 ;  /* 0x000000766838723c */ /* 0x040fe20000001838 */
[----:B------:R-:W2:Y:S03]  /*ef20*/  LDSM.16.MT88.4 R116, [R228+0x8100] ;  /* 0x00810000e474783b */ /* 0x000ea60000004200 */
[----:B------:R-:W-:Y:S01]  /*ef30*/  FADD.FTZ R2, R245, R128 ;  /* 0x00000080f5027221 */ /* 0x000fe20000010000 */
[----:B------:R-:W-:Y:S01]  /*ef40*/  MOV R128, R135 ;  /* 0x0000008700807202 */ /* 0x000fe20000000f00 */
[----:B------:R-:W-:Y:S01]  /*ef50*/  FADD.FTZ R0, R246, R0 ;  /* 0x00000000f6007221 */ /* 0x000fe20000010000 */
[----:B---3--:R-:W-:Y:S01]  /*ef60*/  F2FP.PACK_AB R153, R164, R165 ;  /* 0x000000a5a499723e */ /* 0x008fe200000000ff */
[C---:B------:R-:W-:Y:S01]  /*ef70*/  HMMA.16816.F32 R60, R104.reuse, R120, R60 ;  /* 0x00000078683c723c */ /* 0x040fe2000000183c */
[----:B------:R3:W5:Y:S03]  /*ef80*/  LDL.LU R245, [R1+0x54] ;  /* 0x0000540001f57983 */ /* 0x0007660000300800 */
[----:B------:R-:W-:Y:S01]  /*ef90*/  FADD.FTZ R2, R247, R2 ;  /* 0x00000002f7027221 */ /* 0x000fe20000010000 */
[----:B------:R3:W5:Y:S01]  /*efa0*/  LDL.LU R246, [R1+0x50] ;  /* 0x0000500001f67983 */ /* 0x0007620000300800 */
[----:B------:R-:W-:Y:S01]  /*efb0*/  FADD.FTZ R0, R248, R0 ;  /* 0x00000000f8007221 */ /* 0x000fe20000010000 */
[----:B-1----:R-:W-:Y:S01]  /*efc0*/  F2FP.PACK_AB R155, R102, R103 ;  /* 0x00000067669b723e */ /* 0x002fe200000000ff */
[C---:B------:R-:W-:Y:S01]  /*efd0*/  HMMA.16816.F32 R64, R104.reuse, R122, R64 ;  /* 0x0000007a6840723c */ /* 0x040fe20000001840 */
[----:B------:R3:W5:Y:S03]  /*efe0*/  LDL.LU R247, [R1+0x4c] ;  /* 0x00004c0001f77983 */ /* 0x0007660000300800 */
[----:B------:R-:W-:Y:S01]  /*eff0*/  FADD.FTZ R3, R231, R2 ;  /* 0x00000002e7037221 */ /* 0x000fe20000010000 */
[----:B------:R3:W5:Y:S01]  /*f000*/  LDL.LU R248, [R1+0x48] ;  /* 0x0000480001f87983 */ /* 0x0007620000300800 */
[----:B------:R-:W-:Y:S01]  /*f010*/  FADD.FTZ R2, R129, R0 ;  /* 0x0000000081027221 */ /* 0x000fe20000010000 */
[----:B------:R-:W-:Y:S01]  /*f020*/  MOV R129, R133 ;  /* 0x0000008500817202 */ /* 0x000fe20000000f00 */
[C---:B------:R-:W-:Y:S01]  /*f030*/  HMMA.16816.F32 R68, R104.reuse, R108, R68 ;  /* 0x0000006c6844723c */ /* 0x040fe20000001844 */
[----:B------:R3:W5:Y:S03]  /*f040*/  LDL.LU R231, [R1+0x44] ;  /* 0x0000440001e77983 */ /* 0x0007660000300800 */
[----:B------:R-:W-:Y:S01]  /*f050*/  MOV R0, R132 ;  /* 0x0000008400007202 */ /* 0x000fe20000000f00 */
[----:B------:R-:W-:Y:S03]  /*f060*/  LDSM.16.MT88.4 R120, [R226+0x2900] ;  /* 0x00290000e278783b */ /* 0x000fe60000004200 */
[C---:B------:R-:W-:Y:S04]  /*f070*/  HMMA.16816.F32 R72, R104.reuse, R110, R72 ;  /* 0x0000006e6848723c */ /* 0x040fe80000001848 */
[----:B------:R-:W-:Y:S01]  /*f080*/  FADD.FTZ R0, R0, R3 ;  /* 0x0000000300007221 */ /* 0x000fe20000010000 */
[----:B------:R-:W1:Y:S03]  /*f090*/  LDSM.16.MT88.4 R108, [R225+0x2900] ;  /* 0x00290000e16c783b */ /* 0x000e660000004200 */
[C---:B------:R-:W-:Y:S05]  /*f0a0*/  HMMA.16816.F32 R76, R104.reuse, R112, R76 ;  /* 0x00000070684c723c */ /* 0x040fea000000184c */
[----:B------:R-:W-:Y:S03]  /*f0b0*/  LDSM.16.MT88.4 R140, [R225+0x5900] ;  /* 0x00590000e18c783b */ /* 0x000fe60000004200 */
[C---:B------:R-:W-:Y:S08]  /*f0c0*/  HMMA.16816.F32 R80, R104.reuse, R114, R80 ;  /* 0x000000726850723c */ /* 0x040ff00000001850 */
[C---:B----4-:R-:W-:Y:S08]  /*f0d0*/  HMMA.16816.F32 R84, R104.reuse, R124, R84 ;  /* 0x0000007c6854723c */ /* 0x050ff00000001854 */
[C---:B------:R-:W-:Y:S01]  /*f0e0*/  HMMA.16816.F32 R88, R104.reuse, R126, R88 ;  /* 0x0000007e6858723c */ /* 0x040fe20000001858 */
[----:B------:R-:W4:Y:S07]  /*f0f0*/  LDSM.16.MT88.4 R124, [R229+0x2900] ;  /* 0x00290000e57c783b */ /* 0x000f2e0000004200 */
[C---:B--2---:R-:W-:Y:S07]  /*f100*/  HMMA.16816.F32 R92, R104.reuse, R116, R92 ;  /* 0x00000074685c723c */ /* 0x044fee000000185c */
[----:B------:R-:W-:Y:S01]  /*f110*/  MOV R117, R134 ;  /* 0x0000008600757202 */ /* 0x000fe20000000f00 */
[----:B------:R-:W-:Y:S01]  /*f120*/  HMMA.16816.F32 R96, R104, R118, R96 ;  /* 0x000000766860723c */ /* 0x000fe20000001860 */
[----:B------:R-:W2:Y:S07]  /*f130*/  LDSM.16.MT88.4 R132, [R228+0x2900] ;  /* 0x00290000e484783b */ /* 0x000eae0000004200 */
[C---:B-1----:R-:W-:Y:S01]  /*f140*/  HMMA.16816.F32 R104, R152.reuse, R108, R4 ;  /* 0x0000006c9868723c */ /* 0x042fe20000001804 */
[----:B------:R-:W1:Y:S07]  /*f150*/  LDSM.16.MT88.4 R4, [R229+0x5900] ;  /* 0x00590000e504783b */ /* 0x000e6e0000004200 */
[C---:B------:R-:W-:Y:S01]  /*f160*/  HMMA.16816.F32 R108, R152.reuse, R110, R8 ;  /* 0x0000006e986c723c */ /* 0x040fe20000001808 */
[----:B------:R-:W1:Y:S07]  /*f170*/  LDSM.16.MT88.4 R8, [R228+0x5900] ;  /* 0x00590000e408783b */ /* 0x000e6e0000004200 */
[C---:B------:R-:W-:Y:S07]  /*f180*/  HMMA.16816.F32 R112, R152.reuse, R120, R12 ;  /* 0x000000789870723c */ /* 0x040fee000000180c */
[----:B------:R-:W-:Y:S02]  /*f190*/  MOV R15, R117 ;  /* 0x00000075000f7202 */ /* 0x000fe40000000f00 */
[C---:B------:R-:W-:Y:S01]  /*f1a0*/  HMMA.16816.F32 R116, R152.reuse, R122, R16 ;  /* 0x0000007a9874723c */ /* 0x040fe20000001810 */
[----:B------:R-:W-:Y:S07]  /*f1b0*/  LDSM.16.MT88.4 R16, [R226+0x8900] ;  /* 0x00890000e210783b */ /* 0x000fee0000004200 */
[C---:B----4-:R-:W-:Y:S07]  /*f1c0*/  HMMA.16816.F32 R120, R152.reuse, R124, R20 ;  /* 0x0000007c9878723c */ /* 0x050fee0000001814 */
[----:B------:R-:W-:Y:S01]  /*f1d0*/  MOV R23, R15 ;  /* 0x0000000f00177202 */ /* 0x000fe20000000f00 */
[C---:B------:R-:W-:Y:S01]  /*f1e0*/  HMMA.16816.F32 R124, R152.reuse, R126, R24 ;  /* 0x0000007e987c723c */ /* 0x040fe20000001818 */
[----:B------:R-:W4:Y:S03]  /*f1f0*/  LDSM.16.MT88.4 R12, [R225+0x8900] ;  /* 0x00890000e10c783b */ /* 0x000f260000004200 */
[----:B------:R-:W-:Y:S02]  /*f200*/  MOV R22, R129 ;  /* 0x0000008100167202 */ /* 0x000fe40000000f00 */
[----:B------:R-:W-:Y:S02]  /*f210*/  MOV R21, R128 ;  /* 0x0000008000157202 */ /* 0x000fe40000000f00 */
[----:B------:R-:W-:Y:S04]  /*f220*/  MOV R26, R131 ;  /* 0x00000083001a7202 */ /* 0x000fe80000000f00 */
[----:B------:R-:W-:Y:S02]  /*f230*/  MOV R27, R130 ;  /* 0x00000082001b7202 */ /* 0x000fe40000000f00 */
[C---:B--2---:R-:W-:Y:S03]  /*f240*/  HMMA.16816.F32 R128, R152.reuse, R132, R28 ;  /* 0x000000849880723c */ /* 0x044fe6000000181c */
[----:B------:R-:W-:Y:S02]  /*f250*/  MOV R20, R147 ;  /* 0x0000009300147202 */ /* 0x000fe40000000f00 */
[----:B------:R-:W-:Y:S02]  /*f260*/  MOV R24, R146 ;  /* 0x0000009200187202 */ /* 0x000fe40000000f00 */
[----:B------:R-:W-:Y:S01]  /*f270*/  MOV R25, R145 ;  /* 0x0000009100197202 */ /* 0x000fe20000000f00 */
[C---:B------:R-:W-:Y:S04]  /*f280*/  HMMA.16816.F32 R132, R152.reuse, R134, R32 ;  /* 0x000000869884723c */ /* 0x040fe80000001820 */
[----:B------:R-:W-:Y:S02]  /*f290*/  MOV R29, R139 ;  /* 0x0000008b001d7202 */ /* 0x000fe40000000f00 */
[----:B------:R-:W-:Y:S02]  /*f2a0*/  MOV R30, R138 ;  /* 0x0000008a001e7202 */ /* 0x000fe40000000f00 */
[----:B------:R-:W-:Y:S04]  /*f2b0*/  MOV R31, R137 ;  /* 0x00000089001f7202 */ /* 0x000fe80000000f00 */
[----:B------:R-:W-:Y:S02]  /*f2c0*/  MOV R35, R136 ;  /* 0x0000008800237202 */ /* 0x000fe40000000f00 */
[C---:B------:R-:W-:Y:S03]  /*f2d0*/  HMMA.16816.F32 R136, R152.reuse, R140, R36 ;  /* 0x0000008c9888723c */ /* 0x040fe60000001824 */
[----:B------:R-:W-:Y:S01]  /*f2e0*/  MOV R28, R144 ;  /* 0x00000090001c7202 */ /* 0x000fe20000000f00 */
[----:B------:R-:W-:Y:S04]  /*f2f0*/  FADD.FTZ R2, R35, R2 ;  /* 0x0000000223027221 */ /* 0x000fe80000010000 */
        /* <DEDUP_REMOVED lines=20> */
[----:B------:R-:W2:Y:S03]  /*f440*/  LDSM.16.MT88.4 R8, [R228+0x8900] ;  /* 0x00890000e408783b */ /* 0x000ea60000004200 */
[----:B------:R-:W-:Y:S02]  /*f450*/  FADD.FTZ R2, R20, R2 ;  /* 0x0000000214027221 */ /* 0x000fe40000010000 */
[----:B------:R-:W-:Y:S02]  /*f460*/  FADD.FTZ R0, R178, R0 ;  /* 0x00000000b2007221 */ /* 0x000fe40000010000 */
[C---:B----4-:R-:W-:Y:S04]  /*f470*/  HMMA.16816.F32 R68, R152.reuse, R12, R68 ;  /* 0x0000000c9844723c */ /* 0x050fe80000001844 */
        /* <DEDUP_REMOVED lines=14> */
[----:B------:R-:W-:Y:S01]  /*f560*/  FADD.FTZ R0, R168, R0 ;  /* 0x00000000a8007221 */ /* 0x000fe20000010000 */
[C---:B------:R-:W-:Y:S03]  /*f570*/  HMMA.16816.F32 R88, R152.reuse, R6, R88 ;  /* 0x000000069858723c */ /* 0x040fe60000001858 */
[----:B------:R-:W-:Y:S02]  /*f580*/  FADD.FTZ R2, R183, R2 ;  /* 0x00000002b7027221 */ /* 0x000fe40000010000 */
[----:B------:R-:W-:Y:S02]  /*f590*/  FADD.FTZ R0, R167, R0 ;  /* 0x00000000a7007221 */ /* 0x000fe40000010000 */
[----:B------:R-:W-:Y:S01]  /*f5a0*/  FADD.FTZ R2, R182, R2 ;  /* 0x00000002b6027221 */ /* 0x000fe20000010000 */
[C---:B--2---:R-:W-:Y:S04]  /*f5b0*/  HMMA.16816.F32 R92, R152.reuse, R8, R92 ;  /* 0x00000008985c723c */ /* 0x044fe8000000185c */
        /* <DEDUP_REMOVED lines=10> */
[----:B------:R-:W-:Y:S01]  /*f660*/  FADD.FTZ R0, R102, R0 ;  /* 0x0000000066007221 */ /* 0x000fe20000010000 */
[----:B------:R-:W-:Y:S02]  /*f670*/  MOV R102, R101 ;  /* 0x0000006500667202 */ /* 0x000fe40000000f00 */
[----:B------:R3:W-:Y:S04]  /*f680*/  STL [R1+0x8], R2 ;  /* 0x0000080201007387 */ /* 0x0007e80000100800 */
[----:B------:R3:W-:Y:S01]  /*f690*/  STL [R1+0xc], R0 ;  /* 0x00000c0001007387 */ /* 0x0007e20000100800 */
[----:B------:R-:W-:-:S05]  /*f6a0*/  @P0 BRA `(.L_x_507) ;  /* 0xffffbfd000000947 */ /* 0x000fca000383ffff */
.L_x_506:
[----:B-1-3--:R-:W2:Y:S04]  /*f6b0*/  LDL.LU R2, [R1+0x8] ;  /* 0x0000080001027983 */ /* 0x00aea80000300800 */
        /* <DEDUP_REMOVED lines=124> */
.L_x_502:
[----:B------:R-:W-:Y:S05]  /*fe80*/  @P1 BRA `(.L_x_508) ;  /* 0x000016b000001947 */ /* 0x000fea0003800000 */
        /* <DEDUP_REMOVED lines=151> */
.L_x_509:
        /* <DEDUP_REMOVED lines=139> */
.L_x_511:
[----:B---3--:R-:W-:Y:S05]  /*110b0*/  BSYNC B0 ;  /* 0x0000000000007941 */ /* 0x008fea0003800000 */
.L_x_510:
        /* <DEDUP_REMOVED lines=23> */
.L_x_513:
[----:B------:R-:W-:Y:S05]  /*11230*/  BSYNC B0 ;  /* 0x0000000000007941 */ /* 0x000fea0003800000 */
.L_x_512:
        /* <DEDUP_REMOVED lines=23> */
.L_x_515:
[----:B------:R-:W-:Y:S05]  /*113b0*/  BSYNC B0 ;  /* 0x0000000000007941 */ /* 0x000fea0003800000 */
.L_x_514:
        /* <DEDUP_REMOVED lines=24> */
.L_x_508:
        /* <DEDUP_REMOVED lines=19> */
.L_x_516:
        /* <DEDUP_REMOVED lines=42> */
.L_x_518:
[----:B------:R-:W-:Y:S05]  /*11910*/  BSYNC B0 ;  /* 0x0000000000007941 */ /* 0x000fea0003800000 */
.L_x_517:
        /* <DEDUP_REMOVED lines=66> */
.L_x_520:
[----:B------:R-:W-:Y:S05]  /*11d40*/  BSYNC B0 ;  /* 0x0000000000007941 */ /* 0x000fea0003800000 */
.L_x_519:
        /* <DEDUP_REMOVED lines=21> */
.L_x_522:
[----:B------:R-:W-:Y:S05]  /*11ea0*/  BSYNC B0 ;  /* 0x0000000000007941 */ /* 0x000fea0003800000 */
.L_x_521:
        /* <DEDUP_REMOVED lines=21> */
.L_x_524:
[----:B------:R-:W-:Y:S05]  /*12000*/  BSYNC B0 ;  /* 0x0000000000007941 */ /* 0x000fea0003800000 */
.L_x_523:
        /* <DEDUP_REMOVED lines=22> */
.L_x_525:
        /* <DEDUP_REMOVED lines=9> */
.L_x_1292:


//--------------------- .text._ZN7cutlass13device_kernelIN5flash19enable_sm80_to_sm89INS1_16FlashAttnFwdSm80INS1_25CollectiveMainloopFwdSm80ILi8ELi1ELb0EN4cute5tupleIJNS5_1CILi128EEENS7_ILi64EEENS7_ILi192EEEEEELi192ENS_6half_tEfNS_4arch4Sm80ELb1ELb0ELb1ELb1ELb0ELb1ELb1ELb0EEENS1_21CollectiveEpilogueFwdINS6_IJS8_SA_S9_EEENS6_IJNS7_ILi1EEESI_SI_EEESC_SE_Li256ELb1ELb1ELb0ELb0EEENS1_19SingleTileSchedulerILb1ELb0ELb1ELi128EEEEEEEEEvNT_6ParamsE --------------------------
	.section	.text._ZN7cutlass13device_kernelIN5flash19enable_sm80_to_sm89INS1_16FlashAttnFwdSm80INS1_25CollectiveMainloopFwdSm80ILi8ELi1ELb0EN4cute5tupleIJNS5_1CILi128EEENS7_ILi64EEENS7_ILi192EEEEEELi192ENS_6half_tEfNS_4arch4Sm80ELb1ELb0ELb1ELb1ELb0ELb1ELb1ELb0EEENS1_21CollectiveEpilogueFwdINS6_IJS8_SA_S9_EEENS6_IJNS7_ILi1EEESI_SI_EEESC_SE_Li256ELb1ELb1ELb0ELb0EEENS1_19SingleTileSchedulerILb1ELb0ELb1ELi128EEEEEEEEEvNT_6ParamsE,"ax",@progbits
	.sectioninfo	@"SHI_REGISTERS=254"
	.align	128
.text._ZN7cutlass13device_kernelIN5flash19enable_sm80_to_sm89INS1_16FlashAttnFwdSm80INS1_25CollectiveMainloopFwdSm80ILi8ELi1ELb0EN4cute5tupleIJNS5_1CILi128EEENS7_ILi64EEENS7_ILi192EEEEEELi192ENS_6half_tEfNS_4arch4Sm80ELb1ELb0ELb1ELb1ELb0ELb1ELb1ELb0EEENS1_21CollectiveEpilogueFwdINS6_IJS8_SA_S9_EEENS6_IJNS7_ILi1EEESI_SI_EEESC_SE_Li256ELb1ELb1ELb0ELb0EEENS1_19SingleTileSchedulerILb1ELb0ELb1ELi128EEEEEEEEEvNT_6ParamsE:
        .type           _ZN7cutlass13device_kernelIN5flash19enable_sm80_to_sm89INS1_16FlashAttnFwdSm80INS1_25CollectiveMainloopFwdSm80ILi8ELi1ELb0EN4cute5tupleIJNS5_1CILi128EEENS7_ILi64EEENS7_ILi192EEEEEELi192ENS_6half_tEfNS_4arch4Sm80ELb1ELb0ELb1ELb1ELb0ELb1ELb1ELb0EEENS1_21CollectiveEpilogueFwdINS6_IJS8_SA_S9_EEENS6_IJNS7_ILi1EEESI_SI_EEESC_SE_Li256ELb1ELb1ELb0ELb0EEENS1_19SingleTileSchedulerILb1ELb0ELb1ELi128EEEEEEEEEvNT_6ParamsE,@function
        .size           _ZN7cutlass13device_kernelIN5flash19enable_sm80_to_sm89INS1_16FlashAttnFwdSm80INS1_25CollectiveMainloopFwdSm80ILi8ELi1ELb0EN4cute5tupleIJNS5_1CILi128EEENS7_ILi64EEENS7_ILi192EEEEEELi192ENS_6half_tEfNS_4arch4Sm80ELb1ELb0ELb1ELb1ELb0ELb1ELb1ELb0EEENS1_21CollectiveEpilogueFwdINS6_IJS8_SA_S9_EEENS6_IJNS7_ILi1EEESI_SI_EEESC_SE_Li256ELb1ELb1ELb0ELb0EEENS1_19SingleTileSchedulerILb1ELb0ELb1ELi128EEEEEEEEEvNT_6ParamsE,(.L_x_1293 - _ZN7cutlass13device_kernelIN5flash19enable_sm80_to_sm89INS1_16FlashAttnFwdSm80INS1_25CollectiveMainloopFwdSm80ILi8ELi1ELb0EN4cute5tupleIJNS5_1CILi128EEENS7_ILi64EEENS7_ILi192EEEEEELi192ENS_6half_tEfNS_4arch4Sm80ELb1ELb0ELb1ELb1ELb0ELb1ELb1ELb0EEENS1_21CollectiveEpilogueFwdINS6_IJS8_SA_S9_EEENS6_IJNS7_ILi1EEESI_SI_EEESC_SE_Li256ELb1ELb1ELb0ELb0EEENS1_19SingleTileSchedulerILb1ELb0ELb1ELi128EEEEEEEEEvNT_6ParamsE)
        .other          _ZN7cutlass13device_kernelIN5flash19enable_sm80_to_sm89INS1_16FlashAttnFwdSm80INS1_25CollectiveMainloopFwdSm80ILi8ELi1ELb0EN4cute5tupleIJNS5_1CILi128EEENS7_ILi64EEENS7_ILi192EEEEEELi192ENS_6half_tEfNS_4arch4Sm80ELb1ELb0ELb1ELb1ELb0ELb1ELb1ELb0EEENS1_21CollectiveEpilogueFwdINS6_IJS8_SA_S9_EEENS6_IJNS7_ILi1EEESI_SI_EEESC_SE_Li256ELb1ELb1ELb0ELb0EEENS1_19SingleTileSchedulerILb1ELb0ELb1ELi128EEEEEEEEEvNT_6ParamsE,@"STO_CUDA_ENTRY STV_DEFAULT"
_ZN7cutlass13device_kernelIN5flash19enable_sm80_to_sm89INS1_16FlashAttnFwdSm80INS1_25CollectiveMainloopFwdSm80ILi8ELi1ELb0EN4cute5tupleIJNS5_1CILi128EEENS7_ILi64EEENS7_ILi192EEEEEELi192ENS_6half_tEfNS_4arch4Sm80ELb1ELb0ELb1ELb1ELb0ELb1ELb1ELb0EEENS1_21CollectiveEpilogueFwdINS6_IJS8_SA_S9_EEENS6_IJNS7_ILi1EEESI_SI_EEESC_SE_Li256ELb1ELb1ELb0ELb0EEENS1_19SingleTileSchedulerILb1ELb0ELb1ELi128EEEEEEEEEvNT_6ParamsE:
        /* <DEDUP_REMOVED lines=16> */
.L_x_527:
        /* <DEDUP_REMOVED lines=8> */
.L_x_529:
[----:B------:R-:W-:-:S04]  /*0180*/  MOV R0, c[0x0][0x54c] ;  /* 0x0001530000007a02 */ /* 0x000fc80000000f00 */
.L_x_528:
[----:B------:R-:W-:Y:S01]  /*0190*/  USHF.L.U32 UR4, UR4, 0x7, URZ ;  /* 0x0000000704047899 */ /* 0x000fe2000800063f */
[----:B-----5:R-:W-:-:S05]  /*01a0*/  IMAD R0, R0, c[0x0][0x548], RZ ;  /* 0x0001520000007a24 */ /* 0x020fca00078e02ff */
[----:B------:R-:W-:-:S04]  /*01b0*/  MOV R12, UR4 ;  /* 0x00000004000c7c02 */ /* 0x000fc80008000f00 */
[----:B------:R-:W-:-:S04]  /*01c0*/  ISETP.GE.AND P0, PT, R12, R0, PT ;  /* 0x000000000c00720c */ /* 0x000fc80003f06270 */
[----:B------:R-:W-:Y:S01]  /*01d0*/  SEL R243, R5, 0xffffffff, !P0 ;  /* 0xffffffff05f37807 */ /* 0x000fe20004000000 */
[----:B------:R-:W-:Y:S05]  /*01e0*/  BRA `(.L_x_530) ;  /* 0x0000013000007947 */ /* 0x000fea0003800000 */
.L_x_526:
[----:B------:R-:W-:-:S04]  /*01f0*/  ISETP.NE.U32.AND P0, PT, RZ, c[0x0][0x568], PT ;  /* 0x00015a00ff007a0c */ /* 0x000fc80003f05070 */
[----:B------:R-:W-:-:S13]  /*0200*/  ISETP.NE.AND.EX P0, PT, RZ, c[0x0][0x56c], PT, P0 ;  /* 0x00015b00ff007a0c */ /* 0x000fda0003f05300 */
[----:B------:R-:W-:Y:S05]  /*0210*/  @!P0 BRA `(.L_x_531) ;  /* 0x0000002000008947 */ /* 0x000fea0003800000 */
[----:B------:R1:W5:Y:S01]  /*0220*/  LDG.E R0, [R2.64] ;  /* 0x0000000602007981 */ /* 0x000362000c1e1900 */
[----:B------:R-:W-:Y:S05]  /*0230*/  BRA `(.L_x_532) ;  /* 0x0000009000007947 */ /* 0x000fea0003800000 */
.L_x_531:
        /* <DEDUP_REMOVED lines=8> */
.L_x_533:
[----:B------:R-:W-:-:S04]  /*02c0*/  MOV R0, c[0x0][0x54c] ;  /* 0x0001530000007a02 */ /* 0x000fc80000000f00 */
.L_x_532:
[----:B------:R-:W-:Y:S01]  /*02d0*/  USHF.L.U32 UR4, UR4, 0x7, URZ ;  /* 0x0000000704047899 */ /* 0x000fe2000800063f */
[----:B-----5:R-:W-:-:S05]  /*02e0*/  IMAD R0, R0, c[0x0][0x548], RZ ;  /* 0x0001520000007a24 */ /* 0x020fca00078e02ff */
[----:B------:R-:W-:-:S04]  /*02f0*/  MOV R12, UR4 ;  /* 0x00000004000c7c02 */ /* 0x000fc80008000f00 */
[----:B------:R-:W-:-:S04]  /*0300*/  ISETP.GE.AND P0, PT, R12, R0, PT ;  /* 0x000000000c00720c */ /* 0x000fc80003f06270 */
[----:B------:R-:W-:-:S04]  /*0310*/  SEL R243, R5, 0xffffffff, !P0 ;  /* 0xffffffff05f37807 */ /* 0x000fc80004000000 */
.L_x_530:
        /* <DEDUP_REMOVED lines=17> */
[----:B-1----:R-:W-:Y:S01]  /*0430*/  IMAD.WIDE R2, R243, R14, c[0x0][0x358] ;  /* 0x0000d600f3027625 */ /* 0x002fe200078e020e */
[----:B------:R-:W-:-:S03]  /*0440*/  ISETP.NE.AND.EX P3, PT, RZ, c[0x0][0x35c], PT, P3 ;  /* 0x0000d700ff007a0c */ /* 0x000fc60003f65330 */
[CC--:B------:R-:W-:Y:S01]  /*0450*/  @P0 IMAD.WIDE R8, R243.reuse, R14.reuse, c[0x0][0x360] ;  /* 0x0000d800f3080625 */ /* 0x0c0fe200078e020e */
[----:B------:R-:W1:Y:S03]  /*0460*/  S2R R251, SR_CTAID.Y ;  /* 0x0000000000fb7919 */ /* 0x000e660000002600 */
[----:B------:R-:W-:Y:S01]  /*0470*/  @P2 IMAD.WIDE R10, R243, R14, c[0x0][0x370] ;  /* 0x0000dc00f30a2625 */ /* 0x000fe200078e020e */
[----:B------:R2:W5:Y:S04]  /*0480*/  @P0 LDG.E R242, [R8.64] ;  /* 0x0000000608f20981 */ /* 0x000568000c1e1900 */
[----:B------:R2:W5:Y:S04]  /*0490*/  @P1 LDG.E R147, [R6.64] ;  /* 0x0000000606931981 */ /* 0x000568000c1e1900 */
[----:B------:R2:W5:Y:S04]  /*04a0*/  @P6 LDG.E R149, [R4.64] ;  /* 0x0000000604956981 */ /* 0x000568000c1e1900 */
[----:B------:R2:W5:Y:S01]  /*04b0*/  @P3 LDG.E R13, [R2.64] ;  /* 0x00000006020d3981 */ /* 0x000562000c1e1900 */
[----:B------:R-:W-:-:S03]  /*04c0*/  IMAD.MOV.U32 R96, RZ, RZ, c[0x0][0x228] ;  /* 0x00008a00ff607624 */ /* 0x000fc600078e00ff */
[----:B------:R3:W5:Y:S01]  /*04d0*/  @P2 LDG.E R148, [R10.64] ;  /* 0x000000060a942981 */ /* 0x000762000c1e1900 */
[----:B-1----:R-:W-:Y:S01]  /*04e0*/  SHF.R.S32.HI R166, RZ, 0x1f, R251 ;  /* 0x0000001fffa67819 */ /* 0x002fe200000114fb */
[----:B---3--:R-:W-:Y:S01]  /*04f0*/  IMAD.MOV.U32 R11, RZ, RZ, c[0x0][0x1d0] ;  /* 0x00007400ff0b7624 */ /* 0x008fe200078e00ff */
[----:B------:R-:W-:Y:S05]  /*0500*/  @P0 BRA `(.L_x_534) ;  /* 0x0000004000000947 */ /* 0x000fea0003800000 */
[----:B--2---:R-:W-:Y:S05]  /*0510*/  @!P1 BRA `(.L_x_534) ;  /* 0x0000003000009947 */ /* 0x004fea0003800000 */
[----:B------:R1:W2:Y:S04]  /*0520*/  LDG.E R0, [R6.64] ;  /* 0x0000000606007981 */ /* 0x0002a8000c1e1900 */
[----:B-1----:R-:W2:Y:S02]  /*0530*/  LDG.E R6, [R6.64+0x4] ;  /* 0x0000040606067981 */ /* 0x002ea4000c1e1900 */
[----:B--2--5:R-:W-:Y:S02]  /*0540*/  IADD3 R242, -R0, R6, RZ ;  /* 0x0000000600f27210 */ /* 0x024fe40007ffe1ff */
.L_x_534:
[----:B--2---:R-:W-:-:S04]  /*0550*/  ISETP.NE.U32.AND P0, PT, RZ, c[0x0][0x368], PT ;  /* 0x0000da00ff007a0c */ /* 0x004fc80003f05070 */
[----:B------:R-:W-:-:S13]  /*0560*/  ISETP.NE.AND.EX P0, PT, RZ, c[0x0][0x36c], PT, P0 ;  /* 0x0000db00ff007a0c */ /* 0x000fda0003f05300 */
[----:B------:R-:W-:Y:S05]  /*0570*/  @!P0 BRA `(.L_x_535) ;  /* 0x0000003000008947 */ /* 0x000fea0003800000 */
[----:B------:R-:W-:-:S05]  /*0580*/  IMAD.WIDE R4, R243, R14, c[0x0][0x368] ;  /* 0x0000da00f3047625 */ /* 0x000fca00078e020e */
[----:B------:R1:W5:Y:S01]  /*0590*/  LDG.E R11, [R4.64] ;  /* 0x00000006040b7981 */ /* 0x000362000c1e1900 */
[----:B------:R-:W-:Y:S05]  /*05a0*/  BRA `(.L_x_536) ;  /* 0x0000004000007947 */ /* 0x000fea0003800000 */
.L_x_535:
[----:B------:R-:W-:Y:S05]  /*05b0*/  @!P6 BRA `(.L_x_536) ;  /* 0x000000300000e947 */ /* 0x000fea0003800000 */
[----:B------:R1:W2:Y:S04]  /*05c0*/  LDG.E R0, [R4.64] ;  /* 0x0000000604007981 */ /* 0x0002a8000c1e1900 */
[----:B-1----:R-:W2:Y:S02]  /*05d0*/  LDG.E R4, [R4.64+0x4] ;  /* 0x0000040604047981 */ /* 0x002ea4000c1e1900 */
[----:B--2---:R-:W-:Y:S02]  /*05e0*/  IADD3 R11, -R0, R4, RZ ;  /* 0x00000004000b7210 */ /* 0x004fe40007ffe1ff */
.L_x_536:
[----:B-1----:R1:W2:Y:S04]  /*05f0*/  @P3 LDG.E R4, [R2.64] ;  /* 0x0000000602043981 */ /* 0x0022a8000c1e1900 */
[----:B------:R1:W2:Y:S01]  /*0600*/  @P3 LDG.E R0, [R2.64+0x4] ;  /* 0x0000040602003981 */ /* 0x0002a2000c1e1900 */
[----:B------:R-:W-:Y:S01]  /*0610*/  ISETP.NE.U32.AND P0, PT, RZ, c[0x0][0x378], PT ;  /* 0x0000de00ff007a0c */ /* 0x000fe20003f05070 */
[----:B------:R-:W-:-:S02]  /*0620*/  IMAD.MOV.U32 R249, RZ, RZ, c[0x0][0x2c4] ;  /* 0x0000b100fff97624 */ /* 0x000fc400078e00ff */
[----:B-----5:R-:W-:Y:S01]  /*0630*/  IMAD.MOV.U32 R146, RZ, RZ, R11 ;  /* 0x000000ffff927224 */ /* 0x020fe200078e000b */
[----:B------:R-:W-:Y:S02]  /*0640*/  ISETP.NE.AND.EX P0, PT, RZ, c[0x0][0x37c], PT, P0 ;  /* 0x0000df00ff007a0c */ /* 0x000fe40003f05300 */
[----:B------:R-:W-:Y:S01]  /*0650*/  ISETP.NE.AND P1, PT, R249, 0x1, PT ;  /* 0x00000001f900780c */ /* 0x000fe20003f25270 */
[----:B------:R-:W-:Y:S02]  /*0660*/  IMAD.MOV.U32 R244, RZ, RZ, R12 ;  /* 0x000000fffff47224 */ /* 0x000fe400078e000c */
[----:B------:R-:W-:-:S08]  /*0670*/  IMAD.IADD R5, R11, 0x1, -R148 ;  /* 0x000000010b057824 */ /* 0x000fd000078e0a94 */
[----:B-1----:R-:W-:-:S05]  /*0680*/  @P0 IMAD.WIDE R2, R243, R14, c[0x0][0x378] ;  /* 0x0000de00f3020625 */ /* 0x002fca00078e020e */
[----:B------:R1:W5:Y:S01]  /*0690*/  @P0 LDG.E R146, [R2.64] ;  /* 0x0000000602920981 */ /* 0x000362000c1e1900 */
[----:B--2---:R-:W-:Y:S01]  /*06a0*/  @P3 IMAD.IADD R96, R0, 0x1, -R4 ;  /* 0x0000000100603824 */ /* 0x004fe200078e0a04 */
[----:B------:R-:W-:Y:S02]  /*06b0*/  P2R R0, PR, RZ, 0x2 ;  /* 0x00000002ff007803 */ /* 0x000fe40000000000 */
[----:B------:R-:W-:Y:S01]  /*06c0*/  @P1 IADD3 R0, R244, 0x7f, RZ ;  /* 0x0000007ff4001810 */ /* 0x000fe20007ffe0ff */
[----:B------:R-:W-:-:S04]  /*06d0*/  IMAD.IADD R232, R5, 0x1, R96 ;  /* 0x0000000105e87824 */ /* 0x000fc800078e0260 */
[----:B-1----:R-:W-:Y:S01]  /*06e0*/  @P1 IMAD.HI.U32 R2, R0, c[0x0][0x2c8], RZ ;  /* 0x0000b20000021a27 */ /* 0x002fe200078e00ff */
[----:B------:R-:W-:Y:S02]  /*06f0*/  IADD3 R0, R12, 0x7f, RZ ;  /* 0x0000007f0c007810 */ /* 0x000fe40007ffe0ff */
[C---:B------:R-:W-:Y:S02]  /*0700*/  IADD3 R154, R232.reuse, 0x40, -R242 ;  /* 0x00000040e89a7810 */ /* 0x040fe40007ffe8f2 */
[----:B------:R-:W-:Y:S02]  /*0710*/  @P1 SHF.R.U32.HI R0, RZ, c[0x0][0x2cc], R2 ;  /* 0x0000b300ff001a19 */ /* 0x000fe40000011602 */
[----:B------:R-:W-:-:S03]  /*0720*/  IADD3 R2, R232, 0x3f, RZ ;  /* 0x0000003fe8027810 */ /* 0x000fc60007ffe0ff */
[----:B------:R-:W-:Y:S01]  /*0730*/  IMAD.IADD R0, R154, 0x1, R0 ;  /* 0x000000019a007824 */ /* 0x000fe200078e0200 */
[----:B------:R-:W-:-:S04]  /*0740*/  SHF.R.S32.HI R3, RZ, 0x1f, R2 ;  /* 0x0000001fff037819 */ /* 0x000fc80000011402 */
[----:B------:R-:W-:Y:S02]  /*0750*/  SHF.R.S32.HI R4, RZ, 0x1f, R0 ;  /* 0x0000001fff047819 */ /* 0x000fe40000011400 */
[----:B------:R-:W-:Y:S02]  /*0760*/  LEA.HI R2, R3, R2, RZ, 0x6 ;  /* 0x0000000203027211 */ /* 0x000fe400078f30ff */
[----:B------:R-:W-:Y:S02]  /*0770*/  LEA.HI R0, R4, R0, RZ, 0x6 ;  /* 0x0000000004007211 */ /* 0x000fe400078f30ff */
[----:B------:R-:W-:Y:S02]  /*0780*/  SHF.R.S32.HI R153, RZ, 0x6, R2 ;  /* 0x00000006ff997819 */ /* 0x000fe40000011402 */
[----:B------:R-:W-:-:S04]  /*0790*/  SHF.R.S32.HI R0, RZ, 0x6, R0 ;  /* 0x00000006ff007819 */ /* 0x000fc80000011400 */
[----:B------:R-:W-:Y:S01]  /*07a0*/  IMNMX R2, R153, R0, PT ;  /* 0x0000000099027217 */ /* 0x000fe20003800200 */
[----:B------:R-:W-:-:S04]  /*07b0*/  IMAD.MOV R0, RZ, RZ, -R5 ;  /* 0x000000ffff007224 */ /* 0x000fc800078e0a05 */
[----:B------:R-:W-:Y:S01]  /*07c0*/  IMAD R3, R2, 0x40, -R5 ;  /* 0x0000004002037824 */ /* 0x000fe200078e0a05 */
[----:B------:R-:W-:-:S04]  /*07d0*/  IMNMX R2, RZ, R0, !PT ;  /* 0x00000000ff027217 */ /* 0x000fc80007800200 */
[----:B------:R-:W-:Y:S02]  /*07e0*/  IMNMX R0, R3, R96, PT ;  /* 0x0000006003007217 */ /* 0x000fe40003800200 */
[----:B------:R-:W-:Y:S02]  /*07f0*/  SHF.R.U32.HI R140, RZ, 0x6, R2 ;  /* 0x00000006ff8c7819 */ /* 0x000fe40000011602 */
[----:B------:R-:W-:-:S03]  /*0800*/  ISETP.GT.AND P0, PT, R0, R2, PT ;  /* 0x000000020000720c */ /* 0x000fc60003f04270 */
[----:B------:R-:W-:-:S10]  /*0810*/  IMAD.MOV.U32 R5, RZ, RZ, R140 ;  /* 0x000000ffff057224 */ /* 0x000fd400078e008c */
[----:B------:R-:W-:-:S04]  /*0820*/  @P0 IADD3 R0, R0, 0x3f, RZ ;  /* 0x0000003f00000810 */ /* 0x000fc80007ffe0ff */
[----:B------:R-:W-:-:S04]  /*0830*/  @P0 SHF.R.S32.HI R2, RZ, 0x1f, R0 ;  /* 0x0000001fff020819 */ /* 0x000fc80000011400 */
[----:B------:R-:W-:-:S04]  /*0840*/  @P0 LEA.HI R0, R2, R0, RZ, 0x6 ;  /* 0x0000000002000211 */ /* 0x000fc800078f30ff */
[----:B------:R-:W-:-:S04]  /*0850*/  @P0 SHF.R.S32.HI R5, RZ, 0x6, R0 ;  /* 0x00000006ff050819 */ /* 0x000fc80000011400 */
[----:B------:R-:W-:-:S13]  /*0860*/  ISETP.GT.AND P0, PT, R5, R140, PT ;  /* 0x0000008c0500720c */ /* 0x000fda0003f04270 */
[----:B------:R-:W-:Y:S05]  /*0870*/  @!P0 BRA `(.L_x_537) ;  /* 0x0000522000008947 */ /* 0x000fea0003800000 */
[----:B------:R-:W-:Y:S01]  /*0880*/  SHF.R.S32.HI R44, RZ, 0x1f, R164 ;  /* 0x0000001fff2c7819 */ /* 0x000fe200000114a4 */
[----:B------:R-:W-:Y:S01]  /*0890*/  IMAD R6, R166, c[0x0][0x240], RZ ;  /* 0x00009000a6067a24 */ /* 0x000fe200078e02ff */
[----:B------:R-:W-:Y:S01]  /*08a0*/  IADD3 R78, R5, -0x1, RZ ;  /* 0xffffffff054e7810 */ /* 0x000fe20007ffe0ff */
[----:B------:R-:W-:Y:S01]  /*08b0*/  IMAD.MOV.U32 R15, RZ, RZ, c[0x0][0x238] ;  /* 0x00008e00ff0f7624 */ /* 0x000fe200078e00ff */
[----:B------:R-:W-:Y:S01]  /*08c0*/  LEA.HI R2, R44, R164, RZ, 0x3 ;  /* 0x000000a42c027211 */ /* 0x000fe200078f18ff */
[----:B------:R-:W-:Y:S01]  /*08d0*/  IMAD.MOV.U32 R152, RZ, RZ, 0x6 ;  /* 0x00000006ff987424 */ /* 0x000fe200078e00ff */
[----:B------:R-:W-:Y:S01]  /*08e0*/  SEL R98, R243, RZ, !P3 ;  /* 0x000000fff3627207 */ /* 0x000fe20005800000 */
[C---:B------:R-:W-:Y:S01]  /*08f0*/  IMAD.SHL.U32 R160, R15.reuse, 0x40, RZ ;  /* 0x000000400fa07824 */ /* 0x040fe200078e00ff */
[----:B------:R-:W-:Y:S01]  /*0900*/  LOP3.LUT R0, R2, 0x1ffffff8, RZ, 0xc0, !PT ;  /* 0x1ffffff802007812 */ /* 0x000fe200078ec0ff */
[----:B------:R-:W-:Y:S01]  /*0910*/  IMAD.MOV.U32 R155, RZ, RZ, 0x5 ;  /* 0x00000005ff9b7424 */ /* 0x000fe200078e00ff */
[----:B------:R-:W-:Y:S01]  /*0920*/  SHF.R.S32.HI R4, RZ, 0x3, R2 ;  /* 0x00000003ff047819 */ /* 0x000fe20000011402 */
[----:B------:R-:W-:Y:S01]  /*0930*/  IMAD.SHL.U32 R161, R15, 0x20, RZ ;  /* 0x000000200fa17824 */ /* 0x000fe200078e00ff */
[----:B------:R-:W-:Y:S01]  /*0940*/  SHF.R.S32.HI R2, RZ, 0x1f, R13 ;  /* 0x0000001fff027819 */ /* 0x000fe2000001140d */
[----:B------:R-:W-:Y:S01]  /*0950*/  IMAD.IADD R0, R164, 0x1, -R0 ;  /* 0x00000001a4007824 */ /* 0x000fe200078e0a00 */
[----:B------:R-:W-:Y:S01]  /*0960*/  IADD3 R139, P0, R4, R13, RZ ;  /* 0x0000000d048b7210 */ /* 0x000fe20007f1e0ff */
[----:B------:R-:W-:Y:S01]  /*0970*/  IMAD.IADD R137, R96, 0x1, -R4 ;  /* 0x0000000160897824 */ /* 0x000fe200078e0a04 */
[----:B------:R-:W-:Y:S01]  /*0980*/  SHF.R.S32.HI R13, RZ, 0x1f, R243 ;  /* 0x0000001fff0d7819 */ /* 0x000fe200000114f3 */
[----:B------:R-:W-:Y:S01]  /*0990*/  IMAD.SHL.U32 R8, R0, 0x8, RZ ;  /* 0x0000000800087824 */ /* 0x000fe200078e00ff */
[----:B------:R-:W-:Y:S01]  /*09a0*/  LEA.HI.X.SX32 R145, R4, R2, 0x1, P0 ;  /* 0x0000000204917211 */ /* 0x000fe200000f0eff */
[----:B------:R-:W-:Y:S01]  /*09b0*/  IMAD R10, R78, -0x40, R137 ;  /* 0xffffffc04e0a7824 */ /* 0x000fe200078e0289 */
[----:B------:R-:W-:Y:S01]  /*09c0*/  SEL R22, R13, RZ, !P3 ;  /* 0x000000ff0d167207 */ /* 0x000fe20005800000 */
[----:B------:R-:W-:Y:S01]  /*09d0*/  IMAD.SHL.U32 R5, R4, 0x40, RZ ;  /* 0x0000004004057824 */ /* 0x000fe200078e00ff */
[----:B------:R-:W-:Y:S01]  /*09e0*/  SHF.R.S32.HI R9, RZ, 0x1f, R8 ;  /* 0x0000001fff097819 */ /* 0x000fe20000011408 */
[----:B------:R-:W-:Y:S01]  /*09f0*/  IMAD R0, R145, c[0x0][0x238], RZ ;  /* 0x00008e0091007a24 */ /* 0x000fe200078e02ff */
[----:B------:R-:W-:-:S02]  /*0a00*/  SHF.L.U64.HI R156, R15, R152, c[0x0][0x23c] ;  /* 0x00008f000f9c7619 */ /* 0x000fc40000010298 */
[----:B------:R-:W-:Y:S01]  /*0a10*/  ISETP.GE.AND P1, PT, R10, 0x1, PT ;  /* 0x000000010a00780c */ /* 0x000fe20003f26270 */
[C---:B------:R-:W-:Y:S01]  /*0a20*/  IMAD R0, R139.reuse, c[0x0][0x23c], R0 ;  /* 0x00008f008b007a24 */ /* 0x040fe200078e0200 */
[----:B------:R-:W-:Y:S01]  /*0a30*/  LEA.HI R12, R44, R164, RZ, 0x6 ;  /* 0x000000a42c0c7211 */ /* 0x000fe200078f30ff */
[----:B------:R-:W-:Y:S01]  /*0a40*/  IMAD.WIDE.U32 R2, R139, c[0x0][0x238], R8 ;  /* 0x00008e008b027a25 */ /* 0x000fe200078e0008 */
[----:B------:R-:W-:Y:S02]  /*0a50*/  ISETP.GE.AND P5, PT, R8, c[0x0][0x1d4], PT ;  /* 0x0000750008007a0c */ /* 0x000fe40003fa6270 */
[----:B------:R-:W-:Y:S01]  /*0a60*/  SHF.L.U64.HI R155, R15, R155, c[0x0][0x23c] ;  /* 0x00008f000f9b7619 */ /* 0x000fe2000001029b */
[----:B------:R-:W-:Y:S02]  /*0a70*/  IMAD.IADD R3, R3, 0x1, R0 ;  /* 0x0000000103037824 */ /* 0x000fe400078e0200 */
[C---:B------:R-:W-:Y:S01]  /*0a80*/  IMAD R0, R251.reuse, c[0x0][0x244], R6 ;  /* 0x00009100fb007a24 */ /* 0x040fe200078e0206 */
[----:B------:R-:W-:Y:S01]  /*0a90*/  SHF.R.S32.HI R6, RZ, 0x1f, R78 ;  /* 0x0000001fff067819 */ /* 0x000fe2000001144e */
[----:B------:R-:W-:-:S04]  /*0aa0*/  IMAD.WIDE.U32 R2, R251, c[0x0][0x240], R2 ;  /* 0x00009000fb027a25 */ /* 0x000fc800078e0002 */
[----:B------:R-:W-:Y:S02]  /*0ab0*/  IMAD.IADD R3, R3, 0x1, R0 ;  /* 0x0000000103037824 */ /* 0x000fe400078e0200 */
[----:B------:R-:W-:Y:S02]  /*0ac0*/  IMAD R0, R22, c[0x0][0x248], RZ ;  /* 0x0000920016007a24 */ /* 0x000fe400078e02ff */
[----:B------:R-:W-:-:S04]  /*0ad0*/  IMAD.WIDE.U32 R116, R98, c[0x0][0x248], R2 ;  /* 0x0000920062747a25 */ /* 0x000fc800078e0002 */
[----:B------:R-:W-:Y:S01]  /*0ae0*/  IMAD R4, R98, c[0x0][0x24c], R0 ;  /* 0x0000930062047a24 */ /* 0x000fe200078e0200 */
[----:B------:R-:W-:Y:S01]  /*0af0*/  LOP3.LUT R0, R5, 0x1c0, RZ, 0xc0, !PT ;  /* 0x000001c005007812 */ /* 0x000fe200078ec0ff */
[----:B------:R-:W-:Y:S02]  /*0b00*/  IMAD R2, R156, R78, RZ ;  /* 0x0000004e9c027224 */ /* 0x000fe400078e02ff */
[----:B------:R-:W-:Y:S01]  /*0b10*/  IMAD.IADD R105, R117, 0x1, R4 ;  /* 0x0000000175697824 */ /* 0x000fe200078e0204 */
[----:B------:R-:W-:Y:S01]  /*0b20*/  LOP3.LUT R3, R0, 0x38, R8, 0xf8, !PT ;  /* 0x0000003800037812 */ /* 0x000fe200078ef808 */
[----:B------:R-:W-:Y:S01]  /*0b30*/  IMAD.MOV.U32 R104, RZ, RZ, R116 ;  /* 0x000000ffff687224 */ /* 0x000fe200078e0074 */
[----:B------:R-:W-:Y:S01]  /*0b40*/  SHF.R.U32.HI R0, RZ, 0x3, R0 ;  /* 0x00000003ff007819 */ /* 0x000fe20000011600 */
[-C--:B------:R-:W-:Y:S01]  /*0b50*/  IMAD R2, R6, R160.reuse, R2 ;  /* 0x000000a006027224 */ /* 0x080fe200078e0202 */
[----:B------:R-:W-:Y:S01]  /*0b60*/  IADD3 R6, R8, 0x80, RZ ;  /* 0x0000008008067810 */ /* 0x000fe20007ffe0ff */
[----:B------:R-:W-:Y:S01]  /*0b70*/  IMAD.WIDE.U32 R4, R78, R160, R104 ;  /* 0x000000a04e047225 */ /* 0x000fe200078e0068 */
[----:B------:R-:W-:-:S02]  /*0b80*/  LOP3.LUT R7, R3, R0, RZ, 0x3c, !PT ;  /* 0x0000000003077212 */ /* 0x000fc400078e3cff */
[----:B------:R-:W-:Y:S01]  /*0b90*/  IADD3 R3, R8, 0x40, RZ ;  /* 0x0000004008037810 */ /* 0x000fe20007ffe0ff */
[----:B------:R-:W-:Y:S01]  /*0ba0*/  IMAD.IADD R0, R5, 0x1, R2 ;  /* 0x0000000105007824 */ /* 0x000fe200078e0202 */
[----:B------:R-:W-:Y:S01]  /*0bb0*/  @P1 LEA R2, P0, R4, c[0x0][0x220], 0x1 ;  /* 0x0000880004021a11 */ /* 0x000fe200078008ff */
[----:B------:R-:W-:Y:S01]  /*0bc0*/  IMAD.SHL.U32 R5, R12, 0x8, RZ ;  /* 0x000000080c057824 */ /* 0x000fe200078e00ff */
[----:B------:R-:W-:Y:S02]  /*0bd0*/  ISETP.GE.AND P4, PT, R3, c[0x0][0x1d4], PT ;  /* 0x0000750003007a0c */ /* 0x000fe40003f86270 */
[----:B------:R-:W-:Y:S02]  /*0be0*/  ISETP.GE.AND P3, PT, R6, c[0x0][0x1d4], PT ;  /* 0x0000750006007a0c */ /* 0x000fe40003f66270 */
[----:B------:R-:W-:Y:S02]  /*0bf0*/  @P1 LEA.HI.X R3, R4, c[0x0][0x224], R0, 0x1, P0 ;  /* 0x0000890004031a11 */ /* 0x000fe400000f0c00 */
[----:B------:R-:W-:-:S02]  /*0c00*/  ISETP.GT.AND P0, PT, R10, 0x20, PT ;  /* 0x000000200a00780c */ /* 0x000fc40003f04270 */
[----:B------:R-:W-:-:S05]  /*0c10*/  LOP3.LUT R5, R7, 0xfffffe00, R5, 0xf8, !PT ;  /* 0xfffffe0007057812 */ /* 0x000fca00078ef805 */
[----:B------:R-:W-:-:S05]  /*0c20*/  IMAD.SHL.U32 R85, R5, 0x2, RZ ;  /* 0x0000000205557824 */ /* 0x000fca00078e00ff */
[----:B------:R-:W-:Y:S01]  /*0c30*/  @!PT LDS RZ, [RZ] ;  /* 0x00000000fffff984 */ /* 0x000fe20000000800 */
[----:B------:R-:W-:Y:S01]  /*0c40*/  @!PT LDS RZ, [RZ] ;  /* 0x00000000fffff984 */ /* 0x000fe20000000800 */
[----:B------:R-:W-:Y:S01]  /*0c50*/  @!PT LDS RZ, [RZ] ;  /* 0x00000000fffff984 */ /* 0x000fe20000000800 */
[----:B------:R1:W-:Y:S04]  /*0c60*/  @P1 LDGSTS.E.BYPASS.LTC128B.128 [R85+0x6100], [R2.64], !P5 ;  /* 0x0610000002551fae */ /* 0x0003e8000e901d46 */
[----:B------:R1:W-:Y:S04]  /*0c70*/  @P1 LDGSTS.E.BYPASS.LTC128B.128 [R85+0x8100], [R2.64+0x80], !P4 ;  /* 0x0810008002551fae */ /* 0x0003e8000e101d46 */
[----:B------:R1:W-:Y:S01]  /*0c80*/  @P1 LDGSTS.E.BYPASS.LTC128B.128 [R85+0xa100], [R2.64+0x100], !P3 ;  /* 0x0a10010002551fae */ /* 0x0003e2000d901d46 */
[----:B------:R-:W-:-:S05]  /*0c90*/  @P0 IADD3 R5, P1, R161, R4, RZ ;  /* 0x00000004a1050210 */ /* 0x000fca0007f3e0ff */
[----:B------:R-:W-:Y:S01]  /*0ca0*/  @P0 IMAD.X R0, R155, 0x1, R0, P1 ;  /* 0x000000019b000824 */ /* 0x000fe200008e0600 */
[----:B------:R-:W-:-:S04]  /*0cb0*/  @P0 LEA R4, P1, R5, c[0x0][0x220], 0x1 ;  /* 0x0000880005040a11 */ /* 0x000fc800078208ff */
[----:B------:R-:W-:Y:S02]  /*0cc0*/  @P0 LEA.HI.X R5, R5, c[0x0][0x224], R0, 0x1, P1 ;  /* 0x0000890005050a11 */ /* 0x000fe400008f0c00 */
[----:B------:R-:W-:Y:S01]  /*0cd0*/  ISETP.NE.U32.AND P1, PT, RZ, c[0x0][0x340], PT ;  /* 0x0000d000ff007a0c */ /* 0x000fe20003f25070 */
[----:B------:R-:W-:Y:S01]  /*0ce0*/  IMAD.IADD R18, R149, 0x1, R11 ;  /* 0x0000000195127824 */ /* 0x000fe200078e020b */
[----:B------:R-:W-:Y:S01]  /*0cf0*/  LEA.HI R21, R44, R164, RZ, 0x2 ;  /* 0x000000a42c157211 */ /* 0x000fe200078f10ff */
[----:B------:R-:W-:Y:S01]  /*0d00*/  IMAD.MOV.U32 R165, RZ, RZ, c[0x0][0x27c] ;  /* 0x00009f00ffa57624 */ /* 0x000fe200078e00ff */
[----:B------:R-:W-:Y:S01]  /*0d10*/  ISETP.NE.AND.EX P1, PT, RZ, c[0x0][0x344], PT, P1 ;  /* 0x0000d100ff007a0c */ /* 0x000fe20003f25310 */
[----:B------:R2:W-:Y:S01]  /*0d20*/  @P0 LDGSTS.E.BYPASS.LTC128B.128 [R85+0x7100], [R4.64], !P5 ;  /* 0x0710000004550fae */ /* 0x0005e2000e901d46 */
[----:B------:R-:W-:Y:S02]  /*0d30*/  SHF.R.S32.HI R38, RZ, 0x1f, R18 ;  /* 0x0000001fff267819 */ /* 0x000fe40000011412 */
[----:B------:R-:W-:Y:S01]  /*0d40*/  LOP3.LUT R26, R21, 0xfffffffc, RZ, 0xc0, !PT ;  /* 0xfffffffc151a7812 */ /* 0x000fe200078ec0ff */
[----:B------:R2:W-:Y:S08]  /*0d50*/  @P0 LDGSTS.E.BYPASS.LTC128B.128 [R85+0x9100], [R4.64+0x80], !P4 ;  /* 0x0910008004550fae */ /* 0x0005f0000e101d46 */
[----:B-1----:R-:W-:Y:S01]  /*0d60*/  @P1 IMAD.WIDE R2, R243, R14, c[0x0][0x340] ;  /* 0x0000d000f3021625 */ /* 0x002fe200078e020e */
[----:B------:R2:W-:Y:S01]  /*0d70*/  @P0 LDGSTS.E.BYPASS.LTC128B.128 [R85+0xb100], [R4.64+0x100], !P3 ;  /* 0x0b10010004550fae */ /* 0x0005e2000d901d46 */
[----:B------:R-:W-:-:S03]  /*0d80*/  ISETP.GE.AND P0, PT, R165, 0x1, PT ;  /* 0x00000001a500780c */ /* 0x000fc60003f06270 */
[----:B------:R-:W0:Y:S04]  /*0d90*/  LDGDEPBAR ;  /* 0x00000000000079af */ /* 0x000e280000000000 */
[----:B------:R1:W3:Y:S01]  /*0da0*/  @P1 LDG.E R0, [R2.64] ;  /* 0x0000000602001981 */ /* 0x0002e2000c1e1900 */
[----:B------:R-:W-:Y:S01]  /*0db0*/  IMAD R6, R38, c[0x0][0x1e0], RZ ;  /* 0x0000780026067a24 */ /* 0x000fe200078e02ff */
[----:B------:R-:W-:Y:S01]  /*0dc0*/  SHF.R.S32.HI R92, RZ, 0x2, R21 ;  /* 0x00000002ff5c7819 */ /* 0x000fe20000011415 */
[----:B------:R-:W-:Y:S01]  /*0dd0*/  IMAD.IADD R26, R164, 0x1, -R26 ;  /* 0x00000001a41a7824 */ /* 0x000fe200078e0a1a */
[----:B------:R-:W-:Y:S01]  /*0de0*/  ULDC.U8 UR4, c[0x0][0x298] ;  /* 0x0000a60000047ab9 */ /* 0x000fe20000000000 */
[----:B------:R-:W-:Y:S01]  /*0df0*/  IMAD R6, R18, c[0x0][0x1e4], R6 ;  /* 0x0000790012067a24 */ /* 0x000fe200078e0206 */
[----:B------:R-:W-:Y:S01]  /*0e00*/  SHF.R.S32.HI R39, RZ, 0x1f, R92 ;  /* 0x0000001fff277819 */ /* 0x000fe2000001145c */
[----:B------:R-:W-:-:S02]  /*0e10*/  IMAD.SHL.U32 R34, R26, 0x4, RZ ;  /* 0x000000041a227824 */ /* 0x000fc400078e00ff */
[----:B------:R-:W-:Y:S02]  /*0e20*/  IMAD.SHL.U32 R26, R26, 0x8, RZ ;  /* 0x000000081a1a7824 */ /* 0x000fe400078e00ff */
[----:B------:R-:W-:Y:S01]  /*0e30*/  IMAD R12, R166, c[0x0][0x260], RZ ;  /* 0x00009800a60c7a24 */ /* 0x000fe200078e02ff */
[----:B------:R-:W-:Y:S01]  /*0e40*/  IADD3 R37, R34, 0x20, RZ ;  /* 0x0000002022257810 */ /* 0x000fe20007ffe0ff */
[----:B------:R-:W-:Y:S01]  /*0e50*/  IMAD.WIDE.U32 R162, R92, c[0x0][0x1e0], RZ ;  /* 0x000078005ca27a25 */ /* 0x000fe200078e00ff */
[C---:B------:R-:W-:Y:S02]  /*0e60*/  IADD3 R36, R34.reuse, 0x40, RZ ;  /* 0x0000004022247810 */ /* 0x040fe40007ffe0ff */
[----:B------:R-:W-:Y:S01]  /*0e70*/  SHF.R.S32.HI R35, RZ, 0x1f, R34 ;  /* 0x0000001fff237819 */ /* 0x000fe20000011422 */
[C---:B------:R-:W-:Y:S01]  /*0e80*/  IMAD.IADD R28, R34.reuse, 0x1, R37 ;  /* 0x00000001221c7824 */ /* 0x040fe200078e0225 */
[----:B------:R-:W-:Y:S01]  /*0e90*/  SHF.R.S32.HI R27, RZ, 0x1f, R26 ;  /* 0x0000001fff1b7819 */ /* 0x000fe2000001141a */
[----:B------:R-:W-:Y:S01]  /*0ea0*/  IMAD.IADD R29, R34, 0x1, R36 ;  /* 0x00000001221d7824 */ /* 0x000fe200078e0224 */
[C---:B------:R-:W-:Y:S01]  /*0eb0*/  IADD3 R95, R26.reuse, 0x60, RZ ;  /* 0x000000601a5f7810 */ /* 0x040fe20007ffe0ff */
[----:B------:R-:W-:Y:S01]  /*0ec0*/  IMAD R16, R39, c[0x0][0x280], RZ ;  /* 0x0000a00027107a24 */ /* 0x000fe200078e02ff */
[----:B------:R-:W-:Y:S01]  /*0ed0*/  IADD3 R94, R26, 0x80, RZ ;  /* 0x000000801a5e7810 */ /* 0x000fe20007ffe0ff */
[----:B------:R-:W-:Y:S01]  /*0ee0*/  IMAD R17, R166, c[0x0][0x210], RZ ;  /* 0x00008400a6117a24 */ /* 0x000fe200078e02ff */
[----:B------:R-:W-:Y:S01]  /*0ef0*/  IADD3 R93, R26, 0xa0, RZ ;  /* 0x000000a01a5d7810 */ /* 0x000fe20007ffe0ff */
[----:B-1----:R-:W-:-:S04]  /*0f00*/  IMAD.WIDE.U32 R2, R18, c[0x0][0x1e0], RZ ;  /* 0x0000780012027a25 */ /* 0x002fc800078e00ff */
[----:B------:R-:W-:Y:S02]  /*0f10*/  IMAD.IADD R7, R3, 0x1, R6 ;  /* 0x0000000103077824 */ /* 0x000fe400078e0206 */
[----:B------:R-:W-:Y:S02]  /*0f20*/  IMAD.MOV.U32 R6, RZ, RZ, R2 ;  /* 0x000000ffff067224 */ /* 0x000fe400078e0002 */
[----:B------:R-:W-:Y:S02]  /*0f30*/  IMAD R16, R92, c[0x0][0x284], R16 ;  /* 0x0000a1005c107a24 */ /* 0x000fe400078e0210 */
[----:B--2---:R-:W-:-:S04]  /*0f40*/  IMAD.WIDE.U32 R4, R251, c[0x0][0x1e8], R6 ;  /* 0x00007a00fb047a25 */ /* 0x004fc800078e0006 */
[C---:B------:R-:W-:Y:S02]  /*0f50*/  IMAD R7, R251.reuse, c[0x0][0x264], R12 ;  /* 0x00009900fb077a24 */ /* 0x040fe400078e020c */
[C---:B------:R-:W-:Y:S02]  /*0f60*/  IMAD R17, R251.reuse, c[0x0][0x214], R17 ;  /* 0x00008500fb117a24 */ /* 0x040fe400078e0211 */
[----:B------:R-:W-:-:S04]  /*0f70*/  IMAD.WIDE.U32 R14, R251, c[0x0][0x210], R26 ;  /* 0x00008400fb0e7a25 */ /* 0x000fc800078e001a */
[----:B------:R-:W-:Y:S02]  /*0f80*/  IMAD.IADD R15, R15, 0x1, R17 ;  /* 0x000000010f0f7824 */ /* 0x000fe400078e0211 */
        /* <DEDUP_REMOVED lines=9> */
[----:B------:R-:W-:Y:S01]  /*1020*/  BAR.SYNC.DEFER_BLOCKING 0x0 ;  /* 0x0000000000007b1d */ /* 0x000fe20000010000 */
[--C-:B---3--:R-:W-:Y:S01]  /*1030*/  @P1 IMAD.MOV.U32 R2, RZ, RZ, R0.reuse ;  /* 0x000000ffff021224 */ /* 0x108fe200078e0000 */
[----:B------:R-:W-:Y:S01]  /*1040*/  @P1 SHF.R.S32.HI R3, RZ, 0x1f, R0 ;  /* 0x0000001fff031819 */ /* 0x000fe20000011400 */
[----:B------:R-:W-:Y:S01]  /*1050*/  @!P1 IMAD.MOV.U32 R2, RZ, RZ, R243 ;  /* 0x000000ffff029224 */ /* 0x000fe200078e00f3 */
[----:B------:R-:W-:Y:S01]  /*1060*/  P2R R0, PR, RZ, 0x1 ;  /* 0x00000001ff007803 */ /* 0x000fe20000000000 */
[----:B------:R-:W-:Y:S01]  /*1070*/  @!P1 IMAD.MOV.U32 R3, RZ, RZ, R13 ;  /* 0x000000ffff039224 */ /* 0x000fe200078e000d */
[----:B------:R-:W-:Y:S01]  /*1080*/  ISETP.GE.AND P0, PT, R26, c[0x0][0x27c], PT ;  /* 0x00009f001a007a0c */ /* 0x000fe20003f06270 */
[----:B------:R-:W-:Y:S01]  /*1090*/  IMAD.WIDE.U32 R12, R92, c[0x0][0x280], R34 ;  /* 0x0000a0005c0c7a25 */ /* 0x000fe200078e0022 */
[----:B------:R-:W-:-:S02]  /*10a0*/  SEL R114, R2, RZ, !P6 ;  /* 0x000000ff02727207 */ /* 0x000fc40007000000 */
[----:B------:R-:W-:Y:S01]  /*10b0*/  SEL R43, R3, RZ, !P6 ;  /* 0x000000ff032b7207 */ /* 0x000fe20007000000 */
[----:B------:R-:W-:Y:S01]  /*10c0*/  IMAD.SHL.U32 R2, R165, 0x2, RZ ;  /* 0x00000002a5027824 */ /* 0x000fe200078e00ff */
[----:B------:R-:W-:Y:S01]  /*10d0*/  SEL R11, RZ, c[0x0][0x27c], !P0 ;  /* 0x00009f00ff0b7a07 */ /* 0x000fe20004000000 */
[----:B------:R-:W-:Y:S01]  /*10e0*/  IMAD R3, R166, c[0x0][0x1e8], RZ ;  /* 0x00007a00a6037a24 */ /* 0x000fe200078e02ff */
[----:B------:R-:W-:Y:S01]  /*10f0*/  ISETP.GE.AND P1, PT, R28, c[0x0][0x27c], PT ;  /* 0x00009f001c007a0c */ /* 0x000fe20003f26270 */
[----:B------:R-:W-:Y:S01]  /*1100*/  IMAD.MOV.U32 R32, RZ, RZ, R12 ;  /* 0x000000ffff207224 */ /* 0x000fe200078e000c */
[C---:B------:R-:W-:Y:S01]  /*1110*/  IADD3 R20, -R2.reuse, c[0x0][0x1d4], RZ ;  /* 0x0000750002147a10 */ /* 0x040fe20007ffe1ff */
[----:B------:R-:W-:Y:S01]  /*1120*/  IMAD R0, R251, c[0x0][0x1ec], R3 ;  /* 0x00007b00fb007a24 */ /* 0x000fe200078e0203 */
[----:B------:R-:W-:Y:S01]  /*1130*/  ISETP.NE.AND P6, PT, RZ, UR4, PT ;  /* 0x00000004ff007c0c */ /* 0x000fe2000bfc5270 */
[----:B------:R-:W-:Y:S01]  /*1140*/  IMAD.IADD R33, R13, 0x1, R16 ;  /* 0x000000010d217824 */ /* 0x000fe200078e0210 */
[-C--:B------:R-:W-:Y:S01]  /*1150*/  SEL R10, R2, R20.reuse, !P0 ;  /* 0x00000014020a7207 */ /* 0x080fe20004000000 */
[----:B------:R-:W-:Y:S01]  /*1160*/  IMAD.IADD R5, R5, 0x1, R0 ;  /* 0x0000000105057824 */ /* 0x000fe200078e0200 */
[----:B------:R-:W-:Y:S01]  /*1170*/  ISETP.GE.AND P0, PT, R29, c[0x0][0x27c], PT ;  /* 0x00009f001d007a0c */ /* 0x000fe20003f06270 */
[----:B------:R-:W-:Y:S01]  /*1180*/  IMAD.IADD R0, R26, 0x1, R11 ;  /* 0x000000011a007824 */ /* 0x000fe200078e020b */
[----:B------:R-:W-:Y:S01]  /*1190*/  SHF.R.S32.HI R6, RZ, 0x1f, R10 ;  /* 0x0000001fff067819 */ /* 0x000fe2000001140a */
[----:B------:R-:W-:Y:S01]  /*11a0*/  IMAD.WIDE.U32 R88, R114, c[0x0][0x1f0], R4 ;  /* 0x00007c0072587a25 */ /* 0x000fe200078e0004 */
[----:B------:R-:W-:-:S02]  /*11b0*/  SEL R19, R2, R20, !P1 ;  /* 0x0000001402137207 */ /* 0x000fc40004800000 */
[----:B------:R-:W-:Y:S01]  /*11c0*/  LEA.HI R42, R6, R10, RZ, 0x4 ;  /* 0x0000000a062a7211 */ /* 0x000fe200078f20ff */
[----:B------:R-:W-:Y:S01]  /*11d0*/  IMAD.WIDE.U32 R10, R92, c[0x0][0x290], R34 ;  /* 0x0000a4005c0a7a25 */ /* 0x000fe200078e0022 */
[----:B------:R-:W-:Y:S02]  /*11e0*/  SHF.R.S32.HI R6, RZ, 0x1f, R0 ;  /* 0x0000001fff067819 */ /* 0x000fe40000011400 */
[----:B------:R-:W-:Y:S01]  /*11f0*/  SEL R20, R2, R20, !P0 ;  /* 0x0000001402147207 */ /* 0x000fe20004000000 */
[----:B------:R-:W-:Y:S01]  /*1200*/  IMAD.WIDE.U32 R2, R251, c[0x0][0x260], R8 ;  /* 0x00009800fb027a25 */ /* 0x000fe200078e0008 */
[CC--:B------:R-:W-:Y:S02]  /*1210*/  LEA.HI R41, R6.reuse, R0.reuse, RZ, 0x3 ;  /* 0x0000000006297211 */ /* 0x0c0fe400078f18ff */
[----:B------:R-:W-:Y:S01]  /*1220*/  LEA.HI R40, R6, R0, RZ, 0x6 ;  /* 0x0000000006287211 */ /* 0x000fe200078f30ff */
[----:B------:R-:W-:Y:S01]  /*1230*/  IMAD R0, R39, c[0x0][0x290], RZ ;  /* 0x0000a40027007a24 */ /* 0x000fe200078e02ff */
[----:B------:R-:W-:Y:S01]  /*1240*/  SEL R4, RZ, c[0x0][0x27c], !P0 ;  /* 0x00009f00ff047a07 */ /* 0x000fe20004000000 */
[----:B------:R-:W-:Y:S01]  /*1250*/  IMAD.IADD R3, R3, 0x1, R7 ;  /* 0x0000000103037824 */ /* 0x000fe200078e0207 */
[----:B------:R-:W-:Y:S01]  /*1260*/  LOP3.LUT R119, R41, 0xfffffff8, RZ, 0xc0, !PT ;  /* 0xfffffff829777812 */ /* 0x000fe200078ec0ff */
[----:B------:R-:W-:-:S02]  /*1270*/  IMAD R0, R92, c[0x0][0x294], R0 ;  /* 0x0000a5005c007a24 */ /* 0x000fc400078e0200 */
[----:B------:R-:W-:Y:S01]  /*1280*/  IMAD.WIDE.U32 R6, R92, c[0x0][0x290], R26 ;  /* 0x0000a4005c067a25 */ /* 0x000fe200078e001a */
[----:B------:R-:W-:-:S03]  /*1290*/  SHF.R.S32.HI R133, RZ, 0x1f, R119 ;  /* 0x0000001fff857819 */ /* 0x000fc60000011477 */
[----:B------:R-:W-:Y:S02]  /*12a0*/  IMAD.IADD R31, R11, 0x1, R0 ;  /* 0x000000010b1f7824 */ /* 0x000fe400078e0200 */
[----:B------:R-:W-:Y:S01]  /*12b0*/  IMAD.IADD R23, R0, 0x1, R7 ;  /* 0x0000000100177824 */ /* 0x000fe200078e0207 */
[----:B------:R-:W-:Y:S01]  /*12c0*/  SEL R7, RZ, c[0x0][0x27c], !P1 ;  /* 0x00009f00ff077a07 */ /* 0x000fe20004800000 */
[----:B------:R-:W-:Y:S01]  /*12d0*/  IMAD R0, R22, c[0x0][0x268], RZ ;  /* 0x00009a0016007a24 */ /* 0x000fe200078e02ff */
[----:B------:R-:W-:Y:S01]  /*12e0*/  IADD3 R144, P1, R18, R92, RZ ;  /* 0x0000005c12907210 */ /* 0x000fe20007f3e0ff */
[----:B------:R-:W-:Y:S01]  /*12f0*/  IMAD.MOV.U32 R22, RZ, RZ, R6 ;  /* 0x000000ffff167224 */ /* 0x000fe200078e0006 */
[----:B------:R-:W-:Y:S01]  /*1300*/  SHF.R.S32.HI R6, RZ, 0x1f, R21 ;  /* 0x0000001fff067819 */ /* 0x000fe20000011415 */
[C---:B------:R-:W-:Y:S01]  /*1310*/  IMAD R101, R98.reuse, c[0x0][0x26c], R0 ;  /* 0x00009b0062657a24 */ /* 0x040fe200078e0200 */
[----:B------:R-:W-:Y:S01]  /*1320*/  SHF.R.S32.HI R0, RZ, 0x1f, R19 ;  /* 0x0000001fff007819 */ /* 0x000fe20000011413 */
[----:B------:R-:W-:Y:S01]  /*1330*/  IMAD.WIDE.U32 R98, R98, c[0x0][0x268], R2 ;  /* 0x00009a0062627a25 */ /* 0x000fe200078e0002 */
[----:B------:R-:W-:-:S02]  /*1340*/  SHF.R.S32.HI R2, RZ, 0x1f, R20 ;  /* 0x0000001fff027819 */ /* 0x000fc40000011414 */
[----:B------:R-:W-:Y:S01]  /*1350*/  LEA.HI R19, R0, R19, RZ, 0x4 ;  /* 0x0000001300137211 */ /* 0x000fe200078f20ff */
[----:B------:R-:W-:Y:S01]  /*1360*/  IMAD R0, R39, c[0x0][0x1e0], RZ ;  /* 0x0000780027007a24 */ /* 0x000fe200078e02ff */
[----:B------:R-:W-:Y:S01]  /*1370*/  LEA.HI R6, R6, R92, RZ, 0x3 ;  /* 0x0000005c06067211 */ /* 0x000fe200078f18ff */
[----:B------:R-:W-:Y:S01]  /*1380*/  IMAD R3, R43, c[0x0][0x1f0], RZ ;  /* 0x00007c002b037a24 */ /* 0x000fe200078e02ff */
[----:B------:R-:W-:Y:S01]  /*1390*/  LEA.HI R20, R2, R20, RZ, 0x4 ;  /* 0x0000001402147211 */ /* 0x000fe200078f20ff */
[----:B------:R-:W-:Y:S02]  /*13a0*/  IMAD R0, R92, c[0x0][0x1e4], R0 ;  /* 0x000079005c007a24 */ /* 0x000fe400078e0200 */
[----:B------:R-:W-:Y:S01]  /*13b0*/  IMAD R2, R114, c[0x0][0x1f4], R3 ;  /* 0x00007d0072027a24 */ /* 0x000fe200078e0203 */
[----:B------:R-:W-:Y:S01]  /*13c0*/  LOP3.LUT R3, R6, 0xfffffff8, RZ, 0xc0, !PT ;  /* 0xfffffff806037812 */ /* 0x000fe200078ec0ff */
[----:B------:R-:W-:Y:S02]  /*13d0*/  IMAD.IADD R138, R163, 0x1, R0 ;  /* 0x00000001a38a7824 */ /* 0x000fe400078e0200 */
[----:B------:R-:W-:-:S02]  /*13e0*/  IMAD.IADD R0, R7, 0x1, R28 ;  /* 0x0000000107007824 */ /* 0x000fc400078e021c */
[----:B------:R-:W-:Y:S01]  /*13f0*/  IMAD.X R143, R38, 0x1, R39, P1 ;  /* 0x00000001268f7824 */ /* 0x000fe200008e0627 */
[----:B------:R-:W-:Y:S01]  /*1400*/  IADD3 R142, P1, P0, R88, R162, R26 ;  /* 0x000000a2588e7210 */ /* 0x000fe2000783e01a */
[----:B------:R-:W-:Y:S01]  /*1410*/  IMAD.IADD R90, R89, 0x1, R2 ;  /* 0x00000001595a7824 */ /* 0x000fe200078e0202 */
[----:B------:R-:W-:Y:S01]  /*1420*/  IADD3 R39, R34, 0x30, RZ ;  /* 0x0000003022277810 */ /* 0x000fe20007ffe0ff */
[----:B------:R-:W-:Y:S01]  /*1430*/  IMAD.IADD R3, R92, 0x1, -R3 ;  /* 0x000000015c037824 */ /* 0x000fe200078e0a03 */
[----:B------:R-:W-:Y:S01]  /*1440*/  IADD3 R38, R34, 0x50, RZ ;  /* 0x0000005022267810 */ /* 0x000fe20007ffe0ff */
[----:B------:R-:W-:Y:S01]  /*1450*/  IMAD.IADD R2, R4, 0x1, R29 ;  /* 0x0000000104027824 */ /* 0x000fe200078e021d */
[----:B------:R-:W-:Y:S01]  /*1460*/  SHF.R.S32.HI R4, RZ, 0x1f, R0 ;  /* 0x0000001fff047819 */ /* 0x000fe20000011400 */
[C---:B------:R-:W-:Y:S01]  /*1470*/  IMAD.SHL.U32 R5, R3.reuse, 0x40, RZ ;  /* 0x0000004003057824 */ /* 0x040fe200078e00ff */
[--C-:B------:R-:W-:Y:S01]  /*1480*/  IADD3.X R141, R90, R138, R27.reuse, P1, P0 ;  /* 0x0000008a5a8d7210 */ /* 0x100fe20000fe041b */
[----:B------:R-:W-:Y:S01]  /*1490*/  IMAD.WIDE.U32 R8, R92, c[0x0][0x280], R26 ;  /* 0x0000a0005c087a25 */ /* 0x000fe200078e001a */
[----:B------:R-:W-:-:S02]  /*14a0*/  LOP3.LUT P0, RZ, R3, 0x4, RZ, 0xc0, !PT ;  /* 0x0000000403ff7812 */ /* 0x000fc4000780c0ff */
[-C--:B------:R-:W-:Y:S01]  /*14b0*/  LEA.HI R12, R4, R0.reuse, RZ, 0x3 ;  /* 0x00000000040c7211 */ /* 0x080fe200078f18ff */
[----:B------:R-:W-:Y:S01]  /*14c0*/  IMAD.IADD R25, R16, 0x1, R9 ;  /* 0x0000000110197824 */ /* 0x000fe200078e0209 */
[----:B------:R-:W-:Y:S01]  /*14d0*/  LEA.HI R6, R4, R0, RZ, 0x6 ;  /* 0x0000000004067211 */ /* 0x000fe200078f30ff */
[----:B------:R-:W-:Y:S01]  /*14e0*/  IMAD.MOV.U32 R24, RZ, RZ, R8 ;  /* 0x000000ffff187224 */ /* 0x000fe200078e0008 */
[----:B------:R-:W-:Y:S01]  /*14f0*/  SHF.R.S32.HI R3, RZ, 0x1f, R2 ;  /* 0x0000001fff037819 */ /* 0x000fe20000011402 */
[----:B------:R-:W-:Y:S01]  /*1500*/  IMAD.MOV.U32 R30, RZ, RZ, R10 ;  /* 0x000000ffff1e7224 */ /* 0x000fe200078e000a */
[----:B------:R-:W-:Y:S01]  /*1510*/  LEA.HI R4, R44, R164, RZ, 0x5 ;  /* 0x000000a42c047211 */ /* 0x000fe200078f28ff */
[C---:B-----5:R-:W-:Y:S01]  /*1520*/  IMAD.WIDE.U32 R112, R146.reuse, c[0x0][0x280], R32 ;  /* 0x0000a00092707a25 */ /* 0x060fe200078e0020 */
[----:B------:R-:W-:Y:S02]  /*1530*/  LOP3.LUT R0, R5, 0x1c0, RZ, 0xc0, !PT ;  /* 0x000001c005007812 */ /* 0x000fe400078ec0ff */
[CC--:B------:R-:W-:Y:S01]  /*1540*/  LEA.HI R11, R3.reuse, R2.reuse, RZ, 0x3 ;  /* 0x00000002030b7211 */ /* 0x0c0fe200078f18ff */
[----:B------:R-:W-:Y:S01]  /*1550*/  IMAD.WIDE.U32 R110, R146, c[0x0][0x280], R24 ;  /* 0x0000a000926e7a25 */ /* 0x000fe200078e0018 */
[----:B------:R-:W-:-:S02]  /*1560*/  LEA.HI R7, R3, R2, RZ, 0x6 ;  /* 0x0000000203077211 */ /* 0x000fc400078f30ff */
[----:B------:R-:W-:Y:S01]  /*1570*/  SHF.R.U32.HI R2, RZ, 0x3, R0 ;  /* 0x00000003ff027819 */ /* 0x000fe20000011600 */
[----:B------:R-:W-:Y:S01]  /*1580*/  IMAD.SHL.U32 R3, R4, 0x10, RZ ;  /* 0x0000001004037824 */ /* 0x000fe200078e00ff */
[----:B------:R-:W-:Y:S01]  /*1590*/  LOP3.LUT R5, R0, 0x38, R41, 0xf8, !PT ;  /* 0x0000003800057812 */ /* 0x000fe200078ef829 */
[----:B------:R-:W-:Y:S01]  /*15a0*/  IMAD.SHL.U32 R4, R40, 0x40, RZ ;  /* 0x0000004028047824 */ /* 0x000fe200078e00ff */
[----:B------:R-:W-:Y:S01]  /*15b0*/  SHF.R.S32.HI R10, RZ, 0x4, R42 ;  /* 0x00000004ff0a7819 */ /* 0x000fe2000001142a */
[----:B------:R-:W-:Y:S01]  /*15c0*/  IMAD.WIDE.U32 R108, R146, c[0x0][0x290], R30 ;  /* 0x0000a400926c7a25 */ /* 0x000fe200078e001e */
[----:B------:R-:W-:Y:S02]  /*15d0*/  LOP3.LUT R9, R5, R2, RZ, 0x3c, !PT ;  /* 0x0000000205097212 */ /* 0x000fe400078e3cff */
[----:B------:R-:W-:Y:S01]  /*15e0*/  LOP3.LUT R13, R4, 0x7ffff000, RZ, 0xc0, !PT ;  /* 0x7ffff000040d7812 */ /* 0x000fe200078ec0ff */
[----:B------:R-:W-:Y:S01]  /*15f0*/  IMAD.SHL.U32 R5, R6, 0x40, RZ ;  /* 0x0000004006057824 */ /* 0x000fe200078e00ff */
[C---:B------:R-:W-:Y:S01]  /*1600*/  LOP3.LUT R6, R0.reuse, 0x38, R12, 0xf8, !PT ;  /* 0x0000003800067812 */ /* 0x040fe200078ef80c */
[----:B------:R-:W-:Y:S01]  /*1610*/  IMAD.SHL.U32 R4, R7, 0x40, RZ ;  /* 0x0000004007047824 */ /* 0x000fe200078e00ff */
[----:B------:R-:W-:Y:S01]  /*1620*/  LOP3.LUT R7, R0, 0x38, R11, 0xf8, !PT ;  /* 0x0000003800077812 */ /* 0x000fe200078ef80b */
[----:B------:R-:W-:Y:S01]  /*1630*/  IMAD.WIDE.U32 R106, R146, c[0x0][0x290], R22 ;  /* 0x0000a400926a7a25 */ /* 0x000fe200078e0016 */
[----:B------:R-:W-:-:S02]  /*1640*/  LOP3.LUT R8, R5, 0x7ffff000, RZ, 0xc0, !PT ;  /* 0x7ffff00005087812 */ /* 0x000fc400078ec0ff */
[----:B------:R-:W-:Y:S01]  /*1650*/  LOP3.LUT R5, R4, 0x7ffff000, RZ, 0xc0, !PT ;  /* 0x7ffff00004057812 */ /* 0x000fe200078ec0ff */
[----:B------:R-:W-:Y:S01]  /*1660*/  IMAD.IADD R101, R99, 0x1, R101 ;  /* 0x0000000163657824 */ /* 0x000fe200078e0265 */
[----:B------:R-:W-:Y:S02]  /*1670*/  LOP3.LUT R3, R3, 0xfffffe00, RZ, 0xc0, !PT ;  /* 0xfffffe0003037812 */ /* 0x000fe400078ec0ff */
[-C--:B------:R-:W-:Y:S02]  /*1680*/  LOP3.LUT R6, R6, R2.reuse, RZ, 0x3c, !PT ;  /* 0x0000000206067212 */ /* 0x080fe400078e3cff */
[----:B------:R-:W-:Y:S02]  /*1690*/  LOP3.LUT R4, R7, R2, RZ, 0x3c, !PT ;  /* 0x0000000207047212 */ /* 0x000fe400078e3cff */
[--C-:B------:R-:W-:Y:S02]  /*16a0*/  IADD3 R129, R6, R8, R3.reuse ;  /* 0x0000000806817210 */ /* 0x100fe40007ffe003 */
[----:B------:R-:W-:-:S02]  /*16b0*/  IADD3 R128, R4, R5, R3 ;  /* 0x0000000504807210 */ /* 0x000fc40007ffe003 */
[----:B------:R-:W-:Y:S01]  /*16c0*/  LEA.HI.SX32 R6, R41, R10, 0x1d ;  /* 0x0000000a29067211 */ /* 0x000fe200078feaff */
[----:B------:R-:W-:Y:S01]  /*16d0*/  IMAD.SHL.U32 R129, R129, 0x2, RZ ;  /* 0x0000000281817824 */ /* 0x000fe200078e00ff */
[----:B------:R-:W-:Y:S01]  /*16e0*/  SHF.R.S32.HI R5, RZ, 0x4, R19 ;  /* 0x00000004ff057819 */ /* 0x000fe20000011413 */
[----:B------:R-:W-:Y:S01]  /*16f0*/  IMAD.SHL.U32 R128, R128, 0x2, RZ ;  /* 0x0000000280807824 */ /* 0x000fe200078e00ff */
[----:B------:R-:W-:Y:S01]  /*1700*/  SHF.R.S32.HI R4, RZ, 0x4, R20 ;  /* 0x00000004ff047819 */ /* 0x000fe20000011414 */
[----:B------:R-:W-:Y:S01]  /*1710*/  IMAD.SHL.U32 R100, R6, 0x8, RZ ;  /* 0x0000000806647824 */ /* 0x000fe200078e00ff */
[----:B------:R-:W-:Y:S02]  /*1720*/  IADD3 R13, R9, R13, R3 ;  /* 0x0000000d090d7210 */ /* 0x000fe40007ffe003 */
[----:B------:R-:W-:Y:S02]  /*1730*/  SHF.R.S32.HI R9, RZ, 0x1f, R6 ;  /* 0x0000001fff097819 */ /* 0x000fe40000011406 */
[----:B------:R-:W-:Y:S01]  /*1740*/  LEA.HI.SX32 R5, R12, R5, 0x1d ;  /* 0x000000050c057211 */ /* 0x000fe200078feaff */
[----:B------:R-:W-:Y:S01]  /*1750*/  IMAD.SHL.U32 R130, R13, 0x2, RZ ;  /* 0x000000020d827824 */ /* 0x000fe200078e00ff */
[----:B------:R-:W-:-:S02]  /*1760*/  LEA.HI.SX32 R4, R11, R4, 0x1d ;  /* 0x000000040b047211 */ /* 0x000fc400078feaff */
[----:B------:R-:W-:Y:S01]  /*1770*/  LEA.HI R9, R9, R6, RZ, 0x3 ;  /* 0x0000000609097211 */ /* 0x000fe200078f18ff */
[----:B------:R-:W-:Y:S01]  /*1780*/  IMAD.SHL.U32 R97, R5, 0x8, RZ ;  /* 0x0000000805617824 */ /* 0x000fe200078e00ff */
[----:B------:R-:W-:Y:S01]  /*1790*/  SHF.R.S32.HI R7, RZ, 0x1f, R5 ;  /* 0x0000001fff077819 */ /* 0x000fe20000011405 */
[----:B------:R-:W-:Y:S01]  /*17a0*/  IMAD.SHL.U32 R102, R4, 0x8, RZ ;  /* 0x0000000804667824 */ /* 0x000fe200078e00ff */
[----:B------:R-:W-:Y:S02]  /*17b0*/  SHF.R.S32.HI R6, RZ, 0x1f, R4 ;  /* 0x0000001fff067819 */ /* 0x000fe40000011404 */
[----:B------:R-:W-:Y:S02]  /*17c0*/  LEA.HI R7, R7, R5, RZ, 0x3 ;  /* 0x0000000507077211 */ /* 0x000fe400078f18ff */
[----:B------:R-:W-:Y:S02]  /*17d0*/  LEA.HI R6, R6, R4, RZ, 0x3 ;  /* 0x0000000406067211 */ /* 0x000fe400078f18ff */
[C---:B------:R-:W-:Y:S01]  /*17e0*/  LOP3.LUT R8, R0.reuse, 0x18, R26, 0xf8, !PT ;  /* 0x0000001800087812 */ /* 0x040fe200078ef81a */
[----:B------:R-:W-:Y:S01]  /*17f0*/  IMAD.SHL.U32 R5, R7, 0x200, RZ ;  /* 0x0000020007057824 */ /* 0x000fe200078e00ff */
[----:B------:R-:W-:-:S02]  /*1800*/  LOP3.LUT R4, R0, 0x38, R97, 0xf8, !PT ;  /* 0x0000003800047812 */ /* 0x000fc400078ef861 */
[----:B------:R-:W-:Y:S01]  /*1810*/  LOP3.LUT R86, R3, R8, R2, 0xf6, !PT ;  /* 0x0000000803567212 */ /* 0x000fe200078ef602 */
[----:B------:R-:W-:Y:S01]  /*1820*/  IMAD.SHL.U32 R8, R9, 0x200, RZ ;  /* 0x0000020009087824 */ /* 0x000fe200078e00ff */
[-C--:B------:R-:W-:Y:S01]  /*1830*/  LOP3.LUT R7, R4, R2.reuse, RZ, 0x3c, !PT ;  /* 0x0000000204077212 */ /* 0x080fe200078e3cff */
[----:B------:R-:W-:Y:S01]  /*1840*/  IMAD.SHL.U32 R4, R6, 0x200, RZ ;  /* 0x0000020006047824 */ /* 0x000fe200078e00ff */
[C---:B------:R-:W-:Y:S02]  /*1850*/  LOP3.LUT R10, R0.reuse, 0x38, R100, 0xf8, !PT ;  /* 0x00000038000a7812 */ /* 0x040fe400078ef864 */
[----:B------:R-:W-:Y:S02]  /*1860*/  LOP3.LUT R0, R0, 0x38, R102, 0xf8, !PT ;  /* 0x0000003800007812 */ /* 0x000fe400078ef866 */
[-C--:B------:R-:W-:Y:S02]  /*1870*/  LOP3.LUT R10, R10, R2.reuse, RZ, 0x3c, !PT ;  /* 0x000000020a0a7212 */ /* 0x080fe400078e3cff */
[----:B------:R-:W-:Y:S01]  /*1880*/  LOP3.LUT R2, R0, R2, RZ, 0x3c, !PT ;  /* 0x0000000200027212 */ /* 0x000fe200078e3cff */
[----:B------:R-:W-:Y:S01]  /*1890*/  IMAD R0, R43, c[0x0][0x218], RZ ;  /* 0x000086002b007a24 */ /* 0x000fe200078e02ff */
[----:B------:R-:W-:-:S02]  /*18a0*/  LOP3.LUT R6, R8, 0x7ffff000, RZ, 0xc0, !PT ;  /* 0x7ffff00008067812 */ /* 0x000fc400078ec0ff */
[----:B------:R-:W-:Y:S02]  /*18b0*/  LOP3.LUT R5, R5, 0x7ffff000, RZ, 0xc0, !PT ;  /* 0x7ffff00005057812 */ /* 0x000fe400078ec0ff */
[----:B------:R-:W-:Y:S02]  /*18c0*/  LOP3.LUT R4, R4, 0x7ffff000, RZ, 0xc0, !PT ;  /* 0x7ffff00004047812 */ /* 0x000fe400078ec0ff */
[--C-:B------:R-:W-:Y:S02]  /*18d0*/  IADD3 R6, R10, R6, R3.reuse ;  /* 0x000000060a067210 */ /* 0x100fe40007ffe003 */
[--C-:B------:R-:W-:Y:S02]  /*18e0*/  IADD3 R5, R7, R5, R3.reuse ;  /* 0x0000000507057210 */ /* 0x100fe40007ffe003 */
[----:B------:R-:W-:Y:S01]  /*18f0*/  IADD3 R4, R2, R4, R3 ;  /* 0x0000000402047210 */ /* 0x000fe20007ffe003 */
[C---:B------:R-:W-:Y:S01]  /*1900*/  IMAD R3, R114.reuse, c[0x0][0x21c], R0 ;  /* 0x0000870072037a24 */ /* 0x040fe200078e0200 */
[----:B------:R-:W-:Y:S01]  /*1910*/  SHF.R.S32.HI R0, RZ, 0x1f, R146 ;  /* 0x0000001fff007819 */ /* 0x000fe20000011492 */
[----:B------:R-:W-:Y:S01]  /*1920*/  IMAD.WIDE.U32 R114, R114, c[0x0][0x218], R14 ;  /* 0x0000860072727a25 */ /* 0x000fe200078e000e */
[----:B------:R-:W-:-:S02]  /*1930*/  LEA R86, R86, 0x100, 0x1 ;  /* 0x0000010056567811 */ /* 0x000fc400078e08ff */
[----:B------:R-:W-:Y:S01]  /*1940*/  LOP3.LUT R118, R12, 0xfffffff8, RZ, 0xc0, !PT ;  /* 0xfffffff80c767812 */ /* 0x000fe200078ec0ff */
[C---:B------:R-:W-:Y:S01]  /*1950*/  IMAD R2, R0.reuse, c[0x0][0x280], RZ ;  /* 0x0000a00000027a24 */ /* 0x040fe200078e02ff */
[----:B------:R-:W-:Y:S01]  /*1960*/  LOP3.LUT R103, R11, 0xfffffff8, RZ, 0xc0, !PT ;  /* 0xfffffff80b677812 */ /* 0x000fe200078ec0ff */
[----:B------:R-:W-:Y:S01]  /*1970*/  IMAD R0, R0, c[0x0][0x290], RZ ;  /* 0x0000a40000007a24 */ /* 0x000fe200078e02ff */
[----:B------:R-:W-:Y:S01]  /*1980*/  IADD3 R87, R86, 0x40, RZ ;  /* 0x0000004056577810 */ /* 0x000fe20007ffe0ff */
[----:B------:R-:W-:Y:S01]  /*1990*/  IMAD R2, R146, c[0x0][0x284], R2 ;  /* 0x0000a10092027a24 */ /* 0x000fe200078e0202 */
[----:B------:R-:W-:Y:S01]  /*19a0*/  IADD3 R40, R34, 0x10, RZ ;  /* 0x0000001022287810 */ /* 0x000fe20007ffe0ff */
[----:B------:R-:W-:Y:S01]  /*19b0*/  IMAD R0, R146, c[0x0][0x294], R0 ;  /* 0x0000a50092007a24 */ /* 0x000fe200078e0200 */
[----:B------:R-:W-:Y:S01]  /*19c0*/  @P0 IADD3 R87, R86, -0x40, RZ ;  /* 0xffffffc056570810 */ /* 0x000fe20007ffe0ff */
[----:B------:R-:W-:Y:S01]  /*19d0*/  IMAD.IADD R136, R113, 0x1, R2 ;  /* 0x0000000171887824 */ /* 0x000fe200078e0202 */
[----:B------:R-:W-:Y:S01]  /*19e0*/  SHF.R.S32.HI R125, RZ, 0x1f, R100 ;  /* 0x0000001fff7d7819 */ /* 0x000fe20000011464 */
        /* <DEDUP_REMOVED lines=8> */
[----:B------:R-:W-:-:S02]  /*1a70*/  IMAD.SHL.U32 R122, R6, 0x2, RZ ;  /* 0x00000002067a7824 */ /* 0x000fc400078e00ff */
[----:B------:R-:W-:Y:S02]  /*1a80*/  IMAD.SHL.U32 R121, R5, 0x2, RZ ;  /* 0x0000000205797824 */ /* 0x000fe400078e00ff */
[----:B------:R-:W-:Y:S02]  /*1a90*/  IMAD.SHL.U32 R120, R4, 0x2, RZ ;  /* 0x0000000204787824 */ /* 0x000fe400078e00ff */
.L_x_562:
[-C--:B------:R-:W-:Y:S01]  /*1aa0*/  IMAD R0, R150, R78.reuse, RZ ;  /* 0x0000004e96007224 */ /* 0x080fe200078e02ff */
[----:B------:R-:W-:Y:S01]  /*1ab0*/  SHF.R.S32.HI R91, RZ, 0x1f, R78 ;  /* 0x0000001fff5b7819 */ /* 0x000fe2000001144e */
[----:B------:R-:W-:Y:S01]  /*1ac0*/  IMAD.WIDE.U32 R10, R158, R78, RZ ;  /* 0x0000004e9e0a7225 */ /* 0x000fe200078e00ff */
[----:B------:R-:W-:Y:S04]  /*1ad0*/  DEPBAR.LE SB0, 0x0 ;  /* 0x000080000000791a */ /* 0x000fe80000000000 */
[----:B------:R-:W-:Y:S01]  /*1ae0*/  BAR.SYNC.DEFER_BLOCKING 0x0 ;  /* 0x0000000000007b1d */ /* 0x000fe20000010000 */
[----:B------:R-:W-:Y:S01]  /*1af0*/  ISETP.GE.AND P1, PT, R165, 0x1, PT ;  /* 0x00000001a500780c */ /* 0x000fe20003f26270 */
[----:B-1----:R-:W-:Y:S01]  /*1b00*/  IMAD R2, R91, R158, R0 ;  /* 0x0000009e5b027224 */ /* 0x002fe200078e0200 */
[----:B------:R-:W-:Y:S03]  /*1b10*/  IADD3 R0, P0, R142, R10, RZ ;  /* 0x0000000a8e007210 */ /* 0x000fe60007f1e0ff */
[----:B------:R-:W-:Y:S04]  /*1b20*/  IMAD.IADD R16, R11, 0x1, R2 ;  /* 0x000000010b107824 */ /* 0x000fe800078e0202 */
[----:B------:R-:W-:Y:S01]  /*1b30*/  IMAD.X R2, R16, 0x1, R141, P0 ;  /* 0x0000000110027824 */ /* 0x000fe200000e068d */
[C---:B------:R-:W-:Y:S04]  /*1b40*/  LEA R60, P0, R0.reuse, c[0x0][0x1c8], 0x1 ;  /* 0x00007200003c7a11 */ /* 0x040fe800078008ff */
[----:B------:R-:W-:Y:S01]  /*1b50*/  LEA.HI.X R61, R0, c[0x0][0x1cc], R2, 0x1, P0 ;  /* 0x00007300003d7a11 */ /* 0x000fe200000f0c02 */
[----:B------:R-:W-:Y:S01]  /*1b60*/  BSSY B1, `(.L_x_538) ;  /* 0x000038b000017945 */ /* 0x000fe20003800000 */
[----:B------:R-:W-:-:S05]  /*1b70*/  @!P1 BRA `(.L_x_539) ;  /* 0x000036c000009947 */ /* 0x000fca0003800000 */
[-C--:B------:R-:W-:Y:S02]  /*1b80*/  IMAD R2, R151, R78.reuse, RZ ;  /* 0x0000004e97027224 */ /* 0x080fe400078e02ff */
[-C--:B------:R-:W-:Y:S02]  /*1b90*/  IMAD R0, R152, R78.reuse, RZ ;  /* 0x0000004e98007224 */ /* 0x080fe400078e02ff */
[----:B------:R-:W-:Y:S02]  /*1ba0*/  IMAD R4, R78, -0x40, R96 ;  /* 0xffffffc04e047824 */ /* 0x000fe400078e0260 */
[-C--:B------:R-:W-:Y:S04]  /*1bb0*/  IMAD.WIDE.U32 R8, R159, R78.reuse, RZ ;  /* 0x0000004e9f087225 */ /* 0x080fe800078e00ff */
[----:B------:R-:W-:Y:S04]  /*1bc0*/  IMAD.WIDE.U32 R24, R157, R78, RZ ;  /* 0x0000004e9d187225 */ /* 0x000fe800078e00ff */
[C---:B------:R-:W-:Y:S02]  /*1bd0*/  IMAD R3, R91.reuse, R159, R2 ;  /* 0x0000009f5b037224 */ /* 0x040fe400078e0202 */
[----:B------:R-:W-:Y:S01]  /*1be0*/  IMAD R2, R91, R157, R0 ;  /* 0x0000009d5b027224 */ /* 0x000fe200078e0200 */
[----:B------:R-:W-:Y:S02]  /*1bf0*/  IMNMX R0, R4, 0x40, PT ;  /* 0x0000004004007817 */ /* 0x000fe40003800200 */
        /* <DEDUP_REMOVED lines=34> */
[----:B------:R-:W-:Y:S02]  /*1e20*/  LEA.HI.X R7, R0, c[0x0][0x274], R3, 0x1, P0 ;  /* 0x00009d0000077a11 */ /* 0x000fe400000f0c03 */
[C---:B------:R-:W-:Y:S04]  /*1e30*/  LEA R4, P0, R2.reuse, c[0x0][0x288], 0x1 ;  /* 0x0000a20002047a11 */ /* 0x040fe800078008ff */
[----:B------:R-:W-:Y:S02]  /*1e40*/  LEA.HI.X R5, R2, c[0x0][0x28c], R5, 0x1, P0 ;  /* 0x0000a30002057a11 */ /* 0x000fe400000f0c05 */
[----:B------:R-:W-:Y:S01]  /*1e50*/  ISETP.GE.AND P0, PT, R34, c[0x0][0x27c], PT ;  /* 0x00009f0022007a0c */ /* 0x000fe20003f06270 */
[----:B------:R-:W-:Y:S11]  /*1e60*/  CS2R R2, SRZ ;  /* 0x0000000000027805 */ /* 0x000ff6000001ff00 */
[----:B------:R-:W-:Y:S01]  /*1e70*/  @!UPT UIADD3 URZ, URZ, URZ, URZ ;  /* 0x0000003f3f3ff290 */ /* 0x000fe2000fffe03f */
        /* <DEDUP_REMOVED lines=22> */
.L_x_542:
[----:B------:R-:W-:Y:S05]  /*1fe0*/  BSYNC B0 ;  /* 0x0000000000007941 */ /* 0x000fea0003800000 */
.L_x_541:
[----:B------:R-:W-:-:S05]  /*1ff0*/  @P1 BRA `(.L_x_543) ;  /* 0x0000341000001947 */ /* 0x000fca0003800000 */
[----:B-----5:R-:W-:Y:S01]  /*2000*/  MOV R0, R51 ;  /* 0x0000003300007202 */ /* 0x020fe20000000f00 */
[----:B-1----:R-:W-:Y:S01]  /*2010*/  IMAD.MOV.U32 R6, RZ, RZ, R52 ;  /* 0x000000ffff067224 */ /* 0x002fe200078e0034 */
[----:B------:R-:W-:Y:S01]  /*2020*/  ISETP.GE.AND P0, PT, R26, c[0x0][0x1d4], PT ;  /* 0x000075001a007a0c */ /* 0x000fe20003f06270 */
[----:B------:R-:W-:Y:S01]  /*2030*/  IMAD.MOV.U32 R5, RZ, RZ, R53 ;  /* 0x000000ffff057224 */ /* 0x000fe200078e0035 */
[----:B------:R-:W-:Y:S01]  /*2040*/  BSSY B0, `(.L_x_544) ;  /* 0x0000054000007945 */ /* 0x000fe20003800000 */
[----:B------:R-:W-:Y:S03]  /*2050*/  IMAD.MOV.U32 R4, RZ, RZ, R50 ;  /* 0x000000ffff047224 */ /* 0x000fe600078e0032 */
[----:B------:R-:W-:Y:S01]  /*2060*/  PRMT R59, R6, 0x5410, R5 ;  /* 0x00005410063b7816 */ /* 0x000fe20000000005 */
[----:B------:R-:W-:Y:S01]  /*2070*/  IMAD.MOV.U32 R6, RZ, RZ, R48 ;  /* 0x000000ffff067224 */ /* 0x000fe200078e0030 */
[----:B------:R-:W-:Y:S01]  /*2080*/  PRMT R58, R4, 0x5410, R0 ;  /* 0x00005410043a7816 */ /* 0x000fe20000000000 */
[----:B------:R-:W-:Y:S01]  /*2090*/  IMAD.MOV.U32 R5, RZ, RZ, R49 ;  /* 0x000000ffff057224 */ /* 0x000fe200078e0031 */
[----:B------:R-:W-:Y:S01]  /*20a0*/  MOV R4, R46 ;  /* 0x0000002e00047202 */ /* 0x000fe20000000f00 */
        /* <DEDUP_REMOVED lines=11> */
[----:B------:R-:W-:Y:S02]  /*2160*/  MOV R6, R18 ;  /* 0x0000001200067202 */ /* 0x000fe40000000f00 */
[----:B------:R-:W-:Y:S02]  /*2170*/  MOV R0, R17 ;  /* 0x0000001100007202 */ /* 0x000fe40000000f00 */
[----:B------:R-:W-:Y:S01]  /*2180*/  PRMT R25, R6, 0x5410, R5 ;  /* 0x0000541006197816 */ /* 0x000fe20000000005 */
[----:B------:R-:W-:Y:S01]  /*2190*/  IMAD.MOV.U32 R6, RZ, RZ, R14 ;  /* 0x000000ffff067224 */ /* 0x000fe200078e000e */
[----:B------:R-:W-:Y:S01]  /*21a0*/  PRMT R24, R4, 0x5410, R0 ;  /* 0x0000541004187816 */ /* 0x000fe20000000000 */
[----:B------:R-:W-:Y:S01]  /*21b0*/  IMAD.MOV.U32 R5, RZ, RZ, R15 ;  /* 0x000000ffff057224 */ /* 0x000fe200078e000f */
[----:B------:R-:W-:Y:S01]  /*21c0*/  MOV R4, R12 ;  /* 0x0000000c00047202 */ /* 0x000fe20000000f00 */
[----:B------:R-:W-:Y:S03]  /*21d0*/  IMAD.MOV.U32 R0, RZ, RZ, R13 ;  /* 0x000000ffff007224 */ /* 0x000fe600078e000d */
        /* <DEDUP_REMOVED lines=17> */
[----:B------:R-:W-:Y:S01]  /*22f0*/  @!P0 HADD2.F32 R7, -RZ, R7.H0_H0 ;  /* 0x20000007ff078230 */ /* 0x000fe20000004100 */
[----:B-1----:R-:W-:Y:S01]  /*2300*/  @!P0 IMAD.MOV.U32 R3, RZ, RZ, R9 ;  /* 0x000000ffff038224 */ /* 0x002fe200078e0009 */
[----:B------:R-:W-:Y:S04]  /*2310*/  @!P0 MOV R0, R8 ;  /* 0x0000000800008202 */ /* 0x000fe80000000f00 */
[--C-:B------:R-:W-:Y:S02]  /*2320*/  @!P0 HADD2.F32 R33, -RZ, R3.reuse.H1_H1 ;  /* 0x30000003ff218230 */ /* 0x100fe40000004100 */
[--C-:B------:R-:W-:Y:S02]  /*2330*/  @!P0 HADD2.F32 R31, -RZ, R0.reuse.H1_H1 ;  /* 0x30000000ff1f8230 */ /* 0x100fe40000004100 */
[----:B------:R-:W-:Y:S02]  /*2340*/  @!P0 HADD2.F32 R2, -RZ, R0.H0_H0 ;  /* 0x20000000ff028230 */ /* 0x000fe40000004100 */
[----:B------:R-:W-:Y:S01]  /*2350*/  @!P0 HADD2.F32 R3, -RZ, R3.H0_H0 ;  /* 0x20000003ff038230 */ /* 0x000fe20000004100 */
[-C--:B------:R-:W-:Y:S02]  /*2360*/  @!P0 FMUL.FTZ R41, R31, R4.reuse ;  /* 0x000000041f298220 */ /* 0x080fe40000410000 */
[C---:B------:R-:W-:Y:S01]  /*2370*/  @!P0 FMUL.FTZ R0, R2.reuse, R4 ;  /* 0x0000000402008220 */ /* 0x040fe20000410000 */
[----:B------:R-:W-:Y:S01]  /*2380*/  @!P0 MOV R4, R10 ;  /* 0x0000000a00048202 */ /* 0x000fe20000000f00 */
[-C--:B------:R-:W-:Y:S01]  /*2390*/  @!P0 FFMA.FTZ R64, R2, R32.reuse, -R41 ;  /* 0x0000002002408223 */ /* 0x080fe20000010829 */
[----:B------:R-:W-:Y:S01]  /*23a0*/  @!P0 HADD2.F32 R41, -RZ, R42.H0_H0 ;  /* 0x2000002aff298230 */ /* 0x000fe20000004100 */
[-C--:B------:R-:W-:Y:S02]  /*23b0*/  @!P0 FMUL.FTZ R42, R33, R5.reuse ;  /* 0x00000005212a8220 */ /* 0x080fe40000410000 */
[C---:B------:R-:W-:Y:S02]  /*23c0*/  @!P0 FMUL.FTZ R2, R3.reuse, R5 ;  /* 0x0000000503028220 */ /* 0x040fe40000410000 */
[----:B------:R-:W-:Y:S01]  /*23d0*/  @!P0 FFMA.FTZ R63, R3, R41, -R42 ;  /* 0x00000029033f8223 */ /* 0x000fe2000001082a */
[----:B------:R-:W-:Y:S01]  /*23e0*/  @!P0 MOV R3, R11 ;  /* 0x0000000b00038202 */ /* 0x000fe20000000f00 */
[----:B------:R-:W-:Y:S01]  /*23f0*/  @!P0 FFMA.FTZ R0, R31, R32, R0 ;  /* 0x000000201f008223 */ /* 0x000fe20000010000 */
[--C-:B------:R-:W-:Y:S01]  /*2400*/  @!P0 HADD2.F32 R31, -RZ, R4.reuse.H1_H1 ;  /* 0x30000004ff1f8230 */ /* 0x100fe20000004100 */
[----:B------:R-:W-:Y:S01]  /*2410*/  @!P0 FFMA.FTZ R2, R33, R41, R2 ;  /* 0x0000002921028223 */ /* 0x000fe20000010002 */
[----:B------:R-:W-:Y:S02]  /*2420*/  @!P0 HADD2.F32 R4, -RZ, R4.H0_H0 ;  /* 0x20000004ff048230 */ /* 0x000fe40000004100 */
[----:B------:R-:W-:Y:S01]  /*2430*/  @!P0 HADD2.F32 R32, -RZ, R43.H0_H0 ;  /* 0x2000002bff208230 */ /* 0x000fe20000004100 */
[----:B------:R-:W-:Y:S01]  /*2440*/  @!P0 FMUL.FTZ R62, R31, R6 ;  /* 0x000000061f3e8220 */ /* 0x000fe20000410000 */
[--C-:B------:R-:W-:Y:S01]  /*2450*/  @!P0 HADD2.F32 R42, -RZ, R3.reuse.H1_H1 ;  /* 0x30000003ff2a8230 */ /* 0x100fe20000004100 */
[----:B------:R-:W-:Y:S01]  /*2460*/  @!P0 F2FP.PACK_AB R0, R0, R64 ;  /* 0x000000400000823e */ /* 0x000fe200000000ff */
[----:B------:R-:W-:Y:S01]  /*2470*/  @!P0 HADD2.F32 R5, -RZ, R3.H0_H0 ;  /* 0x20000003ff058230 */ /* 0x000fe20000004100 */
[----:B------:R-:W-:Y:S01]  /*2480*/  @!P0 FMUL.FTZ R3, R4, R6 ;  /* 0x0000000604038220 */ /* 0x000fe20000410000 */
[----:B------:R-:W-:Y:S01]  /*2490*/  @!P0 HADD2.F32 R43, -RZ, R54.H0_H0 ;  /* 0x20000036ff2b8230 */ /* 0x000fe20000004100 */
[----:B------:R-:W-:Y:S01]  /*24a0*/  @!P0 FMUL.FTZ R54, R42, R7 ;  /* 0x000000072a368220 */ /* 0x000fe20000410000 */
[----:B------:R-:W-:Y:S01]  /*24b0*/  @!P0 F2FP.PACK_AB R2, R2, R63 ;  /* 0x0000003f0202823e */ /* 0x000fe200000000ff */
[----:B------:R-:W-:Y:S02]  /*24c0*/  @!P0 FFMA.FTZ R62, R4, R32, -R62 ;  /* 0x00000020043e8223 */ /* 0x000fe4000001083e */
[----:B------:R-:W-:Y:S01]  /*24d0*/  @!P0 FMUL.FTZ R4, R5, R7 ;  /* 0x0000000705048220 */ /* 0x000fe20000410000 */
[----:B------:R-:W-:Y:S01]  /*24e0*/  @!P0 MOV R9, R2 ;  /* 0x0000000200098202 */ /* 0x000fe20000000f00 */
[----:B------:R-:W-:Y:S02]  /*24f0*/  @!P0 FFMA.FTZ R3, R31, R32, R3 ;  /* 0x000000201f038223 */ /* 0x000fe40000010003 */
[-C--:B------:R-:W-:Y:S02]  /*2500*/  @!P0 FFMA.FTZ R54, R5, R43.reuse, -R54 ;  /* 0x0000002b05368223 */ /* 0x080fe40000010836 */
[----:B------:R-:W-:Y:S01]  /*2510*/  @!P0 FFMA.FTZ R4, R42, R43, R4 ;  /* 0x0000002b2a048223 */ /* 0x000fe20000010004 */
[----:B------:R-:W-:Y:S01]  /*2520*/  @!P0 F2FP.PACK_AB R3, R3, R62 ;  /* 0x0000003e0303823e */ /* 0x000fe200000000ff */
[----:B------:R-:W-:Y:S03]  /*2530*/  @!P0 IMAD.MOV.U32 R8, RZ, RZ, R0 ;  /* 0x000000ffff088224 */ /* 0x000fe600078e0000 */
[----:B------:R-:W-:Y:S02]  /*2540*/  @!P0 F2FP.PACK_AB R4, R4, R54 ;  /* 0x000000360404823e */ /* 0x000fe400000000ff */
[----:B------:R-:W-:Y:S02]  /*2550*/  @!P0 MOV R10, R3 ;  /* 0x00000003000a8202 */ /* 0x000fe40000000f00 */
[----:B------:R-:W-:Y:S05]  /*2560*/  @!P0 MOV R11, R4 ;  /* 0x00000004000b8202 */ /* 0x000fea0000000f00 */
[----:B------:R1:W-:Y:S02]  /*2570*/  STG.E.128 [R60.64], R8 ;  /* 0x000000083c007986 */ /* 0x0003e4000c101d06 */
.L_x_545:
[----:B------:R-:W-:Y:S05]  /*2580*/  BSYNC B0 ;  /* 0x0000000000007941 */ /* 0x000fea0003800000 */
.L_x_544:
[----:B------:R-:W-:Y:S01]  /*2590*/  ISETP.GE.AND P0, PT, R28, c[0x0][0x1d4], PT ;  /* 0x000075001c007a0c */ /* 0x000fe20003f06270 */
[----:B------:R-:W-:Y:S01]  /*25a0*/  @!UPT UIADD3 URZ, URZ, URZ, URZ ;  /* 0x0000003f3f3ff290 */ /* 0x000fe2000fffe03f */
[----:B------:R-:W-:Y:S11]  /*25b0*/  BSSY B0, `(.L_x_546) ;  /* 0x0000036000007945 */ /* 0x000ff60003800000 */
[----:B------:R-:W-:-:S05]  /*25c0*/  @P0 BRA `(.L_x_547) ;  /* 0x0000034000000947 */ /* 0x000fca0003800000 */
[----:B------:R-:W-:Y:S01]  /*25d0*/  ISETP.GE.AND P0, PT, R40, c[0x0][0x27c], PT ;  /* 0x00009f0028007a0c */ /* 0x000fe20003f06270 */
[----:B-1----:R-:W1:Y:S11]  /*25e0*/  LDS.128 R8, [R87+0x6000] ;  /* 0x0060000057087984 */ /* 0x002e760000000c00 */
[----:B------:R-:W-:Y:S01]  /*25f0*/  @!UPT UIADD3 URZ, URZ, URZ, URZ ;  /* 0x0000003f3f3ff290 */ /* 0x000fe2000fffe03f */
[----:B------:R-:W-:Y:S01]  /*2600*/  @!P0 HADD2.F32 R0, -RZ, R22.H0_H0 ;  /* 0x20000016ff008230 */ /* 0x000fe20000004100 */
[--C-:B------:R-:W-:Y:S01]  /*2610*/  @!P0 SHF.R.U64 R4, R12, 0x10, R13.reuse ;  /* 0x000000100c048819 */ /* 0x100fe2000000120d */
[----:B------:R-:W-:Y:S01]  /*2620*/  @!P0 HADD2.F32 R6, -RZ, R55.H0_H0 ;  /* 0x20000037ff068230 */ /* 0x000fe20000004100 */
[----:B------:R-:W-:Y:S02]  /*2630*/  @!P0 SHF.R.U32.HI R7, RZ, 0x10, R13 ;  /* 0x00000010ff078819 */ /* 0x000fe4000001160d */
        /* <DEDUP_REMOVED lines=11> */
[CC--:B------:R-:W-:Y:S01]  /*26f0*/  @!P0 FMUL.FTZ R31, R5.reuse, R0.reuse ;  /* 0x00000000051f8220 */ /* 0x0c0fe20000410000 */
[----:B------:R-:W-:Y:S01]  /*2700*/  @!P0 HADD2.F32 R3, -RZ, R3.H0_H0 ;  /* 0x20000003ff038230 */ /* 0x000fe20000004100 */
[C---:B------:R-:W-:Y:S02]  /*2710*/  @!P0 FMUL.FTZ R0, R2.reuse, R0 ;  /* 0x0000000002008220 */ /* 0x040fe40000410000 */
[-C--:B------:R-:W-:Y:S02]  /*2720*/  @!P0 FFMA.FTZ R43, R2, R6.reuse, -R31 ;  /* 0x00000006022b8223 */ /* 0x080fe4000001081f */
[----:B------:R-:W-:Y:S01]  /*2730*/  @!P0 FFMA.FTZ R0, R5, R6, R0 ;  /* 0x0000000605008223 */ /* 0x000fe20000010000 */
[----:B------:R-:W-:Y:S01]  /*2740*/  @!P0 MOV R5, R10 ;  /* 0x0000000a00058202 */ /* 0x000fe20000000f00 */
[CC--:B------:R-:W-:Y:S02]  /*2750*/  @!P0 FMUL.FTZ R31, R12.reuse, R4.reuse ;  /* 0x000000040c1f8220 */ /* 0x0c0fe40000410000 */
[C---:B------:R-:W-:Y:S01]  /*2760*/  @!P0 FMUL.FTZ R2, R3.reuse, R4 ;  /* 0x0000000403028220 */ /* 0x040fe20000410000 */
[----:B------:R-:W-:Y:S01]  /*2770*/  @!P0 MOV R4, R11 ;  /* 0x0000000b00048202 */ /* 0x000fe20000000f00 */
[-C--:B------:R-:W-:Y:S01]  /*2780*/  @!P0 FFMA.FTZ R42, R3, R13.reuse, -R31 ;  /* 0x0000000d032a8223 */ /* 0x080fe2000001081f */
[----:B------:R-:W-:Y:S01]  /*2790*/  @!P0 HADD2.F32 R3, -RZ, R22.H1_H1 ;  /* 0x30000016ff038230 */ /* 0x000fe20000004100 */
[----:B------:R-:W-:Y:S01]  /*27a0*/  @!P0 FFMA.FTZ R2, R12, R13, R2 ;  /* 0x0000000d0c028223 */ /* 0x000fe20000010002 */
[----:B------:R-:W-:Y:S01]  /*27b0*/  @!P0 F2FP.PACK_AB R0, R0, R43 ;  /* 0x0000002b0000823e */ /* 0x000fe200000000ff */
[--C-:B------:R-:W-:Y:S02]  /*27c0*/  @!P0 HADD2.F32 R22, -RZ, R5.reuse.H1_H1 ;  /* 0x30000005ff168230 */ /* 0x100fe40000004100 */
[----:B------:R-:W-:Y:S01]  /*27d0*/  @!P0 HADD2.F32 R6, -RZ, R5.H0_H0 ;  /* 0x20000005ff068230 */ /* 0x000fe20000004100 */
[----:B------:R-:W-:Y:S01]  /*27e0*/  @!P0 F2FP.PACK_AB R2, R2, R42 ;  /* 0x0000002a0202823e */ /* 0x000fe200000000ff */
[----:B------:R-:W-:Y:S01]  /*27f0*/  @!P0 HADD2.F32 R31, -RZ, R55.H1_H1 ;  /* 0x30000037ff1f8230 */ /* 0x000fe20000004100 */
[----:B------:R-:W-:Y:S01]  /*2800*/  @!P0 MOV R8, R0 ;  /* 0x0000000000088202 */ /* 0x000fe20000000f00 */
[--C-:B------:R-:W-:Y:S01]  /*2810*/  @!P0 HADD2.F32 R32, -RZ, R4.reuse.H1_H1 ;  /* 0x30000004ff208230 */ /* 0x100fe20000004100 */
[----:B------:R-:W-:Y:S01]  /*2820*/  @!P0 MOV R9, R2 ;  /* 0x0000000200098202 */ /* 0x000fe20000000f00 */
[----:B------:R-:W-:Y:S01]  /*2830*/  @!P0 HADD2.F32 R5, -RZ, R4.H0_H0 ;  /* 0x20000004ff058230 */ /* 0x000fe20000004100 */
[-C--:B------:R-:W-:Y:S02]  /*2840*/  @!P0 FMUL.FTZ R4, R22, R3.reuse ;  /* 0x0000000316048220 */ /* 0x080fe40000410000 */
[----:B------:R-:W-:Y:S02]  /*2850*/  @!P0 FMUL.FTZ R3, R6, R3 ;  /* 0x0000000306038220 */ /* 0x000fe40000410000 */
[----:B------:R-:W-:Y:S02]  /*2860*/  @!P0 FMUL.FTZ R41, R32, R7 ;  /* 0x0000000720298220 */ /* 0x000fe40000410000 */
[----:B------:R-:W-:Y:S02]  /*2870*/  @!P0 FFMA.FTZ R6, R6, R31, -R4 ;  /* 0x0000001f06068223 */ /* 0x000fe40000010804 */
[C---:B------:R-:W-:Y:S02]  /*2880*/  @!P0 FMUL.FTZ R4, R5.reuse, R7 ;  /* 0x0000000705048220 */ /* 0x040fe40000410000 */
[----:B------:R-:W-:Y:S02]  /*2890*/  @!P0 FFMA.FTZ R3, R22, R31, R3 ;  /* 0x0000001f16038223 */ /* 0x000fe40000010003 */
[-C--:B------:R-:W-:Y:S02]  /*28a0*/  @!P0 FFMA.FTZ R41, R5, R33.reuse, -R41 ;  /* 0x0000002105298223 */ /* 0x080fe40000010829 */
[----:B------:R-:W-:Y:S01]  /*28b0*/  @!P0 FFMA.FTZ R4, R32, R33, R4 ;  /* 0x0000002120048223 */ /* 0x000fe20000010004 */
[----:B------:R-:W-:Y:S04]  /*28c0*/  @!P0 F2FP.PACK_AB R3, R3, R6 ;  /* 0x000000060303823e */ /* 0x000fe800000000ff */
[----:B------:R-:W-:Y:S02]  /*28d0*/  @!P0 F2FP.PACK_AB R4, R4, R41 ;  /* 0x000000290404823e */ /* 0x000fe400000000ff */
[----:B------:R-:W-:Y:S02]  /*28e0*/  @!P0 MOV R10, R3 ;  /* 0x00000003000a8202 */ /* 0x000fe40000000f00 */
[----:B------:R-:W-:Y:S05]  /*28f0*/  @!P0 MOV R11, R4 ;  /* 0x00000004000b8202 */ /* 0x000fea0000000f00 */
[----:B------:R1:W-:Y:S02]  /*2900*/  STG.E.128 [R60.64+0x40], R8 ;  /* 0x000040083c007986 */ /* 0x0003e4000c101d06 */
.L_x_547:
[----:B------:R-:W-:Y:S05]  /*2910*/  BSYNC B0 ;  /* 0x0000000000007941 */ /* 0x000fea0003800000 */
.L_x_546:
        /* <DEDUP_REMOVED lines=8> */
[----:B------:R-:W-:Y:S01]  /*29a0*/  @!P0 SHF.R.U64 R4, R14, 0x10, R15 ;  /* 0x000000100e048819 */ /* 0x000fe2000000120f */
[----:B------:R-:W-:Y:S01]  /*29b0*/  @!P0 HADD2.F32 R6, -RZ, R56.H0_H0 ;  /* 0x20000038ff068230 */ /* 0x000fe20000004100 */
[----:B------:R-:W-:Y:S02]  /*29c0*/  @!P0 SHF.R.U64 R13, R46, 0x10, R47 ;  /* 0x000000102e0d8819 */ /* 0x000fe4000000122f */
[----:B------:R-:W-:Y:S01]  /*29d0*/  @!P0 SHF.R.U32.HI R7, RZ, 0x10, R15 ;  /* 0x00000010ff078819 */ /* 0x000fe2000001160f */
[----:B------:R-:W-:Y:S01]  /*29e0*/  @!P0 HADD2.F32 R4, -RZ, R4.H0_H0 ;  /* 0x20000004ff048230 */ /* 0x000fe20000004100 */
[----:B------:R-:W-:Y:S01]  /*29f0*/  @!P0 SHF.R.U32.HI R46, RZ, 0x10, R47 ;  /* 0x00000010ff2e8819 */ /* 0x000fe2000001162f */
[----:B------:R-:W-:Y:S02]  /*2a00*/  @!P0 HADD2.F32 R13, -RZ, R13.H0_H0 ;  /* 0x2000000dff0d8230 */ /* 0x000fe40000004100 */
[----:B------:R-:W-:Y:S02]  /*2a10*/  @!P0 HADD2.F32 R15, -RZ, R56.H1_H1 ;  /* 0x30000038ff0f8230 */ /* 0x000fe40000004100 */
        /* <DEDUP_REMOVED lines=19> */
[----:B------:R-:W-:Y:S02]  /*2b50*/  @!P0 HADD2.F32 R3, -RZ, R23.H1_H1 ;  /* 0x30000017ff038230 */ /* 0x000fe40000004100 */
[----:B------:R-:W-:Y:S01]  /*2b60*/  @!P0 HADD2.F32 R6, -RZ, R5.H0_H0 ;  /* 0x20000005ff068230 */ /* 0x000fe20000004100 */
[----:B------:R-:W-:Y:S01]  /*2b70*/  @!P0 F2FP.PACK_AB R2, R2, R32 ;  /* 0x000000200202823e */ /* 0x000fe200000000ff */
[--C-:B------:R-:W-:Y:S01]  /*2b80*/  @!P0 HADD2.F32 R22, -RZ, R4.reuse.H1_H1 ;  /* 0x30000004ff168230 */ /* 0x100fe20000004100 */
[----:B------:R-:W-:Y:S01]  /*2b90*/  @!P0 MOV R8, R0 ;  /* 0x0000000000088202 */ /* 0x000fe20000000f00 */
[----:B------:R-:W-:Y:S01]  /*2ba0*/  @!P0 HADD2.F32 R5, -RZ, R4.H0_H0 ;  /* 0x20000004ff058230 */ /* 0x000fe20000004100 */
[-C--:B------:R-:W-:Y:S01]  /*2bb0*/  @!P0 FMUL.FTZ R4, R14, R3.reuse ;  /* 0x000000030e048220 */ /* 0x080fe20000410000 */
[----:B------:R-:W-:Y:S01]  /*2bc0*/  @!P0 MOV R9, R2 ;  /* 0x0000000200098202 */ /* 0x000fe20000000f00 */
[----:B------:R-:W-:Y:S01]  /*2bd0*/  @!P0 FMUL.FTZ R3, R6, R3 ;  /* 0x0000000306038220 */ /* 0x000fe20000410000 */
[----:B------:R-:W-:Y:S01]  /*2be0*/  @!P0 HADD2.F32 R23, -RZ, R46.H0_H0 ;  /* 0x2000002eff178230 */ /* 0x000fe20000004100 */
        /* <DEDUP_REMOVED lines=11> */
.L_x_549:
[----:B------:R-:W-:Y:S05]  /*2ca0*/  BSYNC B0 ;  /* 0x0000000000007941 */ /* 0x000fea0003800000 */
.L_x_548:
        /* <DEDUP_REMOVED lines=9> */
[--C-:B------:R-:W-:Y:S01]  /*2d40*/  @!P0 HADD2.F32 R6, -RZ, R57.reuse.H0_H0 ;  /* 0x20000039ff068230 */ /* 0x100fe20000004100 */
[----:B------:R-:W-:Y:S01]  /*2d50*/  @!P0 SHF.R.U64 R13, R48, 0x10, R49 ;  /* 0x00000010300d8819 */ /* 0x000fe20000001231 */
[----:B------:R-:W-:Y:S01]  /*2d60*/  @!P0 HADD2.F32 R15, -RZ, R57.H1_H1 ;  /* 0x30000039ff0f8230 */ /* 0x000fe20000004100 */
[----:B------:R-:W-:Y:S01]  /*2d70*/  @!P0 SHF.R.U32.HI R7, RZ, 0x10, R17 ;  /* 0x00000010ff078819 */ /* 0x000fe20000011611 */
        /* <DEDUP_REMOVED lines=20> */
[--C-:B------:R-:W-:Y:S01]  /*2ec0*/  @!P0 HADD2.F32 R14, -RZ, R5.reuse.H1_H1 ;  /* 0x30000005ff0e8230 */ /* 0x100fe20000004100 */
        /* <DEDUP_REMOVED lines=22> */
.L_x_551:
[----:B------:R-:W-:Y:S05]  /*3030*/  BSYNC B0 ;  /* 0x0000000000007941 */ /* 0x000fea0003800000 */
.L_x_550:
        /* <DEDUP_REMOVED lines=56> */
.L_x_553:
[----:B------:R-:W-:Y:S05]  /*33c0*/  BSYNC B0 ;  /* 0x0000000000007941 */ /* 0x000fea0003800000 */
.L_x_552:
[----:B------:R-:W-:Y:S11]  /*33d0*/  ISETP.GE.AND P0, PT, R93, c[0x0][0x1d4], PT ;  /* 0x000075005d007a0c */ /* 0x000ff60003f06270 */
[----:B------:R-:W-:Y:S02]  /*33e0*/  @!UPT UIADD3 URZ, URZ, URZ, URZ ;  /* 0x0000003f3f3ff290 */ /* 0x000fe4000fffe03f */
        /* <DEDUP_REMOVED lines=52> */
[----:B------:R1:W-:Y:S01]  /*3730*/  STG.E.128 [R60.64+0x140], R8 ;  /* 0x000140083c007986 */ /* 0x0003e2000c101d06 */
[----:B------:R-:W-:-:S05]  /*3740*/  BRA `(.L_x_543) ;  /* 0x00001cc000007947 */ /* 0x000fca0003800000 */
.L_x_540:
        /* <DEDUP_REMOVED lines=47> */
.L_x_555:
[----:B------:R-:W-:Y:S05]  /*3a40*/  BSYNC B0 ;  /* 0x0000000000007941 */ /* 0x000fea0003800000 */
.L_x_554:
[----:B------:R-:W-:Y:S04]  /*3a50*/  IADD3 R80, P0, R162, R10, RZ ;  /* 0x0000000aa2507210 */ /* 0x000fe80007f1e0ff */
[----:B------:R-:W-:Y:S01]  /*3a60*/  IADD3.X R79, R138, R16, RZ, P0, !PT ;  /* 0x000000108a4f7210 */ /* 0x000fe200007fe4ff */
        /* <DEDUP_REMOVED lines=25> */
[----:B------:R-:W-:Y:S02]  /*3c00*/  PRMT R31, R3, 0x5410, R8 ;  /* 0x00005410031f7816 */ /* 0x000fe40000000008 */
[----:B------:R-:W-:Y:S01]  /*3c10*/  PRMT R30, R2, 0x5410, R0 ;  /* 0x00005410021e7816 */ /* 0x000fe20000000000 */
[----:B------:R-:W-:-:S05]  /*3c20*/  @P0 BRA `(.L_x_557) ;  /* 0x0000077000000947 */ /* 0x000fca0003800000 */
[----:B------:R-:W-:Y:S01]  /*3c30*/  IMAD.MOV.U32 R48, RZ, RZ, R45 ;  /* 0x000000ffff307224 */ /* 0x000fe200078e002d */
[----:B------:R-:W-:Y:S01]  /*3c40*/  ISETP.GE.AND P2, PT, R100, c[0x0][0x1d4], PT ;  /* 0x0000750064007a0c */ /* 0x000fe20003f46270 */
[----:B------:R-:W-:Y:S01]  /*3c50*/  LDS.128 R60, [R122+0x6100] ;  /* 0x006100007a3c7984 */ /* 0x000fe20000000c00 */
[----:B------:R-:W-:Y:S01]  /*3c60*/  IADD3 R0, P1, P0, R88, R80, R119 ;  /* 0x0000005058007210 */ /* 0x000fe2000783e077 */
[----:B------:R-:W-:Y:S01]  /*3c70*/  IMAD.MOV.U32 R53, RZ, RZ, R47 ;  /* 0x000000ffff357224 */ /* 0x000fe200078e002f */
[----:B------:R-:W-:Y:S01]  /*3c80*/  MOV R10, R6 ;  /* 0x00000006000a7202 */ /* 0x000fe20000000f00 */
[----:B------:R-:W-:Y:S01]  /*3c90*/  IMAD.MOV.U32 R24, RZ, RZ, R7 ;  /* 0x000000ffff187224 */ /* 0x000fe200078e0007 */
[-C--:B------:R-:W-:Y:S02]  /*3ca0*/  IADD3.X R3, R90, R79.reuse, R133, P1, P0 ;  /* 0x0000004f5a037210 */ /* 0x080fe40000fe0485 */
[----:B------:R-:W-:Y:S01]  /*3cb0*/  MOV R41, R44 ;  /* 0x0000002c00297202 */ /* 0x000fe20000000f00 */
[----:B------:R-:W1:Y:S01]  /*3cc0*/  LDS.128 R16, [R130+0x6100] ;  /* 0x0061000082107984 */ /* 0x000e620000000c00 */
[----:B------:R-:W-:Y:S03]  /*3cd0*/  MOV R51, R46 ;  /* 0x0000002e00337202 */ /* 0x000fe60000000f00 */
[----:B------:R-:W-:Y:S04]  /*3ce0*/  @!P2 IADD3 R2, P1, P0, R88, R80, R100 ;  /* 0x000000505802a210 */ /* 0x000fe8000783e064 */
[----:B------:R-:W-:Y:S02]  /*3cf0*/  @!P2 IADD3.X R8, R90, R79, R125, P1, P0 ;  /* 0x0000004f5a08a210 */ /* 0x000fe40000fe047d */
[C---:B------:R-:W-:Y:S04]  /*3d00*/  LEA R74, P0, R0.reuse, c[0x0][0x1c8], 0x1 ;  /* 0x00007200004a7a11 */ /* 0x040fe800078008ff */
[----:B------:R-:W-:Y:S02]  /*3d10*/  LEA.HI.X R75, R0, c[0x0][0x1cc], R3, 0x1, P0 ;  /* 0x00007300004b7a11 */ /* 0x000fe400000f0c03 */
[C---:B------:R-:W-:Y:S02]  /*3d20*/  @!P2 LEA R72, P0, R2.reuse, c[0x0][0x1c8], 0x1 ;  /* 0x000072000248aa11 */ /* 0x040fe400078008ff */
[----:B------:R-:W-:Y:S02]  /*3d30*/  MOV R0, R4 ;  /* 0x0000000400007202 */ /* 0x000fe40000000f00 */
[----:B------:R-:W-:Y:S01]  /*3d40*/  @!P2 LEA.HI.X R73, R2, c[0x0][0x1cc], R8, 0x1, P0 ;  /* 0x000073000249aa11 */ /* 0x000fe200000f0c08 */
[--C-:B------:R-:W-:Y:S01]  /*3d50*/  IMAD.MOV.U32 R2, RZ, RZ, R5.reuse ;  /* 0x000000ffff027224 */ /* 0x100fe200078e0005 */
[----:B------:R-:W-:Y:S11]  /*3d60*/  ISETP.GE.AND P0, PT, R26, c[0x0][0x27c], PT ;  /* 0x00009f001a007a0c */ /* 0x000ff60003f06270 */
[----:B------:R-:W-:Y:S02]  /*3d70*/  @!UPT UIADD3 URZ, URZ, URZ, URZ ;  /* 0x0000003f3f3ff290 */ /* 0x000fe4000fffe03f */
[--C-:B------:R-:W-:Y:S01]  /*3d80*/  @!P0 SHF.R.U32.HI R9, RZ, 0x10, R5.reuse ;  /* 0x00000010ff098819 */ /* 0x100fe20000011605 */
[----:B------:R-:W-:Y:S01]  /*3d90*/  @!P0 HADD2.F32 R3, -RZ, R2.H0_H0 ;  /* 0x20000002ff038230 */ /* 0x000fe20000004100 */
[----:B------:R-:W-:Y:S01]  /*3da0*/  @!P0 SHF.R.U64 R8, R4, 0x10, R5 ;  /* 0x0000001004088819 */ /* 0x000fe20000001205 */
[----:B------:R-:W-:Y:S01]  /*3db0*/  @!P0 HADD2.F32 R0, -RZ, R0.H0_H0 ;  /* 0x20000000ff008230 */ /* 0x000fe20000004100 */
[----:B------:R-:W-:Y:S01]  /*3dc0*/  @!P0 SHF.R.U64 R11, R6, 0x10, R7 ;  /* 0x00000010060b8819 */ /* 0x000fe20000001207 */
[----:B-1----:R-:W-:Y:S01]  /*3dd0*/  @!P0 IMAD.MOV.U32 R6, RZ, RZ, R16 ;  /* 0x000000ffff068224 */ /* 0x002fe200078e0010 */
[----:B------:R-:W-:Y:S01]  /*3de0*/  @!P0 MOV R42, R61 ;  /* 0x0000003d002a8202 */ /* 0x000fe20000000f00 */
[----:B------:R-:W-:Y:S01]  /*3df0*/  @!P0 HADD2.F32 R41, -RZ, R41.H0_H0 ;  /* 0x20000029ff298230 */ /* 0x000fe20000004100 */
[----:B------:R-:W-:Y:S02]  /*3e00*/  @!P0 MOV R5, R17 ;  /* 0x0000001100058202 */ /* 0x000fe40000000f00 */
[--C-:B------:R-:W-:Y:S01]  /*3e10*/  @!P0 SHF.R.U64 R52, R46, 0x10, R47.reuse ;  /* 0x000000102e348819 */ /* 0x100fe2000000122f */
[----:B------:R-:W-:Y:S01]  /*3e20*/  @!P0 HADD2.F32 R43, -RZ, R42.H0_H0 ;  /* 0x2000002aff2b8230 */ /* 0x000fe20000004100 */
[----:B------:R-:W-:Y:S01]  /*3e30*/  @!P0 SHF.R.U32.HI R54, RZ, 0x10, R47 ;  /* 0x00000010ff368819 */ /* 0x000fe2000001162f */
[----:B------:R-:W-:Y:S01]  /*3e40*/  @!P0 HADD2.F32 R2, -RZ, R6.H0_H0 ;  /* 0x20000006ff028230 */ /* 0x000fe20000004100 */
[----:B------:R-:W-:Y:S01]  /*3e50*/  @!P0 MOV R47, R60 ;  /* 0x0000003c002f8202 */ /* 0x000fe20000000f00 */
[----:B------:R-:W-:Y:S01]  /*3e60*/  @!P0 HADD2.F32 R4, -RZ, R5.H0_H0 ;  /* 0x20000005ff048230 */ /* 0x000fe20000004100 */
[----:B------:R-:W-:Y:S01]  /*3e70*/  @!P0 SHF.R.U64 R50, R44, 0x10, R45 ;  /* 0x000000102c328819 */ /* 0x000fe2000000122d */
[----:B------:R-:W-:Y:S01]  /*3e80*/  @!P0 HADD2.F32 R44, -RZ, R48.H0_H0 ;  /* 0x20000030ff2c8230 */ /* 0x000fe20000004100 */
[----:B------:R-:W-:Y:S01]  /*3e90*/  @!P0 SHF.R.U32.HI R25, RZ, 0x10, R7 ;  /* 0x00000010ff198819 */ /* 0x000fe20000011607 */
[----:B------:R-:W-:Y:S01]  /*3ea0*/  @!P0 HADD2.F32 R7, -RZ, R47.H0_H0 ;  /* 0x2000002fff078230 */ /* 0x000fe20000004100 */
[----:B------:R-:W-:Y:S01]  /*3eb0*/  @!P0 SHF.R.U32.HI R49, RZ, 0x10, R45 ;  /* 0x00000010ff318819 */ /* 0x000fe2000001162d */
[-C--:B------:R-:W-:Y:S01]  /*3ec0*/  @!P0 FMUL.FTZ R45, R43, R3.reuse ;  /* 0x000000032b2d8220 */ /* 0x080fe20000410000 */
[----:B------:R-:W-:Y:S01]  /*3ed0*/  @!P0 HADD2.F32 R48, -RZ, R51.H0_H0 ;  /* 0x20000033ff308230 */ /* 0x000fe20000004100 */
[----:B------:R-:W-:Y:S01]  /*3ee0*/  @!P0 FMUL.FTZ R3, R4, R3 ;  /* 0x0000000304038220 */ /* 0x000fe20000410000 */
[----:B------:R-:W-:Y:S01]  /*3ef0*/  @!P0 HADD2.F32 R51, -RZ, R53.H0_H0 ;  /* 0x20000035ff338230 */ /* 0x000fe20000004100 */
[CC--:B------:R-:W-:Y:S02]  /*3f00*/  @!P0 FMUL.FTZ R46, R7.reuse, R0.reuse ;  /* 0x00000000072e8220 */ /* 0x0c0fe40000410000 */
[----:B------:R-:W-:Y:S02]  /*3f10*/  @!P0 FMUL.FTZ R0, R2, R0 ;  /* 0x0000000002008220 */ /* 0x000fe40000410000 */
[----:B------:R-:W-:Y:S01]  /*3f20*/  @!P0 FFMA.FTZ R83, R4, R44, -R45 ;  /* 0x0000002c04538223 */ /* 0x000fe2000001082d */
[----:B------:R-:W-:Y:S01]  /*3f30*/  @!P0 HADD2.F32 R4, -RZ, R9.H0_H0 ;  /* 0x20000009ff048230 */ /* 0x000fe20000004100 */
[-C--:B------:R-:W-:Y:S01]  /*3f40*/  @!P0 FFMA.FTZ R84, R2, R41.reuse, -R46 ;  /* 0x0000002902548223 */ /* 0x080fe2000001082e */
[----:B------:R-:W-:Y:S01]  /*3f50*/  @!P0 HADD2.F32 R45, -RZ, R42.H1_H1 ;  /* 0x3000002aff2d8230 */ /* 0x000fe20000004100 */
[----:B------:R-:W-:Y:S01]  /*3f60*/  @!P0 FFMA.FTZ R0, R7, R41, R0 ;  /* 0x0000002907008223 */ /* 0x000fe20000010000 */
[----:B------:R-:W-:Y:S02]  /*3f70*/  @!P0 HADD2.F32 R41, -RZ, R47.H1_H1 ;  /* 0x3000002fff298230 */ /* 0x000fe40000004100 */
[----:B------:R-:W-:Y:S01]  /*3f80*/  @!P0 HADD2.F32 R7, -RZ, R8.H0_H0 ;  /* 0x20000008ff078230 */ /* 0x000fe20000004100 */
[----:B------:R-:W-:Y:S01]  /*3f90*/  @!P0 FMUL.FTZ R8, R45, R4 ;  /* 0x000000042d088220 */ /* 0x000fe20000410000 */
[----:B------:R-:W-:Y:S02]  /*3fa0*/  @!P0 HADD2.F32 R46, -RZ, R49.H0_H0 ;  /* 0x20000031ff2e8230 */ /* 0x000fe40000004100 */
[----:B------:R-:W-:Y:S02]  /*3fb0*/  @!P0 HADD2.F32 R2, -RZ, R5.H1_H1 ;  /* 0x30000005ff028230 */ /* 0x000fe40000004100 */
[----:B------:R-:W-:Y:S01]  /*3fc0*/  @!P0 HADD2.F32 R5, -RZ, R6.H1_H1 ;  /* 0x30000006ff058230 */ /* 0x000fe20000004100 */
[----:B------:R-:W-:Y:S01]  /*3fd0*/  @!P0 FMUL.FTZ R6, R41, R7 ;  /* 0x0000000729068220 */ /* 0x000fe20000410000 */
[----:B------:R-:W-:Y:S01]  /*3fe0*/  @!P0 HADD2.F32 R42, -RZ, R50.H0_H0 ;  /* 0x20000032ff2a8230 */ /* 0x000fe20000004100 */
[C---:B------:R-:W-:Y:S01]  /*3ff0*/  @!P0 FFMA.FTZ R82, R2.reuse, R46, -R8 ;  /* 0x0000002e02528223 */ /* 0x040fe20000010808 */
[----:B------:R-:W-:Y:S01]  /*4000*/  @!P0 HADD2.F32 R50, -RZ, R52.H0_H0 ;  /* 0x20000034ff328230 */ /* 0x000fe20000004100 */
[----:B------:R-:W-:Y:S01]  /*4010*/  @!P0 IMAD.MOV.U32 R8, RZ, RZ, R62 ;  /* 0x000000ffff088224 */ /* 0x000fe200078e003e */
[----:B------:R-:W-:Y:S01]  /*4020*/  @!P0 MOV R52, R63 ;  /* 0x0000003f00348202 */ /* 0x000fe20000000f00 */
[----:B------:R-:W-:Y:S01]  /*4030*/  @!P0 FMUL.FTZ R4, R2, R4 ;  /* 0x0000000402048220 */ /* 0x000fe20000410000 */
[----:B------:R-:W-:Y:S01]  /*4040*/  @!P0 HADD2.F32 R9, -RZ, R10.H0_H0 ;  /* 0x2000000aff098230 */ /* 0x000fe20000004100 */
[C---:B------:R-:W-:Y:S01]  /*4050*/  @!P0 FMUL.FTZ R2, R5.reuse, R7 ;  /* 0x0000000705028220 */ /* 0x040fe20000410000 */
[--C-:B------:R-:W-:Y:S01]  /*4060*/  @!P0 HADD2.F32 R49, -RZ, R8.reuse.H1_H1 ;  /* 0x30000008ff318230 */ /* 0x100fe20000004100 */
[----:B------:R-:W-:Y:S01]  /*4070*/  @!P0 FFMA.FTZ R81, R5, R42, -R6 ;  /* 0x0000002a05518223 */ /* 0x000fe20000010806 */
[----:B------:R-:W-:Y:S01]  /*4080*/  @!P0 MOV R5, R18 ;  /* 0x0000001200058202 */ /* 0x000fe20000000f00 */
[----:B------:R-:W-:Y:S01]  /*4090*/  @!P0 FFMA.FTZ R2, R41, R42, R2 ;  /* 0x0000002a29028223 */ /* 0x000fe20000010002 */
[----:B------:R-:W-:Y:S01]  /*40a0*/  @!P0 HADD2.F32 R6, -RZ, R11.H0_H0 ;  /* 0x2000000bff068230 */ /* 0x000fe20000004100 */
[----:B------:R-:W-:Y:S01]  /*40b0*/  @!P0 FFMA.FTZ R3, R43, R44, R3 ;  /* 0x0000002c2b038223 */ /* 0x000fe20000010003 */
[----:B------:R-:W-:Y:S01]  /*40c0*/  @!P0 HADD2.F32 R47, -RZ, R8.H0_H0 ;  /* 0x20000008ff2f8230 */ /* 0x000fe20000004100 */
[----:B------:R-:W-:Y:S01]  /*40d0*/  @!P0 FFMA.FTZ R4, R45, R46, R4 ;  /* 0x0000002e2d048223 */ /* 0x000fe20000010004 */
[--C-:B------:R-:W-:Y:S01]  /*40e0*/  @!P0 HADD2.F32 R7, -RZ, R5.reuse.H1_H1 ;  /* 0x30000005ff078230 */ /* 0x100fe20000004100 */
[-C--:B------:R-:W-:Y:S01]  /*40f0*/  @!P0 FMUL.FTZ R10, R49, R6.reuse ;  /* 0x00000006310a8220 */ /* 0x080fe20000410000 */
[----:B------:R-:W-:Y:S01]  /*4100*/  @!P0 HADD2.F32 R8, -RZ, R5.H0_H0 ;  /* 0x20000005ff088230 */ /* 0x000fe20000004100 */
[----:B------:R-:W-:Y:S01]  /*4110*/  @!P0 FMUL.FTZ R11, R47, R9 ;  /* 0x000000092f0b8220 */ /* 0x000fe20000410000 */
[----:B------:R-:W-:Y:S01]  /*4120*/  @!P0 F2FP.PACK_AB R41, R82, R83 ;  /* 0x000000535229823e */ /* 0x000fe200000000ff */
[C---:B------:R-:W-:Y:S01]  /*4130*/  @!P0 FMUL.FTZ R6, R7.reuse, R6 ;  /* 0x0000000607068220 */ /* 0x040fe20000410000 */
[----:B------:R-:W-:Y:S01]  /*4140*/  @!P0 F2FP.PACK_AB R3, R4, R3 ;  /* 0x000000030403823e */ /* 0x000fe200000000ff */
[----:B------:R-:W-:Y:S01]  /*4150*/  @!P0 FFMA.FTZ R77, R7, R50, -R10 ;  /* 0x00000032074d8223 */ /* 0x000fe2000001080a */
[----:B------:R-:W-:Y:S01]  /*4160*/  @!P0 MOV R17, R41 ;  /* 0x0000002900118202 */ /* 0x000fe20000000f00 */
[----:B------:R-:W-:Y:S01]  /*4170*/  @!P0 IMAD.MOV.U32 R7, RZ, RZ, R19 ;  /* 0x000000ffff078224 */ /* 0x000fe200078e0013 */
[----:B------:R-:W-:Y:S01]  /*4180*/  @!P0 F2FP.PACK_AB R0, R2, R0 ;  /* 0x000000000200823e */ /* 0x000fe200000000ff */
[CC--:B------:R-:W-:Y:S01]  /*4190*/  @!P0 FFMA.FTZ R76, R8.reuse, R48.reuse, -R11 ;  /* 0x00000030084c8223 */ /* 0x0c0fe2000001080b */
[----:B------:R-:W-:Y:S01]  /*41a0*/  @!P0 HADD2.F32 R10, -RZ, R24.H0_H0 ;  /* 0x20000018ff0a8230 */ /* 0x000fe20000004100 */
[----:B------:R-:W-:Y:S01]  /*41b0*/  @!P0 FMUL.FTZ R5, R8, R9 ;  /* 0x0000000908058220 */ /* 0x000fe20000410000 */
[----:B------:R-:W-:Y:S01]  /*41c0*/  @!P0 HADD2.F32 R11, -RZ, R25.H0_H0 ;  /* 0x20000019ff0b8230 */ /* 0x000fe20000004100 */
[----:B------:R-:W-:Y:S01]  /*41d0*/  @!P0 IMAD.MOV.U32 R61, RZ, RZ, R3 ;  /* 0x000000ffff3d8224 */ /* 0x000fe200078e0003 */
[--C-:B------:R-:W-:Y:S01]  /*41e0*/  @!P0 HADD2.F32 R24, -RZ, R52.reuse.H0_H0 ;  /* 0x20000034ff188230 */ /* 0x100fe20000004100 */
[----:B------:R-:W-:Y:S01]  /*41f0*/  @!P0 FFMA.FTZ R5, R47, R48, R5 ;  /* 0x000000302f058223 */ /* 0x000fe20000010005 */
[----:B------:R-:W-:Y:S01]  /*4200*/  @!P0 MOV R60, R0 ;  /* 0x00000000003c8202 */ /* 0x000fe20000000f00 */
[----:B------:R-:W-:Y:S01]  /*4210*/  @!P0 FFMA.FTZ R6, R49, R50, R6 ;  /* 0x0000003231068223 */ /* 0x000fe20000010006 */
[----:B------:R-:W-:Y:S01]  /*4220*/  @!P0 HADD2.F32 R25, -RZ, R52.H1_H1 ;  /* 0x30000034ff198230 */ /* 0x000fe20000004100 */
[----:B------:R-:W-:Y:S01]  /*4230*/  @!P0 FMUL.FTZ R71, R24, R10 ;  /* 0x0000000a18478220 */ /* 0x000fe20000410000 */
[--C-:B------:R-:W-:Y:S02]  /*4240*/  @!P0 HADD2.F32 R9, -RZ, R7.reuse.H1_H1 ;  /* 0x30000007ff098230 */ /* 0x100fe40000004100 */
[----:B------:R-:W-:Y:S01]  /*4250*/  @!P0 F2FP.PACK_AB R5, R6, R5 ;  /* 0x000000050605823e */ /* 0x000fe200000000ff */
[----:B------:R-:W-:Y:S01]  /*4260*/  @!P0 HADD2.F32 R8, -RZ, R7.H0_H0 ;  /* 0x20000007ff088230 */ /* 0x000fe20000004100 */
[----:B------:R-:W-:Y:S01]  /*4270*/  @!P0 FMUL.FTZ R53, R25, R11 ;  /* 0x0000000b19358220 */ /* 0x000fe20000410000 */
[----:B------:R-:W-:Y:S01]  /*4280*/  @!P0 HADD2.F32 R52, -RZ, R54.H0_H0 ;  /* 0x20000036ff348230 */ /* 0x000fe20000004100 */
[----:B------:R-:W-:Y:S02]  /*4290*/  @!P0 MOV R62, R5 ;  /* 0x00000005003e8202 */ /* 0x000fe40000000f00 */
[C---:B------:R-:W-:Y:S02]  /*42a0*/  @!P0 FFMA.FTZ R71, R8.reuse, R51, -R71 ;  /* 0x0000003308478223 */ /* 0x040fe40000010847 */
[----:B------:R-:W-:Y:S02]  /*42b0*/  @!P0 FFMA.FTZ R53, R9, R52, -R53 ;  /* 0x0000003409358223 */ /* 0x000fe40000010835 */
[----:B------:R-:W-:Y:S01]  /*42c0*/  @!P0 FMUL.FTZ R7, R8, R10 ;  /* 0x0000000a08078220 */ /* 0x000fe20000410000 */
[----:B------:R-:W-:Y:S01]  /*42d0*/  @!P0 F2FP.PACK_AB R10, R77, R76 ;  /* 0x0000004c4d0a823e */ /* 0x000fe200000000ff */
[----:B------:R-:W-:Y:S01]  /*42e0*/  @!P0 FMUL.FTZ R8, R9, R11 ;  /* 0x0000000b09088220 */ /* 0x000fe20000410000 */
[----:B------:R-:W-:Y:S01]  /*42f0*/  @!P0 F2FP.PACK_AB R11, R81, R84 ;  /* 0x00000054510b823e */ /* 0x000fe200000000ff */
[----:B------:R-:W-:Y:S01]  /*4300*/  @!P0 FFMA.FTZ R7, R24, R51, R7 ;  /* 0x0000003318078223 */ /* 0x000fe20000010007 */
[----:B------:R-:W-:Y:S01]  /*4310*/  @!P0 F2FP.PACK_AB R9, R53, R71 ;  /* 0x000000473509823e */ /* 0x000fe200000000ff */
[----:B------:R-:W-:Y:S01]  /*4320*/  @!P0 FFMA.FTZ R8, R25, R52, R8 ;  /* 0x0000003419088223 */ /* 0x000fe20000010008 */
[----:B------:R-:W-:Y:S01]  /*4330*/  @!P0 MOV R16, R11 ;  /* 0x0000000b00108202 */ /* 0x000fe20000000f00 */
[----:B------:R-:W-:Y:S01]  /*4340*/  @!P0 IMAD.MOV.U32 R18, RZ, RZ, R10 ;  /* 0x000000ffff128224 */ /* 0x000fe200078e000a */
[----:B------:R-:W-:Y:S02]  /*4350*/  @!P0 MOV R19, R9 ;  /* 0x0000000900138202 */ /* 0x000fe40000000f00 */
[----:B------:R-:W-:Y:S03]  /*4360*/  @!P0 F2FP.PACK_AB R7, R8, R7 ;  /* 0x000000070807823e */ /* 0x000fe600000000ff */
[----:B------:R1:W-:Y:S01]  /*4370*/  STG.E.128 [R74.64], R16 ;  /* 0x000000104a007986 */ /* 0x0003e2000c101d06 */
[----:B------:R-:W-:Y:S07]  /*4380*/  @!P0 MOV R63, R7 ;  /* 0x00000007003f8202 */ /* 0x000fee0000000f00 */
[----:B------:R1:W-:Y:S02]  /*4390*/  @!P2 STG.E.128 [R72.64], R60 ;  /* 0x0000003c4800a986 */ /* 0x0003e4000c101d06 */
.L_x_557:
[----:B------:R-:W-:Y:S05]  /*43a0*/  BSYNC B0 ;  /* 0x0000000000007941 */ /* 0x000fea0003800000 */
.L_x_556:
[----:B------:R-:W-:Y:S01]  /*43b0*/  ISETP.GE.AND P0, PT, R28, c[0x0][0x1d4], PT ;  /* 0x000075001c007a0c */ /* 0x000fe20003f06270 */
[----:B------:R-:W-:Y:S01]  /*43c0*/  @!UPT UIADD3 URZ, URZ, URZ, URZ ;  /* 0x0000003f3f3ff290 */ /* 0x000fe2000fffe03f */
[----:B------:R-:W-:Y:S11]  /*43d0*/  BSSY B0, `(.L_x_558) ;  /* 0x0000071000007945 */ /* 0x000ff60003800000 */
[----:B------:R-:W-:-:S05]  /*43e0*/  @P0 BRA `(.L_x_559) ;  /* 0x000006f000000947 */ /* 0x000fca0003800000 */
[----:B------:R-:W2:Y:S01]  /*43f0*/  LDS.128 R48, [R121+0x6100] ;  /* 0x0061000079307984 */ /* 0x000ea20000000c00 */
[----:B------:R-:W-:Y:S02]  /*4400*/  ISETP.GE.AND P2, PT, R97, c[0x0][0x1d4], PT ;  /* 0x0000750061007a0c */ /* 0x000fe40003f46270 */
[-C--:B------:R-:W-:Y:S04]  /*4410*/  IADD3 R0, P1, P0, R88, R80.reuse, R118 ;  /* 0x0000005058007210 */ /* 0x080fe8000783e076 */
[-C--:B------:R-:W-:Y:S01]  /*4420*/  IADD3.X R3, R90, R79.reuse, R127, P1, P0 ;  /* 0x0000004f5a037210 */ /* 0x080fe20000fe047f */
        /* <DEDUP_REMOVED lines=13> */
[----:B--2---:R-:W-:Y:S01]  /*4500*/  @!P0 MOV R9, R48 ;  /* 0x0000003000098202 */ /* 0x004fe20000000f00 */
[----:B------:R-:W-:Y:S01]  /*4510*/  @!P0 HADD2.F32 R4, -RZ, R4.H0_H0 ;  /* 0x20000004ff048230 */ /* 0x000fe20000004100 */
[----:B-1----:R-:W-:Y:S01]  /*4520*/  @!P0 MOV R3, R16 ;  /* 0x0000001000038202 */ /* 0x002fe20000000f00 */
[----:B------:R-:W-:Y:S01]  /*4530*/  @!P0 HADD2.F32 R7, -RZ, R7.H0_H0 ;  /* 0x20000007ff078230 */ /* 0x000fe20000004100 */
[----:B------:R-:W-:Y:S01]  /*4540*/  @!P0 SHF.R.U64 R13, R56, 0x10, R57 ;  /* 0x00000010380d8819 */ /* 0x000fe20000001239 */
[----:B------:R-:W-:Y:S01]  /*4550*/  @!P0 HADD2.F32 R5, -RZ, R9.H0_H0 ;  /* 0x20000009ff058230 */ /* 0x000fe20000004100 */
[----:B------:R-:W-:Y:S01]  /*4560*/  @!P0 SHF.R.U64 R42, R58, 0x10, R59 ;  /* 0x000000103a2a8819 */ /* 0x000fe2000000123b */
[----:B------:R-:W-:Y:S01]  /*4570*/  @!P0 HADD2.F32 R2, -RZ, R3.H0_H0 ;  /* 0x20000003ff028230 */ /* 0x000fe20000004100 */
[----:B------:R-:W-:Y:S01]  /*4580*/  @!P0 SHF.R.U32.HI R25, RZ, 0x10, R57 ;  /* 0x00000010ff198819 */ /* 0x000fe20000011639 */
[----:B------:R-:W-:Y:S01]  /*4590*/  @!P0 HADD2.F32 R12, -RZ, R9.H1_H1 ;  /* 0x30000009ff0c8230 */ /* 0x000fe20000004100 */
[CC--:B------:R-:W-:Y:S01]  /*45a0*/  @!P0 FMUL.FTZ R10, R5.reuse, R0.reuse ;  /* 0x00000000050a8220 */ /* 0x0c0fe20000410000 */
[----:B------:R-:W-:Y:S01]  /*45b0*/  @!P0 HADD2.F32 R3, -RZ, R3.H1_H1 ;  /* 0x30000003ff038230 */ /* 0x000fe20000004100 */
[----:B------:R-:W-:Y:S01]  /*45c0*/  @!P0 FMUL.FTZ R0, R2, R0 ;  /* 0x0000000002008220 */ /* 0x000fe20000410000 */
[----:B------:R-:W-:Y:S01]  /*45d0*/  @!P0 HADD2.F32 R13, -RZ, R13.H0_H0 ;  /* 0x2000000dff0d8230 */ /* 0x000fe20000004100 */
[----:B------:R-:W-:Y:S01]  /*45e0*/  @!P0 FMUL.FTZ R9, R12, R4 ;  /* 0x000000040c098220 */ /* 0x000fe20000410000 */
[----:B------:R-:W-:Y:S01]  /*45f0*/  @!P0 SHF.R.U64 R11, R14, 0x10, R15 ;  /* 0x000000100e0b8819 */ /* 0x000fe2000000120f */
[-C--:B------:R-:W-:Y:S01]  /*4600*/  @!P0 FFMA.FTZ R0, R5, R6.reuse, R0 ;  /* 0x0000000605008223 */ /* 0x080fe20000010000 */
[----:B------:R-:W-:Y:S01]  /*4610*/  @!P0 HADD2.F32 R25, -RZ, R25.H0_H0 ;  /* 0x20000019ff198230 */ /* 0x000fe20000004100 */
[----:B------:R-:W-:Y:S01]  /*4620*/  @!P0 IMAD.MOV.U32 R5, RZ, RZ, R49 ;  /* 0x000000ffff058224 */ /* 0x000fe200078e0031 */
[----:B------:R-:W-:Y:S01]  /*4630*/  @!P0 HADD2.F32 R44, -RZ, R68.H0_H0 ;  /* 0x20000044ff2c8230 */ /* 0x000fe20000004100 */
[----:B------:R-:W-:Y:S01]  /*4640*/  @!P0 FFMA.FTZ R58, R2, R6, -R10 ;  /* 0x00000006023a8223 */ /* 0x000fe2000001080a */
[----:B------:R-:W-:Y:S01]  /*4650*/  @!P0 HADD2.F32 R11, -RZ, R11.H0_H0 ;  /* 0x2000000bff0b8230 */ /* 0x000fe20000004100 */
[C---:B------:R-:W-:Y:S01]  /*4660*/  @!P0 FMUL.FTZ R2, R3.reuse, R4 ;  /* 0x0000000403028220 */ /* 0x040fe20000410000 */
[----:B------:R-:W-:Y:S01]  /*4670*/  @!P0 MOV R4, R17 ;  /* 0x0000001100048202 */ /* 0x000fe20000000f00 */
[-C--:B------:R-:W-:Y:S01]  /*4680*/  @!P0 FFMA.FTZ R57, R3, R13.reuse, -R9 ;  /* 0x0000000d03398223 */ /* 0x080fe20000010809 */
[----:B------:R-:W-:Y:S01]  /*4690*/  @!P0 HADD2.F32 R3, -RZ, R30.H1_H1 ;  /* 0x3000001eff038230 */ /* 0x000fe20000004100 */
[----:B------:R-:W-:Y:S01]  /*46a0*/  @!P0 FFMA.FTZ R2, R12, R13, R2 ;  /* 0x0000000d0c028223 */ /* 0x000fe20000010002 */
[----:B------:R-:W-:Y:S01]  /*46b0*/  @!P0 HADD2.F32 R14, -RZ, R5.H0_H0 ;  /* 0x20000005ff0e8230 */ /* 0x000fe20000004100 */
[----:B------:R-:W-:Y:S01]  /*46c0*/  @!P0 SHF.R.U32.HI R8, RZ, 0x10, R15 ;  /* 0x00000010ff088819 */ /* 0x000fe2000001160f */
[----:B------:R-:W-:Y:S01]  /*46d0*/  @!P0 HADD2.F32 R15, -RZ, R55.H1_H1 ;  /* 0x30000037ff0f8230 */ /* 0x000fe20000004100 */
[----:B------:R-:W-:Y:S01]  /*46e0*/  @!P0 SHF.R.U32.HI R46, RZ, 0x10, R59 ;  /* 0x00000010ff2e8819 */ /* 0x000fe2000001163b */
[--C-:B------:R-:W-:Y:S01]  /*46f0*/  @!P0 HADD2.F32 R6, -RZ, R4.reuse.H0_H0 ;  /* 0x20000004ff068230 */ /* 0x100fe20000004100 */
[----:B------:R-:W-:Y:S01]  /*4700*/  @!P0 FMUL.FTZ R9, R14, R3 ;  /* 0x000000030e098220 */ /* 0x000fe20000410000 */
[----:B------:R-:W-:Y:S01]  /*4710*/  @!P0 HADD2.F32 R24, -RZ, R5.H1_H1 ;  /* 0x30000005ff188230 */ /* 0x000fe20000004100 */
[----:B------:R-:W-:Y:S01]  /*4720*/  @!P0 F2FP.PACK_AB R0, R2, R0 ;  /* 0x000000000200823e */ /* 0x000fe200000000ff */
[----:B------:R-:W-:Y:S01]  /*4730*/  @!P0 HADD2.F32 R5, -RZ, R4.H1_H1 ;  /* 0x30000004ff058230 */ /* 0x000fe20000004100 */
[----:B------:R-:W-:Y:S01]  /*4740*/  @!P0 FFMA.FTZ R56, R6, R15, -R9 ;  /* 0x0000000f06388223 */ /* 0x000fe20000010809 */
[----:B------:R-:W-:Y:S01]  /*4750*/  @!P0 HADD2.F32 R46, -RZ, R46.H0_H0 ;  /* 0x2000002eff2e8230 */ /* 0x000fe20000004100 */
[-C--:B------:R-:W-:Y:S01]  /*4760*/  @!P0 FMUL.FTZ R10, R24, R7.reuse ;  /* 0x00000007180a8220 */ /* 0x080fe20000410000 */
[----:B------:R-:W-:Y:S01]  /*4770*/  @!P0 MOV R48, R0 ;  /* 0x0000000000308202 */ /* 0x000fe20000000f00 */
[----:B------:R-:W-:Y:S01]  /*4780*/  @!P0 IMAD.MOV.U32 R9, RZ, RZ, R51 ;  /* 0x000000ffff098224 */ /* 0x000fe200078e0033 */
[----:B------:R-:W-:Y:S01]  /*4790*/  @!P0 HADD2.F32 R42, -RZ, R42.H0_H0 ;  /* 0x2000002aff2a8230 */ /* 0x000fe20000004100 */
[C---:B------:R-:W-:Y:S01]  /*47a0*/  @!P0 FMUL.FTZ R4, R5.reuse, R7 ;  /* 0x0000000705048220 */ /* 0x040fe20000410000 */
[----:B------:R-:W-:Y:S01]  /*47b0*/  @!P0 HADD2.F32 R7, -RZ, R31.H0_H0 ;  /* 0x2000001fff078230 */ /* 0x000fe20000004100 */
[----:B------:R-:W-:Y:S01]  /*47c0*/  @!P0 FFMA.FTZ R55, R5, R25, -R10 ;  /* 0x0000001905378223 */ /* 0x000fe2000001080a */
[----:B------:R-:W-:Y:S01]  /*47d0*/  @!P0 MOV R5, R19 ;  /* 0x0000001300058202 */ /* 0x000fe20000000f00 */
[----:B------:R-:W-:Y:S01]  /*47e0*/  @!P0 FMUL.FTZ R3, R6, R3 ;  /* 0x0000000306038220 */ /* 0x000fe20000410000 */
[--C-:B------:R-:W-:Y:S02]  /*47f0*/  @!P0 HADD2.F32 R43, -RZ, R9.reuse.H0_H0 ;  /* 0x20000009ff2b8230 */ /* 0x100fe40000004100 */
[----:B------:R-:W-:Y:S01]  /*4800*/  @!P0 HADD2.F32 R45, -RZ, R9.H1_H1 ;  /* 0x30000009ff2d8230 */ /* 0x000fe20000004100 */
[----:B------:R-:W-:Y:S01]  /*4810*/  @!P0 FFMA.FTZ R3, R14, R15, R3 ;  /* 0x0000000f0e038223 */ /* 0x000fe20000010003 */
[--C-:B------:R-:W-:Y:S01]  /*4820*/  @!P0 HADD2.F32 R6, -RZ, R5.reuse.H0_H0 ;  /* 0x20000005ff068230 */ /* 0x100fe20000004100 */
[----:B------:R-:W-:Y:S01]  /*4830*/  @!P0 FMUL.FTZ R9, R43, R7 ;  /* 0x000000072b098220 */ /* 0x000fe20000410000 */
[----:B------:R-:W-:Y:S01]  /*4840*/  @!P0 HADD2.F32 R8, -RZ, R8.H0_H0 ;  /* 0x20000008ff088230 */ /* 0x000fe20000004100 */
[----:B------:R-:W-:Y:S01]  /*4850*/  @!P0 FFMA.FTZ R4, R24, R25, R4 ;  /* 0x0000001918048223 */ /* 0x000fe20000010004 */
[----:B------:R-:W-:Y:S01]  /*4860*/  @!P0 F2FP.PACK_AB R12, R55, R56 ;  /* 0x00000038370c823e */ /* 0x000fe200000000ff */
[C---:B------:R-:W-:Y:S01]  /*4870*/  @!P0 FFMA.FTZ R54, R6.reuse, R44, -R9 ;  /* 0x0000002c06368223 */ /* 0x040fe20000010809 */
[----:B------:R-:W-:Y:S01]  /*4880*/  @!P0 MOV R9, R50 ;  /* 0x0000003200098202 */ /* 0x000fe20000000f00 */
[----:B------:R-:W-:Y:S01]  /*4890*/  @!P0 FMUL.FTZ R10, R45, R8 ;  /* 0x000000082d0a8220 */ /* 0x000fe20000410000 */
[----:B------:R-:W-:Y:S01]  /*48a0*/  @!P0 HADD2.F32 R5, -RZ, R5.H1_H1 ;  /* 0x30000005ff058230 */ /* 0x000fe20000004100 */
[----:B------:R-:W-:Y:S01]  /*48b0*/  @!P0 FMUL.FTZ R7, R6, R7 ;  /* 0x0000000706078220 */ /* 0x000fe20000410000 */
[----:B------:R-:W-:Y:S01]  /*48c0*/  @!P0 MOV R17, R12 ;  /* 0x0000000c00118202 */ /* 0x000fe20000000f00 */
[----:B------:R-:W-:Y:S01]  /*48d0*/  @!P0 IMAD.MOV.U32 R6, RZ, RZ, R18 ;  /* 0x000000ffff068224 */ /* 0x000fe200078e0012 */
[----:B------:R-:W-:Y:S01]  /*48e0*/  @!P0 F2FP.PACK_AB R3, R4, R3 ;  /* 0x000000030403823e */ /* 0x000fe200000000ff */
[C---:B------:R-:W-:Y:S01]  /*48f0*/  @!P0 FMUL.FTZ R8, R5.reuse, R8 ;  /* 0x0000000805088220 */ /* 0x040fe20000410000 */
[----:B------:R-:W-:Y:S01]  /*4900*/  @!P0 HADD2.F32 R30, -RZ, R9.H0_H0 ;  /* 0x20000009ff1e8230 */ /* 0x000fe20000004100 */
[----:B------:R-:W-:Y:S01]  /*4910*/  @!P0 FFMA.FTZ R53, R5, R46, -R10 ;  /* 0x0000002e05358223 */ /* 0x000fe2000001080a */
[----:B------:R-:W-:Y:S01]  /*4920*/  @!P0 HADD2.F32 R5, -RZ, R31.H1_H1 ;  /* 0x3000001fff058230 */ /* 0x000fe20000004100 */
[----:B------:R-:W-:Y:S01]  /*4930*/  @!P0 IMAD.MOV.U32 R49, RZ, RZ, R3 ;  /* 0x000000ffff318224 */ /* 0x000fe200078e0003 */
[----:B------:R-:W-:Y:S02]  /*4940*/  @!P0 HADD2.F32 R41, -RZ, R9.H1_H1 ;  /* 0x30000009ff298230 */ /* 0x000fe40000004100 */
[--C-:B------:R-:W-:Y:S02]  /*4950*/  @!P0 HADD2.F32 R10, -RZ, R6.reuse.H0_H0 ;  /* 0x20000006ff0a8230 */ /* 0x100fe40000004100 */
[----:B------:R-:W-:Y:S01]  /*4960*/  @!P0 HADD2.F32 R9, -RZ, R6.H1_H1 ;  /* 0x30000006ff098230 */ /* 0x000fe20000004100 */
[----:B------:R-:W-:Y:S01]  /*4970*/  @!P0 FMUL.FTZ R6, R30, R5 ;  /* 0x000000051e068220 */ /* 0x000fe20000410000 */
[----:B------:R-:W-:Y:S01]  /*4980*/  @!P0 HADD2.F32 R31, -RZ, R68.H1_H1 ;  /* 0x30000044ff1f8230 */ /* 0x000fe20000004100 */
[----:B------:R-:W-:Y:S02]  /*4990*/  @!P0 FMUL.FTZ R47, R41, R11 ;  /* 0x0000000b292f8220 */ /* 0x000fe40000410000 */
[C---:B------:R-:W-:Y:S02]  /*49a0*/  @!P0 FMUL.FTZ R5, R10.reuse, R5 ;  /* 0x000000050a058220 */ /* 0x040fe40000410000 */
[----:B------:R-:W-:Y:S01]  /*49b0*/  @!P0 FFMA.FTZ R52, R10, R31, -R6 ;  /* 0x0000001f0a348223 */ /* 0x000fe20000010806 */
[----:B------:R-:W-:Y:S01]  /*49c0*/  @!P0 F2FP.PACK_AB R10, R53, R54 ;  /* 0x00000036350a823e */ /* 0x000fe200000000ff */
[C---:B------:R-:W-:Y:S02]  /*49d0*/  @!P0 FFMA.FTZ R47, R9.reuse, R42, -R47 ;  /* 0x0000002a092f8223 */ /* 0x040fe4000001082f */
[----:B------:R-:W-:Y:S01]  /*49e0*/  @!P0 FMUL.FTZ R6, R9, R11 ;  /* 0x0000000b09068220 */ /* 0x000fe20000410000 */
[----:B------:R-:W-:Y:S01]  /*49f0*/  @!P0 F2FP.PACK_AB R11, R57, R58 ;  /* 0x0000003a390b823e */ /* 0x000fe200000000ff */
[----:B------:R-:W-:Y:S01]  /*4a00*/  @!P0 FFMA.FTZ R5, R30, R31, R5 ;  /* 0x0000001f1e058223 */ /* 0x000fe20000010005 */
[----:B------:R-:W-:Y:S01]  /*4a10*/  @!P0 F2FP.PACK_AB R9, R47, R52 ;  /* 0x000000342f09823e */ /* 0x000fe200000000ff */
[----:B------:R-:W-:Y:S01]  /*4a20*/  @!P0 FFMA.FTZ R6, R41, R42, R6 ;  /* 0x0000002a29068223 */ /* 0x000fe20000010006 */
[----:B------:R-:W-:Y:S01]  /*4a30*/  @!P0 MOV R16, R11 ;  /* 0x0000000b00108202 */ /* 0x000fe20000000f00 */
[----:B------:R-:W-:Y:S01]  /*4a40*/  @!P0 FFMA.FTZ R7, R43, R44, R7 ;  /* 0x0000002c2b078223 */ /* 0x000fe20000010007 */
[----:B------:R-:W-:Y:S01]  /*4a50*/  @!P0 MOV R19, R10 ;  /* 0x0000000a00138202 */ /* 0x000fe20000000f00 */
[----:B------:R-:W-:Y:S01]  /*4a60*/  @!P0 FFMA.FTZ R8, R45, R46, R8 ;  /* 0x0000002e2d088223 */ /* 0x000fe20000010008 */
[----:B------:R-:W-:Y:S01]  /*4a70*/  @!P0 F2FP.PACK_AB R5, R6, R5 ;  /* 0x000000050605823e */ /* 0x000fe200000000ff */
[----:B------:R-:W-:Y:S03]  /*4a80*/  @!P0 IMAD.MOV.U32 R18, RZ, RZ, R9 ;  /* 0x000000ffff128224 */ /* 0x000fe600078e0009 */
[----:B------:R-:W-:Y:S02]  /*4a90*/  @!P0 F2FP.PACK_AB R7, R8, R7 ;  /* 0x000000070807823e */ /* 0x000fe400000000ff */
[----:B------:R1:W-:Y:S01]  /*4aa0*/  STG.E.128 [R62.64], R16 ;  /* 0x000000103e007986 */ /* 0x0003e2000c101d06 */
[----:B------:R-:W-:Y:S02]  /*4ab0*/  @!P0 MOV R50, R5 ;  /* 0x0000000500328202 */ /* 0x000fe40000000f00 */
[----:B------:R-:W-:Y:S05]  /*4ac0*/  @!P0 MOV R51, R7 ;  /* 0x0000000700338202 */ /* 0x000fea0000000f00 */
[----:B------:R1:W-:Y:S02]  /*4ad0*/  @!P2 STG.E.128 [R60.64], R48 ;  /* 0x000000303c00a986 */ /* 0x0003e4000c101d06 */
.L_x_559:
[----:B------:R-:W-:Y:S05]  /*4ae0*/  BSYNC B0 ;  /* 0x0000000000007941 */ /* 0x000fea0003800000 */
.L_x_558:
[----:B------:R-:W-:Y:S11]  /*4af0*/  ISETP.GE.AND P0, PT, R29, c[0x0][0x1d4], PT ;  /* 0x000075001d007a0c */ /* 0x000ff60003f06270 */
[----:B------:R-:W-:Y:S02]  /*4b00*/  @!UPT UIADD3 URZ, URZ, URZ, URZ ;  /* 0x0000003f3f3ff290 */ /* 0x000fe4000fffe03f */
[----:B------:R-:W-:-:S05]  /*4b10*/  @P0 BRA `(.L_x_543) ;  /* 0x000008f000000947 */ /* 0x000fca0003800000 */
[----:B------:R-:W2:Y:S01]  /*4b20*/  LDS.128 R44, [R120+0x6100] ;  /* 0x00610000782c7984 */ /* 0x000ea20000000c00 */
[----:B------:R-:W-:Y:S04]  /*4b30*/  IADD3 R0, P1, P0, R88, R80, R103 ;  /* 0x0000005058007210 */ /* 0x000fe8000783e067 */
[----:B------:R-:W-:Y:S02]  /*4b40*/  IADD3.X R2, R90, R79, R126, P1, P0 ;  /* 0x0000004f5a027210 */ /* 0x000fe40000fe047e */
[C---:B------:R-:W-:Y:S01]  /*4b50*/  LEA R52, P0, R0.reuse, c[0x0][0x1c8], 0x1 ;  /* 0x0000720000347a11 */ /* 0x040fe200078008ff */
[----:B------:R-:W3:Y:S03]  /*4b60*/  LDS.128 R12, [R128+0x6100] ;  /* 0x00610000800c7984 */ /* 0x000ee60000000c00 */
[----:B------:R-:W-:Y:S02]  /*4b70*/  LEA.HI.X R53, R0, c[0x0][0x1cc], R2, 0x1, P0 ;  /* 0x0000730000357a11 */ /* 0x000fe400000f0c02 */
[----:B------:R-:W-:Y:S11]  /*4b80*/  ISETP.GE.AND P0, PT, R29, c[0x0][0x27c], PT ;  /* 0x00009f001d007a0c */ /* 0x000ff60003f06270 */
[----:B------:R-:W-:Y:S02]  /*4b90*/  @!UPT UIADD3 URZ, URZ, URZ, URZ ;  /* 0x0000003f3f3ff290 */ /* 0x000fe4000fffe03f */
[----:B------:R-:W-:Y:S01]  /*4ba0*/  @!P0 HADD2.F32 R3, -RZ, R32.H0_H0 ;  /* 0x20000020ff038230 */ /* 0x000fe20000004100 */
[--C-:B------:R-:W-:Y:S01]  /*4bb0*/  @!P0 SHF.R.U32.HI R4, RZ, 0x10, R21.reuse ;  /* 0x00000010ff048819 */ /* 0x100fe20000011615 */
[--C-:B-1----:R-:W-:Y:S01]  /*4bc0*/  @!P0 HADD2.F32 R18, -RZ, R69.reuse.H1_H1 ;  /* 0x30000045ff128230 */ /* 0x102fe20000004100 */
[----:B------:R-:W-:Y:S01]  /*4bd0*/  @!P0 SHF.R.U64 R7, R20, 0x10, R21 ;  /* 0x0000001014078819 */ /* 0x000fe20000001215 */
[----:B------:R-:W-:Y:S01]  /*4be0*/  @!P0 HADD2.F32 R30, -RZ, R70.H0_H0 ;  /* 0x20000046ff1e8230 */ /* 0x000fe20000004100 */
[----:B------:R-:W-:Y:S01]  /*4bf0*/  @!P0 SHF.R.U64 R11, R22, 0x10, R23 ;  /* 0x00000010160b8819 */ /* 0x000fe20000001217 */
[----:B------:R-:W-:Y:S01]  /*4c00*/  @!P0 HADD2.F32 R22, -RZ, R69.H0_H0 ;  /* 0x20000045ff168230 */ /* 0x000fe20000004100 */
[----:B------:R-:W-:Y:S01]  /*4c10*/  @!P0 SHF.R.U32.HI R8, RZ, 0x10, R65 ;  /* 0x00000010ff088819 */ /* 0x000fe20000011641 */
[----:B------:R-:W-:Y:S01]  /*4c20*/  @!P0 HADD2.F32 R4, -RZ, R4.H0_H0 ;  /* 0x20000004ff048230 */ /* 0x000fe20000004100 */
[----:B------:R-:W-:Y:S01]  /*4c30*/  @!P0 SHF.R.U32.HI R9, RZ, 0x10, R23 ;  /* 0x00000010ff098819 */ /* 0x000fe20000011617 */
[----:B------:R-:W-:Y:S01]  /*4c40*/  @!P0 HADD2.F32 R11, -RZ, R11.H0_H0 ;  /* 0x2000000bff0b8230 */ /* 0x000fe20000004100 */
[----:B------:R-:W-:Y:S01]  /*4c50*/  @!P0 SHF.R.U64 R20, R64, 0x10, R65 ;  /* 0x0000001040148819 */ /* 0x000fe20000001241 */
[----:B------:R-:W-:Y:S01]  /*4c60*/  @!P0 HADD2.F32 R24, -RZ, R8.H0_H0 ;  /* 0x20000008ff188230 */ /* 0x000fe20000004100 */
[--C-:B------:R-:W-:Y:S01]  /*4c70*/  @!P0 SHF.R.U32.HI R43, RZ, 0x10, R67.reuse ;  /* 0x00000010ff2b8819 */ /* 0x100fe20000011643 */
[----:B--2---:R-:W-:Y:S01]  /*4c80*/  @!P0 IMAD.MOV.U32 R48, RZ, RZ, R46 ;  /* 0x000000ffff308224 */ /* 0x004fe200078e002e */
[----:B------:R-:W-:Y:S01]  /*4c90*/  @!P0 MOV R5, R45 ;  /* 0x0000002d00058202 */ /* 0x000fe20000000f00 */
[----:B------:R-:W-:Y:S01]  /*4ca0*/  @!P0 HADD2.F32 R20, -RZ, R20.H0_H0 ;  /* 0x20000014ff148230 */ /* 0x000fe20000004100 */
[----:B------:R-:W-:Y:S01]  /*4cb0*/  @!P0 MOV R10, R44 ;  /* 0x0000002c000a8202 */ /* 0x000fe20000000f00 */
[----:B------:R-:W-:Y:S01]  /*4cc0*/  @!P0 HADD2.F32 R41, -RZ, R70.H1_H1 ;  /* 0x30000046ff298230 */ /* 0x000fe20000004100 */
[----:B------:R-:W-:Y:S01]  /*4cd0*/  @!P0 MOV R31, R47 ;  /* 0x0000002f001f8202 */ /* 0x000fe20000000f00 */
[--C-:B------:R-:W-:Y:S01]  /*4ce0*/  @!P0 HADD2.F32 R21, -RZ, R5.reuse.H0_H0 ;  /* 0x20000005ff158230 */ /* 0x100fe20000004100 */
[----:B------:R-:W-:Y:S01]  /*4cf0*/  @!P0 SHF.R.U64 R66, R66, 0x10, R67 ;  /* 0x0000001042428819 */ /* 0x000fe20000001243 */
[----:B------:R-:W-:Y:S01]  /*4d00*/  @!P0 HADD2.F32 R23, -RZ, R5.H1_H1 ;  /* 0x30000005ff178230 */ /* 0x000fe20000004100 */
[----:B---3--:R-:W-:Y:S01]  /*4d10*/  @!P0 MOV R2, R13 ;  /* 0x0000000d00028202 */ /* 0x008fe20000000f00 */
[----:B------:R-:W-:Y:S01]  /*4d20*/  @!P0 HADD2.F32 R25, -RZ, R48.H0_H0 ;  /* 0x20000030ff198230 */ /* 0x000fe20000004100 */
[-C--:B------:R-:W-:Y:S01]  /*4d30*/  @!P0 FMUL.FTZ R6, R21, R3.reuse ;  /* 0x0000000315068220 */ /* 0x080fe20000410000 */
[----:B------:R-:W-:Y:S01]  /*4d40*/  @!P0 HADD2.F32 R42, -RZ, R31.H1_H1 ;  /* 0x3000001fff2a8230 */ /* 0x000fe20000004100 */
[----:B------:R-:W-:Y:S01]  /*4d50*/  @!P0 FMUL.FTZ R8, R23, R4 ;  /* 0x0000000417088220 */ /* 0x000fe20000410000 */
[--C-:B------:R-:W-:Y:S02]  /*4d60*/  @!P0 HADD2.F32 R0, -RZ, R2.reuse.H0_H0 ;  /* 0x20000002ff008230 */ /* 0x100fe40000004100 */
[----:B------:R-:W-:Y:S02]  /*4d70*/  @!P0 HADD2.F32 R2, -RZ, R2.H1_H1 ;  /* 0x30000002ff028230 */ /* 0x000fe40000004100 */
[----:B------:R-:W-:Y:S01]  /*4d80*/  @!P0 HADD2.F32 R43, -RZ, R43.H0_H0 ;  /* 0x2000002bff2b8230 */ /* 0x000fe20000004100 */
[C---:B------:R-:W-:Y:S01]  /*4d90*/  @!P0 FFMA.FTZ R58, R0.reuse, R22, -R6 ;  /* 0x00000016003a8223 */ /* 0x040fe20000010806 */
[----:B------:R-:W-:Y:S01]  /*4da0*/  @!P0 MOV R6, R12 ;  /* 0x0000000c00068202 */ /* 0x000fe20000000f00 */
[----:B------:R-:W-:Y:S01]  /*4db0*/  @!P0 FMUL.FTZ R3, R0, R3 ;  /* 0x0000000300038220 */ /* 0x000fe20000410000 */
[----:B------:R-:W-:Y:S01]  /*4dc0*/  @!P0 HADD2.F32 R0, -RZ, R32.H1_H1 ;  /* 0x30000020ff008230 */ /* 0x000fe20000004100 */
[C---:B------:R-:W-:Y:S01]  /*4dd0*/  @!P0 FMUL.FTZ R4, R2.reuse, R4 ;  /* 0x0000000402048220 */ /* 0x040fe20000410000 */
[----:B------:R-:W-:Y:S01]  /*4de0*/  @!P0 HADD2.F32 R17, -RZ, R10.H0_H0 ;  /* 0x2000000aff118230 */ /* 0x000fe20000004100 */
[----:B------:R-:W-:Y:S01]  /*4df0*/  @!P0 FFMA.FTZ R57, R2, R24, -R8 ;  /* 0x0000001802398223 */ /* 0x000fe20000010808 */
[--C-:B------:R-:W-:Y:S01]  /*4e00*/  @!P0 HADD2.F32 R5, -RZ, R6.reuse.H0_H0 ;  /* 0x20000006ff058230 */ /* 0x100fe20000004100 */
[----:B------:R-:W-:Y:S01]  /*4e10*/  @!P0 MOV R8, R14 ;  /* 0x0000000e00088202 */ /* 0x000fe20000000f00 */
[----:B------:R-:W-:Y:S01]  /*4e20*/  @!P0 HADD2.F32 R6, -RZ, R6.H1_H1 ;  /* 0x30000006ff068230 */ /* 0x000fe20000004100 */
[-C--:B------:R-:W-:Y:S01]  /*4e30*/  @!P0 FMUL.FTZ R16, R17, R0.reuse ;  /* 0x0000000011108220 */ /* 0x080fe20000410000 */
[----:B------:R-:W-:Y:S01]  /*4e40*/  @!P0 HADD2.F32 R2, -RZ, R7.H0_H0 ;  /* 0x20000007ff028230 */ /* 0x000fe20000004100 */
[C---:B------:R-:W-:Y:S01]  /*4e50*/  @!P0 FMUL.FTZ R0, R5.reuse, R0 ;  /* 0x0000000005008220 */ /* 0x040fe20000410000 */
[----:B------:R-:W-:Y:S01]  /*4e60*/  @!P0 HADD2.F32 R19, -RZ, R10.H1_H1 ;  /* 0x3000000aff138230 */ /* 0x000fe20000004100 */
[-C--:B------:R-:W-:Y:S01]  /*4e70*/  @!P0 FFMA.FTZ R56, R5, R18.reuse, -R16 ;  /* 0x0000001205388223 */ /* 0x080fe20000010810 */
[----:B------:R-:W-:Y:S01]  /*4e80*/  @!P0 HADD2.F32 R5, -RZ, R33.H0_H0 ;  /* 0x20000021ff058230 */ /* 0x000fe20000004100 */
[----:B------:R-:W-:Y:S01]  /*4e90*/  @!P0 FFMA.FTZ R0, R17, R18, R0 ;  /* 0x0000001211008223 */ /* 0x000fe20000010000 */
[----:B------:R-:W-:Y:S01]  /*4ea0*/  @!P0 HADD2.F32 R7, -RZ, R8.H0_H0 ;  /* 0x20000008ff078230 */ /* 0x000fe20000004100 */
[-C--:B------:R-:W-:Y:S01]  /*4eb0*/  @!P0 FMUL.FTZ R16, R19, R2.reuse ;  /* 0x0000000213108220 */ /* 0x080fe20000410000 */
[----:B------:R-:W-:Y:S01]  /*4ec0*/  @!P0 HADD2.F32 R32, -RZ, R66.H0_H0 ;  /* 0x20000042ff208230 */ /* 0x000fe20000004100 */
[----:B------:R-:W-:Y:S02]  /*4ed0*/  @!P0 FMUL.FTZ R10, R25, R5 ;  /* 0x00000005190a8220 */ /* 0x000fe40000410000 */
[C---:B------:R-:W-:Y:S02]  /*4ee0*/  @!P0 FMUL.FTZ R2, R6.reuse, R2 ;  /* 0x0000000206028220 */ /* 0x040fe40000410000 */
[----:B------:R-:W-:Y:S01]  /*4ef0*/  @!P0 FFMA.FTZ R55, R6, R20, -R16 ;  /* 0x0000001406378223 */ /* 0x000fe20000010810 */
[----:B------:R-:W-:Y:S01]  /*4f00*/  @!P0 MOV R6, R15 ;  /* 0x0000000f00068202 */ /* 0x000fe20000000f00 */
[C---:B------:R-:W-:Y:S01]  /*4f10*/  @!P0 FMUL.FTZ R5, R7.reuse, R5 ;  /* 0x0000000507058220 */ /* 0x040fe20000410000 */
[----:B------:R-:W-:Y:S01]  /*4f20*/  @!P0 HADD2.F32 R16, -RZ, R9.H0_H0 ;  /* 0x20000009ff108230 */ /* 0x000fe20000004100 */
[----:B------:R-:W-:Y:S01]  /*4f30*/  @!P0 FFMA.FTZ R54, R7, R30, -R10 ;  /* 0x0000001e07368223 */ /* 0x000fe2000001080a */
[----:B------:R-:W-:Y:S01]  /*4f40*/  @!P0 HADD2.F32 R7, -RZ, R33.H1_H1 ;  /* 0x30000021ff078230 */ /* 0x000fe20000004100 */
[----:B------:R-:W-:Y:S01]  /*4f50*/  @!P0 FFMA.FTZ R2, R19, R20, R2 ;  /* 0x0000001413028223 */ /* 0x000fe20000010002 */
[----:B------:R-:W-:Y:S01]  /*4f60*/  @!P0 HADD2.F32 R33, -RZ, R31.H0_H0 ;  /* 0x2000001fff218230 */ /* 0x000fe20000004100 */
[----:B------:R-:W-:Y:S01]  /*4f70*/  @!P0 FFMA.FTZ R3, R21, R22, R3 ;  /* 0x0000001615038223 */ /* 0x000fe20000010003 */
[----:B------:R-:W-:Y:S01]  /*4f80*/  @!P0 HADD2.F32 R31, -RZ, R48.H1_H1 ;  /* 0x30000030ff1f8230 */ /* 0x000fe20000004100 */
[----:B------:R-:W-:Y:S01]  /*4f90*/  @!P0 FMUL.FTZ R48, R42, R16 ;  /* 0x000000102a308220 */ /* 0x000fe20000410000 */
[----:B------:R-:W-:Y:S01]  /*4fa0*/  @!P0 F2FP.PACK_AB R0, R2, R0 ;  /* 0x000000000200823e */ /* 0x000fe200000000ff */
[----:B------:R-:W-:Y:S01]  /*4fb0*/  @!P0 FMUL.FTZ R49, R33, R7 ;  /* 0x0000000721318220 */ /* 0x000fe20000410000 */
[----:B------:R-:W-:Y:S01]  /*4fc0*/  @!P0 HADD2.F32 R10, -RZ, R8.H1_H1 ;  /* 0x30000008ff0a8230 */ /* 0x000fe20000004100 */
[----:B------:R-:W-:Y:S01]  /*4fd0*/  @!P0 FMUL.FTZ R50, R31, R11 ;  /* 0x0000000b1f328220 */ /* 0x000fe20000410000 */
[--C-:B------:R-:W-:Y:S01]  /*4fe0*/  @!P0 HADD2.F32 R9, -RZ, R6.reuse.H0_H0 ;  /* 0x20000006ff098230 */ /* 0x100fe20000004100 */
[----:B------:R-:W-:Y:S01]  /*4ff0*/  @!P0 FFMA.FTZ R4, R23, R24, R4 ;  /* 0x0000001817048223 */ /* 0x000fe20000010004 */
[----:B------:R-:W-:Y:S01]  /*5000*/  @!P0 HADD2.F32 R8, -RZ, R6.H1_H1 ;  /* 0x30000006ff088230 */ /* 0x000fe20000004100 */
[----:B------:R-:W-:Y:S02]  /*5010*/  @!P0 FFMA.FTZ R50, R10, R32, -R50 ;  /* 0x000000200a328223 */ /* 0x000fe40000010832 */
[----:B------:R-:W-:Y:S01]  /*5020*/  @!P0 FFMA.FTZ R49, R9, R41, -R49 ;  /* 0x0000002909318223 */ /* 0x000fe20000010831 */
[----:B------:R-:W-:Y:S01]  /*5030*/  @!P0 F2FP.PACK_AB R3, R4, R3 ;  /* 0x000000030403823e */ /* 0x000fe200000000ff */
[----:B------:R-:W-:Y:S01]  /*5040*/  @!P0 FFMA.FTZ R51, R8, R43, -R48 ;  /* 0x0000002b08338223 */ /* 0x000fe20000010830 */
[----:B------:R-:W-:Y:S01]  /*5050*/  @!P0 F2FP.PACK_AB R48, R57, R58 ;  /* 0x0000003a3930823e */ /* 0x000fe200000000ff */
[----:B------:R-:W-:Y:S01]  /*5060*/  @!P0 FMUL.FTZ R6, R10, R11 ;  /* 0x0000000b0a068220 */ /* 0x000fe20000410000 */
[----:B------:R-:W-:Y:S01]  /*5070*/  @!P0 F2FP.PACK_AB R11, R55, R56 ;  /* 0x00000038370b823e */ /* 0x000fe200000000ff */
[----:B------:R-:W-:Y:S01]  /*5080*/  @!P0 FMUL.FTZ R7, R9, R7 ;  /* 0x0000000709078220 */ /* 0x000fe20000410000 */
[----:B------:R-:W-:Y:S01]  /*5090*/  @!P0 F2FP.PACK_AB R10, R51, R49 ;  /* 0x00000031330a823e */ /* 0x000fe200000000ff */
[----:B------:R-:W-:Y:S01]  /*50a0*/  @!P0 FFMA.FTZ R5, R25, R30, R5 ;  /* 0x0000001e19058223 */ /* 0x000fe20000010005 */
[----:B------:R-:W-:Y:S01]  /*50b0*/  @!P0 F2FP.PACK_AB R9, R50, R54 ;  /* 0x000000363209823e */ /* 0x000fe200000000ff */
[----:B------:R-:W-:Y:S01]  /*50c0*/  @!P0 FMUL.FTZ R8, R8, R16 ;  /* 0x0000001008088220 */ /* 0x000fe20000410000 */
[----:B------:R-:W-:Y:S01]  /*50d0*/  @!P0 MOV R13, R48 ;  /* 0x00000030000d8202 */ /* 0x000fe20000000f00 */
[----:B------:R-:W-:Y:S01]  /*50e0*/  @!P0 FFMA.FTZ R6, R31, R32, R6 ;  /* 0x000000201f068223 */ /* 0x000fe20000010006 */
[----:B------:R-:W-:Y:S01]  /*50f0*/  @!P0 MOV R14, R9 ;  /* 0x00000009000e8202 */ /* 0x000fe20000000f00 */
[----:B------:R-:W-:Y:S01]  /*5100*/  @!P0 FFMA.FTZ R7, R33, R41, R7 ;  /* 0x0000002921078223 */ /* 0x000fe20000010007 */
[----:B------:R-:W-:Y:S01]  /*5110*/  @!P0 MOV R15, R10 ;  /* 0x0000000a000f8202 */ /* 0x000fe20000000f00 */
[----:B------:R-:W-:Y:S01]  /*5120*/  @!P0 IMAD.MOV.U32 R12, RZ, RZ, R11 ;  /* 0x000000ffff0c8224 */ /* 0x000fe200078e000b */
[----:B------:R-:W-:Y:S01]  /*5130*/  @!P0 F2FP.PACK_AB R5, R6, R5 ;  /* 0x000000050605823e */ /* 0x000fe200000000ff */
[----:B------:R-:W-:Y:S01]  /*5140*/  @!P0 FFMA.FTZ R8, R42, R43, R8 ;  /* 0x0000002b2a088223 */ /* 0x000fe20000010008 */
[----:B------:R-:W-:Y:S01]  /*5150*/  @!P0 MOV R45, R3 ;  /* 0x00000003002d8202 */ /* 0x000fe20000000f00 */
[----:B------:R-:W-:Y:S01]  /*5160*/  @!P0 IMAD.MOV.U32 R44, RZ, RZ, R0 ;  /* 0x000000ffff2c8224 */ /* 0x000fe200078e0000 */
[----:B------:R1:W-:Y:S01]  /*5170*/  STG.E.128 [R52.64], R12 ;  /* 0x0000000c34007986 */ /* 0x0003e2000c101d06 */
[----:B------:R-:W-:Y:S02]  /*5180*/  @!P0 MOV R46, R5 ;  /* 0x00000005002e8202 */ /* 0x000fe40000000f00 */
[----:B------:R-:W-:Y:S04]  /*5190*/  @!P0 F2FP.PACK_AB R7, R8, R7 ;  /* 0x000000070807823e */ /* 0x000fe800000000ff */
[----:B------:R-:W-:Y:S02]  /*51a0*/  @!P0 MOV R47, R7 ;  /* 0x00000007002f8202 */ /* 0x000fe40000000f00 */
[----:B------:R-:W-:Y:S11]  /*51b0*/  ISETP.GE.AND P0, PT, R102, c[0x0][0x1d4], PT ;  /* 0x0000750066007a0c */ /* 0x000ff60003f06270 */
[----:B------:R-:W-:Y:S02]  /*51c0*/  @!UPT UIADD3 URZ, URZ, URZ, URZ ;  /* 0x0000003f3f3ff290 */ /* 0x000fe4000fffe03f */
[----:B------:R-:W-:-:S05]  /*51d0*/  @P0 BRA `(.L_x_543) ;  /* 0x0000023000000947 */ /* 0x000fca0003800000 */
[----:B------:R-:W-:Y:S04]  /*51e0*/  IADD3 R0, P1, P0, R88, R80, R102 ;  /* 0x0000005058007210 */ /* 0x000fe8000783e066 */
[----:B------:R-:W-:Y:S02]  /*51f0*/  IADD3.X R3, R90, R79, R123, P1, P0 ;  /* 0x0000004f5a037210 */ /* 0x000fe40000fe047b */
[C---:B------:R-:W-:Y:S04]  /*5200*/  LEA R2, P0, R0.reuse, c[0x0][0x1c8], 0x1 ;  /* 0x0000720000027a11 */ /* 0x040fe800078008ff */
[----:B------:R-:W-:Y:S05]  /*5210*/  LEA.HI.X R3, R0, c[0x0][0x1cc], R3, 0x1, P0 ;  /* 0x0000730000037a11 */ /* 0x000fea00000f0c03 */
[----:B------:R2:W-:Y:S01]  /*5220*/  STG.E.128 [R2.64], R44 ;  /* 0x0000002c02007986 */ /* 0x0005e2000c101d06 */
[----:B------:R-:W-:-:S05]  /*5230*/  BRA `(.L_x_543) ;  /* 0x000001d000007947 */ /* 0x000fca0003800000 */
.L_x_539:
[----:B------:R-:W-:Y:S05]  /*5240*/  IMAD R0, R78, -0x40, R96 ;  /* 0xffffffc04e007824 */ /* 0x000fea00078e0260 */
[----:B------:R-:W-:Y:S04]  /*5250*/  IMNMX R0, R0, 0x40, PT ;  /* 0x0000004000007817 */ /* 0x000fe80003800200 */
[----:B------:R-:W-:Y:S11]  /*5260*/  ISETP.GE.AND P0, PT, R92, R0, PT ;  /* 0x000000005c00720c */ /* 0x000ff60003f06270 */
[----:B------:R-:W-:Y:S02]  /*5270*/  @!UPT UIADD3 URZ, URZ, URZ, URZ ;  /* 0x0000003f3f3ff290 */ /* 0x000fe4000fffe03f */
[----:B------:R-:W-:-:S05]  /*5280*/  @P0 BRA `(.L_x_543) ;  /* 0x0000018000000947 */ /* 0x000fca0003800000 */
[----:B------:R-:W-:Y:S11]  /*5290*/  ISETP.GE.AND P0, PT, R26, c[0x0][0x1d4], PT ;  /* 0x000075001a007a0c */ /* 0x000ff60003f06270 */
[----:B------:R-:W-:Y:S02]  /*52a0*/  @!UPT UIADD3 URZ, URZ, URZ, URZ ;  /* 0x0000003f3f3ff290 */ /* 0x000fe4000fffe03f */
[----:B------:R-:W1:Y:S04]  /*52b0*/  @!P0 LDS.128 R4, [R86+0x6000] ;  /* 0x0060000056048984 */ /* 0x000e680000000c00 */
[----:B-1----:R-:W-:Y:S01]  /*52c0*/  @!P0 STG.E.128 [R60.64], R4 ;  /* 0x000000043c008986 */ /* 0x002fe2000c101d06 */
[----:B------:R-:W-:Y:S11]  /*52d0*/  ISETP.GE.AND P0, PT, R28, c[0x0][0x1d4], PT ;  /* 0x000075001c007a0c */ /* 0x000ff60003f06270 */
[----:B------:R-:W-:Y:S02]  /*52e0*/  @!UPT UIADD3 URZ, URZ, URZ, URZ ;  /* 0x0000003f3f3ff290 */ /* 0x000fe4000fffe03f */
[----:B------:R-:W1:Y:S04]  /*52f0*/  @!P0 LDS.128 R4, [R87+0x6000] ;  /* 0x0060000057048984 */ /* 0x000e680000000c00 */
[----:B-1----:R-:W-:Y:S01]  /*5300*/  @!P0 STG.E.128 [R60.64+0x40], R4 ;  /* 0x000040043c008986 */ /* 0x002fe2000c101d06 */
        /* <DEDUP_REMOVED lines=15> */
[----:B-1----:R1:W-:Y:S02]  /*5400*/  @!P0 STG.E.128 [R60.64+0x140], R4 ;  /* 0x000140043c008986 */ /* 0x0023e4000c101d06 */
.L_x_543:
[----:B------:R-:W-:Y:S05]  /*5410*/  BSYNC B1 ;  /* 0x0000000000017941 */ /* 0x000fea0003800000 */
.L_x_538:
[C---:B-1----:R-:W-:Y:S01]  /*5420*/  IMAD.SHL.U32 R10, R78.reuse, 0x40, RZ ;  /* 0x000000404e0a7824 */ /* 0x042fe200078e00ff */
[----:B------:R-:W-:Y:S01]  /*5430*/  SHF.L.U64.HI R8, R78, 0x6, R91 ;  /* 0x000000064e087819 */ /* 0x000fe2000001025b */
[----:B------:R-:W-:Y:S02]  /*5440*/  BSSY B0, `(.L_x_560) ;  /* 0x000004c000007945 */ /* 0x000fe40003800000 */
[----:B--2--5:R-:W-:Y:S01]  /*5450*/  IMAD.IADD R3, R137, 0x1, -R10 ;  /* 0x0000000189037824 */ /* 0x024fe200078e0a0a */
[----:B------:R-:W-:Y:S04]  /*5460*/  IADD3 R0, P0, R10, R139, RZ ;  /* 0x0000008b0a007210 */ /* 0x000fe80007f1e0ff */
[----:B------:R-:W-:Y:S02]  /*5470*/  IADD3.X R2, R8, R145, RZ, P0, !PT ;  /* 0x0000009108027210 */ /* 0x000fe400007fe4ff */
[C---:B------:R-:W-:Y:S11]  /*5480*/  ISETP.GE.AND P0, PT, R3.reuse, 0x21, PT ;  /* 0x000000210300780c */ /* 0x040ff60003f06270 */
[----:B------:R-:W-:Y:S02]  /*5490*/  @!UPT UIADD3 URZ, URZ, URZ, URZ ;  /* 0x0000003f3f3ff290 */ /* 0x000fe4000fffe03f */
[----:B------:R-:W-:Y:S05]  /*54a0*/  @P0 IADD3 R5, P1, R0, 0x20, RZ ;  /* 0x0000002000050810 */ /* 0x000fea0007f3e0ff */
[----:B------:R-:W-:Y:S01]  /*54b0*/  @P0 IMAD.X R9, RZ, RZ, R2, P1 ;  /* 0x000000ffff090224 */ /* 0x000fe200008e0602 */
[----:B------:R-:W-:Y:S11]  /*54c0*/  ISETP.GE.AND P1, PT, R3, 0x1, PT ;  /* 0x000000010300780c */ /* 0x000ff60003f26270 */
[----:B------:R-:W-:Y:S02]  /*54d0*/  @!UPT UIADD3 URZ, URZ, URZ, URZ ;  /* 0x0000003f3f3ff290 */ /* 0x000fe4000fffe03f */
[-C--:B------:R-:W-:Y:S01]  /*54e0*/  @P1 MOV R3, R101.reuse ;  /* 0x0000006500031202 */ /* 0x080fe20000000f00 */
[----:B------:R-:W-:Y:S02]  /*54f0*/  @P1 IMAD R4, R2, c[0x0][0x258], RZ ;  /* 0x0000960002041a24 */ /* 0x000fe400078e02ff */
[----:B------:R-:W-:Y:S04]  /*5500*/  @P1 IMAD.MOV.U32 R2, RZ, RZ, R98 ;  /* 0x000000ffff021224 */ /* 0x000fe800078e0062 */
[C---:B------:R-:W-:Y:S04]  /*5510*/  @P1 IMAD.WIDE.U32 R2, R0.reuse, c[0x0][0x258], R2 ;  /* 0x0000960000021a25 */ /* 0x040fe800078e0002 */
[----:B------:R-:W-:Y:S01]  /*5520*/  @P1 IMAD R0, R0, c[0x0][0x25c], R4 ;  /* 0x0000970000001a24 */ /* 0x000fe200078e0204 */
[C---:B------:R-:W-:Y:S03]  /*5530*/  @P1 LEA R6, P2, R2.reuse, c[0x0][0x250], 0x1 ;  /* 0x0000940002061a11 */ /* 0x040fe600078408ff */
[----:B------:R-:W-:Y:S01]  /*5540*/  @P1 IMAD.IADD R0, R3, 0x1, R0 ;  /* 0x0000000103001824 */ /* 0x000fe200078e0200 */
[----:B------:R-:W-:Y:S04]  /*5550*/  @P0 MOV R3, R101 ;  /* 0x0000006500030202 */ /* 0x000fe80000000f00 */
[----:B------:R-:W-:Y:S01]  /*5560*/  @P1 LEA.HI.X R7, R2, c[0x0][0x254], R0, 0x1, P2 ;  /* 0x0000950002071a11 */ /* 0x000fe200010f0c00 */
[----:B------:R-:W-:Y:S02]  /*5570*/  @P0 IMAD R0, R9, c[0x0][0x258], RZ ;  /* 0x0000960009000a24 */ /* 0x000fe400078e02ff */
[----:B------:R-:W-:Y:S02]  /*5580*/  @P0 IMAD.MOV.U32 R2, RZ, RZ, R98 ;  /* 0x000000ffff020224 */ /* 0x000fe400078e0062 */
[----:B------:R-:W-:Y:S01]  /*5590*/  @!PT LDS RZ, [RZ] ;  /* 0x00000000fffff984 */ /* 0x000fe20000000800 */
[----:B------:R-:W-:Y:S01]  /*55a0*/  @!PT LDS RZ, [RZ] ;  /* 0x00000000fffff984 */ /* 0x000fe20000000800 */
[----:B------:R-:W-:Y:S01]  /*55b0*/  @!PT LDS RZ, [RZ] ;  /* 0x00000000fffff984 */ /* 0x000fe20000000800 */
[----:B------:R1:W-:Y:S01]  /*55c0*/  @P1 LDGSTS.E.BYPASS.LTC128B.128 [R85+0x100], [R6.64], !P5 ;  /* 0x0010000006551fae */ /* 0x0003e2000e901d46 */
[C---:B------:R-:W-:Y:S02]  /*55d0*/  @P0 IMAD R0, R5.reuse, c[0x0][0x25c], R0 ;  /* 0x0000970005000a24 */ /* 0x040fe400078e0200 */
[----:B------:R-:W-:Y:S01]  /*55e0*/  @P0 IMAD.WIDE.U32 R2, R5, c[0x0][0x258], R2 ;  /* 0x0000960005020a25 */ /* 0x000fe200078e0002 */
[----:B------:R1:W-:Y:S03]  /*55f0*/  @P1 LDGSTS.E.BYPASS.LTC128B.128 [R85+0x2100], [R6.64+0x80], !P4 ;  /* 0x0210008006551fae */ /* 0x0003e6000e101d46 */
[----:B------:R-:W-:Y:S01]  /*5600*/  @P0 IMAD.IADD R0, R3, 0x1, R0 ;  /* 0x0000000103000824 */ /* 0x000fe200078e0200 */
[----:B------:R1:W-:Y:S01]  /*5610*/  @P1 LDGSTS.E.BYPASS.LTC128B.128 [R85+0x4100], [R6.64+0x100], !P3 ;  /* 0x0410010006551fae */ /* 0x0003e2000d901d46 */
[C---:B------:R-:W-:Y:S04]  /*5620*/  @P0 LEA R4, P2, R2.reuse, c[0x0][0x250], 0x1 ;  /* 0x0000940002040a11 */ /* 0x040fe800078408ff */
[----:B------:R-:W-:Y:S02]  /*5630*/  @P0 LEA.HI.X R5, R2, c[0x0][0x254], R0, 0x1, P2 ;  /* 0x0000950002050a11 */ /* 0x000fe400010f0c00 */
[----:B------:R-:W-:Y:S03]  /*5640*/  IADD3 R0, -R10, R96, RZ ;  /* 0x000000600a007210 */ /* 0x000fe60007ffe1ff */
[----:B------:R1:W-:Y:S01]  /*5650*/  @P0 LDGSTS.E.BYPASS.LTC128B.128 [R85+0x1100], [R4.64], !P5 ;  /* 0x0110000004550fae */ /* 0x0003e2000e901d46 */
[----:B------:R-:W-:Y:S03]  /*5660*/  IMNMX R0, R0, 0x40, PT ;  /* 0x0000004000007817 */ /* 0x000fe60003800200 */
        /* <DEDUP_REMOVED lines=8> */
[----:B------:R-:W-:Y:S02]  /*56f0*/  IMAD.MOV.U32 R4, RZ, RZ, R114 ;  /* 0x000000ffff047224 */ /* 0x000fe400078e0072 */
[----:B------:R-:W-:Y:S02]  /*5700*/  IMAD.MOV.U32 R5, RZ, RZ, R131 ;  /* 0x000000ffff057224 */ /* 0x000fe400078e0083 */
[----:B------:R-:W-:Y:S02]  /*5710*/  IMAD.X R2, R8, 0x1, R143, P0 ;  /* 0x0000000108027824 */ /* 0x000fe400000e068f */
[----:B------:R-:W-:Y:S04]  /*5720*/  IMAD.WIDE.U32 R4, R0, c[0x0][0x208], R4 ;  /* 0x0000820000047a25 */ /* 0x000fe800078e0004 */
[----:B------:R-:W-:Y:S04]  /*5730*/  IMAD R2, R2, c[0x0][0x208], RZ ;  /* 0x0000820002027a24 */ /* 0x000fe800078e02ff */
[----:B------:R-:W-:Y:S01]  /*5740*/  IMAD R0, R0, c[0x0][0x20c], R2 ;  /* 0x0000830000007a24 */ /* 0x000fe200078e0202 */
[C---:B------:R-:W-:Y:S03]  /*5750*/  LEA R2, P0, R4.reuse, c[0x0][0x1f8], 0x1 ;  /* 0x00007e0004027a11 */ /* 0x040fe600078008ff */
[----:B------:R-:W-:Y:S05]  /*5760*/  IMAD.IADD R0, R5, 0x1, R0 ;  /* 0x0000000105007824 */ /* 0x000fea00078e0200 */
[----:B------:R-:W-:Y:S02]  /*5770*/  LEA.HI.X R3, R4, c[0x0][0x1fc], R0, 0x1, P0 ;  /* 0x00007f0004037a11 */ /* 0x000fe400000f0c00 */
[----:B------:R-:W-:Y:S11]  /*5780*/  ISETP.GE.AND P0, PT, R26, c[0x0][0x1d4], PT ;  /* 0x000075001a007a0c */ /* 0x000ff60003f06270 */
[----:B------:R-:W-:Y:S02]  /*5790*/  @!UPT UIADD3 URZ, URZ, URZ, URZ ;  /* 0x0000003f3f3ff290 */ /* 0x000fe4000fffe03f */
[----:B------:R-:W1:Y:S04]  /*57a0*/  @!P0 LDS.128 R4, [R86] ;  /* 0x0000000056048984 */ /* 0x000e680000000c00 */
[----:B-1----:R-:W-:Y:S01]  /*57b0*/  @!P0 STG.E.128 [R2.64], R4 ;  /* 0x0000000402008986 */ /* 0x002fe2000c101d06 */
[----:B------:R-:W-:Y:S11]  /*57c0*/  ISETP.GE.AND P0, PT, R28, c[0x0][0x1d4], PT ;  /* 0x000075001c007a0c */ /* 0x000ff60003f06270 */
[----:B------:R-:W-:Y:S02]  /*57d0*/  @!UPT UIADD3 URZ, URZ, URZ, URZ ;  /* 0x0000003f3f3ff290 */ /* 0x000fe4000fffe03f */
[----:B------:R-:W1:Y:S04]  /*57e0*/  @!P0 LDS.128 R4, [R87] ;  /* 0x0000000057048984 */ /* 0x000e680000000c00 */
        /* <DEDUP_REMOVED lines=17> */
.L_x_561:
[----:B-1----:R-:W-:Y:S05]  /*5900*/  BSYNC B0 ;  /* 0x0000000000007941 */ /* 0x002fea0003800000 */
.L_x_560:
        /* <DEDUP_REMOVED lines=25> */
.L_x_537:
[----:B------:R-:W-:Y:S01]  /*5aa0*/  ISETP.NE.AND P3, PT, R249, 0x1, PT ;  /* 0x00000001f900780c */ /* 0x000fe20003f65270 */
[----:B------:R-:W-:Y:S01]  /*5ab0*/  IMAD.IADD R8, R149, 0x1, R148 ;  /* 0x0000000195087824 */ /* 0x000fe200078e0294 */
[----:B------:R-:W-:Y:S01]  /*5ac0*/  IADD3 R0, R244, 0x7f, RZ ;  /* 0x0000007ff4007810 */ /* 0x000fe20007ffe0ff */
[----:B------:R-:W-:Y:S01]  /*5ad0*/  CS2R R10, SRZ ;  /* 0x00000000000a7805 */ /* 0x000fe2000001ff00 */
[----:B------:R-:W-:Y:S01]  /*5ae0*/  PLOP3.LUT P2, PT, PT, PT, PT, 0x80, 0x0 ;  /* 0x000000000000781c */ /* 0x000fe20003f4f070 */
[----:B------:R-:W-:Y:S01]  /*5af0*/  CS2R R14, SRZ ;  /* 0x00000000000e7805 */ /* 0x000fe2000001ff00 */
[----:B------:R-:W-:Y:S01]  /*5b00*/  MOV R98, RZ ;  /* 0x000000ff00627202 */ /* 0x000fe20000000f00 */
[----:B------:R-:W-:Y:S01]  /*5b10*/  IMAD.MOV.U32 R96, RZ, RZ, RZ ;  /* 0x000000ffff607224 */ /* 0x000fe200078e00ff */
[----:B------:R-:W-:Y:S01]  /*5b20*/  MOV R9, RZ ;  /* 0x000000ff00097202 */ /* 0x000fe20000000f00 */
[----:B------:R-:W-:Y:S01]  /*5b30*/  IMAD.MOV.U32 R94, RZ, RZ, RZ ;  /* 0x000000ffff5e7224 */ /* 0x000fe200078e00ff */
[----:B------:R-:W-:Y:S01]  /*5b40*/  CS2R R12, SRZ ;  /* 0x00000000000c7805 */ /* 0x000fe2000001ff00 */
[----:B------:R-:W-:Y:S01]  /*5b50*/  IMAD.MOV.U32 R92, RZ, RZ, RZ ;  /* 0x000000ffff5c7224 */ /* 0x000fe200078e00ff */
[----:B------:R-:W-:Y:S01]  /*5b60*/  MOV R88, RZ ;  /* 0x000000ff00587202 */ /* 0x000fe20000000f00 */
[----:B-1----:R-:W-:Y:S01]  /*5b70*/  @P3 IMAD.HI.U32 R2, R0, c[0x0][0x2c8], RZ ;  /* 0x0000b20000023a27 */ /* 0x002fe200078e00ff */
[----:B------:R-:W-:Y:S01]  /*5b80*/  CS2R R16, SRZ ;  /* 0x0000000000107805 */ /* 0x000fe2000001ff00 */
[----:B------:R-:W-:Y:S01]  /*5b90*/  MOV R82, RZ ;  /* 0x000000ff00527202 */ /* 0x000fe20000000f00 */
[----:B------:R-:W-:Y:S01]  /*5ba0*/  CS2R R18, SRZ ;  /* 0x0000000000127805 */ /* 0x000fe2000001ff00 */
[----:B------:R-:W-:Y:S01]  /*5bb0*/  IMAD.MOV.U32 R90, RZ, RZ, RZ ;  /* 0x000000ffff5a7224 */ /* 0x000fe200078e00ff */
[----:B------:R-:W-:Y:S01]  /*5bc0*/  @P3 SHF.R.U32.HI R0, RZ, c[0x0][0x2cc], R2 ;  /* 0x0000b300ff003a19 */ /* 0x000fe20000011602 */
[----:B------:R-:W-:Y:S01]  /*5bd0*/  IMAD.MOV.U32 R86, RZ, RZ, RZ ;  /* 0x000000ffff567224 */ /* 0x000fe200078e00ff */
[----:B------:R-:W-:Y:S01]  /*5be0*/  CS2R R20, SRZ ;  /* 0x0000000000147805 */ /* 0x000fe2000001ff00 */
[----:B------:R-:W-:Y:S01]  /*5bf0*/  IMAD.MOV.U32 R84, RZ, RZ, RZ ;  /* 0x000000ffff547224 */ /* 0x000fe200078e00ff */
[----:B------:R-:W-:Y:S01]  /*5c00*/  MOV R76, RZ ;  /* 0x000000ff004c7202 */ /* 0x000fe20000000f00 */
[----:B------:R-:W-:Y:S01]  /*5c10*/  IMAD.IADD R0, R154, 0x1, R0 ;  /* 0x000000019a007824 */ /* 0x000fe200078e0200 */
[----:B------:R-:W-:Y:S01]  /*5c20*/  CS2R R74, SRZ ;  /* 0x00000000004a7805 */ /* 0x000fe2000001ff00 */
[----:B------:R-:W-:Y:S01]  /*5c30*/  IMAD.MOV.U32 R80, RZ, RZ, RZ ;  /* 0x000000ffff507224 */ /* 0x000fe200078e00ff */
[----:B------:R-:W-:Y:S01]  /*5c40*/  CS2R R70, SRZ ;  /* 0x0000000000467805 */ /* 0x000fe2000001ff00 */
[----:B------:R-:W-:Y:S01]  /*5c50*/  IMAD.MOV.U32 R78, RZ, RZ, RZ ;  /* 0x000000ffff4e7224 */ /* 0x000fe200078e00ff */
[----:B------:R-:W-:Y:S01]  /*5c60*/  SHF.R.S32.HI R2, RZ, 0x1f, R0 ;  /* 0x0000001fff027819 */ /* 0x000fe20000011400 */
[----:B------:R-:W-:Y:S01]  /*5c70*/  IMAD.MOV.U32 R72, RZ, RZ, RZ ;  /* 0x000000ffff487224 */ /* 0x000fe200078e00ff */
[----:B------:R-:W-:Y:S01]  /*5c80*/  MOV R68, RZ ;  /* 0x000000ff00447202 */ /* 0x000fe20000000f00 */
[----:B------:R-:W-:Y:S01]  /*5c90*/  IMAD.MOV.U32 R22, RZ, RZ, RZ ;  /* 0x000000ffff167224 */ /* 0x000fe200078e00ff */
[----:B------:R-:W-:Y:S01]  /*5ca0*/  LEA.HI R0, R2, R0, RZ, 0x6 ;  /* 0x0000000002007211 */ /* 0x000fe200078f30ff */
[----:B------:R-:W-:Y:S01]  /*5cb0*/  CS2R R66, SRZ ;  /* 0x0000000000427805 */ /* 0x000fe2000001ff00 */
[----:B------:R-:W-:Y:S01]  /*5cc0*/  CS2R R24, SRZ ;  /* 0x0000000000187805 */ /* 0x000fe2000001ff00 */
[----:B------:R-:W-:Y:S01]  /*5cd0*/  IMAD.MOV.U32 R64, RZ, RZ, RZ ;  /* 0x000000ffff407224 */ /* 0x000fe200078e00ff */
[----:B------:R-:W-:Y:S01]  /*5ce0*/  SHF.R.S32.HI R0, RZ, 0x6, R0 ;  /* 0x00000006ff007819 */ /* 0x000fe20000011400 */
[----:B------:R-:W-:Y:S01]  /*5cf0*/  CS2R R62, SRZ ;  /* 0x00000000003e7805 */ /* 0x000fe2000001ff00 */
[----:B------:R-:W-:Y:S01]  /*5d00*/  MOV R60, RZ ;  /* 0x000000ff003c7202 */ /* 0x000fe20000000f00 */
[----:B------:R-:W-:Y:S01]  /*5d10*/  CS2R R58, SRZ ;  /* 0x00000000003a7805 */ /* 0x000fe2000001ff00 */
[----:B------:R-:W-:Y:S01]  /*5d20*/  IMNMX R153, R153, R0, PT ;  /* 0x0000000099997217 */ /* 0x000fe20003800200 */
[----:B------:R-:W-:Y:S01]  /*5d30*/  CS2R R26, SRZ ;  /* 0x00000000001a7805 */ /* 0x000fe2000001ff00 */
[----:B------:R-:W-:Y:S01]  /*5d40*/  IMAD.MOV.U32 R56, RZ, RZ, RZ ;  /* 0x000000ffff387224 */ /* 0x000fe200078e00ff */
[----:B------:R-:W-:Y:S01]  /*5d50*/  CS2R R54, SRZ ;  /* 0x0000000000367805 */ /* 0x000fe2000001ff00 */
[----:B------:R-:W-:Y:S01]  /*5d60*/  ISETP.GE.AND P0, PT, R153, 0x1, PT ;  /* 0x000000019900780c */ /* 0x000fe20003f06270 */
[----:B------:R-:W-:Y:S01]  /*5d70*/  CS2R R50, SRZ ;  /* 0x0000000000327805 */ /* 0x000fe2000001ff00 */
[----:B------:R-:W-:Y:S01]  /*5d80*/  MOV R52, RZ ;  /* 0x000000ff00347202 */ /* 0x000fe20000000f00 */
[----:B------:R-:W-:Y:S01]  /*5d90*/  CS2R R28, SRZ ;  /* 0x00000000001c7805 */ /* 0x000fe2000001ff00 */
[----:B------:R-:W-:Y:S01]  /*5da0*/  IMAD.MOV.U32 R48, RZ, RZ, RZ ;  /* 0x000000ffff307224 */ /* 0x000fe200078e00ff */
        /* <DEDUP_REMOVED lines=9> */
[----:B------:R-:W-:Y:S01]  /*5e40*/  IMAD.MOV.U32 R132, RZ, RZ, RZ ;  /* 0x000000ffff847224 */ /* 0x000fe200078e00ff */
        /* <DEDUP_REMOVED lines=8> */
[----:B------:R-:W-:Y:S01]  /*5ed0*/  IMAD.MOV.U32 R7, RZ, RZ, RZ ;  /* 0x000000ffff077224 */ /* 0x000fe200078e00ff */
[----:B------:R-:W-:Y:S01]  /*5ee0*/  MOV R116, RZ ;  /* 0x000000ff00747202 */ /* 0x000fe20000000f00 */
[----:B------:R-:W-:Y:S01]  /*5ef0*/  CS2R R114, SRZ ;  /* 0x0000000000727805 */ /* 0x000fe2000001ff00 */
[----:B------:R-:W-:Y:S01]  /*5f00*/  CS2R R112, SRZ ;  /* 0x0000000000707805 */ /* 0x000fe2000001ff00 */
[----:B------:R-:W-:Y:S01]  /*5f10*/  CS2R R110, SRZ ;  /* 0x00000000006e7805 */ /* 0x000fe2000001ff00 */
[----:B------:R-:W-:Y:S01]  /*5f20*/  CS2R R108, SRZ ;  /* 0x00000000006c7805 */ /* 0x000fe2000001ff00 */
[----:B------:R-:W-:Y:S01]  /*5f30*/  CS2R R106, SRZ ;  /* 0x00000000006a7805 */ /* 0x000fe2000001ff00 */
[----:B------:R-:W-:Y:S01]  /*5f40*/  CS2R R104, SRZ ;  /* 0x0000000000687805 */ /* 0x000fe2000001ff00 */
[----:B------:R-:W-:Y:S05]  /*5f50*/  @!P0 BRA `(.L_x_563) ;  /* 0x000115c000008947 */ /* 0x000fea0003800000 */
[----:B------:R-:W-:-:S04]  /*5f60*/  ISETP.NE.U32.AND P0, PT, RZ, c[0x0][0x340], PT ;  /* 0x0000d000ff007a0c */ /* 0x000fc80003f05070 */
[----:B------:R-:W-:-:S13]  /*5f70*/  ISETP.NE.AND.EX P0, PT, RZ, c[0x0][0x344], PT, P0 ;  /* 0x0000d100ff007a0c */ /* 0x000fda0003f05300 */
[----:B------:R-:W-:-:S04]  /*5f80*/  @P0 IMAD.MOV.U32 R2, RZ, RZ, 0x4 ;  /* 0x00000004ff020424 */ /* 0x000fc800078e00ff */
[----:B------:R-:W-:-:S05]  /*5f90*/  @P0 IMAD.WIDE R2, R243, R2, c[0x0][0x340] ;  /* 0x0000d000f3020625 */ /* 0x000fca00078e0202 */
[----:B------:R1:W2:Y:S01]  /*5fa0*/  @P0 LDG.E R21, [R2.64] ;  /* 0x0000000602150981 */ /* 0x0002a2000c1e1900 */
[----:B------:R-:W-:Y:S01]  /*5fb0*/  SHF.R.S32.HI R0, RZ, 0x1f, R147 ;  /* 0x0000001fff007819 */ /* 0x000fe20000011493 */
[----:B------:R-:W-:Y:S01]  /*5fc0*/  IMAD R5, R166, c[0x0][0x1b8], RZ ;  /* 0x00006e00a6057a24 */ /* 0x000fe200078e02ff */
[----:B------:R-:W-:Y:S01]  /*5fd0*/  SHF.R.S32.HI R116, RZ, 0x1f, R164 ;  /* 0x0000001fff747819 */ /* 0x000fe200000114a4 */
[----:B------:R-:W-:Y:S01]  /*5fe0*/  IMAD R44, R242, c[0x0][0x2c4], RZ ;  /* 0x0000b100f22c7a24 */ /* 0x000fe200078e02ff */
[----:B------:R-:W-:Y:S01]  /*5ff0*/  ISETP.NE.U32.AND P2, PT, RZ, c[0x0][0x348], PT ;  /* 0x0000d200ff007a0c */ /* 0x000fe20003f45070 */
[----:B------:R-:W-:Y:S01]  /*6000*/  IMAD R0, R0, c[0x0][0x178], RZ ;  /* 0x00005e0000007a24 */ /* 0x000fe200078e02ff */
[CC--:B------:R-:W-:Y:S01]  /*6010*/  LEA.HI R4, R116.reuse, R164.reuse, RZ, 0x3 ;  /* 0x000000a474047211 */ /* 0x0c0fe200078f18ff */
[----:B------:R-:W-:Y:S01]  /*6020*/  IMAD R5, R251, c[0x0][0x1bc], R5 ;  /* 0x00006f00fb057a24 */ /* 0x000fe200078e0205 */
[----:B------:R-:W-:Y:S01]  /*6030*/  LEA.HI R11, R116, R164, RZ, 0x4 ;  /* 0x000000a4740b7211 */ /* 0x000fe200078f20ff */
[----:B------:R-:W-:Y:S01]  /*6040*/  IMAD R0, R147, c[0x0][0x17c], R0 ;  /* 0x00005f0093007a24 */ /* 0x000fe200078e0200 */
[----:B------:R-:W-:Y:S01]  /*6050*/  SHF.R.S32.HI R93, RZ, 0x3, R4 ;  /* 0x00000003ff5d7819 */ /* 0x000fe20000011404 */
[----:B------:R-:W-:Y:S01]  /*6060*/  BSSY B0, `(.L_x_564) ;  /* 0x0000089000007945 */ /* 0x000fe20003800000 */
[----:B------:R-:W-:-:S02]  /*6070*/  SHF.R.S32.HI R9, RZ, 0x4, R11 ;  /* 0x00000004ff097819 */ /* 0x000fc4000001140b */
[----:B------:R-:W-:Y:S02]  /*6080*/  SHF.R.S32.HI R20, RZ, 0x1f, R243 ;  /* 0x0000001fff147819 */ /* 0x000fe400000114f3 */
[----:B------:R-:W-:Y:S02]  /*6090*/  LEA.HI R6, R11, R9, RZ, 0x1 ;  /* 0x000000090b067211 */ /* 0x000fe400078f08ff */
[----:B------:R-:W-:Y:S02]  /*60a0*/  ISETP.NE.AND.EX P2, PT, RZ, c[0x0][0x34c], PT, P2 ;  /* 0x0000d300ff007a0c */ /* 0x000fe40003f45320 */
[----:B------:R-:W-:Y:S02]  /*60b0*/  LOP3.LUT R6, R6, 0xfffffffe, RZ, 0xc0, !PT ;  /* 0xfffffffe06067812 */ /* 0x000fe400078ec0ff */
[----:B------:R-:W-:Y:S01]  /*60c0*/  SEL R12, R20, RZ, !P2 ;  /* 0x000000ff140c7207 */ /* 0x000fe20005000000 */
[----:B-1----:R-:W-:-:S04]  /*60d0*/  IMAD.WIDE.U32 R2, R147, c[0x0][0x178], RZ ;  /* 0x00005e0093027a25 */ /* 0x002fc800078e00ff */
[----:B------:R-:W-:Y:S01]  /*60e0*/  IMAD.IADD R3, R3, 0x1, R0 ;  /* 0x0000000103037824 */ /* 0x000fe200078e0200 */
[----:B------:R-:W-:Y:S01]  /*60f0*/  LOP3.LUT R0, R4, 0xfffffff8, RZ, 0xc0, !PT ;  /* 0xfffffff804007812 */ /* 0x000fe200078ec0ff */
[----:B------:R-:W-:Y:S02]  /*6100*/  IMAD.SHL.U32 R4, R93, 0x40, RZ ;  /* 0x000000405d047824 */ /* 0x000fe400078e00ff */
[----:B------:R-:W-:Y:S01]  /*6110*/  IMAD.IADD R112, R9, 0x1, -R6 ;  /* 0x0000000109707824 */ /* 0x000fe200078e0a06 */
[----:B------:R-:W-:Y:S01]  /*6120*/  SEL R6, R243, RZ, !P2 ;  /* 0x000000fff3067207 */ /* 0x000fe20005000000 */
[----:B------:R-:W-:Y:S01]  /*6130*/  IMAD.IADD R92, R164, 0x1, -R0 ;  /* 0x00000001a45c7824 */ /* 0x000fe200078e0a00 */
[----:B------:R-:W-:Y:S01]  /*6140*/  LOP3.LUT R0, R4, 0x1c0, RZ, 0xc0, !PT ;  /* 0x000001c004007812 */ /* 0x000fe200078ec0ff */
[----:B------:R-:W-:-:S03]  /*6150*/  IMAD.WIDE.U32 R2, R251, c[0x0][0x1b8], R2 ;  /* 0x00006e00fb027a25 */ /* 0x000fc600078e0002 */
[C---:B------:R-:W-:Y:S01]  /*6160*/  SHF.L.U32 R10, R92.reuse, 0x3, RZ ;  /* 0x000000035c0a7819 */ /* 0x040fe200000006ff */
[----:B------:R-:W-:Y:S02]  /*6170*/  IMAD R9, R92, 0x20, R93 ;  /* 0x000000205c097824 */ /* 0x000fe400078e025d */
[----:B------:R-:W-:Y:S01]  /*6180*/  IMAD.IADD R3, R3, 0x1, R5 ;  /* 0x0000000103037824 */ /* 0x000fe200078e0205 */
[----:B------:R-:W-:Y:S01]  /*6190*/  IADD3 R4, R10, 0x80, RZ ;  /* 0x000000800a047810 */ /* 0x000fe20007ffe0ff */
[----:B------:R-:W-:Y:S01]  /*61a0*/  IMAD.IADD R9, R244, 0x1, R9 ;  /* 0x00000001f4097824 */ /* 0x000fe200078e0209 */
[----:B------:R-:W-:Y:S01]  /*61b0*/  LOP3.LUT R7, R0, 0x38, R10, 0xf8, !PT ;  /* 0x0000003800077812 */ /* 0x000fe200078ef80a */
[----:B------:R-:W-:Y:S01]  /*61c0*/  IMAD R14, R12, c[0x0][0x1c0], RZ ;  /* 0x000070000c0e7a24 */ /* 0x000fe200078e02ff */
[----:B------:R-:W-:Y:S01]  /*61d0*/  SHF.R.U32.HI R0, RZ, 0x3, R0 ;  /* 0x00000003ff007819 */ /* 0x000fe20000011600 */
[----:B------:R-:W-:Y:S01]  /*61e0*/  @P3 IMAD.HI.U32 R5, R9, c[0x0][0x2c8], RZ ;  /* 0x0000b20009053a27 */ /* 0x000fe200078e00ff */
[----:B------:R-:W-:-:S02]  /*61f0*/  ISETP.GE.AND P1, PT, R4, c[0x0][0x1d4], PT ;  /* 0x0000750004007a0c */ /* 0x000fc40003f26270 */
[----:B------:R-:W-:Y:S01]  /*6200*/  LOP3.LUT R17, R7, R0, RZ, 0x3c, !PT ;  /* 0x0000000007117212 */ /* 0x000fe200078e3cff */
[----:B------:R-:W-:Y:S01]  /*6210*/  IMAD.WIDE.U32 R2, R6, c[0x0][0x1c0], R2 ;  /* 0x0000700006027a25 */ /* 0x000fe200078e0002 */
[----:B------:R-:W-:Y:S02]  /*6220*/  P2R R240, PR, RZ, 0x2 ;  /* 0x00000002fff07803 */ /* 0x000fe40000000000 */
[----:B------:R-:W-:Y:S02]  /*6230*/  SHF.R.S32.HI R4, RZ, 0x1f, R8 ;  /* 0x0000001fff047819 */ /* 0x000fe40000011408 */
[----:B------:R-:W-:Y:S02]  /*6240*/  IADD3 R0, P1, R93, R8, RZ ;  /* 0x000000085d007210 */ /* 0x000fe40007f3e0ff */
[----:B------:R-:W-:Y:S02]  /*6250*/  LOP3.LUT R7, R11, 0xfffffff0, RZ, 0xc0, !PT ;  /* 0xfffffff00b077812 */ /* 0x000fe400078ec0ff */
[----:B------:R-:W-:-:S02]  /*6260*/  LEA.HI.X.SX32 R4, R93, R4, 0x1, P1 ;  /* 0x000000045d047211 */ /* 0x000fc400008f0eff */
[----:B------:R-:W-:Y:S01]  /*6270*/  MOV R8, R9 ;  /* 0x0000000900087202 */ /* 0x000fe20000000f00 */
[----:B------:R-:W-:Y:S01]  /*6280*/  IMAD.IADD R7, R164, 0x1, -R7 ;  /* 0x00000001a4077824 */ /* 0x000fe200078e0a07 */
[----:B------:R-:W-:Y:S01]  /*6290*/  @P3 SHF.R.U32.HI R8, RZ, c[0x0][0x2cc], R5 ;  /* 0x0000b300ff083a19 */ /* 0x000fe20000011605 */
[C---:B------:R-:W-:Y:S01]  /*62a0*/  IMAD R5, R4.reuse, c[0x0][0x1e0], RZ ;  /* 0x0000780004057a24 */ /* 0x040fe200078e02ff */
[----:B------:R-:W-:Y:S01]  /*62b0*/  SHF.R.S32.HI R11, RZ, 0x1f, R10 ;  /* 0x0000001fff0b7819 */ /* 0x000fe2000001140a */
[----:B------:R-:W-:Y:S01]  /*62c0*/  IMAD R4, R4, c[0x0][0x208], RZ ;  /* 0x0000820004047a24 */ /* 0x000fe200078e02ff */
[----:B------:R-:W-:Y:S01]  /*62d0*/  SHF.R.S32.HI R15, RZ, 0x1f, R7 ;  /* 0x0000001fff0f7819 */ /* 0x000fe20000011407 */
[C---:B------:R-:W-:Y:S01]  /*62e0*/  IMAD R16, R0.reuse, c[0x0][0x1e4], R5 ;  /* 0x0000790000107a24 */ /* 0x040fe200078e0205 */
[----:B------:R-:W-:Y:S01]  /*62f0*/  ISETP.NE.U32.AND P1, PT, RZ, c[0x0][0x350], PT ;  /* 0x0000d400ff007a0c */ /* 0x000fe20003f25070 */
[C---:B------:R-:W-:Y:S01]  /*6300*/  IMAD R19, R0.reuse, c[0x0][0x20c], R4 ;  /* 0x0000830000137a24 */ /* 0x040fe200078e0204 */
[----:B------:R-:W-:Y:S01]  /*6310*/  LEA.HI R18, R15, R7, RZ, 0x3 ;  /* 0x000000070f127211 */ /* 0x000fe200078f18ff */
[----:B------:R-:W-:Y:S01]  /*6320*/  IMAD.WIDE.U32 R4, R0, c[0x0][0x1e0], R10 ;  /* 0x0000780000047a25 */ /* 0x000fe200078e000a */
[----:B------:R-:W-:-:S02]  /*6330*/  ISETP.NE.AND.EX P1, PT, RZ, c[0x0][0x354], PT, P1 ;  /* 0x0000d500ff007a0c */ /* 0x000fc40003f25310 */
[----:B------:R-:W-:Y:S01]  /*6340*/  ISETP.GE.AND P5, PT, R10, c[0x0][0x1d4], PT ;  /* 0x000075000a007a0c */ /* 0x000fe20003fa6270 */
[----:B------:R-:W-:Y:S01]  /*6350*/  IMAD.WIDE.U32 R12, R0, c[0x0][0x208], R10 ;  /* 0x00008200000c7a25 */ /* 0x000fe200078e000a */
[----:B------:R-:W-:Y:S02]  /*6360*/  LEA.HI R0, R116, R164, RZ, 0x6 ;  /* 0x000000a474007211 */ /* 0x000fe400078f30ff */
[----:B------:R-:W-:Y:S01]  /*6370*/  IADD3 R5, R5, R16, RZ ;  /* 0x0000001005057210 */ /* 0x000fe20007ffe0ff */
[----:B------:R-:W-:Y:S02]  /*6380*/  IMAD R15, R6, c[0x0][0x1c4], R14 ;  /* 0x00007100060f7a24 */ /* 0x000fe400078e020e */
[----:B------:R-:W-:Y:S01]  /*6390*/  IMAD.SHL.U32 R6, R0, 0x8, RZ ;  /* 0x0000000800067824 */ /* 0x000fe200078e00ff */
[----:B------:R-:W-:Y:S01]  /*63a0*/  LOP3.LUT R0, R18, 0xfffffff8, RZ, 0xc0, !PT ;  /* 0xfffffff812007812 */ /* 0x000fe200078ec0ff */
[----:B------:R-:W-:Y:S02]  /*63b0*/  IMAD.MOV R14, RZ, RZ, -R8 ;  /* 0x000000ffff0e7224 */ /* 0x000fe400078e0a08 */
[----:B------:R-:W-:Y:S01]  /*63c0*/  IMAD.IADD R3, R3, 0x1, R15 ;  /* 0x0000000103037824 */ /* 0x000fe200078e020f */
[----:B------:R-:W-:Y:S01]  /*63d0*/  LOP3.LUT R209, R17, 0xfffffe00, R6, 0xf8, !PT ;  /* 0xfffffe0011d17812 */ /* 0x000fe200078ef806 */
[----:B------:R-:W-:Y:S01]  /*63e0*/  IMAD.IADD R0, R7, 0x1, -R0 ;  /* 0x0000000107007824 */ /* 0x000fe200078e0a00 */
[----:B------:R-:W-:Y:S01]  /*63f0*/  SHF.R.S32.HI R6, RZ, 0x1f, R8 ;  /* 0x0000001fff067819 */ /* 0x000fe20000011408 */
[----:B------:R-:W-:Y:S01]  /*6400*/  IMAD R14, R14, c[0x0][0x2c4], R9 ;  /* 0x0000b1000e0e7a24 */ /* 0x000fe200078e0209 */
[----:B------:R-:W-:Y:S01]  /*6410*/  SHF.L.U32 R15, R112, 0x3, RZ ;  /* 0x00000003700f7819 */ /* 0x000fe200000006ff */
[C---:B------:R-:W-:Y:S01]  /*6420*/  IMAD.SHL.U32 R9, R0.reuse, 0x40, RZ ;  /* 0x0000004000097824 */ /* 0x040fe200078e00ff */
[----:B------:R-:W-:Y:S01]  /*6430*/  LOP3.LUT P3, RZ, R0, 0x4, RZ, 0xc0, !PT ;  /* 0x0000000400ff7812 */ /* 0x000fe2000786c0ff */
[----:B------:R-:W-:Y:S01]  /*6440*/  IMAD.WIDE.U32 R2, R8, c[0x0][0x1b0], R2 ;  /* 0x00006c0008027a25 */ /* 0x000fe200078e0002 */
[----:B------:R-:W-:-:S02]  /*6450*/  LOP3.LUT P2, RZ, R0, 0x2, RZ, 0xc0, !PT ;  /* 0x0000000200ff7812 */ /* 0x000fc4000784c0ff */
[----:B------:R-:W-:Y:S01]  /*6460*/  LOP3.LUT R9, R9, 0x1c0, RZ, 0xc0, !PT ;  /* 0x000001c009097812 */ /* 0x000fe200078ec0ff */
[----:B------:R-:W-:Y:S02]  /*6470*/  IMAD R0, R6, c[0x0][0x1b0], RZ ;  /* 0x00006c0006007a24 */ /* 0x000fe400078e02ff */
[----:B------:R-:W-:Y:S01]  /*6480*/  IMAD.WIDE.U32 R6, R251, c[0x0][0x1e8], R4 ;  /* 0x00007a00fb067a25 */ /* 0x000fe200078e0004 */
[----:B------:R-:W-:-:S03]  /*6490*/  MOV R4, R12 ;  /* 0x0000000c00047202 */ /* 0x000fc60000000f00 */
[----:B------:R-:W-:Y:S01]  /*64a0*/  IMAD R17, R8, c[0x0][0x1b4], R0 ;  /* 0x00006d0008117a24 */ /* 0x000fe200078e0200 */
[----:B------:R-:W-:Y:S01]  /*64b0*/  LOP3.LUT R0, R9, 0x8, R15, 0xf8, !PT ;  /* 0x0000000809007812 */ /* 0x000fe200078ef80f */
[----:B------:R-:W-:Y:S01]  /*64c0*/  IMAD R16, R166, c[0x0][0x1e8], RZ ;  /* 0x00007a00a6107a24 */ /* 0x000fe200078e02ff */
[----:B------:R-:W-:Y:S01]  /*64d0*/  SHF.R.U32.HI R9, RZ, 0x3, R9 ;  /* 0x00000003ff097819 */ /* 0x000fe20000011609 */
[----:B------:R-:W-:Y:S02]  /*64e0*/  IMAD.MOV.U32 R12, RZ, RZ, R6 ;  /* 0x000000ffff0c7224 */ /* 0x000fe400078e0006 */
[----:B------:R-:W-:Y:S01]  /*64f0*/  IMAD.IADD R5, R13, 0x1, R19 ;  /* 0x000000010d057824 */ /* 0x000fe200078e0213 */
[----:B------:R-:W-:Y:S01]  /*6500*/  LOP3.LUT R15, R0, R9, RZ, 0x3c, !PT ;  /* 0x00000009000f7212 */ /* 0x000fe200078e3cff */
[----:B------:R-:W-:Y:S01]  /*6510*/  IMAD R6, R166, c[0x0][0x210], RZ ;  /* 0x00008400a6067a24 */ /* 0x000fe200078e02ff */
[----:B------:R-:W-:Y:S01]  /*6520*/  SHF.R.S32.HI R0, RZ, 0x1f, R14 ;  /* 0x0000001fff007819 */ /* 0x000fe2000001140e */
[----:B------:R-:W-:-:S02]  /*6530*/  IMAD.IADD R3, R3, 0x1, R17 ;  /* 0x0000000103037824 */ /* 0x000fc400078e0211 */
[C---:B------:R-:W-:Y:S02]  /*6540*/  IMAD R16, R251.reuse, c[0x0][0x1ec], R16 ;  /* 0x00007b00fb107a24 */ /* 0x040fe400078e0210 */
[----:B------:R-:W-:Y:S02]  /*6550*/  IMAD R0, R0, c[0x0][0x1a8], RZ ;  /* 0x00006a0000007a24 */ /* 0x000fe400078e02ff */
[C---:B------:R-:W-:Y:S02]  /*6560*/  IMAD R6, R251.reuse, c[0x0][0x214], R6 ;  /* 0x00008500fb067a24 */ /* 0x040fe400078e0206 */
[----:B------:R-:W-:-:S04]  /*6570*/  IMAD.WIDE.U32 R4, R251, c[0x0][0x210], R4 ;  /* 0x00008400fb047a25 */ /* 0x000fc800078e0004 */
[C---:B------:R-:W-:Y:S02]  /*6580*/  IMAD R0, R14.reuse, c[0x0][0x1ac], R0 ;  /* 0x00006b000e007a24 */ /* 0x040fe400078e0200 */
[----:B------:R-:W-:-:S04]  /*6590*/  IMAD.WIDE.U32 R2, R14, c[0x0][0x1a8], R2 ;  /* 0x00006a000e027a25 */ /* 0x000fc800078e0002 */
[----:B------:R-:W-:Y:S02]  /*65a0*/  IMAD.IADD R13, R16, 0x1, R7 ;  /* 0x00000001100d7824 */ /* 0x000fe400078e0207 */
[----:B------:R-:W-:Y:S01]  /*65b0*/  IMAD.IADD R7, R6, 0x1, R5 ;  /* 0x0000000106077824 */ /* 0x000fe200078e0205 */
[----:B------:R-:W-:Y:S01]  /*65c0*/  MOV R6, R4 ;  /* 0x0000000400067202 */ /* 0x000fe20000000f00 */
[----:B------:R-:W-:Y:S02]  /*65d0*/  IMAD.SHL.U32 R5, R18, 0x40, RZ ;  /* 0x0000004012057824 */ /* 0x000fe400078e00ff */
[----:B------:R-:W-:Y:S02]  /*65e0*/  IMAD.IADD R3, R3, 0x1, R0 ;  /* 0x0000000103037824 */ /* 0x000fe400078e0200 */
[----:B------:R-:W-:Y:S01]  /*65f0*/  IMAD.IADD R16, R244, 0x1, R93 ;  /* 0x00000001f4107824 */ /* 0x000fe200078e025d */
[----:B------:R-:W-:Y:S02]  /*6600*/  LOP3.LUT R4, R15, 0xfffffe00, R5, 0xf8, !PT ;  /* 0xfffffe000f047812 */ /* 0x000fe400078ef805 */
[----:B------:R-:W-:-:S04]  /*6610*/  SHF.L.U32 R15, R92, 0x3, RZ ;  /* 0x000000035c0f7819 */ /* 0x000fc800000006ff */
[----:B------:R-:W-:Y:S02]  /*6620*/  IADD3 R5, R15, 0x80, RZ ;  /* 0x000000800f057810 */ /* 0x000fe40007ffe0ff */
[--C-:B--2---:R-:W-:Y:S01]  /*6630*/  @P0 SHF.R.S32.HI R9, RZ, 0x1f, R21.reuse ;  /* 0x0000001fff090819 */ /* 0x104fe20000011415 */
[----:B------:R-:W-:Y:S01]  /*6640*/  @P0 IMAD.MOV.U32 R8, RZ, RZ, R21 ;  /* 0x000000ffff080224 */ /* 0x000fe200078e0015 */
[----:B------:R-:W-:Y:S01]  /*6650*/  @!P0 MOV R9, R20 ;  /* 0x0000001400098202 */ /* 0x000fe20000000f00 */
[----:B------:R-:W-:Y:S01]  /*6660*/  @!P0 IMAD.MOV.U32 R8, RZ, RZ, R243 ;  /* 0x000000ffff088224 */ /* 0x000fe200078e00f3 */
[C---:B------:R-:W-:Y:S02]  /*6670*/  LEA R18, P0, R2.reuse, c[0x0][0x160], 0x1 ;  /* 0x0000580002127a11 */ /* 0x040fe400078008ff */
[----:B------:R-:W-:Y:S02]  /*6680*/  SEL R0, R9, RZ, !P1 ;  /* 0x000000ff09007207 */ /* 0x000fe40004800000 */
[----:B------:R-:W-:Y:S01]  /*6690*/  LEA.HI.X R17, R2, c[0x0][0x164], R3, 0x1, P0 ;  /* 0x0000590002117a11 */ /* 0x000fe200000f0c03 */
[----:B------:R-:W-:Y:S01]  /*66a0*/  IMAD.MOV.U32 R3, RZ, RZ, 0x10 ;  /* 0x00000010ff037424 */ /* 0x000fe200078e00ff */
[----:B------:R-:W-:Y:S01]  /*66b0*/  ISETP.GE.AND P0, PT, R16, R44, PT ;  /* 0x0000002c1000720c */ /* 0x000fe20003f06270 */
[----:B------:R-:W-:Y:S01]  /*66c0*/  IMAD R2, R0, c[0x0][0x1f0], RZ ;  /* 0x00007c0000027a24 */ /* 0x000fe200078e02ff */
[----:B------:R-:W-:Y:S01]  /*66d0*/  SEL R8, R8, RZ, !P1 ;  /* 0x000000ff08087207 */ /* 0x000fe20004800000 */
[----:B------:R-:W-:Y:S01]  /*66e0*/  IMAD R0, R0, c[0x0][0x218], RZ ;  /* 0x0000860000007a24 */ /* 0x000fe200078e02ff */
[----:B------:R-:W-:-:S02]  /*66f0*/  SEL R3, R3, 0xfffffff0, !P2 ;  /* 0xfffffff003037807 */ /* 0x000fc40005000000 */
[----:B------:R-:W-:Y:S01]  /*6700*/  ISETP.GE.AND P1, PT, R15, c[0x0][0x198], PT ;  /* 0x000066000f007a0c */ /* 0x000fe20003f26270 */
[C---:B------:R-:W-:Y:S02]  /*6710*/  IMAD R14, R8.reuse, c[0x0][0x1f4], R2 ;  /* 0x00007d00080e7a24 */ /* 0x040fe400078e0202 */
[----:B------:R-:W-:Y:S02]  /*6720*/  IMAD.MOV.U32 R2, RZ, RZ, 0x20 ;  /* 0x00000020ff027424 */ /* 0x000fe400078e00ff */
[----:B------:R-:W-:Y:S01]  /*6730*/  IMAD R9, R8, c[0x0][0x21c], R0 ;  /* 0x0000870008097a24 */ /* 0x000fe200078e0200 */
[----:B------:R-:W-:Y:S01]  /*6740*/  IADD3 R0, R10, 0x40, RZ ;  /* 0x000000400a007810 */ /* 0x000fe20007ffe0ff */
[----:B------:R-:W-:Y:S01]  /*6750*/  IMAD.WIDE.U32 R228, R8, c[0x0][0x1f0], R12 ;  /* 0x00007c0008e47a25 */ /* 0x000fe200078e000c */
[----:B------:R-:W-:Y:S02]  /*6760*/  SEL R2, R2, 0xffffffe0, !P3 ;  /* 0xffffffe002027807 */ /* 0x000fe40005800000 */
[----:B------:R-:W-:Y:S01]  /*6770*/  ISETP.GE.AND P6, PT, R0, c[0x0][0x1d4], PT ;  /* 0x0000750000007a0c */ /* 0x000fe20003fc6270 */
[----:B------:R-:W-:Y:S01]  /*6780*/  IMAD.WIDE.U32 R236, R8, c[0x0][0x218], R6 ;  /* 0x0000860008ec7a25 */ /* 0x000fe200078e0006 */
[----:B------:R-:W-:Y:S01]  /*6790*/  ISETP.GE.AND P2, PT, R0, c[0x0][0x198], PT ;  /* 0x0000660000007a0c */ /* 0x000fe20003f46270 */
[----:B------:R1:W2:Y:S01]  /*67a0*/  SHFL.IDX PT, R6, R18, RZ, 0x181f ;  /* 0x00181fff12067589 */ /* 0x0002a200000e0000 */
[----:B------:R-:W-:Y:S01]  /*67b0*/  ISETP.GE.AND P3, PT, R5, c[0x0][0x198], PT ;  /* 0x0000660005007a0c */ /* 0x000fe20003f66270 */
[----:B------:R-:W-:-:S02]  /*67c0*/  IMAD.IADD R231, R229, 0x1, R14 ;  /* 0x00000001e5e77824 */ /* 0x000fc400078e020e */
[----:B------:R1:W3:Y:S01]  /*67d0*/  SHFL.IDX PT, R7, R17, RZ, 0x181f ;  /* 0x00181fff11077589 */ /* 0x0002e200000e0000 */
[----:B------:R-:W-:Y:S01]  /*67e0*/  IMAD.IADD R233, R237, 0x1, R9 ;  /* 0x00000001ede97824 */ /* 0x000fe200078e0209 */
[----:B------:R-:W-:Y:S05]  /*67f0*/  @P0 BRA `(.L_x_565) ;  /* 0x000000f000000947 */ /* 0x000fea0003800000 */
[----:B------:R-:W-:Y:S02]  /*6800*/  SHF.R.S32.HI R12, RZ, 0x1f, R0 ;  /* 0x0000001fff0c7819 */ /* 0x000fe40000011400 */
[----:B------:R-:W-:Y:S02]  /*6810*/  SHF.R.S32.HI R13, RZ, 0x1f, R5 ;  /* 0x0000001fff0d7819 */ /* 0x000fe40000011405 */
[----:B------:R-:W-:Y:S02]  /*6820*/  LEA.HI R12, R12, R0, RZ, 0x3 ;  /* 0x000000000c0c7211 */ /* 0x000fe400078f18ff */
[----:B------:R-:W-:Y:S02]  /*6830*/  LEA.HI R5, R13, R5, RZ, 0x3 ;  /* 0x000000050d057211 */ /* 0x000fe400078f18ff */
[----:B--2---:R-:W-:-:S02]  /*6840*/  LEA R8, P0, R15, R6, 0x1 ;  /* 0x000000060f087211 */ /* 0x004fc400078008ff */
[----:B------:R-:W-:Y:S02]  /*6850*/  LOP3.LUT R12, R12, 0xfffffff8, RZ, 0xc0, !PT ;  /* 0xfffffff80c0c7812 */ /* 0x000fe400078ec0ff */
[----:B------:R-:W-:Y:S01]  /*6860*/  LOP3.LUT R14, R5, 0xfffffff8, RZ, 0xc0, !PT ;  /* 0xfffffff8050e7812 */ /* 0x000fe200078ec0ff */
[----:B------:R-:W-:Y:S01]  /*6870*/  IMAD.SHL.U32 R5, R209, 0x2, RZ ;  /* 0x00000002d1057824 */ /* 0x000fe200078e00ff */
[----:B---3--:R-:W-:Y:S01]  /*6880*/  LEA.HI.X R9, R15, R7, R11, 0x1, P0 ;  /* 0x000000070f097211 */ /* 0x008fe200000f0c0b */
[----:B------:R-:W-:-:S04]  /*6890*/  IMAD.WIDE R12, R12, 0x2, R6 ;  /* 0x000000020c0c7825 */ /* 0x000fc800078e0206 */
[----:B------:R-:W-:Y:S01]  /*68a0*/  IMAD.WIDE R6, R14, 0x2, R6 ;  /* 0x000000020e067825 */ /* 0x000fe200078e0206 */
[----:B------:R-:W-:Y:S01]  /*68b0*/  @!PT LDS RZ, [RZ] ;  /* 0x00000000fffff984 */ /* 0x000fe20000000800 */
[----:B------:R2:W-:Y:S04]  /*68c0*/  LDGSTS.E.BYPASS.LTC128B.128 [R5+0xc100], [R8.64], !P1 ;  /* 0x0c10000008057fae */ /* 0x0005e8000c901d46 */
[----:B------:R2:W-:Y:S04]  /*68d0*/  LDGSTS.E.BYPASS.LTC128B.128 [R5+0x10100], [R12.64], !P2 ;  /* 0x101000000c057fae */ /* 0x0005e8000d101d46 */
[----:B------:R2:W-:Y:S02]  /*68e0*/  LDGSTS.E.BYPASS.LTC128B.128 [R5+0x14100], [R6.64], !P3 ;  /* 0x1410000006057fae */ /* 0x0005e4000d901d46 */
.L_x_565:
[----:B------:R-:W-:Y:S05]  /*68f0*/  BSYNC B0 ;  /* 0x0000000000007941 */ /* 0x000fea0003800000 */
.L_x_564:
[----:B--2---:R-:W-:Y:S01]  /*6900*/  IADD3 R5, R16, 0x20, RZ ;  /* 0x0000002010057810 */ /* 0x004fe20007ffe0ff */
[----:B---3--:R2:W3:Y:S01]  /*6910*/  SHFL.IDX PT, R7, R17, 0x1, 0x181f ;  /* 0x00381f0011077f89 */ /* 0x0084e200000e0000 */
[----:B------:R-:W-:Y:S02]  /*6920*/  BSSY B0, `(.L_x_566) ;  /* 0x0000014000007945 */ /* 0x000fe40003800000 */
[----:B------:R-:W-:Y:S01]  /*6930*/  ISETP.GE.AND P0, PT, R5, R44, PT ;  /* 0x0000002c0500720c */ /* 0x000fe20003f06270 */
[----:B------:R2:W4:-:S12]  /*6940*/  SHFL.IDX PT, R6, R18, 0x1, 0x181f ;  /* 0x00381f0012067f89 */ /* 0x00051800000e0000 */
[----:B------:R-:W-:Y:S05]  /*6950*/  @P0 BRA `(.L_x_567) ;  /* 0x0000010000000947 */ /* 0x000fea0003800000 */
[----:B------:R-:W-:Y:S02]  /*6960*/  IADD3 R13, R15, 0x80, RZ ;  /* 0x000000800f0d7810 */ /* 0x000fe40007ffe0ff */
[----:B------:R-:W-:Y:S02]  /*6970*/  SHF.R.S32.HI R5, RZ, 0x1f, R0 ;  /* 0x0000001fff057819 */ /* 0x000fe40000011400 */
[----:B------:R-:W-:Y:S02]  /*6980*/  SHF.R.S32.HI R14, RZ, 0x1f, R13 ;  /* 0x0000001fff0e7819 */ /* 0x000fe4000001140d */
[----:B------:R-:W-:Y:S02]  /*6990*/  LEA.HI R12, R5, R0, RZ, 0x3 ;  /* 0x00000000050c7211 */ /* 0x000fe400078f18ff */
[----:B------:R-:W-:Y:S02]  /*69a0*/  LEA.HI R5, R14, R13, RZ, 0x3 ;  /* 0x0000000d0e057211 */ /* 0x000fe400078f18ff */
[----:B----4-:R-:W-:-:S02]  /*69b0*/  LEA R8, P0, R15, R6, 0x1 ;  /* 0x000000060f087211 */ /* 0x010fc400078008ff */
        /* <DEDUP_REMOVED lines=10> */
.L_x_567:
[----:B------:R-:W-:Y:S05]  /*6a60*/  BSYNC B0 ;  /* 0x0000000000007941 */ /* 0x000fea0003800000 */
.L_x_566:
[----:B---3--:R-:W-:Y:S01]  /*6a70*/  IADD3 R5, R16, 0x40, RZ ;  /* 0x0000004010057810 */ /* 0x008fe20007ffe0ff */
[----:B------:R3:W1:Y:S01]  /*6a80*/  SHFL.IDX PT, R7, R17, 0x2, 0x181f ;  /* 0x00581f0011077f89 */ /* 0x00066200000e0000 */
[----:B------:R-:W-:Y:S02]  /*6a90*/  BSSY B0, `(.L_x_568) ;  /* 0x0000014000007945 */ /* 0x000fe40003800000 */
[----:B------:R-:W-:Y:S01]  /*6aa0*/  ISETP.GE.AND P0, PT, R5, R44, PT ;  /* 0x0000002c0500720c */ /* 0x000fe20003f06270 */
[----:B----4-:R3:W4:-:S12]  /*6ab0*/  SHFL.IDX PT, R6, R18, 0x2, 0x181f ;  /* 0x00581f0012067f89 */ /* 0x01071800000e0000 */
        /* <DEDUP_REMOVED lines=10> */
[----:B-1----:R-:W-:Y:S01]  /*6b60*/  LEA.HI.X R9, R15, R7, R11, 0x1, P0 ;  /* 0x000000070f097211 */ /* 0x002fe200000f0c0b */
[----:B------:R-:W-:-:S04]  /*6b70*/  IMAD.WIDE R12, R12, 0x2, R6 ;  /* 0x000000020c0c7825 */ /* 0x000fc800078e0206 */
[----:B------:R-:W-:Y:S01]  /*6b80*/  IMAD.WIDE R6, R14, 0x2, R6 ;  /* 0x000000020e067825 */ /* 0x000fe200078e0206 */
[----:B------:R-:W-:Y:S01]  /*6b90*/  @!PT LDS RZ, [RZ] ;  /* 0x00000000fffff984 */ /* 0x000fe20000000800 */
[----:B------:R1:W-:Y:S04]  /*6ba0*/  LDGSTS.E.BYPASS.LTC128B.128 [R5+0xe100], [R8.64], !P1 ;  /* 0x0e10000008057fae */ /* 0x0003e8000c901d46 */
[----:B------:R1:W-:Y:S04]  /*6bb0*/  LDGSTS.E.BYPASS.LTC128B.128 [R5+0x12100], [R12.64], !P2 ;  /* 0x121000000c057fae */ /* 0x0003e8000d101d46 */
[----:B------:R1:W-:Y:S02]  /*6bc0*/  LDGSTS.E.BYPASS.LTC128B.128 [R5+0x16100], [R6.64], !P3 ;  /* 0x1610000006057fae */ /* 0x0003e4000d901d46 */
.L_x_569:
[----:B------:R-:W-:Y:S05]  /*6bd0*/  BSYNC B0 ;  /* 0x0000000000007941 */ /* 0x000fea0003800000 */
.L_x_568:
[----:B-1--4-:R-:W1:Y:S01]  /*6be0*/  SHFL.IDX PT, R6, R18, 0x3, 0x181f ;  /* 0x00781f0012067f89 */ /* 0x012e6200000e0000 */
[----:B------:R-:W-:Y:S01]  /*6bf0*/  IADD3 R5, R16, 0x60, RZ ;  /* 0x0000006010057810 */ /* 0x000fe20007ffe0ff */
[----:B------:R-:W-:Y:S01]  /*6c00*/  IMAD.IADD R10, R232, 0x1, -R93 ;  /* 0x00000001e80a7824 */ /* 0x000fe200078e0a5d */
[----:B------:R-:W-:Y:S01]  /*6c10*/  IADD3 R109, R153, -0x1, RZ ;  /* 0xffffffff996d7810 */ /* 0x000fe20007ffe0ff */
[----:B------:R-:W4:Y:S01]  /*6c20*/  SHFL.IDX PT, R7, R17, 0x3, 0x181f ;  /* 0x00781f0011077f89 */ /* 0x000f2200000e0000 */
[----:B------:R-:W-:Y:S01]  /*6c30*/  ISETP.GE.AND P0, PT, R5, R44, PT ;  /* 0x0000002c0500720c */ /* 0x000fe20003f06270 */
[----:B------:R-:W-:Y:S01]  /*6c40*/  IMAD.MOV.U32 R12, RZ, RZ, c[0x0][0x1e0] ;  /* 0x00007800ff0c7624 */ /* 0x000fe200078e00ff */
[----:B------:R-:W-:Y:S01]  /*6c50*/  SHF.R.S32.HI R111, RZ, 0x1f, R109 ;  /* 0x0000001fff6f7819 */ /* 0x000fe2000001146d */
[----:B------:R-:W-:Y:S01]  /*6c60*/  IMAD.MOV.U32 R246, RZ, RZ, 0x6 ;  /* 0x00000006fff67424 */ /* 0x000fe200078e00ff */
[----:B------:R-:W-:Y:S01]  /*6c70*/  LEA.HI R113, R116, R164, RZ, 0x5 ;  /* 0x000000a474717211 */ /* 0x000fe200078f28ff */
[C---:B------:R-:W-:Y:S01]  /*6c80*/  IMAD.SHL.U32 R118, R12.reuse, 0x40, RZ ;  /* 0x000000400c767824 */ /* 0x040fe200078e00ff */
[----:B------:R-:W-:Y:S01]  /*6c90*/  SEL R114, RZ, 0x1, P5 ;  /* 0x00000001ff727807 */ /* 0x000fe20002800000 */
[----:B------:R-:W-:Y:S01]  /*6ca0*/  IMAD.MOV.U32 R230, RZ, RZ, R228 ;  /* 0x000000ffffe67224 */ /* 0x000fe200078e00e4 */
[C---:B------:R-:W-:Y:S01]  /*6cb0*/  SHF.L.U64.HI R117, R12.reuse, R246, c[0x0][0x1e4] ;  /* 0x000079000c757619 */ /* 0x040fe200000102f6 */
[----:B------:R-:W-:Y:S01]  /*6cc0*/  IMAD.SHL.U32 R247, R12, 0x20, RZ ;  /* 0x000000200cf77824 */ /* 0x000fe200078e00ff */
[----:B------:R-:W-:-:S03]  /*6cd0*/  SHF.R.S32.HI R115, RZ, 0x5, R113 ;  /* 0x00000005ff737819 */ /* 0x000fc60000011471 */
[C---:B------:R-:W-:Y:S02]  /*6ce0*/  @!P0 IADD3 R5, R15.reuse, 0x80, RZ ;  /* 0x000000800f058810 */ /* 0x040fe40007ffe0ff */
[----:B-1----:R-:W-:-:S04]  /*6cf0*/  @!P0 LEA R8, P4, R15, R6, 0x1 ;  /* 0x000000060f088211 */ /* 0x002fc800078808ff */
[----:B----4-:R-:W-:Y:S01]  /*6d00*/  @!P0 LEA.HI.X R9, R15, R7, R11, 0x1, P4 ;  /* 0x000000070f098211 */ /* 0x010fe200020f0c0b */
[----:B------:R-:W-:Y:S01]  /*6d10*/  @!P0 IMAD.SHL.U32 R11, R209, 0x2, RZ ;  /* 0x00000002d10b8824 */ /* 0x000fe200078e00ff */
[----:B------:R-:W-:-:S04]  /*6d20*/  ISETP.NE.AND P4, PT, R249, 0x1, PT ;  /* 0x00000001f900780c */ /* 0x000fc80003f85270 */
[----:B------:R-:W-:Y:S01]  /*6d30*/  @!PT LDS RZ, [RZ] ;  /* 0x00000000fffff984 */ /* 0x000fe20000000800 */
[----:B------:R1:W-:Y:S02]  /*6d40*/  @!P0 LDGSTS.E.BYPASS.LTC128B.128 [R11+0xf100], [R8.64], !P1 ;  /* 0x0f100000080b8fae */ /* 0x0003e4000c901d46 */
[----:B-1----:R-:W-:Y:S02]  /*6d50*/  @!P0 SHF.R.S32.HI R8, RZ, 0x1f, R0 ;  /* 0x0000001fff088819 */ /* 0x002fe40000011400 */
[----:B------:R-:W-:Y:S02]  /*6d60*/  @!P0 SHF.R.S32.HI R9, RZ, 0x1f, R5 ;  /* 0x0000001fff098819 */ /* 0x000fe40000011405 */
[----:B------:R-:W-:Y:S02]  /*6d70*/  @!P0 LEA.HI R8, R8, R0, RZ, 0x3 ;  /* 0x0000000008088211 */ /* 0x000fe400078f18ff */
[----:B------:R-:W-:Y:S02]  /*6d80*/  @!P0 LEA.HI R5, R9, R5, RZ, 0x3 ;  /* 0x0000000509058211 */ /* 0x000fe400078f18ff */
[----:B------:R-:W-:-:S02]  /*6d90*/  @!P0 LOP3.LUT R8, R8, 0xfffffff8, RZ, 0xc0, !PT ;  /* 0xfffffff808088812 */ /* 0x000fc400078ec0ff */
[----:B------:R-:W-:Y:S01]  /*6da0*/  @!P0 LOP3.LUT R0, R5, 0xfffffff8, RZ, 0xc0, !PT ;  /* 0xfffffff805008812 */ /* 0x000fe200078ec0ff */
[----:B------:R-:W-:Y:S02]  /*6db0*/  IMAD R5, R109, -0x40, R10 ;  /* 0xffffffc06d057824 */ /* 0x000fe400078e020a */
[----:B------:R-:W-:-:S03]  /*6dc0*/  @!P0 IMAD.WIDE R8, R8, 0x2, R6 ;  /* 0x0000000208088825 */ /* 0x000fc600078e0206 */
[----:B------:R-:W-:Y:S01]  /*6dd0*/  ISETP.GE.AND P1, PT, R5, 0x1, PT ;  /* 0x000000010500780c */ /* 0x000fe20003f26270 */
[----:B------:R-:W-:Y:S01]  /*6de0*/  @!P0 IMAD.WIDE R6, R0, 0x2, R6 ;  /* 0x0000000200068825 */ /* 0x000fe200078e0206 */
[----:B------:R1:W-:Y:S03]  /*6df0*/  @!P0 LDGSTS.E.BYPASS.LTC128B.128 [R11+0x13100], [R8.64], !P2 ;  /* 0x13100000080b8fae */ /* 0x0003e6000d101d46 */
[----:B------:R-:W-:Y:S01]  /*6e00*/  IMAD R0, R117, R109, RZ ;  /* 0x0000006d75007224 */ /* 0x000fe200078e02ff */
[----:B------:R4:W-:Y:S01]  /*6e10*/  @!P0 LDGSTS.E.BYPASS.LTC128B.128 [R11+0x17100], [R6.64], !P3 ;  /* 0x17100000060b8fae */ /* 0x0009e2000d901d46 */
[----:B------:R-:W-:Y:S01]  /*6e20*/  ISETP.GE.AND P0, PT, R5, 0x21, PT ;  /* 0x000000210500780c */ /* 0x000fe20003f06270 */
[----:B------:R-:W-:Y:S01]  /*6e30*/  IMAD.MOV.U32 R5, RZ, RZ, 0x5 ;  /* 0x00000005ff057424 */ /* 0x000fe200078e00ff */
[----:B------:R-:W-:Y:S01]  /*6e40*/  ISETP.NE.AND P3, PT, R240, RZ, PT ;  /* 0x000000fff000720c */ /* 0x000fe20003f65270 */
[----:B------:R-:W0:Y:S01]  /*6e50*/  LDGDEPBAR ;  /* 0x00000000000079af */ /* 0x000e220000000000 */
[----:B------:R-:W-:-:S02]  /*6e60*/  IMAD R0, R111, R118, R0 ;  /* 0x000000766f007224 */ /* 0x000fc400078e0200 */
[----:B------:R-:W-:Y:S01]  /*6e70*/  SHF.L.U64.HI R245, R12, R5, c[0x0][0x1e4] ;  /* 0x000079000cf57619 */ /* 0x000fe20000010205 */
[----:B------:R-:W-:Y:S02]  /*6e80*/  @P1 IMAD.SHL.U32 R5, R209, 0x2, RZ ;  /* 0x00000002d1051824 */ /* 0x000fe400078e00ff */
[----:B----4-:R-:W-:-:S04]  /*6e90*/  IMAD.WIDE.U32 R6, R109, R118, R230 ;  /* 0x000000766d067225 */ /* 0x010fc800078e00e6 */
[----:B------:R-:W-:Y:S01]  /*6ea0*/  IMAD.IADD R0, R7, 0x1, R0 ;  /* 0x0000000107007824 */ /* 0x000fe200078e0200 */
[----:B------:R-:W-:Y:S01]  /*6eb0*/  BAR.SYNC.DEFER_BLOCKING 0x0 ;  /* 0x0000000000007b1d */ /* 0x000fe20000010000 */
[----:B-1----:R-:W-:-:S04]  /*6ec0*/  @P1 LEA R8, P2, R6, c[0x0][0x1c8], 0x1 ;  /* 0x0000720006081a11 */ /* 0x002fc800078408ff */
[----:B------:R-:W-:Y:S02]  /*6ed0*/  @P1 LEA.HI.X R9, R6, c[0x0][0x1cc], R0, 0x1, P2 ;  /* 0x0000730006091a11 */ /* 0x000fe400010f0c00 */
[----:B------:R-:W-:-:S05]  /*6ee0*/  @P0 IADD3 R7, P2, R247, R6, RZ ;  /* 0x00000006f7070210 */ /* 0x000fca0007f5e0ff */
[----:B------:R-:W-:Y:S01]  /*6ef0*/  @P0 IMAD.X R0, R245, 0x1, R0, P2 ;  /* 0x00000001f5000824 */ /* 0x000fe200010e0600 */
[----:B------:R-:W-:-:S04]  /*6f00*/  @P0 LEA R6, P2, R7, c[0x0][0x1c8], 0x1 ;  /* 0x0000720007060a11 */ /* 0x000fc800078408ff */
[----:B------:R-:W-:Y:S01]  /*6f10*/  @P0 LEA.HI.X R7, R7, c[0x0][0x1cc], R0, 0x1, P2 ;  /* 0x0000730007070a11 */ /* 0x000fe200010f0c00 */
[----:B------:R-:W-:Y:S01]  /*6f20*/  @P0 IMAD.SHL.U32 R0, R209, 0x2, RZ ;  /* 0x00000002d1000824 */ /* 0x000fe200078e00ff */
        /* <DEDUP_REMOVED lines=9> */
[----:B------:R-:W-:-:S03]  /*6fc0*/  ISETP.LT.AND P0, PT, RZ, c[0x0][0x27c], PT ;  /* 0x00009f00ff007a0c */ /* 0x000fc60003f01270 */
[----:B------:R-:W0:Y:S10]  /*6fd0*/  LDGDEPBAR ;  /* 0x00000000000079af */ /* 0x000e340000000000 */
[----:B------:R-:W-:Y:S05]  /*6fe0*/  @P0 BRA `(.L_x_570) ;  /* 0x0000002000000947 */ /* 0x000fea0003800000 */
[----:B------:R-:W-:-:S04]  /*6ff0*/  DEPBAR.LE SB0, 0x1 ;  /* 0x000080400000791a */ /* 0x000fc80000000000 */
[----:B------:R-:W-:Y:S05]  /*7000*/  BRA `(.L_x_571) ;  /* 0x00006f9000007947 */ /* 0x000fea0003800000 */
.L_x_570:
[----:B------:R-:W-:Y:S01]  /*7010*/  ULDC.U8 UR4, c[0x0][0x298] ;  /* 0x0000a60000047ab9 */ /* 0x000fe20000000000 */
[----:B-1---5:R-:W-:Y:S01]  /*7020*/  SHF.R.S32.HI R0, RZ, 0x1f, R146 ;  /* 0x0000001fff007819 */ /* 0x022fe20000011492 */
[----:B------:R-:W-:Y:S01]  /*7030*/  IMAD.WIDE.U32 R12, R146, c[0x0][0x280], RZ ;  /* 0x0000a000920c7a25 */ /* 0x000fe200078e00ff */
        /* <DEDUP_REMOVED lines=11> */
[----:B------:R-:W-:-:S02]  /*70f0*/  IADD3 R28, R244, R69, RZ ;  /* 0x00000045f41c7210 */ /* 0x000fc40007ffe0ff */
[----:B------:R-:W-:Y:S01]  /*7100*/  IADD3 R9, R5, R13, RZ ;  /* 0x0000000d05097210 */ /* 0x000fe20007ffe0ff */
[----:B------:R-:W-:Y:S01]  /*7110*/  IMAD.IADD R7, R0, 0x1, R11 ;  /* 0x0000000100077824 */ /* 0x000fe200078e020b */
[C---:B------:R-:W-:Y:S01]  /*7120*/  SHF.L.U32 R68, R48.reuse, 0x3, RZ ;  /* 0x0000000330447819 */ /* 0x040fe200000006ff */
[----:B------:R-:W-:Y:S01]  /*7130*/  IMAD R0, R48, 0x40, R28 ;  /* 0x0000004030007824 */ /* 0x000fe200078e021c */
[----:B------:R-:W-:Y:S05]  /*7140*/  @!P0 BRA `(.L_x_572) ;  /* 0x000035f000008947 */ /* 0x000fea0003800000 */
[----:B------:R-:W-:Y:S01]  /*7150*/  @P4 IMAD.HI.U32 R5, R0, c[0x0][0x2c8], RZ ;  /* 0x0000b20000054a27 */ /* 0x000fe200078e00ff */
[----:B------:R-:W-:Y:S01]  /*7160*/  MOV R8, R12 ;  /* 0x0000000c00087202 */ /* 0x000fe20000000f00 */
[----:B------:R-:W-:Y:S01]  /*7170*/  BSSY B0, `(.L_x_573) ;  /* 0x0000062000007945 */ /* 0x000fe20003800000 */
[----:B------:R-:W-:Y:S01]  /*7180*/  MOV R6, R10 ;  /* 0x0000000a00067202 */ /* 0x000fe20000000f00 */
[----:B------:R-:W-:Y:S01]  /*7190*/  IMAD.SHL.U32 R20, R48, 0x4, RZ ;  /* 0x0000000430147824 */ /* 0x000fe200078e00ff */
[----:B------:R-:W-:Y:S01]  /*71a0*/  @P4 SHF.R.U32.HI R0, RZ, c[0x0][0x2cc], R5 ;  /* 0x0000b300ff004a19 */ /* 0x000fe20000011605 */
[----:B------:R-:W-:Y:S01]  /*71b0*/  CS2R R74, SRZ ;  /* 0x00000000004a7805 */ /* 0x000fe2000001ff00 */
[----:B------:R-:W-:Y:S01]  /*71c0*/  CS2R R48, SRZ ;  /* 0x0000000000307805 */ /* 0x000fe2000001ff00 */
[----:B------:R-:W-:Y:S01]  /*71d0*/  CS2R R42, SRZ ;  /* 0x00000000002a7805 */ /* 0x000fe2000001ff00 */
[----:B------:R-:W-:Y:S01]  /*71e0*/  SHF.R.S32.HI R5, RZ, 0x1f, R0 ;  /* 0x0000001fff057819 */ /* 0x000fe20000011400 */
[----:B------:R-:W-:Y:S01]  /*71f0*/  IMAD.WIDE.U32 R8, R0, c[0x0][0x280], R8 ;  /* 0x0000a00000087a25 */ /* 0x000fe200078e0008 */
[----:B------:R-:W-:Y:S01]  /*7200*/  CS2R R40, SRZ ;  /* 0x0000000000287805 */ /* 0x000fe2000001ff00 */
[----:B------:R-:W-:Y:S01]  /*7210*/  CS2R R36, SRZ ;  /* 0x0000000000247805 */ /* 0x000fe2000001ff00 */
[----:B------:R-:W-:Y:S01]  /*7220*/  CS2R R26, SRZ ;  /* 0x00000000001a7805 */ /* 0x000fe2000001ff00 */
[C---:B------:R-:W-:Y:S01]  /*7230*/  IMAD R11, R5.reuse, c[0x0][0x280], RZ ;  /* 0x0000a000050b7a24 */ /* 0x040fe200078e02ff */
[----:B------:R-:W-:Y:S01]  /*7240*/  LEA R32, P1, R8, c[0x0][0x270], 0x1 ;  /* 0x00009c0008207a11 */ /* 0x000fe200078208ff */
[----:B------:R-:W-:Y:S01]  /*7250*/  IMAD R10, R5, c[0x0][0x290], RZ ;  /* 0x0000a400050a7a24 */ /* 0x000fe200078e02ff */
[----:B------:R-:W-:Y:S01]  /*7260*/  CS2R R24, SRZ ;  /* 0x0000000000187805 */ /* 0x000fe2000001ff00 */
[C---:B------:R-:W-:Y:S01]  /*7270*/  IMAD.WIDE.U32 R6, R0.reuse, c[0x0][0x290], R6 ;  /* 0x0000a40000067a25 */ /* 0x040fe200078e0006 */
[----:B------:R-:W-:Y:S01]  /*7280*/  CS2R R50, SRZ ;  /* 0x0000000000327805 */ /* 0x000fe2000001ff00 */
[----:B------:R-:W-:Y:S01]  /*7290*/  CS2R R46, SRZ ;  /* 0x00000000002e7805 */ /* 0x000fe2000001ff00 */
[----:B------:R-:W-:Y:S01]  /*72a0*/  CS2R R38, SRZ ;  /* 0x0000000000267805 */ /* 0x000fe2000001ff00 */
[----:B------:R-:W-:Y:S01]  /*72b0*/  IMAD R5, R0, c[0x0][0x284], R11 ;  /* 0x0000a10000057a24 */ /* 0x000fe200078e020b */
[----:B------:R-:W-:Y:S01]  /*72c0*/  LEA R33, P0, R6, c[0x0][0x288], 0x1 ;  /* 0x0000a20006217a11 */ /* 0x000fe200078008ff */
[----:B------:R-:W-:Y:S01]  /*72d0*/  IMAD R0, R0, c[0x0][0x294], R10 ;  /* 0x0000a50000007a24 */ /* 0x000fe200078e020a */
[----:B------:R-:W-:Y:S01]  /*72e0*/  CS2R R34, SRZ ;  /* 0x0000000000227805 */ /* 0x000fe2000001ff00 */
[----:B------:R-:W-:Y:S01]  /*72f0*/  IMAD.IADD R5, R9, 0x1, R5 ;  /* 0x0000000109057824 */ /* 0x000fe200078e0205 */
[----:B------:R-:W-:Y:S01]  /*7300*/  CS2R R30, SRZ ;  /* 0x00000000001e7805 */ /* 0x000fe2000001ff00 */
[----:B------:R-:W-:Y:S01]  /*7310*/  CS2R R22, SRZ ;  /* 0x0000000000167805 */ /* 0x000fe2000001ff00 */
[----:B------:R-:W-:-:S02]  /*7320*/  IADD3 R0, R7, R0, RZ ;  /* 0x0000000007007210 */ /* 0x000fc40007ffe0ff */
[----:B------:R-:W-:Y:S02]  /*7330*/  LEA.HI.X R29, R8, c[0x0][0x274], R5, 0x1, P1 ;  /* 0x00009d00081d7a11 */ /* 0x000fe400008f0c05 */
[----:B------:R-:W-:Y:S01]  /*7340*/  LEA.HI.X R21, R6, c[0x0][0x28c], R0, 0x1, P0 ;  /* 0x0000a30006157a11 */ /* 0x000fe200000f0c00 */
[----:B------:R1:W4:Y:S01]  /*7350*/  SHFL.IDX PT, R8, R32, RZ, 0x1c1f ;  /* 0x001c1fff20087589 */ /* 0x00032200000e0000 */
[----:B------:R-:W-:-:S03]  /*7360*/  ISETP.GE.AND P0, PT, R28, R44, PT ;  /* 0x0000002c1c00720c */ /* 0x000fc60003f06270 */
[----:B------:R1:W2:Y:S04]  /*7370*/  SHFL.IDX PT, R6, R33, RZ, 0x1c1f ;  /* 0x001c1fff21067589 */ /* 0x0002a800000e0000 */
[----:B------:R1:W3:Y:S04]  /*7380*/  SHFL.IDX PT, R9, R29, RZ, 0x1c1f ;  /* 0x001c1fff1d097589 */ /* 0x0002e800000e0000 */
[----:B------:R1:W1:Y:S02]  /*7390*/  SHFL.IDX PT, R7, R21, RZ, 0x1c1f ;  /* 0x001c1fff15077589 */ /* 0x00026400000e0000 */
[----:B------:R-:W-:Y:S05]  /*73a0*/  @P0 BRA `(.L_x_574) ;  /* 0x000003e000000947 */ /* 0x000fea0003800000 */
[C---:B------:R-:W-:Y:S01]  /*73b0*/  IADD3 R12, R20.reuse, 0x10, RZ ;  /* 0x00000010140c7810 */ /* 0x040fe20007ffe0ff */
[----:B------:R-:W-:Y:S01]  /*73c0*/  CS2R R24, SRZ ;  /* 0x0000000000187805 */ /* 0x000fe2000001ff00 */
[----:B------:R-:W-:-:S02]  /*73d0*/  IADD3 R13, R20, 0x20, RZ ;  /* 0x00000020140d7810 */ /* 0x000fc40007ffe0ff */
[----:B------:R-:W-:Y:S02]  /*73e0*/  ISETP.GE.AND P1, PT, R12, c[0x0][0x27c], PT ;  /* 0x00009f000c007a0c */ /* 0x000fe40003f26270 */
[----:B------:R-:W-:Y:S02]  /*73f0*/  ISETP.GE.AND P0, PT, R13, c[0x0][0x27c], PT ;  /* 0x00009f000d007a0c */ /* 0x000fe40003f06270 */
[----:B------:R-:W-:Y:S01]  /*7400*/  ISETP.GE.AND P2, PT, R20, c[0x0][0x27c], PT ;  /* 0x00009f0014007a0c */ /* 0x000fe20003f46270 */
[----:B------:R-:W-:-:S08]  /*7410*/  CS2R R22, SRZ ;  /* 0x0000000000167805 */ /* 0x000fd0000001ff00 */
[----:B------:R-:W-:Y:S02]  /*7420*/  @!P1 SHF.R.S32.HI R5, RZ, 0x1f, R12 ;  /* 0x0000001fff059819 */ /* 0x000fe4000001140c */
[----:B------:R-:W-:Y:S02]  /*7430*/  @!P0 SHF.R.S32.HI R0, RZ, 0x1f, R13 ;  /* 0x0000001fff008819 */ /* 0x000fe4000001140d */
[----:B------:R-:W-:Y:S01]  /*7440*/  @!P1 LEA.HI R12, R5, R12, RZ, 0x2 ;  /* 0x0000000c050c9211 */ /* 0x000fe200078f10ff */
[----:B---34-:R-:W-:Y:S01]  /*7450*/  @!P2 IMAD.WIDE R10, R20, 0x2, R8 ;  /* 0x00000002140aa825 */ /* 0x018fe200078e0208 */
[----:B------:R-:W-:Y:S02]  /*7460*/  @!P0 LEA.HI R5, R0, R13, RZ, 0x2 ;  /* 0x0000000d00058211 */ /* 0x000fe400078f10ff */
[----:B------:R-:W-:Y:S01]  /*7470*/  @!P1 LOP3.LUT R0, R12, 0xfffffffc, RZ, 0xc0, !PT ;  /* 0xfffffffc0c009812 */ /* 0x000fe200078ec0ff */
[----:B-12---:R-:W-:Y:S01]  /*7480*/  @!P2 IMAD.WIDE R12, R20, 0x2, R6 ;  /* 0x00000002140ca825 */ /* 0x006fe200078e0206 */
[----:B------:R-:W-:Y:S01]  /*7490*/  @!P0 LOP3.LUT R5, R5, 0xfffffffc, RZ, 0xc0, !PT ;  /* 0xfffffffc05058812 */ /* 0x000fe200078ec0ff */
[----:B------:R1:W5:Y:S01]  /*74a0*/  @!P2 LD.E.64 R24, [R10.64] ;  /* 0x000000060a18a980 */ /* 0x000362000c101b00 */
[----:B------:R-:W-:Y:S01]  /*74b0*/  CS2R R30, SRZ ;  /* 0x00000000001e7805 */ /* 0x000fe2000001ff00 */
[----:B------:R-:W-:Y:S01]  /*74c0*/  CS2R R36, SRZ ;  /* 0x0000000000247805 */ /* 0x000fe2000001ff00 */
[----:B------:R-:W-:Y:S01]  /*74d0*/  CS2R R26, SRZ ;  /* 0x00000000001a7805 */ /* 0x000fe2000001ff00 */
[----:B------:R2:W5:Y:S01]  /*74e0*/  @!P2 LD.E.64 R22, [R12.64] ;  /* 0x000000060c16a980 */ /* 0x000562000c101b00 */
[----:B------:R-:W-:Y:S01]  /*74f0*/  @!P1 IMAD.WIDE R14, R0, 0x2, R8 ;  /* 0x00000002000e9825 */ /* 0x000fe200078e0208 */
[----:B------:R-:W-:-:S04]  /*7500*/  CS2R R34, SRZ ;  /* 0x0000000000227805 */ /* 0x000fc8000001ff00 */
[----:B------:R3:W5:Y:S01]  /*7510*/  @!P1 LD.E.64 R26, [R14.64] ;  /* 0x000000060e1a9980 */ /* 0x000762000c101b00 */
[----:B-1----:R-:W-:-:S04]  /*7520*/  @!P1 IMAD.WIDE R10, R0, 0x2, R6 ;  /* 0x00000002000a9825 */ /* 0x002fc800078e0206 */
[C---:B--2---:R-:W-:Y:S01]  /*7530*/  @!P0 IMAD.WIDE R12, R5.reuse, 0x2, R8 ;  /* 0x00000002050c8825 */ /* 0x044fe200078e0208 */
[----:B------:R1:W5:Y:S04]  /*7540*/  @!P1 LD.E.64 R30, [R10.64] ;  /* 0x000000060a1e9980 */ /* 0x000368000c101b00 */
[----:B------:R2:W5:Y:S01]  /*7550*/  @!P0 LD.E.64 R36, [R12.64] ;  /* 0x000000060c248980 */ /* 0x000562000c101b00 */
[C---:B---3--:R-:W-:Y:S01]  /*7560*/  IADD3 R14, R20.reuse, 0x50, RZ ;  /* 0x00000050140e7810 */ /* 0x048fe20007ffe0ff */
[----:B-1----:R-:W-:Y:S01]  /*7570*/  @!P0 IMAD.WIDE R10, R5, 0x2, R6 ;  /* 0x00000002050a8825 */ /* 0x002fe200078e0206 */
[----:B--2---:R-:W-:-:S04]  /*7580*/  IADD3 R12, R20, 0x30, RZ ;  /* 0x00000030140c7810 */ /* 0x004fc80007ffe0ff */
[----:B------:R1:W5:Y:S01]  /*7590*/  @!P0 LD.E.64 R34, [R10.64] ;  /* 0x000000060a228980 */ /* 0x000362000c101b00 */
[----:B------:R-:W-:Y:S02]  /*75a0*/  IADD3 R13, R20, 0x40, RZ ;  /* 0x00000040140d7810 */ /* 0x000fe40007ffe0ff */
[----:B------:R-:W-:Y:S02]  /*75b0*/  ISETP.GE.AND P2, PT, R12, c[0x0][0x27c], PT ;  /* 0x00009f000c007a0c */ /* 0x000fe40003f46270 */
[----:B------:R-:W-:Y:S02]  /*75c0*/  ISETP.GE.AND P1, PT, R13, c[0x0][0x27c], PT ;  /* 0x00009f000d007a0c */ /* 0x000fe40003f26270 */
[----:B------:R-:W-:-:S11]  /*75d0*/  ISETP.GE.AND P0, PT, R14, c[0x0][0x27c], PT ;  /* 0x00009f000e007a0c */ /* 0x000fd60003f06270 */
[----:B------:R-:W-:Y:S02]  /*75e0*/  @!P1 SHF.R.S32.HI R5, RZ, 0x1f, R13 ;  /* 0x0000001fff059819 */ /* 0x000fe4000001140d */
[----:B------:R-:W-:Y:S02]  /*75f0*/  @!P0 SHF.R.S32.HI R0, RZ, 0x1f, R14 ;  /* 0x0000001fff008819 */ /* 0x000fe4000001140e */
[----:B-1----:R-:W-:-:S04]  /*7600*/  @!P2 SHF.R.S32.HI R10, RZ, 0x1f, R12 ;  /* 0x0000001fff0aa819 */ /* 0x002fc8000001140c */
[----:B------:R-:W-:Y:S02]  /*7610*/  @!P2 LEA.HI R11, R10, R12, RZ, 0x2 ;  /* 0x0000000c0a0ba211 */ /* 0x000fe400078f10ff */
[----:B------:R-:W-:Y:S02]  /*7620*/  @!P1 LEA.HI R10, R5, R13, RZ, 0x2 ;  /* 0x0000000d050a9211 */ /* 0x000fe400078f10ff */
[----:B------:R-:W-:Y:S02]  /*7630*/  @!P0 LEA.HI R12, R0, R14, RZ, 0x2 ;  /* 0x0000000e000c8211 */ /* 0x000fe400078f10ff */
[----:B------:R-:W-:Y:S02]  /*7640*/  @!P2 LOP3.LUT R5, R11, 0xfffffffc, RZ, 0xc0, !PT ;  /* 0xfffffffc0b05a812 */ /* 0x000fe400078ec0ff */
[----:B------:R-:W-:Y:S02]  /*7650*/  @!P1 LOP3.LUT R0, R10, 0xfffffffc, RZ, 0xc0, !PT ;  /* 0xfffffffc0a009812 */ /* 0x000fe400078ec0ff */
[----:B------:R-:W-:Y:S01]  /*7660*/  @!P0 LOP3.LUT R12, R12, 0xfffffffc, RZ, 0xc0, !PT ;  /* 0xfffffffc0c0c8812 */ /* 0x000fe200078ec0ff */
[C-C-:B------:R-:W-:Y:S01]  /*7670*/  @!P2 IMAD.WIDE R18, R5.reuse, 0x2, R8.reuse ;  /* 0x000000020512a825 */ /* 0x140fe200078e0208 */
[----:B------:R-:W-:Y:S01]  /*7680*/  CS2R R40, SRZ ;  /* 0x0000000000287805 */ /* 0x000fe2000001ff00 */
[----:B------:R-:W-:Y:S01]  /*7690*/  CS2R R38, SRZ ;  /* 0x0000000000267805 */ /* 0x000fe2000001ff00 */
[----:B------:R-:W-:Y:S01]  /*76a0*/  CS2R R42, SRZ ;  /* 0x00000000002a7805 */ /* 0x000fe2000001ff00 */
[--C-:B------:R-:W-:Y:S01]  /*76b0*/  @!P1 IMAD.WIDE R16, R0, 0x2, R8.reuse ;  /* 0x0000000200109825 */ /* 0x100fe200078e0208 */
[----:B------:R-:W-:Y:S01]  /*76c0*/  CS2R R48, SRZ ;  /* 0x0000000000307805 */ /* 0x000fe2000001ff00 */
[----:B------:R-:W-:Y:S01]  /*76d0*/  CS2R R46, SRZ ;  /* 0x00000000002e7805 */ /* 0x000fe2000001ff00 */
[----:B------:R-:W-:Y:S01]  /*76e0*/  CS2R R50, SRZ ;  /* 0x0000000000327805 */ /* 0x000fe2000001ff00 */
[----:B------:R-:W-:Y:S01]  /*76f0*/  @!P0 IMAD.WIDE R14, R12, 0x2, R8 ;  /* 0x000000020c0e8825 */ /* 0x000fe200078e0208 */
[----:B------:R1:W5:Y:S03]  /*7700*/  @!P2 LD.E.64 R40, [R18.64] ;  /* 0x000000061228a980 */ /* 0x000366000c101b00 */
[--C-:B------:R-:W-:Y:S01]  /*7710*/  @!P2 IMAD.WIDE R10, R5, 0x2, R6.reuse ;  /* 0x00000002050aa825 */ /* 0x100fe200078e0206 */
[----:B------:R1:W5:Y:S03]  /*7720*/  @!P1 LD.E.64 R42, [R16.64] ;  /* 0x00000006102a9980 */ /* 0x000366000c101b00 */
[--C-:B------:R-:W-:Y:S01]  /*7730*/  @!P1 IMAD.WIDE R8, R0, 0x2, R6.reuse ;  /* 0x0000000200089825 */ /* 0x100fe200078e0206 */
[----:B------:R1:W5:Y:S03]  /*7740*/  @!P2 LD.E.64 R38, [R10.64] ;  /* 0x000000060a26a980 */ /* 0x000366000c101b00 */
[----:B------:R-:W-:Y:S01]  /*7750*/  @!P0 IMAD.WIDE R6, R12, 0x2, R6 ;  /* 0x000000020c068825 */ /* 0x000fe200078e0206 */
[----:B------:R1:W5:Y:S04]  /*7760*/  @!P0 LD.E.64 R48, [R14.64] ;  /* 0x000000060e308980 */ /* 0x000368000c101b00 */
[----:B------:R1:W5:Y:S04]  /*7770*/  @!P1 LD.E.64 R46, [R8.64] ;  /* 0x00000006082e9980 */ /* 0x000368000c101b00 */
[----:B------:R1:W5:Y:S02]  /*7780*/  @!P0 LD.E.64 R50, [R6.64] ;  /* 0x0000000606328980 */ /* 0x000364000c101b00 */
.L_x_574:
[----:B------:R-:W-:Y:S05]  /*7790*/  BSYNC B0 ;  /* 0x0000000000007941 */ /* 0x000fea0003800000 */
.L_x_573:
[----:B-----5:R-:W-:Y:S01]  /*77a0*/  IMAD.MOV.U32 R0, RZ, RZ, R48 ;  /* 0x000000ffff007224 */ /* 0x020fe200078e0030 */
[----:B------:R-:W-:Y:S01]  /*77b0*/  IADD3 R5, R28, 0x40, RZ ;  /* 0x000000401c057810 */ /* 0x000fe20007ffe0ff */
[----:B-1----:R-:W-:Y:S01]  /*77c0*/  IMAD.MOV.U32 R7, RZ, RZ, R49 ;  /* 0x000000ffff077224 */ /* 0x002fe200078e0031 */
[----:B---3--:R-:W1:Y:S01]  /*77d0*/  SHFL.IDX PT, R9, R29, 0x1, 0x1c1f ;  /* 0x003c1f001d097f89 */ /* 0x008e6200000e0000 */
[----:B--2---:R-:W-:Y:S01]  /*77e0*/  IMAD.MOV.U32 R6, RZ, RZ, R42 ;  /* 0x000000ffff067224 */ /* 0x004fe200078e002a */
[----:B------:R-:W-:Y:S01]  /*77f0*/  ISETP.GE.AND P0, PT, R5, R44, PT ;  /* 0x0000002c0500720c */ /* 0x000fe20003f06270 */
        /* <DEDUP_REMOVED lines=41> */
[----:B----4-:R-:W2:Y:S01]  /*7a90*/  SHFL.IDX PT, R8, R32, 0x1, 0x1c1f ;  /* 0x003c1f0020087f89 */ /* 0x010ea200000e0000 */
[----:B------:R-:W-:Y:S01]  /*7aa0*/  BSSY B0, `(.L_x_575) ;  /* 0x0000051000007945 */ /* 0x000fe20003800000 */
[----:B------:R-:W-:Y:S01]  /*7ab0*/  PRMT R76, R76, 0x5410, R11 ;  /* 0x000054104c4c7816 */ /* 0x000fe2000000000b */
[----:B------:R-:W-:Y:S01]  /*7ac0*/  CS2R R66, SRZ ;  /* 0x0000000000427805 */ /* 0x000fe2000001ff00 */
[----:B------:R3:W4:Y:S01]  /*7ad0*/  SHFL.IDX PT, R7, R21, 0x1, 0x1c1f ;  /* 0x003c1f0015077f89 */ /* 0x00072200000e0000 */
[----:B------:R-:W-:Y:S01]  /*7ae0*/  PRMT R77, R10, 0x7610, R77 ;  /* 0x000076100a4d7816 */ /* 0x000fe2000000004d */
[----:B------:R-:W-:Y:S01]  /*7af0*/  CS2R R64, SRZ ;  /* 0x0000000000407805 */ /* 0x000fe2000001ff00 */
[----:B------:R-:W-:Y:S01]  /*7b00*/  PRMT R45, R0, 0x7610, R45 ;  /* 0x00007610002d7816 */ /* 0x000fe2000000002d */
[----:B------:R1:W2:Y:S01]  /*7b10*/  SHFL.IDX PT, R6, R33, 0x1, 0x1c1f ;  /* 0x003c1f0021067f89 */ /* 0x0002a200000e0000 */
        /* <DEDUP_REMOVED lines=8> */
[----:B---3--:R-:W-:Y:S01]  /*7ba0*/  PRMT R21, R5, 0x7610, R21 ;  /* 0x0000761005157816 */ /* 0x008fe20000000015 */
[----:B-1----:R-:W-:Y:S01]  /*7bb0*/  CS2R R32, SRZ ;  /* 0x0000000000207805 */ /* 0x002fe2000001ff00 */
[----:B------:R-:W-:Y:S05]  /*7bc0*/  @P0 BRA `(.L_x_576) ;  /* 0x000003e000000947 */ /* 0x000fea0003800000 */
[C---:B--2-4-:R-:W-:Y:S01]  /*7bd0*/  IADD3 R12, R20.reuse, 0x10, RZ ;  /* 0x00000010140c7810 */ /* 0x054fe20007ffe0ff */
        /* <DEDUP_REMOVED lines=9> */
[----:B------:R-:W-:Y:S01]  /*7c70*/  @!P2 IMAD.WIDE R10, R20, 0x2, R8 ;  /* 0x00000002140aa825 */ /* 0x000fe200078e0208 */
[----:B------:R-:W-:Y:S02]  /*7c80*/  @!P0 LEA.HI R5, R0, R13, RZ, 0x2 ;  /* 0x0000000d00058211 */ /* 0x000fe400078f10ff */
[----:B------:R-:W-:Y:S01]  /*7c90*/  @!P1 LOP3.LUT R0, R12, 0xfffffffc, RZ, 0xc0, !PT ;  /* 0xfffffffc0c009812 */ /* 0x000fe200078ec0ff */
[----:B------:R-:W-:Y:S01]  /*7ca0*/  @!P2 IMAD.WIDE R12, R20, 0x2, R6 ;  /* 0x00000002140ca825 */ /* 0x000fe200078e0206 */
        /* <DEDUP_REMOVED lines=48> */
.L_x_576:
[----:B--2-4-:R-:W-:Y:S05]  /*7fb0*/  BSYNC B0 ;  /* 0x0000000000007941 */ /* 0x014fea0003800000 */
.L_x_575:
[----:B-----5:R-:W-:Y:S01]  /*7fc0*/  IMAD.MOV.U32 R0, RZ, RZ, R75 ;  /* 0x000000ffff007224 */ /* 0x020fe200078e004b */
[----:B------:R-:W-:-:S04]  /*7fd0*/  DEPBAR.LE SB0, 0x1 ;  /* 0x000080400000791a */ /* 0x000fc80000000000 */
[----:B-1----:R-:W-:Y:S01]  /*7fe0*/  IMAD.MOV.U32 R6, RZ, RZ, R66 ;  /* 0x000000ffff067224 */ /* 0x002fe200078e0042 */
[----:B------:R-:W-:Y:S01]  /*7ff0*/  PRMT R99, R0, 0x7610, R99 ;  /* 0x0000761000637816 */ /* 0x000fe20000000063 */
        /* <DEDUP_REMOVED lines=23> */
[----:B------:R-:W-:Y:S01]  /*8170*/  SHF.R.S32.HI R6, RZ, 0x1f, R69 ;  /* 0x0000001fff067819 */ /* 0x000fe20000011445 */
[----:B------:R-:W-:Y:S01]  /*8180*/  IMAD.MOV.U32 R8, RZ, RZ, R57 ;  /* 0x000000ffff087224 */ /* 0x000fe200078e0039 */
[----:B------:R-:W-:Y:S01]  /*8190*/  PRMT R97, R97, 0x5410, R0 ;  /* 0x0000541061617816 */ /* 0x000fe20000000000 */
[----:B------:R-:W-:Y:S01]  /*81a0*/  IMAD.MOV.U32 R0, RZ, RZ, R73 ;  /* 0x000000ffff007224 */ /* 0x000fe200078e0049 */
[----:B------:R-:W-:-:S02]  /*81b0*/  PRMT R85, R5, 0x7610, R85 ;  /* 0x0000761005557816 */ /* 0x000fc40000000055 */
[----:B------:R-:W-:Y:S01]  /*81c0*/  LEA.HI R5, R6, R69, RZ, 0x3 ;  /* 0x0000004506057211 */ /* 0x000fe200078f18ff */
[----:B------:R-:W-:Y:S01]  /*81d0*/  IMAD.MOV.U32 R6, RZ, RZ, R71 ;  /* 0x000000ffff067224 */ /* 0x000fe200078e0047 */
[----:B------:R-:W-:Y:S02]  /*81e0*/  PRMT R98, R0, 0x7610, R98 ;  /* 0x0000761000627816 */ /* 0x000fe40000000062 */
[----:B------:R-:W-:Y:S01]  /*81f0*/  LOP3.LUT R0, R5, 0xfffffff8, RZ, 0xc0, !PT ;  /* 0xfffffff805007812 */ /* 0x000fe200078ec0ff */
[----:B------:R-:W-:Y:S01]  /*8200*/  IMAD.MOV.U32 R5, RZ, RZ, R58 ;  /* 0x000000ffff057224 */ /* 0x000fe200078e003a */
[----:B------:R-:W-:Y:S01]  /*8210*/  PRMT R95, R95, 0x5410, R7 ;  /* 0x000054105f5f7816 */ /* 0x000fe20000000007 */
[----:B------:R-:W-:Y:S01]  /*8220*/  IMAD.MOV.U32 R7, RZ, RZ, R62 ;  /* 0x000000ffff077224 */ /* 0x000fe200078e003e */
[----:B------:R-:W-:Y:S01]  /*8230*/  PRMT R96, R6, 0x7610, R96 ;  /* 0x0000761006607816 */ /* 0x000fe20000000060 */
[----:B------:R-:W-:Y:S01]  /*8240*/  IMAD.IADD R0, R69, 0x1, -R0 ;  /* 0x0000000145007824 */ /* 0x000fe200078e0a00 */
[----:B------:R-:W-:Y:S01]  /*8250*/  PRMT R89, R89, 0x5410, R5 ;  /* 0x0000541059597816 */ /* 0x000fe20000000005 */
[----:B------:R-:W-:Y:S01]  /*8260*/  IMAD.MOV.U32 R6, RZ, RZ, R63 ;  /* 0x000000ffff067224 */ /* 0x000fe200078e003f */
[----:B------:R-:W-:Y:S01]  /*8270*/  PRMT R91, R91, 0x5410, R7 ;  /* 0x000054105b5b7816 */ /* 0x000fe20000000007 */
[C---:B------:R-:W-:Y:S01]  /*8280*/  IMAD.SHL.U32 R7, R0.reuse, 0x40, RZ ;  /* 0x0000004000077824 */ /* 0x040fe200078e00ff */
[----:B------:R-:W-:Y:S01]  /*8290*/  BAR.SYNC.DEFER_BLOCKING 0x0 ;  /* 0x0000000000007b1d */ /* 0x000fe20000010000 */
[----:B------:R-:W-:-:S02]  /*82a0*/  LOP3.LUT P1, RZ, R0, 0x4, RZ, 0xc0, !PT ;  /* 0x0000000400ff7812 */ /* 0x000fc4000782c0ff */
[----:B------:R-:W-:Y:S02]  /*82b0*/  PRMT R94, R6, 0x7610, R94 ;  /* 0x00007610065e7816 */ /* 0x000fe4000000005e */
[----:B------:R-:W-:Y:S01]  /*82c0*/  LOP3.LUT R0, R7, 0x1c0, RZ, 0xc0, !PT ;  /* 0x000001c007007812 */ /* 0x000fe200078ec0ff */
[----:B------:R-:W-:Y:S01]  /*82d0*/  IMAD.MOV.U32 R7, RZ, RZ, R56 ;  /* 0x000000ffff077224 */ /* 0x000fe200078e0038 */
[----:B------:R-:W-:Y:S02]  /*82e0*/  PRMT R86, R86, 0x5410, R8 ;  /* 0x0000541056567816 */ /* 0x000fe40000000008 */
[----:B------:R-:W-:Y:S02]  /*82f0*/  LOP3.LUT R6, R0, 0x18, R68, 0xf8, !PT ;  /* 0x0000001800067812 */ /* 0x000fe400078ef844 */
[----:B------:R-:W-:Y:S01]  /*8300*/  SHF.R.U32.HI R5, RZ, 0x3, R0 ;  /* 0x00000003ff057819 */ /* 0x000fe20000011600 */
[----:B------:R-:W-:Y:S01]  /*8310*/  IMAD.MOV.U32 R0, RZ, RZ, R59 ;  /* 0x000000ffff007224 */ /* 0x000fe200078e003b */
[----:B------:R-:W-:Y:S01]  /*8320*/  PRMT R85, R85, 0x5410, R7 ;  /* 0x0000541055557816 */ /* 0x000fe20000000007 */
[----:B------:R-:W-:Y:S01]  /*8330*/  IMAD.MOV.U32 R7, RZ, RZ, R32 ;  /* 0x000000ffff077224 */ /* 0x000fe200078e0020 */
[----:B------:R-:W-:Y:S01]  /*8340*/  LOP3.LUT R6, R6, R5, RZ, 0x3c, !PT ;  /* 0x0000000506067212 */ /* 0x000fe200078e3cff */
[----:B------:R-:W-:Y:S01]  /*8350*/  IMAD.IADD R5, R44, 0x1, -R244 ;  /* 0x000000012c057824 */ /* 0x000fe200078e0af4 */
[----:B------:R-:W-:-:S03]  /*8360*/  PRMT R90, R0, 0x7610, R90 ;  /* 0x00007610005a7816 */ /* 0x000fc6000000005a */
[----:B------:R-:W-:Y:S01]  /*8370*/  IMAD R0, R115, 0x200, R6 ;  /* 0x0000020073007824 */ /* 0x000fe200078e0206 */
[----:B------:R-:W-:Y:S01]  /*8380*/  IMNMX R44, R5, 0x80, PT ;  /* 0x00000080052c7817 */ /* 0x000fe20003800200 */
[----:B------:R-:W-:-:S03]  /*8390*/  IMAD.MOV.U32 R6, RZ, RZ, R33 ;  /* 0x000000ffff067224 */ /* 0x000fc600078e0021 */
[----:B------:R-:W-:Y:S02]  /*83a0*/  ISETP.GE.AND P0, PT, R69, R44, PT ;  /* 0x0000002c4500720c */ /* 0x000fe40003f06270 */
[C---:B------:R-:W-:Y:S02]  /*83b0*/  IADD3 R5, R0.reuse, 0x20, RZ ;  /* 0x0000002000057810 */ /* 0x040fe40007ffe0ff */
[C---:B------:R-:W-:Y:S02]  /*83c0*/  @P1 IADD3 R5, R0.reuse, -0x20, RZ ;  /* 0xffffffe000051810 */ /* 0x040fe40007ffe0ff */
[----:B------:R-:W-:Y:S02]  /*83d0*/  PRMT R68, R7, 0x5410, R6 ;  /* 0x0000541007447816 */ /* 0x000fe40000000006 */
[----:B------:R-:W-:Y:S02]  /*83e0*/  LEA R28, R0, 0xc100, 0x1 ;  /* 0x0000c100001c7811 */ /* 0x000fe400078e08ff */
[----:B------:R-:W-:-:S03]  /*83f0*/  LEA R29, R5, 0xc100, 0x1 ;  /* 0x0000c100051d7811 */ /* 0x000fc600078e08ff */
[----:B------:R-:W-:Y:S05]  /*8400*/  @P0 BRA `(.L_x_578) ;  /* 0x0000117000000947 */ /* 0x000fea0003800000 */
[----:B------:R-:W-:Y:S01]  /*8410*/  ISETP.GE.AND P0, PT, R20, c[0x0][0x27c], PT ;  /* 0x00009f0014007a0c */ /* 0x000fe20003f06270 */
[----:B------:R-:W-:-:S12]  /*8420*/  BSSY B0, `(.L_x_579) ;  /* 0x000002c000007945 */ /* 0x000fd80003800000 */
[----:B------:R-:W-:Y:S05]  /*8430*/  @P0 BRA `(.L_x_580) ;  /* 0x000002a000000947 */ /* 0x000fea0003800000 */
[----:B------:R-:W1:Y:S01]  /*8440*/  LDS.128 R8, [R28] ;  /* 0x000000001c087984 */ /* 0x000e620000000c00 */
[----:B------:R-:W-:Y:S02]  /*8450*/  SHF.R.U32.HI R0, RZ, 0x10, R23 ;  /* 0x00000010ff007819 */ /* 0x000fe40000011617 */
[----:B------:R-:W-:Y:S02]  /*8460*/  SHF.R.U32.HI R5, RZ, 0x10, R25 ;  /* 0x00000010ff057819 */ /* 0x000fe40000011619 */
[----:B------:R-:W-:Y:S02]  /*8470*/  SHF.R.U64 R17, R22, 0x10, R23 ;  /* 0x0000001016117819 */ /* 0x000fe40000001217 */
[----:B------:R-:W-:-:S05]  /*8480*/  SHF.R.U64 R19, R24, 0x10, R25 ;  /* 0x0000001018137819 */ /* 0x000fca0000001219 */
[----:B------:R-:W-:Y:S02]  /*8490*/  HADD2.F32 R19, -RZ, R19.H0_H0 ;  /* 0x20000013ff137230 */ /* 0x000fe40000004100 */
[--C-:B-1----:R-:W-:Y:S02]  /*84a0*/  HADD2.F32 R7, -RZ, R11.reuse.H0_H0 ;  /* 0x2000000bff077230 */ /* 0x102fe40000004100 */
[--C-:B------:R-:W-:Y:S02]  /*84b0*/  HADD2.F32 R14, -RZ, R10.reuse.H0_H0 ;  /* 0x2000000aff0e7230 */ /* 0x100fe40000004100 */
[----:B------:R-:W-:Y:S02]  /*84c0*/  HADD2.F32 R13, -RZ, R10.H1_H1 ;  /* 0x3000000aff0d7230 */ /* 0x000fe40000004100 */
[----:B------:R-:W-:Y:S02]  /*84d0*/  HADD2.F32 R11, -RZ, R11.H1_H1 ;  /* 0x3000000bff0b7230 */ /* 0x000fe40000004100 */
[----:B------:R-:W-:-:S02]  /*84e0*/  HADD2.F32 R10, -RZ, R0.H0_H0 ;  /* 0x20000000ff0a7230 */ /* 0x000fc40000004100 */
[----:B------:R-:W-:Y:S02]  /*84f0*/  HADD2.F32 R0, -RZ, R21.H0_H0 ;  /* 0x20000015ff007230 */ /* 0x000fe40000004100 */
[--C-:B------:R-:W-:Y:S02]  /*8500*/  HADD2.F32 R6, -RZ, R8.reuse.H0_H0 ;  /* 0x20000008ff067230 */ /* 0x100fe40000004100 */
[--C-:B------:R-:W-:Y:S02]  /*8510*/  HADD2.F32 R16, -RZ, R9.reuse.H0_H0 ;  /* 0x20000009ff107230 */ /* 0x100fe40000004100 */
[----:B------:R-:W-:Y:S01]  /*8520*/  HADD2.F32 R15, -RZ, R9.H1_H1 ;  /* 0x30000009ff0f7230 */ /* 0x000fe20000004100 */
[-C--:B------:R-:W-:Y:S01]  /*8530*/  FMUL.FTZ R9, R11, R10.reuse ;  /* 0x0000000a0b097220 */ /* 0x080fe20000410000 */
[----:B------:R-:W-:Y:S01]  /*8540*/  HADD2.F32 R21, -RZ, R5.H0_H0 ;  /* 0x20000005ff157230 */ /* 0x000fe20000004100 */
[----:B------:R-:W-:Y:S01]  /*8550*/  FMUL.FTZ R10, R7, R10 ;  /* 0x0000000a070a7220 */ /* 0x000fe20000410000 */
[----:B------:R-:W-:-:S02]  /*8560*/  HADD2.F32 R8, -RZ, R8.H1_H1 ;  /* 0x30000008ff087230 */ /* 0x000fc40000004100 */
[----:B------:R-:W-:Y:S01]  /*8570*/  HADD2.F32 R5, -RZ, R45.H1_H1 ;  /* 0x3000002dff057230 */ /* 0x000fe20000004100 */
[-C--:B------:R-:W-:Y:S01]  /*8580*/  FFMA.FTZ R18, R7, R21.reuse, -R9 ;  /* 0x0000001507127223 */ /* 0x080fe20000010809 */
[----:B------:R-:W-:Y:S01]  /*8590*/  HADD2.F32 R9, -RZ, R17.H0_H0 ;  /* 0x20000011ff097230 */ /* 0x000fe20000004100 */
[-C--:B------:R-:W-:Y:S02]  /*85a0*/  FMUL.FTZ R12, R8, R0.reuse ;  /* 0x00000000080c7220 */ /* 0x080fe40000410000 */
[C---:B------:R-:W-:Y:S01]  /*85b0*/  FMUL.FTZ R7, R6.reuse, R0 ;  /* 0x0000000006077220 */ /* 0x040fe20000410000 */
[----:B------:R-:W-:Y:S01]  /*85c0*/  HADD2.F32 R0, -RZ, R45.H0_H0 ;  /* 0x2000002dff007230 */ /* 0x000fe20000004100 */
[----:B------:R-:W-:Y:S02]  /*85d0*/  FFMA.FTZ R11, R11, R21, R10 ;  /* 0x000000150b0b7223 */ /* 0x000fe4000001000a */
[-C--:B------:R-:W-:Y:S02]  /*85e0*/  FFMA.FTZ R12, R6, R5.reuse, -R12 ;  /* 0x00000005060c7223 */ /* 0x080fe4000001080c */
[----:B------:R-:W-:Y:S01]  /*85f0*/  FFMA.FTZ R8, R8, R5, R7 ;  /* 0x0000000508087223 */ /* 0x000fe20000010007 */
[----:B------:R-:W-:Y:S01]  /*8600*/  HADD2.F32 R5, -RZ, R76.H0_H0 ;  /* 0x2000004cff057230 */ /* 0x000fe20000004100 */
[----:B------:R-:W-:Y:S01]  /*8610*/  FMUL.FTZ R6, R13, R0 ;  /* 0x000000000d067220 */ /* 0x000fe20000410000 */
[----:B------:R-:W-:Y:S01]  /*8620*/  F2FP.PACK_AB R11, R11, R18 ;  /* 0x000000120b0b723e */ /* 0x000fe200000000ff */
[----:B------:R-:W-:Y:S01]  /*8630*/  FMUL.FTZ R10, R14, R0 ;  /* 0x000000000e0a7220 */ /* 0x000fe20000410000 */
[----:B------:R-:W-:Y:S01]  /*8640*/  F2FP.PACK_AB R8, R8, R12 ;  /* 0x0000000c0808723e */ /* 0x000fe200000000ff */
[----:B------:R-:W-:-:S02]  /*8650*/  FMUL.FTZ R0, R15, R9 ;  /* 0x000000090f007220 */ /* 0x000fc40000410000 */
[----:B------:R-:W-:Y:S02]  /*8660*/  FMUL.FTZ R9, R16, R9 ;  /* 0x0000000910097220 */ /* 0x000fe40000410000 */
[-C--:B------:R-:W-:Y:S02]  /*8670*/  FFMA.FTZ R6, R14, R5.reuse, -R6 ;  /* 0x000000050e067223 */ /* 0x080fe40000010806 */
[----:B------:R-:W-:Y:S02]  /*8680*/  FFMA.FTZ R10, R13, R5, R10 ;  /* 0x000000050d0a7223 */ /* 0x000fe4000001000a */
[-C--:B------:R-:W-:Y:S02]  /*8690*/  FFMA.FTZ R0, R16, R19.reuse, -R0 ;  /* 0x0000001310007223 */ /* 0x080fe40000010800 */
[----:B------:R-:W-:Y:S01]  /*86a0*/  FFMA.FTZ R9, R15, R19, R9 ;  /* 0x000000130f097223 */ /* 0x000fe20000010009 */
[----:B------:R-:W-:-:S04]  /*86b0*/  F2FP.PACK_AB R10, R10, R6 ;  /* 0x000000060a0a723e */ /* 0x000fc800000000ff */
[----:B------:R-:W-:-:S05]  /*86c0*/  F2FP.PACK_AB R9, R9, R0 ;  /* 0x000000000909723e */ /* 0x000fca00000000ff */
[----:B------:R1:W-:Y:S02]  /*86d0*/  STS.128 [R28], R8 ;  /* 0x000000081c007388 */ /* 0x0003e40000000c00 */
.L_x_580:
[----:B------:R-:W-:Y:S05]  /*86e0*/  BSYNC B0 ;  /* 0x0000000000007941 */ /* 0x000fea0003800000 */
.L_x_579:
[----:B------:R-:W-:Y:S01]  /*86f0*/  IADD3 R0, R20, 0x10, RZ ;  /* 0x0000001014007810 */ /* 0x000fe20007ffe0ff */
[----:B------:R-:W-:Y:S03]  /*8700*/  BSSY B0, `(.L_x_581) ;  /* 0x000002d000007945 */ /* 0x000fe60003800000 */
[----:B------:R-:W-:-:S13]  /*8710*/  ISETP.GE.AND P0, PT, R0, c[0x0][0x27c], PT ;  /* 0x00009f0000007a0c */ /* 0x000fda0003f06270 */
[----:B------:R-:W-:Y:S05]  /*8720*/  @P0 BRA `(.L_x_582) ;  /* 0x000002a000000947 */ /* 0x000fea0003800000 */
[----:B-1----:R-:W1:Y:S01]  /*8730*/  LDS.128 R8, [R29] ;  /* 0x000000001d087984 */ /* 0x002e620000000c00 */
[----:B------:R-:W-:Y:S02]  /*8740*/  SHF.R.U32.HI R0, RZ, 0x10, R31 ;  /* 0x00000010ff007819 */ /* 0x000fe4000001161f */
[----:B------:R-:W-:Y:S02]  /*8750*/  SHF.R.U32.HI R5, RZ, 0x10, R27 ;  /* 0x00000010ff057819 */ /* 0x000fe4000001161b */
[----:B------:R-:W-:Y:S02]  /*8760*/  SHF.R.U64 R17, R30, 0x10, R31 ;  /* 0x000000101e117819 */ /* 0x000fe4000000121f */
[----:B------:R-:W-:Y:S01]  /*8770*/  SHF.R.U64 R19, R26, 0x10, R27 ;  /* 0x000000101a137819 */ /* 0x000fe2000000121b */
[----:B------:R-:W-:Y:S02]  /*8780*/  HADD2.F32 R21, -RZ, R5.H0_H0 ;  /* 0x20000005ff157230 */ /* 0x000fe40000004100 */
[----:B------:R-:W-:-:S02]  /*8790*/  HADD2.F32 R5, -RZ, R77.H1_H1 ;  /* 0x3000004dff057230 */ /* 0x000fc40000004100 */
[----:B------:R-:W-:Y:S02]  /*87a0*/  HADD2.F32 R19, -RZ, R19.H0_H0 ;  /* 0x20000013ff137230 */ /* 0x000fe40000004100 */
[--C-:B-1----:R-:W-:Y:S02]  /*87b0*/  HADD2.F32 R7, -RZ, R11.reuse.H0_H0 ;  /* 0x2000000bff077230 */ /* 0x102fe40000004100 */
[--C-:B------:R-:W-:Y:S02]  /*87c0*/  HADD2.F32 R14, -RZ, R10.reuse.H0_H0 ;  /* 0x2000000aff0e7230 */ /* 0x100fe40000004100 */
[----:B------:R-:W-:Y:S02]  /*87d0*/  HADD2.F32 R13, -RZ, R10.H1_H1 ;  /* 0x3000000aff0d7230 */ /* 0x000fe40000004100 */
[----:B------:R-:W-:Y:S02]  /*87e0*/  HADD2.F32 R11, -RZ, R11.H1_H1 ;  /* 0x3000000bff0b7230 */ /* 0x000fe40000004100 */
[----:B------:R-:W-:-:S02]  /*87f0*/  HADD2.F32 R10, -RZ, R0.H0_H0 ;  /* 0x20000000ff0a7230 */ /* 0x000fc40000004100 */
[--C-:B------:R-:W-:Y:S02]  /*8800*/  HADD2.F32 R6, -RZ, R8.reuse.H0_H0 ;  /* 0x20000008ff067230 */ /* 0x100fe40000004100 */
[--C-:B------:R-:W-:Y:S02]  /*8810*/  HADD2.F32 R16, -RZ, R9.reuse.H0_H0 ;  /* 0x20000009ff107230 */ /* 0x100fe40000004100 */
[----:B------:R-:W-:Y:S01]  /*8820*/  HADD2.F32 R15, -RZ, R9.H1_H1 ;  /* 0x30000009ff0f7230 */ /* 0x000fe20000004100 */
[-C--:B------:R-:W-:Y:S01]  /*8830*/  FMUL.FTZ R9, R11, R10.reuse ;  /* 0x0000000a0b097220 */ /* 0x080fe20000410000 */
[----:B------:R-:W-:Y:S01]  /*8840*/  HADD2.F32 R8, -RZ, R8.H1_H1 ;  /* 0x30000008ff087230 */ /* 0x000fe20000004100 */
[C---:B------:R-:W-:Y:S01]  /*8850*/  FMUL.FTZ R10, R7.reuse, R10 ;  /* 0x0000000a070a7220 */ /* 0x040fe20000410000 */
[----:B------:R-:W-:Y:S01]  /*8860*/  HADD2.F32 R0, -RZ, R76.H1_H1 ;  /* 0x3000004cff007230 */ /* 0x000fe20000004100 */
[-C--:B------:R-:W-:Y:S01]  /*8870*/  FFMA.FTZ R18, R7, R21.reuse, -R9 ;  /* 0x0000001507127223 */ /* 0x080fe20000010809 */
[----:B------:R-:W-:Y:S01]  /*8880*/  HADD2.F32 R9, -RZ, R17.H0_H0 ;  /* 0x20000011ff097230 */ /* 0x000fe20000004100 */
[----:B------:R-:W-:-:S02]  /*8890*/  FFMA.FTZ R11, R11, R21, R10 ;  /* 0x000000150b0b7223 */ /* 0x000fc4000001000a */
[-C--:B------:R-:W-:Y:S02]  /*88a0*/  FMUL.FTZ R12, R8, R0.reuse ;  /* 0x00000000080c7220 */ /* 0x080fe40000410000 */
[C---:B------:R-:W-:Y:S01]  /*88b0*/  FMUL.FTZ R7, R6.reuse, R0 ;  /* 0x0000000006077220 */ /* 0x040fe20000410000 */
[----:B------:R-:W-:Y:S01]  /*88c0*/  HADD2.F32 R0, -RZ, R77.H0_H0 ;  /* 0x2000004dff007230 */ /* 0x000fe20000004100 */
[-C--:B------:R-:W-:Y:S01]  /*88d0*/  FFMA.FTZ R12, R6, R5.reuse, -R12 ;  /* 0x00000005060c7223 */ /* 0x080fe2000001080c */
[----:B------:R-:W-:Y:S01]  /*88e0*/  F2FP.PACK_AB R11, R11, R18 ;  /* 0x000000120b0b723e */ /* 0x000fe200000000ff */
[----:B------:R-:W-:Y:S01]  /*88f0*/  FFMA.FTZ R8, R8, R5, R7 ;  /* 0x0000000508087223 */ /* 0x000fe20000010007 */
[----:B------:R-:W-:Y:S01]  /*8900*/  HADD2.F32 R5, -RZ, R78.H0_H0 ;  /* 0x2000004eff057230 */ /* 0x000fe20000004100 */
[-C--:B------:R-:W-:Y:S02]  /*8910*/  FMUL.FTZ R6, R13, R0.reuse ;  /* 0x000000000d067220 */ /* 0x080fe40000410000 */
        /* <DEDUP_REMOVED lines=11> */
.L_x_582:
[----:B------:R-:W-:Y:S05]  /*89d0*/  BSYNC B0 ;  /* 0x0000000000007941 */ /* 0x000fea0003800000 */
.L_x_581:
[----:B------:R-:W-:Y:S01]  /*89e0*/  IADD3 R0, R20, 0x20, RZ ;  /* 0x0000002014007810 */ /* 0x000fe20007ffe0ff */
[----:B------:R-:W-:Y:S03]  /*89f0*/  BSSY B0, `(.L_x_583) ;  /* 0x000002d000007945 */ /* 0x000fe60003800000 */
[----:B------:R-:W-:-:S13]  /*8a00*/  ISETP.GE.AND P0, PT, R0, c[0x0][0x27c], PT ;  /* 0x00009f0000007a0c */ /* 0x000fda0003f06270 */
[----:B------:R-:W-:Y:S05]  /*8a10*/  @P0 BRA `(.L_x_584) ;  /* 0x000002a000000947 */ /* 0x000fea0003800000 */
[----:B-1----:R-:W1:Y:S01]  /*8a20*/  LDS.128 R8, [R28+0x4000] ;  /* 0x004000001c087984 */ /* 0x002e620000000c00 */
        /* <DEDUP_REMOVED lines=40> */
[----:B------:R1:W-:Y:S02]  /*8cb0*/  STS.128 [R28+0x4000], R8 ;  /* 0x004000081c007388 */ /* 0x0003e40000000c00 */
.L_x_584:
[----:B------:R-:W-:Y:S05]  /*8cc0*/  BSYNC B0 ;  /* 0x0000000000007941 */ /* 0x000fea0003800000 */
.L_x_583:
        /* <DEDUP_REMOVED lines=46> */
.L_x_586:
[----:B------:R-:W-:Y:S05]  /*8fb0*/  BSYNC B0 ;  /* 0x0000000000007941 */ /* 0x000fea0003800000 */
.L_x_585:
        /* <DEDUP_REMOVED lines=33> */
[----:B------:R-:W-:Y:S01]  /*91d0*/  HADD2.F32 R5, -RZ, R84.H1_H1 ;  /* 0x30000054ff057230 */ /* 0x000fe20000004100 */
        /* <DEDUP_REMOVED lines=12> */
.L_x_588:
[----:B------:R-:W-:Y:S05]  /*92a0*/  BSYNC B0 ;  /* 0x0000000000007941 */ /* 0x000fea0003800000 */
.L_x_587:
[----:B------:R-:W-:-:S04]  /*92b0*/  IADD3 R0, R20, 0x50, RZ ;  /* 0x0000005014007810 */ /* 0x000fc80007ffe0ff */
        /* <DEDUP_REMOVED lines=21> */
[----:B------:R-:W-:Y:S01]  /*9410*/  HADD2.F32 R0, -RZ, R86.H0_H0 ;  /* 0x20000056ff007230 */ /* 0x000fe20000004100 */
        /* <DEDUP_REMOVED lines=22> */
.L_x_578:
[----:B------:R-:W-:Y:S05]  /*9580*/  BSYNC B1 ;  /* 0x0000000000017941 */ /* 0x000fea0003800000 */
.L_x_577:
[----:B------:R-:W-:-:S04]  /*9590*/  IADD3 R0, R69, 0x40, RZ ;  /* 0x0000004045007810 */ /* 0x000fc80007ffe0ff */
[----:B------:R-:W-:-:S13]  /*95a0*/  ISETP.GE.AND P0, PT, R0, R44, PT ;  /* 0x0000002c0000720c */ /* 0x000fda0003f06270 */
[----:B------:R-:W-:Y:S05]  /*95b0*/  @P0 BRA `(.L_x_589) ;  /* 0x000049d000000947 */ /* 0x000fea0003800000 */
[----:B------:R-:W-:Y:S01]  /*95c0*/  ISETP.GE.AND P0, PT, R20, c[0x0][0x27c], PT ;  /* 0x00009f0014007a0c */ /* 0x000fe20003f06270 */
[----:B------:R-:W-:-:S12]  /*95d0*/  BSSY B0, `(.L_x_590) ;  /* 0x000002c000007945 */ /* 0x000fd80003800000 */
[----:B------:R-:W-:Y:S05]  /*95e0*/  @P0 BRA `(.L_x_591) ;  /* 0x000002a000000947 */ /* 0x000fea0003800000 */
[----:B-1----:R-:W1:Y:S01]  /*95f0*/  LDS.128 R8, [R28+0x2000] ;  /* 0x002000001c087984 */ /* 0x002e620000000c00 */
[----:B------:R-:W-:Y:S02]  /*9600*/  SHF.R.U32.HI R0, RZ, 0x10, R33 ;  /* 0x00000010ff007819 */ /* 0x000fe40000011621 */
[----:B------:R-:W-:Y:S02]  /*9610*/  SHF.R.U32.HI R5, RZ, 0x10, R53 ;  /* 0x00000010ff057819 */ /* 0x000fe40000011635 */
[----:B------:R-:W-:Y:S02]  /*9620*/  SHF.R.U64 R17, R32, 0x10, R33 ;  /* 0x0000001020117819 */ /* 0x000fe40000001221 */
[----:B------:R-:W-:Y:S01]  /*9630*/  SHF.R.U64 R19, R52, 0x10, R53 ;  /* 0x0000001034137819 */ /* 0x000fe20000001235 */
[----:B------:R-:W-:Y:S02]  /*9640*/  HADD2.F32 R21, -RZ, R5.H0_H0 ;  /* 0x20000005ff157230 */ /* 0x000fe40000004100 */
[----:B------:R-:W-:-:S02]  /*9650*/  HADD2.F32 R5, -RZ, R84.H0_H0 ;  /* 0x20000054ff057230 */ /* 0x000fc40000004100 */
        /* <DEDUP_REMOVED lines=18> */
[----:B------:R-:W-:Y:S01]  /*9780*/  HADD2.F32 R0, -RZ, R68.H1_H1 ;  /* 0x30000044ff007230 */ /* 0x000fe20000004100 */
        /* <DEDUP_REMOVED lines=16> */
.L_x_591:
[----:B------:R-:W-:Y:S05]  /*9890*/  BSYNC B0 ;  /* 0x0000000000007941 */ /* 0x000fea0003800000 */
.L_x_590:
        /* <DEDUP_REMOVED lines=46> */
.L_x_593:
[----:B------:R-:W-:Y:S05]  /*9b80*/  BSYNC B0 ;  /* 0x0000000000007941 */ /* 0x000fea0003800000 */
.L_x_592:
        /* <DEDUP_REMOVED lines=46> */
.L_x_595:
[----:B------:R-:W-:Y:S05]  /*9e70*/  BSYNC B0 ;  /* 0x0000000000007941 */ /* 0x000fea0003800000 */
.L_x_594:
        /* <DEDUP_REMOVED lines=46> */
.L_x_597:
[----:B------:R-:W-:Y:S05]  /*a160*/  BSYNC B0 ;  /* 0x0000000000007941 */ /* 0x000fea0003800000 */
.L_x_596:
        /* <DEDUP_REMOVED lines=46> */
.L_x_599:
[----:B------:R-:W-:Y:S05]  /*a450*/  BSYNC B0 ;  /* 0x0000000000007941 */ /* 0x000fea0003800000 */
.L_x_598:
        /* <DEDUP_REMOVED lines=44> */
[----:B------:R1:W-:Y:S01]  /*a720*/  STS.128 [R29+0xa000], R8 ;  /* 0x00a000081d007388 */ /* 0x0003e20000000c00 */
[----:B------:R-:W-:Y:S05]  /*a730*/  BRA `(.L_x_589) ;  /* 0x0000385000007947 */ /* 0x000fea0003800000 */
.L_x_572:
[----:B------:R-:W-:Y:S01]  /*a740*/  @P4 IMAD.HI.U32 R5, R0, c[0x0][0x2c8], RZ ;  /* 0x0000b20000054a27 */ /* 0x000fe200078e00ff */
[----:B------:R-:W-:Y:S01]  /*a750*/  BSSY B0, `(.L_x_600) ;  /* 0x0000047000007945 */ /* 0x000fe20003800000 */
[----:B------:R-:W-:Y:S01]  /*a760*/  CS2R R86, SRZ ;  /* 0x0000000000567805 */ /* 0x000fe2000001ff00 */
[----:B------:R-:W-:Y:S01]  /*a770*/  CS2R R54, SRZ ;  /* 0x0000000000367805 */ /* 0x000fe2000001ff00 */
[----:B------:R-:W-:Y:S01]  /*a780*/  IMAD.MOV.U32 R8, RZ, RZ, R12 ;  /* 0x000000ffff087224 */ /* 0x000fe200078e000c */
[----:B------:R-:W-:Y:S01]  /*a790*/  @P4 SHF.R.U32.HI R0, RZ, c[0x0][0x2cc], R5 ;  /* 0x0000b300ff004a19 */ /* 0x000fe20000011605 */
[----:B------:R-:W-:Y:S01]  /*a7a0*/  IMAD.MOV.U32 R6, RZ, RZ, R10 ;  /* 0x000000ffff067224 */ /* 0x000fe200078e000a */
        /* <DEDUP_REMOVED lines=19> */
[----:B------:R-:W-:Y:S01]  /*a8e0*/  CS2R R20, SRZ ;  /* 0x0000000000147805 */ /* 0x000fe2000001ff00 */
[----:B------:R-:W-:-:S02]  /*a8f0*/  IADD3 R5, R9, R5, RZ ;  /* 0x0000000509057210 */ /* 0x000fc40007ffe0ff */
[----:B------:R-:W-:Y:S02]  /*a900*/  IADD3 R0, R7, R0, RZ ;  /* 0x0000000007007210 */ /* 0x000fe40007ffe0ff */
[----:B------:R-:W-:Y:S02]  /*a910*/  LEA.HI.X R19, R8, c[0x0][0x274], R5, 0x1, P1 ;  /* 0x00009d0008137a11 */ /* 0x000fe400008f0c05 */
[----:B--23--:R-:W-:Y:S01]  /*a920*/  LEA.HI.X R18, R6, c[0x0][0x28c], R0, 0x1, P0 ;  /* 0x0000a30006127a11 */ /* 0x00cfe200000f0c00 */
[----:B------:R1:W2:Y:S01]  /*a930*/  SHFL.IDX PT, R8, R30, RZ, 0x1c1f ;  /* 0x001c1fff1e087589 */ /* 0x0002a200000e0000 */
[----:B------:R-:W-:-:S03]  /*a940*/  ISETP.GE.AND P0, PT, R28, R44, PT ;  /* 0x0000002c1c00720c */ /* 0x000fc60003f06270 */
[----:B------:R1:W3:Y:S04]  /*a950*/  SHFL.IDX PT, R6, R29, RZ, 0x1c1f ;  /* 0x001c1fff1d067589 */ /* 0x0002e800000e0000 */
[----:B------:R1:W4:Y:S04]  /*a960*/  SHFL.IDX PT, R7, R19, RZ, 0x1c1f ;  /* 0x001c1fff13077589 */ /* 0x00032800000e0000 */
[----:B------:R1:W1:Y:S02]  /*a970*/  SHFL.IDX PT, R9, R18, RZ, 0x1c1f ;  /* 0x001c1fff12097589 */ /* 0x00026400000e0000 */
[----:B------:R-:W-:Y:S05]  /*a980*/  @P0 BRA `(.L_x_601) ;  /* 0x0000023000000947 */ /* 0x000fea0003800000 */
[C---:B------:R-:W-:Y:S01]  /*a990*/  IADD3 R12, R68.reuse, 0x20, RZ ;  /* 0x00000020440c7810 */ /* 0x040fe20007ffe0ff */
[----:B------:R-:W-:Y:S01]  /*a9a0*/  CS2R R26, SRZ ;  /* 0x00000000001a7805 */ /* 0x000fe2000001ff00 */
[C---:B------:R-:W-:Y:S01]  /*a9b0*/  IADD3 R13, R68.reuse, 0x40, RZ ;  /* 0x00000040440d7810 */ /* 0x040fe20007ffe0ff */
[----:B------:R-:W-:Y:S01]  /*a9c0*/  CS2R R24, SRZ ;  /* 0x0000000000187805 */ /* 0x000fe2000001ff00 */
[----:B------:R-:W-:-:S02]  /*a9d0*/  ISETP.GE.AND P2, PT, R68, c[0x0][0x27c], PT ;  /* 0x00009f0044007a0c */ /* 0x000fc40003f46270 */
[----:B------:R-:W-:Y:S02]  /*a9e0*/  ISETP.GE.AND P1, PT, R12, c[0x0][0x27c], PT ;  /* 0x00009f000c007a0c */ /* 0x000fe40003f26270 */
[----:B------:R-:W-:-:S09]  /*a9f0*/  ISETP.GE.AND P0, PT, R13, c[0x0][0x27c], PT ;  /* 0x00009f000d007a0c */ /* 0x000fd20003f06270 */
[----:B---34-:R-:W-:Y:S02]  /*aa00*/  @!P2 IMAD.WIDE R10, R68, 0x2, R6 ;  /* 0x00000002440aa825 */ /* 0x018fe400078e0206 */
[----:B------:R-:W-:Y:S02]  /*aa10*/  @!P1 SHF.R.S32.HI R0, RZ, 0x1f, R12 ;  /* 0x0000001fff009819 */ /* 0x000fe4000001140c */
[----:B------:R-:W-:Y:S01]  /*aa20*/  @!P0 SHF.R.S32.HI R5, RZ, 0x1f, R13 ;  /* 0x0000001fff058819 */ /* 0x000fe2000001140d */
[----:B------:R3:W5:Y:S01]  /*aa30*/  @!P2 LD.E.128 R24, [R10.64] ;  /* 0x000000060a18a980 */ /* 0x000762000c101d00 */
[----:B------:R-:W-:Y:S01]  /*aa40*/  @!P1 LEA.HI R0, R0, R12, RZ, 0x3 ;  /* 0x0000000c00009211 */ /* 0x000fe200078f18ff */
        /* <DEDUP_REMOVED lines=10> */
[----:B---3--:R-:W-:-:S02]  /*aaf0*/  @!P0 LEA.HI R10, R5, R13, RZ, 0x3 ;  /* 0x0000000d050a8211 */ /* 0x008fc400078f18ff */
[----:B------:R-:W-:Y:S02]  /*ab00*/  @!P1 LOP3.LUT R5, R0, 0xfffffff8, RZ, 0xc0, !PT ;  /* 0xfffffff800059812 */ /* 0x000fe400078ec0ff */
[----:B------:R-:W-:-:S03]  /*ab10*/  @!P0 LOP3.LUT R0, R10, 0xfffffff8, RZ, 0xc0, !PT ;  /* 0xfffffff80a008812 */ /* 0x000fc600078ec0ff */
[----:B------:R-:W-:-:S04]  /*ab20*/  @!P1 IMAD.WIDE R16, R5, 0x2, R6 ;  /* 0x0000000205109825 */ /* 0x000fc800078e0206 */
[C---:B------:R-:W-:Y:S01]  /*ab30*/  @!P0 IMAD.WIDE R14, R0.reuse, 0x2, R6 ;  /* 0x00000002000e8825 */ /* 0x040fe200078e0206 */
[----:B------:R3:W5:Y:S03]  /*ab40*/  @!P1 LD.E.128 R36, [R16.64] ;  /* 0x0000000610249980 */ /* 0x000766000c101d00 */
[--C-:B-12---:R-:W-:Y:S01]  /*ab50*/  @!P1 IMAD.WIDE R12, R5, 0x2, R8.reuse ;  /* 0x00000002050c9825 */ /* 0x106fe200078e0208 */
[----:B------:R3:W5:Y:S03]  /*ab60*/  @!P0 LD.E.128 R52, [R14.64] ;  /* 0x000000060e348980 */ /* 0x000766000c101d00 */
[--C-:B------:R-:W-:Y:S01]  /*ab70*/  @!P0 IMAD.WIDE R10, R0, 0x2, R8.reuse ;  /* 0x00000002000a8825 */ /* 0x100fe200078e0208 */
[----:B------:R3:W5:Y:S03]  /*ab80*/  @!P1 LD.E.128 R40, [R12.64] ;  /* 0x000000060c289980 */ /* 0x000766000c101d00 */
[----:B------:R-:W-:Y:S01]  /*ab90*/  @!P2 IMAD.WIDE R6, R68, 0x2, R8 ;  /* 0x000000024406a825 */ /* 0x000fe200078e0208 */
[----:B------:R3:W5:Y:S04]  /*aba0*/  @!P0 LD.E.128 R56, [R10.64] ;  /* 0x000000060a388980 */ /* 0x000768000c101d00 */
[----:B------:R3:W5:Y:S02]  /*abb0*/  @!P2 LD.E.128 R20, [R6.64] ;  /* 0x000000060614a980 */ /* 0x000764000c101d00 */
.L_x_601:
[----:B------:R-:W-:Y:S05]  /*abc0*/  BSYNC B0 ;  /* 0x0000000000007941 */ /* 0x000fea0003800000 */
.L_x_600:
[----:B------:R-:W-:Y:S01]  /*abd0*/  IADD3 R5, R28, 0x40, RZ ;  /* 0x000000401c057810 */ /* 0x000fe20007ffe0ff */
[----:B-----5:R-:W-:Y:S01]  /*abe0*/  IMAD.MOV.U32 R0, RZ, RZ, R54 ;  /* 0x000000ffff007224 */ /* 0x020fe200078e0036 */
[----:B---3--:R-:W-:Y:S01]  /*abf0*/  MOV R11, R22 ;  /* 0x00000016000b7202 */ /* 0x008fe20000000f00 */
[----:B----4-:R-:W-:Y:S01]  /*ac00*/  IMAD.MOV.U32 R7, RZ, RZ, R55 ;  /* 0x000000ffff077224 */ /* 0x010fe200078e0037 */
[----:B------:R-:W-:Y:S01]  /*ac10*/  ISETP.GE.AND P0, PT, R5, R44, PT ;  /* 0x0000002c0500720c */ /* 0x000fe20003f06270 */
[----:B------:R-:W-:Y:S01]  /*ac20*/  IMAD.MOV.U32 R6, RZ, RZ, R52 ;  /* 0x000000ffff067224 */ /* 0x000fe200078e0034 */
[----:B------:R-:W-:Y:S01]  /*ac30*/  PRMT R97, R97, 0x5410, R0 ;  /* 0x0000541061617816 */ /* 0x000fe20000000000 */
[----:B------:R-:W-:Y:S01]  /*ac40*/  IMAD.MOV.U32 R5, RZ, RZ, R53 ;  /* 0x000000ffff057224 */ /* 0x000fe200078e0035 */
[----:B-1----:R-:W1:Y:S01]  /*ac50*/  SHFL.IDX PT, R9, R18, 0x1, 0x1c1f ;  /* 0x003c1f0012097f89 */ /* 0x002e6200000e0000 */
        /* <DEDUP_REMOVED lines=15> */
[----:B--2---:R2:W3:Y:S01]  /*ad50*/  SHFL.IDX PT, R8, R30, 0x1, 0x1c1f ;  /* 0x003c1f001e087f89 */ /* 0x0044e200000e0000 */
        /* <DEDUP_REMOVED lines=19> */
[----:B------:R-:W-:Y:S01]  /*ae90*/  PRMT R95, R6, 0x7610, R95 ;  /* 0x00007610065f7816 */ /* 0x000fe2000000005f */
[----:B------:R4:W1:Y:S01]  /*aea0*/  SHFL.IDX PT, R7, R19, 0x1, 0x1c1f ;  /* 0x003c1f0013077f89 */ /* 0x00086200000e0000 */
[----:B------:R-:W-:Y:S01]  /*aeb0*/  CS2R R84, SRZ ;  /* 0x0000000000547805 */ /* 0x000fe2000001ff00 */
[----:B--2---:R-:W-:Y:S01]  /*aec0*/  PRMT R30, R5, 0x5410, R11 ;  /* 0x00005410051e7816 */ /* 0x004fe2000000000b */
[----:B------:R-:W-:Y:S01]  /*aed0*/  CS2R R74, SRZ ;  /* 0x00000000004a7805 */ /* 0x000fe2000001ff00 */
[----:B------:R4:W2:Y:S01]  /*aee0*/  SHFL.IDX PT, R6, R29, 0x1, 0x1c1f ;  /* 0x003c1f001d067f89 */ /* 0x0008a200000e0000 */
[----:B------:R-:W-:Y:S01]  /*aef0*/  PRMT R28, R10, 0x5410, R0 ;  /* 0x000054100a1c7816 */ /* 0x000fe20000000000 */
        /* <DEDUP_REMOVED lines=10> */
[C---:B---3--:R-:W-:Y:S01]  /*afa0*/  IADD3 R12, R68.reuse, 0x20, RZ ;  /* 0x00000020440c7810 */ /* 0x048fe20007ffe0ff */
[----:B------:R-:W-:Y:S01]  /*afb0*/  CS2R R66, SRZ ;  /* 0x0000000000427805 */ /* 0x000fe2000001ff00 */
[C---:B------:R-:W-:Y:S01]  /*afc0*/  IADD3 R13, R68.reuse, 0x40, RZ ;  /* 0x00000040440d7810 */ /* 0x040fe20007ffe0ff */
[----:B------:R-:W-:Y:S01]  /*afd0*/  CS2R R64, SRZ ;  /* 0x0000000000407805 */ /* 0x000fe2000001ff00 */
[----:B------:R-:W-:-:S02]  /*afe0*/  ISETP.GE.AND P2, PT, R68, c[0x0][0x27c], PT ;  /* 0x00009f0044007a0c */ /* 0x000fc40003f46270 */
[----:B------:R-:W-:Y:S02]  /*aff0*/  ISETP.GE.AND P1, PT, R12, c[0x0][0x27c], PT ;  /* 0x00009f000c007a0c */ /* 0x000fe40003f26270 */
[----:B------:R-:W-:-:S09]  /*b000*/  ISETP.GE.AND P0, PT, R13, c[0x0][0x27c], PT ;  /* 0x00009f000d007a0c */ /* 0x000fd20003f06270 */
[----:B-12---:R-:W-:Y:S02]  /*b010*/  @!P2 IMAD.WIDE R10, R68, 0x2, R6 ;  /* 0x00000002440aa825 */ /* 0x006fe400078e0206 */
        /* <DEDUP_REMOVED lines=14> */
[----:B-1----:R-:W-:-:S02]  /*b100*/  @!P0 LEA.HI R10, R5, R13, RZ, 0x3 ;  /* 0x0000000d050a8211 */ /* 0x002fc400078f18ff */
[----:B------:R-:W-:Y:S02]  /*b110*/  @!P1 LOP3.LUT R5, R0, 0xfffffff8, RZ, 0xc0, !PT ;  /* 0xfffffff800059812 */ /* 0x000fe400078ec0ff */
[----:B------:R-:W-:-:S03]  /*b120*/  @!P0 LOP3.LUT R0, R10, 0xfffffff8, RZ, 0xc0, !PT ;  /* 0xfffffff80a008812 */ /* 0x000fc600078ec0ff */
[----:B------:R-:W-:-:S04]  /*b130*/  @!P1 IMAD.WIDE R16, R5, 0x2, R6 ;  /* 0x0000000205109825 */ /* 0x000fc800078e0206 */
[C---:B------:R-:W-:Y:S01]  /*b140*/  @!P0 IMAD.WIDE R14, R0.reuse, 0x2, R6 ;  /* 0x00000002000e8825 */ /* 0x040fe200078e0206 */
[----:B------:R1:W5:Y:S03]  /*b150*/  @!P1 LD.E.128 R72, [R16.64] ;  /* 0x0000000610489980 */ /* 0x000366000c101d00 */
[--C-:B------:R-:W-:Y:S01]  /*b160*/  @!P1 IMAD.WIDE R12, R5, 0x2, R8.reuse ;  /* 0x00000002050c9825 */ /* 0x100fe200078e0208 */
[----:B------:R1:W5:Y:S03]  /*b170*/  @!P0 LD.E.128 R84, [R14.64] ;  /* 0x000000060e548980 */ /* 0x000366000c101d00 */
[--C-:B------:R-:W-:Y:S01]  /*b180*/  @!P0 IMAD.WIDE R10, R0, 0x2, R8.reuse ;  /* 0x00000002000a8825 */ /* 0x100fe200078e0208 */
[----:B------:R1:W5:Y:S03]  /*b190*/  @!P1 LD.E.128 R76, [R12.64] ;  /* 0x000000060c4c9980 */ /* 0x000366000c101d00 */
[----:B------:R-:W-:Y:S01]  /*b1a0*/  @!P2 IMAD.WIDE R6, R68, 0x2, R8 ;  /* 0x000000024406a825 */ /* 0x000fe200078e0208 */
[----:B------:R1:W5:Y:S04]  /*b1b0*/  @!P0 LD.E.128 R80, [R10.64] ;  /* 0x000000060a508980 */ /* 0x000368000c101d00 */
[----:B------:R1:W5:Y:S02]  /*b1c0*/  @!P2 LD.E.128 R60, [R6.64] ;  /* 0x00000006063ca980 */ /* 0x000364000c101d00 */
.L_x_603:
[----:B---3--:R-:W-:Y:S05]  /*b1d0*/  BSYNC B0 ;  /* 0x0000000000007941 */ /* 0x008fea0003800000 */
.L_x_602:
[----:B-1---5:R-:W-:Y:S01]  /*b1e0*/  IMAD.MOV.U32 R7, RZ, RZ, R87 ;  /* 0x000000ffff077224 */ /* 0x022fe200078e0057 */
[----:B------:R-:W-:-:S04]  /*b1f0*/  DEPBAR.LE SB0, 0x1 ;  /* 0x000080400000791a */ /* 0x000fc80000000000 */
[----:B--2---:R-:W-:Y:S01]  /*b200*/  IMAD.MOV.U32 R6, RZ, RZ, R84 ;  /* 0x000000ffff067224 */ /* 0x004fe200078e0054 */
[----:B------:R-:W-:Y:S01]  /*b210*/  PRMT R106, R106, 0x5410, R7 ;  /* 0x000054106a6a7816 */ /* 0x000fe20000000007 */
[----:B------:R-:W-:Y:S01]  /*b220*/  IMAD.MOV.U32 R7, RZ, RZ, R75 ;  /* 0x000000ffff077224 */ /* 0x000fe200078e004b */
[----:B------:R-:W-:Y:S01]  /*b230*/  BSSY B1, `(.L_x_604) ;  /* 0x000017d000017945 */ /* 0x000fe20003800000 */
[----:B------:R-:W-:Y:S01]  /*b240*/  IMAD.MOV.U32 R0, RZ, RZ, R86 ;  /* 0x000000ffff007224 */ /* 0x000fe200078e0056 */
[----:B------:R-:W-:Y:S01]  /*b250*/  PRMT R108, R108, 0x5410, R6 ;  /* 0x000054106c6c7816 */ /* 0x000fe20000000006 */
[----:B------:R-:W-:Y:S02]  /*b260*/  IMAD.MOV.U32 R6, RZ, RZ, R72 ;  /* 0x000000ffff067224 */ /* 0x000fe400078e0048 */
        /* <DEDUP_REMOVED lines=15> */
[----:B------:R-:W-:-:S02]  /*b360*/  PRMT R105, R105, 0x5410, R7 ;  /* 0x0000541069697816 */ /* 0x000fc40000000007 */
[----:B------:R-:W-:Y:S02]  /*b370*/  IADD3 R7, -R244, R44, RZ ;  /* 0x0000002cf4077210 */ /* 0x000fe40007ffe1ff */
[----:B------:R-:W-:Y:S02]  /*b380*/  MOV R0, R82 ;  /* 0x0000005200007202 */ /* 0x000fe40000000f00 */
[----:B------:R-:W-:Y:S01]  /*b390*/  IMNMX R71, R7, 0x80, PT ;  /* 0x0000008007477817 */ /* 0x000fe20003800200 */
[----:B------:R-:W-:Y:S01]  /*b3a0*/  IMAD.MOV.U32 R7, RZ, RZ, R62 ;  /* 0x000000ffff077224 */ /* 0x000fe200078e003e */
[----:B------:R-:W-:Y:S01]  /*b3b0*/  PRMT R100, R5, 0x5410, R6 ;  /* 0x0000541005647816 */ /* 0x000fe20000000006 */
[----:B------:R-:W-:Y:S01]  /*b3c0*/  IMAD.MOV.U32 R6, RZ, RZ, R80 ;  /* 0x000000ffff067224 */ /* 0x000fe200078e0050 */
[----:B------:R-:W-:Y:S01]  /*b3d0*/  PRMT R108, R0, 0x7610, R108 ;  /* 0x00007610006c7816 */ /* 0x000fe2000000006c */
[----:B------:R-:W-:Y:S01]  /*b3e0*/  IMAD.MOV.U32 R5, RZ, RZ, R81 ;  /* 0x000000ffff057224 */ /* 0x000fe200078e0051 */
[----:B------:R-:W-:Y:S01]  /*b3f0*/  BAR.SYNC.DEFER_BLOCKING 0x0 ;  /* 0x0000000000007b1d */ /* 0x000fe20000010000 */
[----:B------:R-:W-:Y:S01]  /*b400*/  IMAD.MOV.U32 R0, RZ, RZ, R78 ;  /* 0x000000ffff007224 */ /* 0x000fe200078e004e */
[----:B------:R-:W-:-:S02]  /*b410*/  ISETP.GE.AND P0, PT, R69, R71, PT ;  /* 0x000000474500720c */ /* 0x000fc40003f06270 */
        /* <DEDUP_REMOVED lines=13> */
[----:B------:R-:W-:Y:S02]  /*b4f0*/  PRMT R97, R6, 0x7610, R97 ;  /* 0x0000761006617816 */ /* 0x000fe40000000061 */
[----:B------:R-:W-:Y:S01]  /*b500*/  PRMT R98, R0, 0x5410, R5 ;  /* 0x0000541000627816 */ /* 0x000fe20000000005 */
[----:B------:R-:W-:Y:S05]  /*b510*/  @P0 BRA `(.L_x_605) ;  /* 0x000014e000000947 */ /* 0x000fea0003800000 */
[----:B------:R-:W-:Y:S01]  /*b520*/  ISETP.GE.AND P0, PT, R68, c[0x0][0x27c], PT ;  /* 0x00009f0044007a0c */ /* 0x000fe20003f06270 */
[----:B------:R-:W-:-:S12]  /*b530*/  BSSY B0, `(.L_x_606) ;  /* 0x0000068000007945 */ /* 0x000fd80003800000 */
[----:B------:R-:W-:Y:S05]  /*b540*/  @P0 BRA `(.L_x_607) ;  /* 0x0000066000000947 */ /* 0x000fea0003800000 */
[----:B------:R-:W-:Y:S02]  /*b550*/  MOV R7, c[0x0][0x27c] ;  /* 0x00009f0000077a02 */ /* 0x000fe40000000f00 */
[----:B------:R-:W-:Y:S02]  /*b560*/  SHF.L.U32 R0, R69, 0x6, RZ ;  /* 0x0000000645007819 */ /* 0x000fe400000006ff */
[----:B------:R-:W-:Y:S02]  /*b570*/  LEA.HI R7, R7, R48, RZ, 0x1d ;  /* 0x0000003007077211 */ /* 0x000fe400078fe8ff */
[----:B------:R-:W-:Y:S02]  /*b580*/  LOP3.LUT R0, R0, 0x1c0, RZ, 0xc0, !PT ;  /* 0x000001c000007812 */ /* 0x000fe400078ec0ff */
[----:B------:R-:W-:Y:S02]  /*b590*/  SHF.R.S32.HI R9, RZ, 0x1f, R7 ;  /* 0x0000001fff097819 */ /* 0x000fe40000011407 */
[----:B------:R-:W-:-:S02]  /*b5a0*/  SHF.L.U32 R5, R7, 0x3, RZ ;  /* 0x0000000307057819 */ /* 0x000fc400000006ff */
[----:B------:R-:W-:Y:S02]  /*b5b0*/  LEA.HI R7, R9, R7, RZ, 0x3 ;  /* 0x0000000709077211 */ /* 0x000fe400078f18ff */
[C---:B------:R-:W-:Y:S02]  /*b5c0*/  LOP3.LUT R6, R0.reuse, 0x38, R68, 0xf8, !PT ;  /* 0x0000003800067812 */ /* 0x040fe400078ef844 */
[----:B------:R-:W-:Y:S02]  /*b5d0*/  SHF.R.U32.HI R8, RZ, 0x3, R0 ;  /* 0x00000003ff087819 */ /* 0x000fe40000011600 */
[----:B------:R-:W-:Y:S02]  /*b5e0*/  LOP3.LUT R5, R0, 0x38, R5, 0xf8, !PT ;  /* 0x0000003800057812 */ /* 0x000fe400078ef805 */
[----:B------:R-:W-:Y:S02]  /*b5f0*/  SHF.L.U32 R0, R7, 0xa, RZ ;  /* 0x0000000a07007819 */ /* 0x000fe400000006ff */
[----:B------:R-:W-:-:S02]  /*b600*/  SHF.L.U32 R12, R115, 0x9, RZ ;  /* 0x00000009730c7819 */ /* 0x000fc400000006ff */
[----:B------:R-:W-:Y:S02]  /*b610*/  LOP3.LUT R5, R5, R8, RZ, 0x3c, !PT ;  /* 0x0000000805057212 */ /* 0x000fe400078e3cff */
[----:B------:R-:W-:Y:S02]  /*b620*/  LOP3.LUT R0, R0, 0x7fffe000, RZ, 0xc0, !PT ;  /* 0x7fffe00000007812 */ /* 0x000fe400078ec0ff */
[----:B------:R-:W-:Y:S02]  /*b630*/  LOP3.LUT R6, R12, R6, R8, 0xf6, !PT ;  /* 0x000000060c067212 */ /* 0x000fe400078ef608 */
[----:B------:R-:W-:Y:S02]  /*b640*/  IADD3 R0, R5, R0, R12 ;  /* 0x0000000005007210 */ /* 0x000fe40007ffe00c */
[----:B------:R-:W-:Y:S02]  /*b650*/  SHF.L.U32 R44, R6, 0x1, RZ ;  /* 0x00000001062c7819 */ /* 0x000fe400000006ff */
[----:B------:R-:W-:Y:S01]  /*b660*/  SHF.L.U32 R34, R0, 0x1, RZ ;  /* 0x0000000100227819 */ /* 0x000fe200000006ff */
[----:B------:R-:W-:Y:S01]  /*b670*/  HADD2.F32 R0, -RZ, R28.H0_H0 ;  /* 0x2000001cff007230 */ /* 0x000fe20000004100 */
[----:B------:R-:W-:Y:S01]  /*b680*/  SHF.R.U32.HI R5, RZ, 0x10, R23 ;  /* 0x00000010ff057819 */ /* 0x000fe20000011617 */
[----:B------:R-:W1:Y:S01]  /*b690*/  LDS.128 R8, [R44+0xc100] ;  /* 0x00c100002c087984 */ /* 0x000e620000000c00 */
[----:B------:R-:W-:-:S02]  /*b6a0*/  SHF.R.U64 R49, R26, 0x10, R27 ;  /* 0x000000101a317819 */ /* 0x000fc4000000121b */
[----:B------:R-:W-:Y:S01]  /*b6b0*/  SHF.R.U32.HI R17, RZ, 0x10, R27 ;  /* 0x00000010ff117819 */ /* 0x000fe2000001161b */
[----:B------:R-:W2:Y:S01]  /*b6c0*/  LDS.128 R12, [R34+0xc100] ;  /* 0x00c10000220c7984 */ /* 0x000ea20000000c00 */
[----:B------:R-:W-:Y:S01]  /*b6d0*/  SHF.R.U64 R46, R22, 0x10, R23 ;  /* 0x00000010162e7819 */ /* 0x000fe20000001217 */
[----:B------:R-:W-:Y:S01]  /*b6e0*/  HADD2.F32 R27, -RZ, R5.H0_H0 ;  /* 0x20000005ff1b7230 */ /* 0x000fe20000004100 */
[--C-:B------:R-:W-:Y:S01]  /*b6f0*/  SHF.R.U64 R47, R24, 0x10, R25.reuse ;  /* 0x00000010182f7819 */ /* 0x100fe20000001219 */
[----:B------:R-:W-:Y:S01]  /*b700*/  HADD2.F32 R5, -RZ, R28.H1_H1 ;  /* 0x3000001cff057230 */ /* 0x000fe20000004100 */
[----:B------:R-:W-:Y:S01]  /*b710*/  SHF.R.U32.HI R26, RZ, 0x10, R25 ;  /* 0x00000010ff1a7819 */ /* 0x000fe20000011619 */
[----:B------:R-:W-:Y:S01]  /*b720*/  HADD2.F32 R51, -RZ, R17.H0_H0 ;  /* 0x20000011ff337230 */ /* 0x000fe20000004100 */
[--C-:B----4-:R-:W-:Y:S01]  /*b730*/  SHF.R.U64 R29, R20, 0x10, R21.reuse ;  /* 0x00000010141d7819 */ /* 0x110fe20000001215 */
[----:B------:R-:W-:Y:S01]  /*b740*/  HADD2.F32 R47, -RZ, R47.H0_H0 ;  /* 0x2000002fff2f7230 */ /* 0x000fe20000004100 */
[----:B------:R-:W-:-:S05]  /*b750*/  SHF.R.U32.HI R16, RZ, 0x10, R21 ;  /* 0x00000010ff107819 */ /* 0x000fca0000011615 */
[----:B------:R-:W-:Y:S02]  /*b760*/  HADD2.F32 R16, -RZ, R16.H0_H0 ;  /* 0x20000010ff107230 */ /* 0x000fe40000004100 */
[--C-:B-1----:R-:W-:Y:S02]  /*b770*/  HADD2.F32 R19, -RZ, R11.reuse.H0_H0 ;  /* 0x2000000bff137230 */ /* 0x102fe40000004100 */
[----:B------:R-:W-:Y:S02]  /*b780*/  HADD2.F32 R18, -RZ, R11.H1_H1 ;  /* 0x3000000bff127230 */ /* 0x000fe40000004100 */
[----:B--2---:R-:W-:Y:S02]  /*b790*/  HADD2.F32 R7, -RZ, R15.H0_H0 ;  /* 0x2000000fff077230 */ /* 0x004fe40000004100 */
[--C-:B------:R-:W-:Y:S02]  /*b7a0*/  HADD2.F32 R23, -RZ, R8.reuse.H0_H0 ;  /* 0x20000008ff177230 */ /* 0x100fe40000004100 */
[----:B------:R-:W-:Y:S01]  /*b7b0*/  HADD2.F32 R25, -RZ, R8.H1_H1 ;  /* 0x30000008ff197230 */ /* 0x000fe20000004100 */
[----:B------:R-:W-:Y:S01]  /*b7c0*/  FMUL.FTZ R32, R7, R0 ;  /* 0x0000000007207220 */ /* 0x000fe20000410000 */
[----:B------:R-:W-:-:S02]  /*b7d0*/  HADD2.F32 R22, -RZ, R10.H0_H0 ;  /* 0x2000000aff167230 */ /* 0x000fc40000004100 */
[----:B------:R-:W-:Y:S02]  /*b7e0*/  HADD2.F32 R24, -RZ, R10.H1_H1 ;  /* 0x3000000aff187230 */ /* 0x000fe40000004100 */
[--C-:B------:R-:W-:Y:S02]  /*b7f0*/  HADD2.F32 R8, -RZ, R13.reuse.H0_H0 ;  /* 0x2000000dff087230 */ /* 0x100fe40000004100 */
[----:B------:R-:W-:Y:S02]  /*b800*/  HADD2.F32 R10, -RZ, R13.H1_H1 ;  /* 0x3000000dff0a7230 */ /* 0x000fe40000004100 */
[--C-:B------:R-:W-:Y:S02]  /*b810*/  HADD2.F32 R21, -RZ, R9.reuse.H0_H0 ;  /* 0x20000009ff157230 */ /* 0x100fe40000004100 */
[----:B------:R-:W-:Y:S01]  /*b820*/  HADD2.F32 R20, -RZ, R9.H1_H1 ;  /* 0x30000009ff147230 */ /* 0x000fe20000004100 */
[----:B------:R-:W-:Y:S01]  /*b830*/  FMUL.FTZ R9, R19, R0 ;  /* 0x0000000013097220 */ /* 0x000fe20000410000 */
[----:B------:R-:W-:Y:S01]  /*b840*/  HADD2.F32 R13, -RZ, R31.H0_H0 ;  /* 0x2000001fff0d7230 */ /* 0x000fe20000004100 */
[----:B------:R-:W-:Y:S01]  /*b850*/  FMUL.FTZ R0, R18, R27 ;  /* 0x0000001b12007220 */ /* 0x000fe20000410000 */
[----:B------:R-:W-:-:S02]  /*b860*/  HADD2.F32 R6, -RZ, R15.H1_H1 ;  /* 0x3000000fff067230 */ /* 0x000fc40000004100 */
[--C-:B------:R-:W-:Y:S01]  /*b870*/  HADD2.F32 R11, -RZ, R12.reuse.H0_H0 ;  /* 0x2000000cff0b7230 */ /* 0x100fe20000004100 */
[----:B------:R-:W-:Y:S01]  /*b880*/  FFMA.FTZ R45, R7, R13, R9 ;  /* 0x0000000d072d7223 */ /* 0x000fe20000010009 */
[----:B------:R-:W-:Y:S01]  /*b890*/  HADD2.F32 R9, -RZ, R31.H1_H1 ;  /* 0x3000001fff097230 */ /* 0x000fe20000004100 */
[----:B------:R-:W-:Y:S01]  /*b8a0*/  FMUL.FTZ R7, R21, R5 ;  /* 0x0000000515077220 */ /* 0x000fe20000410000 */
[----:B------:R-:W-:Y:S01]  /*b8b0*/  HADD2.F32 R15, -RZ, R12.H1_H1 ;  /* 0x3000000cff0f7230 */ /* 0x000fe20000004100 */
[C---:B------:R-:W-:Y:S01]  /*b8c0*/  FFMA.FTZ R35, R6.reuse, R51, R0 ;  /* 0x0000003306237223 */ /* 0x040fe20000010000 */
[----:B------:R-:W-:Y:S01]  /*b8d0*/  HADD2.F32 R0, -RZ, R30.H0_H0 ;  /* 0x2000001eff007230 */ /* 0x000fe20000004100 */
[----:B------:R-:W-:Y:S01]  /*b8e0*/  FMUL.FTZ R31, R6, R27 ;  /* 0x0000001b061f7220 */ /* 0x000fe20000410000 */
[----:B------:R-:W-:Y:S01]  /*b8f0*/  HADD2.F32 R12, -RZ, R14.H0_H0 ;  /* 0x2000000eff0c7230 */ /* 0x000fe20000004100 */
[C---:B------:R-:W-:Y:S01]  /*b900*/  FMUL.FTZ R27, R8.reuse, R5 ;  /* 0x00000005081b7220 */ /* 0x040fe20000410000 */
[----:B------:R-:W-:Y:S01]  /*b910*/  HADD2.F32 R5, -RZ, R30.H1_H1 ;  /* 0x3000001eff057230 */ /* 0x000fe20000004100 */
[----:B------:R-:W-:Y:S01]  /*b920*/  FFMA.FTZ R33, R8, R9, R7 ;  /* 0x0000000908217223 */ /* 0x000fe20000010007 */
[----:B------:R-:W-:Y:S01]  /*b930*/  HADD2.F32 R8, -RZ, R50.H0_H0 ;  /* 0x20000032ff087230 */ /* 0x000fe20000004100 */
[----:B------:R-:W-:Y:S01]  /*b940*/  FMUL.FTZ R7, R23, R0 ;  /* 0x0000000017077220 */ /* 0x000fe20000410000 */
[----:B------:R-:W-:Y:S01]  /*b950*/  HADD2.F32 R50, -RZ, R26.H0_H0 ;  /* 0x2000001aff327230 */ /* 0x000fe20000004100 */
[----:B------:R-:W-:Y:S01]  /*b960*/  FMUL.FTZ R6, R20, R16 ;  /* 0x0000001014067220 */ /* 0x000fe20000410000 */
[----:B------:R-:W-:Y:S01]  /*b970*/  HADD2.F32 R14, -RZ, R14.H1_H1 ;  /* 0x3000000eff0e7230 */ /* 0x000fe20000004100 */
[----:B------:R-:W-:Y:S01]  /*b980*/  FFMA.FTZ R28, R11, R8, R7 ;  /* 0x000000080b1c7223 */ /* 0x000fe20000010007 */
[----:B------:R-:W-:Y:S01]  /*b990*/  HADD2.F32 R7, -RZ, R29.H0_H0 ;  /* 0x2000001dff077230 */ /* 0x000fe20000004100 */
[----:B------:R-:W-:-:S02]  /*b9a0*/  FMUL.FTZ R26, R10, R16 ;  /* 0x000000100a1a7220 */ /* 0x000fc40000410000 */
[----:B------:R-:W-:Y:S01]  /*b9b0*/  FMUL.FTZ R16, R11, R0 ;  /* 0x000000000b107220 */ /* 0x000fe20000410000 */
[----:B------:R-:W-:Y:S01]  /*b9c0*/  HADD2.F32 R0, -RZ, R70.H0_H0 ;  /* 0x20000046ff007230 */ /* 0x000fe20000004100 */
[----:B------:R-:W-:Y:S01]  /*b9d0*/  FFMA.FTZ R30, R10, R50, R6 ;  /* 0x000000320a1e7223 */ /* 0x000fe20000010006 */
[----:B------:R-:W-:Y:S01]  /*b9e0*/  HADD2.F32 R10, -RZ, R46.H0_H0 ;  /* 0x2000002eff0a7230 */ /* 0x000fe20000004100 */
[-C--:B------:R-:W-:Y:S01]  /*b9f0*/  FMUL.FTZ R6, R22, R5.reuse ;  /* 0x0000000516067220 */ /* 0x080fe20000410000 */
[----:B------:R-:W-:Y:S01]  /*ba00*/  HADD2.F32 R46, -RZ, R49.H0_H0 ;  /* 0x20000031ff2e7230 */ /* 0x000fe20000004100 */
[C---:B------:R-:W-:Y:S02]  /*ba10*/  FMUL.FTZ R11, R12.reuse, R5 ;  /* 0x000000050c0b7220 */ /* 0x040fe40000410000 */
[----:B------:R-:W-:Y:S02]  /*ba20*/  FMUL.FTZ R5, R25, R7 ;  /* 0x0000000719057220 */ /* 0x000fe40000410000 */
[----:B------:R-:W-:-:S02]  /*ba30*/  FFMA.FTZ R29, R12, R0, R6 ;  /* 0x000000000c1d7223 */ /* 0x000fc40000010006 */
[-C--:B------:R-:W-:Y:S02]  /*ba40*/  FMUL.FTZ R6, R24, R10.reuse ;  /* 0x0000000a18067220 */ /* 0x080fe40000410000 */
[C---:B------:R-:W-:Y:S02]  /*ba50*/  FMUL.FTZ R7, R15.reuse, R7 ;  /* 0x000000070f077220 */ /* 0x040fe40000410000 */
[----:B------:R-:W-:Y:S02]  /*ba60*/  FFMA.FTZ R15, R15, R47, R5 ;  /* 0x0000002f0f0f7223 */ /* 0x000fe40000010005 */
[C---:B------:R-:W-:Y:S02]  /*ba70*/  FMUL.FTZ R5, R14.reuse, R10 ;  /* 0x0000000a0e057220 */ /* 0x040fe40000410000 */
[----:B------:R-:W-:Y:S02]  /*ba80*/  FFMA.FTZ R17, R14, R46, R6 ;  /* 0x0000002e0e117223 */ /* 0x000fe40000010006 */
[----:B------:R-:W-:-:S02]  /*ba90*/  FFMA.FTZ R10, R19, R13, -R32 ;  /* 0x0000000d130a7223 */ /* 0x000fc40000010820 */
[----:B------:R-:W-:Y:S01]  /*baa0*/  FFMA.FTZ R12, R21, R9, -R27 ;  /* 0x00000009150c7223 */ /* 0x000fe2000001081b */
[----:B------:R-:W-:Y:S01]  /*bab0*/  F2FP.PACK_AB R9, R30, R33 ;  /* 0x000000211e09723e */ /* 0x000fe200000000ff */
[----:B------:R-:W-:Y:S02]  /*bac0*/  FFMA.FTZ R13, R20, R50, -R26 ;  /* 0x00000032140d7223 */ /* 0x000fe4000001081a */
        /* <DEDUP_REMOVED lines=14> */
.L_x_607:
[----:B------:R-:W-:Y:S05]  /*bbb0*/  BSYNC B0 ;  /* 0x0000000000007941 */ /* 0x000fea0003800000 */
.L_x_606:
[----:B------:R-:W-:Y:S01]  /*bbc0*/  IADD3 R0, R68, 0x20, RZ ;  /* 0x0000002044007810 */ /* 0x000fe20007ffe0ff */
[----:B------:R-:W-:Y:S03]  /*bbd0*/  BSSY B0, `(.L_x_608) ;  /* 0x0000071000007945 */ /* 0x000fe60003800000 */
[----:B------:R-:W-:-:S13]  /*bbe0*/  ISETP.GE.AND P0, PT, R0, c[0x0][0x27c], PT ;  /* 0x00009f0000007a0c */ /* 0x000fda0003f06270 */
[----:B------:R-:W-:Y:S05]  /*bbf0*/  @P0 BRA `(.L_x_609) ;  /* 0x000006e000000947 */ /* 0x000fea0003800000 */
[----:B------:R-:W-:Y:S02]  /*bc00*/  SHF.R.S32.HI R7, RZ, 0x1f, R0 ;  /* 0x0000001fff077819 */ /* 0x000fe40000011400 */
[----:B-1----:R-:W-:Y:S02]  /*bc10*/  SHF.L.U32 R8, R69, 0x6, RZ ;  /* 0x0000000645087819 */ /* 0x002fe400000006ff */
[CC--:B------:R-:W-:Y:S02]  /*bc20*/  LEA.HI R6, R7.reuse, R0.reuse, RZ, 0x3 ;  /* 0x0000000007067211 */ /* 0x0c0fe400078f18ff */
[----:B------:R-:W-:Y:S02]  /*bc30*/  LEA.HI R7, R7, R0, RZ, 0x6 ;  /* 0x0000000007077211 */ /* 0x000fe400078f30ff */
[----:B------:R-:W-:Y:S02]  /*bc40*/  MOV R9, c[0x0][0x27c] ;  /* 0x00009f0000097a02 */ /* 0x000fe40000000f00 */
[----:B------:R-:W-:Y:S01]  /*bc50*/  SHF.R.S32.HI R5, RZ, 0x3, R6 ;  /* 0x00000003ff057819 */ /* 0x000fe20000011406 */
[----:B------:R-:W-:Y:S01]  /*bc60*/  IMAD.SHL.U32 R7, R7, 0x80, RZ ;  /* 0x0000008007077824 */ /* 0x000fe200078e00ff */
[----:B------:R-:W-:-:S02]  /*bc70*/  LOP3.LUT R0, R8, 0x1c0, RZ, 0xc0, !PT ;  /* 0x000001c008007812 */ /* 0x000fc400078ec0ff */
[----:B------:R-:W-:Y:S02]  /*bc80*/  LEA.HI R5, R9, R5, RZ, 0x1d ;  /* 0x0000000509057211 */ /* 0x000fe400078fe8ff */
[----:B------:R-:W-:Y:S02]  /*bc90*/  LOP3.LUT R8, R0, 0x38, R6, 0xf8, !PT ;  /* 0x0000003800087812 */ /* 0x000fe400078ef806 */
[----:B------:R-:W-:Y:S02]  /*bca0*/  SHF.R.S32.HI R6, RZ, 0x1f, R5 ;  /* 0x0000001fff067819 */ /* 0x000fe40000011405 */
[----:B------:R-:W-:Y:S02]  /*bcb0*/  SHF.R.U32.HI R10, RZ, 0x3, R0 ;  /* 0x00000003ff0a7819 */ /* 0x000fe40000011600 */
[----:B------:R-:W-:Y:S02]  /*bcc0*/  LOP3.LUT R7, R7, 0x7fffe000, RZ, 0xc0, !PT ;  /* 0x7fffe00007077812 */ /* 0x000fe400078ec0ff */
[----:B------:R-:W-:-:S02]  /*bcd0*/  LEA.HI R6, R6, R5, RZ, 0x3 ;  /* 0x0000000506067211 */ /* 0x000fc400078f18ff */
[-C--:B------:R-:W-:Y:S02]  /*bce0*/  LOP3.LUT R9, R8, R10.reuse, RZ, 0x3c, !PT ;  /* 0x0000000a08097212 */ /* 0x080fe400078e3cff */
[----:B------:R-:W-:Y:S01]  /*bcf0*/  LEA R8, R115, R7, 0x9 ;  /* 0x0000000773087211 */ /* 0x000fe200078e48ff */
[----:B------:R-:W-:Y:S01]  /*bd00*/  IMAD.SHL.U32 R7, R5, 0x8, RZ ;  /* 0x0000000805077824 */ /* 0x000fe200078e00ff */
[----:B------:R-:W-:Y:S02]  /*bd10*/  SHF.L.U32 R5, R6, 0xa, RZ ;  /* 0x0000000a06057819 */ /* 0x000fe400000006ff */
[----:B------:R-:W-:Y:S01]  /*bd20*/  SHF.R.U32.HI R16, RZ, 0x10, R37 ;  /* 0x00000010ff107819 */ /* 0x000fe20000011625 */
[----:B------:R-:W-:Y:S01]  /*bd30*/  IMAD.IADD R8, R8, 0x1, R9 ;  /* 0x0000000108087824 */ /* 0x000fe200078e0209 */
[----:B------:R-:W-:Y:S02]  /*bd40*/  LOP3.LUT R6, R0, 0x38, R7, 0xf8, !PT ;  /* 0x0000003800067812 */ /* 0x000fe400078ef807 */
[----:B------:R-:W-:Y:S01]  /*bd50*/  LOP3.LUT R0, R5, 0x7fffe000, RZ, 0xc0, !PT ;  /* 0x7fffe00005007812 */ /* 0x000fe200078ec0ff */
[----:B------:R-:W-:Y:S01]  /*bd60*/  HADD2.F32 R5, -RZ, R70.H1_H1 ;  /* 0x30000046ff057230 */ /* 0x000fe20000004100 */
[----:B------:R-:W-:-:S02]  /*bd70*/  LOP3.LUT R6, R6, R10, RZ, 0x3c, !PT ;  /* 0x0000000a06067212 */ /* 0x000fc400078e3cff */
[----:B------:R-:W-:Y:S01]  /*bd80*/  SHF.L.U32 R44, R8, 0x1, RZ ;  /* 0x00000001082c7819 */ /* 0x000fe200000006ff */
[----:B------:R-:W-:Y:S01]  /*bd90*/  IMAD R0, R115, 0x200, R0 ;  /* 0x0000020073007824 */ /* 0x000fe200078e0200 */
[----:B------:R-:W-:Y:S02]  /*bda0*/  SHF.R.U64 R45, R36, 0x10, R37 ;  /* 0x00000010242d7819 */ /* 0x000fe40000001225 */
[----:B------:R-:W-:Y:S01]  /*bdb0*/  SHF.R.U64 R36, R40, 0x10, R41 ;  /* 0x0000001028247819 */ /* 0x000fe20000001229 */
[----:B------:R-:W1:Y:S01]  /*bdc0*/  LDS.128 R8, [R44+0xc100] ;  /* 0x00c100002c087984 */ /* 0x000e620000000c00 */
[----:B------:R-:W-:Y:S01]  /*bdd0*/  IADD3 R0, R0, R6, RZ ;  /* 0x0000000600007210 */ /* 0x000fe20007ffe0ff */
[----:B------:R-:W-:Y:S01]  /*bde0*/  HADD2.F32 R40, -RZ, R16.H0_H0 ;  /* 0x20000010ff287230 */ /* 0x000fe20000004100 */
[----:B------:R-:W-:Y:S02]  /*bdf0*/  SHF.R.U32.HI R17, RZ, 0x10, R43 ;  /* 0x00000010ff117819 */ /* 0x000fe4000001162b */
[----:B------:R-:W-:Y:S01]  /*be00*/  SHF.R.U32.HI R18, RZ, 0x10, R39 ;  /* 0x00000010ff127819 */ /* 0x000fe20000011627 */
[----:B------:R-:W-:Y:S01]  /*be10*/  IMAD.SHL.U32 R35, R0, 0x2, RZ ;  /* 0x0000000200237824 */ /* 0x000fe200078e00ff */
[----:B------:R-:W-:Y:S01]  /*be20*/  SHF.R.U32.HI R0, RZ, 0x10, R41 ;  /* 0x00000010ff007819 */ /* 0x000fe20000011629 */
[----:B------:R-:W-:Y:S01]  /*be30*/  HADD2.F32 R17, -RZ, R17.H0_H0 ;  /* 0x20000011ff117230 */ /* 0x000fe20000004100 */
[----:B------:R-:W-:Y:S01]  /*be40*/  SHF.R.U64 R38, R38, 0x10, R39 ;  /* 0x0000001026267819 */ /* 0x000fe20000001227 */
[----:B------:R-:W-:Y:S01]  /*be50*/  HADD2.F32 R39, -RZ, R18.H0_H0 ;  /* 0x20000012ff277230 */ /* 0x000fe20000004100 */
[----:B------:R-:W2:Y:S01]  /*be60*/  LDS.128 R12, [R35+0xc100] ;  /* 0x00c10000230c7984 */ /* 0x000ea20000000c00 */
[----:B------:R-:W-:Y:S01]  /*be70*/  HADD2.F32 R27, -RZ, R0.H0_H0 ;  /* 0x20000000ff1b7230 */ /* 0x000fe20000004100 */
[----:B------:R-:W-:Y:S01]  /*be80*/  SHF.R.U64 R30, R42, 0x10, R43 ;  /* 0x000000102a1e7819 */ /* 0x000fe2000000122b */
[----:B------:R-:W-:-:S02]  /*be90*/  HADD2.F32 R0, -RZ, R88.H0_H0 ;  /* 0x20000058ff007230 */ /* 0x000fc40000004100 */
[----:B------:R-:W-:Y:S02]  /*bea0*/  HADD2.F32 R38, -RZ, R38.H0_H0 ;  /* 0x20000026ff267230 */ /* 0x000fe40000004100 */
[--C-:B-1----:R-:W-:Y:S02]  /*beb0*/  HADD2.F32 R20, -RZ, R9.reuse.H0_H0 ;  /* 0x20000009ff147230 */ /* 0x102fe40000004100 */
[--C-:B------:R-:W-:Y:S02]  /*bec0*/  HADD2.F32 R24, -RZ, R8.reuse.H0_H0 ;  /* 0x20000008ff187230 */ /* 0x100fe40000004100 */
[----:B------:R-:W-:Y:S02]  /*bed0*/  HADD2.F32 R26, -RZ, R8.H1_H1 ;  /* 0x30000008ff1a7230 */ /* 0x000fe40000004100 */
[----:B----4-:R-:W-:Y:S01]  /*bee0*/  HADD2.F32 R19, -RZ, R9.H1_H1 ;  /* 0x30000009ff137230 */ /* 0x010fe20000004100 */
[----:B------:R-:W-:Y:S01]  /*bef0*/  FMUL.FTZ R9, R20, R5 ;  /* 0x0000000514097220 */ /* 0x000fe20000410000 */
[----:B------:R-:W-:-:S02]  /*bf00*/  HADD2.F32 R22, -RZ, R11.H0_H0 ;  /* 0x2000000bff167230 */ /* 0x000fc40000004100 */
[----:B------:R-:W-:Y:S02]  /*bf10*/  HADD2.F32 R21, -RZ, R11.H1_H1 ;  /* 0x3000000bff157230 */ /* 0x000fe40000004100 */
[--C-:B--2---:R-:W-:Y:S02]  /*bf20*/  HADD2.F32 R8, -RZ, R13.reuse.H0_H0 ;  /* 0x2000000dff087230 */ /* 0x104fe40000004100 */
[----:B------:R-:W-:Y:S02]  /*bf30*/  HADD2.F32 R7, -RZ, R13.H1_H1 ;  /* 0x3000000dff077230 */ /* 0x000fe40000004100 */
[----:B------:R-:W-:Y:S01]  /*bf40*/  HADD2.F32 R13, -RZ, R89.H0_H0 ;  /* 0x20000059ff0d7230 */ /* 0x000fe20000004100 */
[C---:B------:R-:W-:Y:S01]  /*bf50*/  FMUL.FTZ R33, R8.reuse, R5 ;  /* 0x0000000508217220 */ /* 0x040fe20000410000 */
[--C-:B------:R-:W-:Y:S01]  /*bf60*/  HADD2.F32 R6, -RZ, R15.reuse.H0_H0 ;  /* 0x2000000fff067230 */ /* 0x100fe20000004100 */
[----:B------:R-:W-:Y:S01]  /*bf70*/  FMUL.FTZ R31, R7, R27 ;  /* 0x0000001b071f7220 */ /* 0x000fe20000410000 */
[----:B------:R-:W-:Y:S01]  /*bf80*/  HADD2.F32 R11, -RZ, R12.H0_H0 ;  /* 0x2000000cff0b7230 */ /* 0x000fe20000004100 */
[----:B------:R-:W-:Y:S01]  /*bf90*/  FFMA.FTZ R37, R8, R13, R9 ;  /* 0x0000000d08257223 */ /* 0x000fe20000010009 */
[----:B------:R-:W-:Y:S01]  /*bfa0*/  HADD2.F32 R9, -RZ, R90.H0_H0 ;  /* 0x2000005aff097230 */ /* 0x000fe20000004100 */
[----:B------:R-:W-:Y:S01]  /*bfb0*/  FMUL.FTZ R8, R19, R27 ;  /* 0x0000001b13087220 */ /* 0x000fe20000410000 */
[--C-:B------:R-:W-:Y:S01]  /*bfc0*/  HADD2.F32 R23, -RZ, R10.reuse.H0_H0 ;  /* 0x2000000aff177230 */ /* 0x100fe20000004100 */
[-C--:B------:R-:W-:Y:S01]  /*bfd0*/  FMUL.FTZ R5, R22, R0.reuse ;  /* 0x0000000016057220 */ /* 0x080fe20000410000 */
[----:B------:R-:W-:Y:S01]  /*bfe0*/  HADD2.F32 R25, -RZ, R10.H1_H1 ;  /* 0x3000000aff197230 */ /* 0x000fe20000004100 */
[C---:B------:R-:W-:Y:S01]  /*bff0*/  FMUL.FTZ R27, R6.reuse, R0 ;  /* 0x00000000061b7220 */ /* 0x040fe20000410000 */
[----:B------:R-:W-:Y:S01]  /*c000*/  HADD2.F32 R0, -RZ, R88.H1_H1 ;  /* 0x30000058ff007230 */ /* 0x000fe20000004100 */
[----:B------:R-:W-:Y:S01]  /*c010*/  FFMA.FTZ R34, R7, R40, R8 ;  /* 0x0000002807227223 */ /* 0x000fe20000010008 */
[----:B------:R-:W-:Y:S01]  /*c020*/  HADD2.F32 R8, -RZ, R90.H1_H1 ;  /* 0x3000005aff087230 */ /* 0x000fe20000004100 */
[----:B------:R-:W-:Y:S01]  /*c030*/  FFMA.FTZ R32, R6, R9, R5 ;  /* 0x0000000906207223 */ /* 0x000fe20000010005 */
[----:B------:R-:W-:Y:S01]  /*c040*/  HADD2.F32 R10, -RZ, R15.H1_H1 ;  /* 0x3000000fff0a7230 */ /* 0x000fe20000004100 */
[----:B------:R-:W-:Y:S01]  /*c050*/  FMUL.FTZ R7, R24, R0 ;  /* 0x0000000018077220 */ /* 0x000fe20000410000 */
[----:B------:R-:W-:Y:S01]  /*c060*/  HADD2.F32 R15, -RZ, R12.H1_H1 ;  /* 0x3000000cff0f7230 */ /* 0x000fe20000004100 */
[-C--:B------:R-:W-:Y:S01]  /*c070*/  FMUL.FTZ R6, R21, R17.reuse ;  /* 0x0000001115067220 */ /* 0x080fe20000410000 */
[----:B------:R-:W-:Y:S01]  /*c080*/  HADD2.F32 R5, -RZ, R89.H1_H1 ;  /* 0x30000059ff057230 */ /* 0x000fe20000004100 */
[C---:B------:R-:W-:Y:S01]  /*c090*/  FFMA.FTZ R28, R11.reuse, R8, R7 ;  /* 0x000000080b1c7223 */ /* 0x040fe20000010007 */
[----:B------:R-:W-:Y:S01]  /*c0a0*/  HADD2.F32 R12, -RZ, R14.H0_H0 ;  /* 0x2000000eff0c7230 */ /* 0x000fe20000004100 */
[----:B------:R-:W-:Y:S01]  /*c0b0*/  FMUL.FTZ R16, R11, R0 ;  /* 0x000000000b107220 */ /* 0x000fe20000410000 */
[----:B------:R-:W-:Y:S01]  /*c0c0*/  HADD2.F32 R7, -RZ, R36.H0_H0 ;  /* 0x20000024ff077230 */ /* 0x000fe20000004100 */
[C---:B------:R-:W-:Y:S01]  /*c0d0*/  FMUL.FTZ R17, R10.reuse, R17 ;  /* 0x000000110a117220 */ /* 0x040fe20000410000 */
[----:B------:R-:W-:Y:S01]  /*c0e0*/  HADD2.F32 R0, -RZ, R91.H0_H0 ;  /* 0x2000005bff007230 */ /* 0x000fe20000004100 */
[----:B------:R-:W-:Y:S01]  /*c0f0*/  FFMA.FTZ R29, R10, R39, R6 ;  /* 0x000000270a1d7223 */ /* 0x000fe20000010006 */
[----:B------:R-:W-:Y:S01]  /*c100*/  HADD2.F32 R10, -RZ, R30.H0_H0 ;  /* 0x2000001eff0a7230 */ /* 0x000fe20000004100 */
[-C--:B------:R-:W-:Y:S01]  /*c110*/  FMUL.FTZ R6, R23, R5.reuse ;  /* 0x0000000517067220 */ /* 0x080fe20000410000 */
[----:B------:R-:W-:Y:S01]  /*c120*/  HADD2.F32 R36, -RZ, R45.H0_H0 ;  /* 0x2000002dff247230 */ /* 0x000fe20000004100 */
[----:B------:R-:W-:Y:S01]  /*c130*/  FMUL.FTZ R11, R12, R5 ;  /* 0x000000050c0b7220 */ /* 0x000fe20000410000 */
[----:B------:R-:W-:Y:S01]  /*c140*/  HADD2.F32 R14, -RZ, R14.H1_H1 ;  /* 0x3000000eff0e7230 */ /* 0x000fe20000004100 */
[----:B------:R-:W-:-:S02]  /*c150*/  FMUL.FTZ R5, R26, R7 ;  /* 0x000000071a057220 */ /* 0x000fc40000410000 */
[----:B------:R-:W-:Y:S02]  /*c160*/  FFMA.FTZ R30, R12, R0, R6 ;  /* 0x000000000c1e7223 */ /* 0x000fe40000010006 */
[----:B------:R-:W-:Y:S02]  /*c170*/  FMUL.FTZ R6, R25, R10 ;  /* 0x0000000a19067220 */ /* 0x000fe40000410000 */
[C---:B------:R-:W-:Y:S02]  /*c180*/  FMUL.FTZ R7, R15.reuse, R7 ;  /* 0x000000070f077220 */ /* 0x040fe40000410000 */
[----:B------:R-:W-:Y:S02]  /*c190*/  FFMA.FTZ R15, R15, R36, R5 ;  /* 0x000000240f0f7223 */ /* 0x000fe40000010005 */
[C---:B------:R-:W-:Y:S02]  /*c1a0*/  FMUL.FTZ R5, R14.reuse, R10 ;  /* 0x0000000a0e057220 */ /* 0x040fe40000410000 */
[----:B------:R-:W-:-:S02]  /*c1b0*/  FFMA.FTZ R18, R14, R38, R6 ;  /* 0x000000260e127223 */ /* 0x000fc40000010006 */
        /* <DEDUP_REMOVED lines=18> */
.L_x_609:
[----:B------:R-:W-:Y:S05]  /*c2e0*/  BSYNC B0 ;  /* 0x0000000000007941 */ /* 0x000fea0003800000 */
.L_x_608:
[----:B------:R-:W-:-:S04]  /*c2f0*/  IADD3 R0, R68, 0x40, RZ ;  /* 0x0000004044007810 */ /* 0x000fc80007ffe0ff */
        /* <DEDUP_REMOVED lines=25> */
[----:B------:R-:W-:Y:S01]  /*c490*/  LOP3.LUT R6, R6, R10, RZ, 0x3c, !PT ;  /* 0x0000000a06067212 */ /* 0x000fe200078e3cff */
[----:B------:R-:W-:Y:S01]  /*c4a0*/  HADD2.F32 R42, -RZ, R16.H0_H0 ;  /* 0x20000010ff2a7230 */ /* 0x000fe20000004100 */
[----:B------:R-:W-:Y:S01]  /*c4b0*/  SHF.L.U32 R36, R8, 0x1, RZ ;  /* 0x0000000108247819 */ /* 0x000fe200000006ff */
[----:B------:R-:W-:Y:S01]  /*c4c0*/  IMAD R0, R115, 0x200, R0 ;  /* 0x0000020073007824 */ /* 0x000fe200078e0200 */
[----:B------:R-:W-:-:S02]  /*c4d0*/  SHF.R.U32.HI R17, RZ, 0x10, R59 ;  /* 0x00000010ff117819 */ /* 0x000fc4000001163b */
[----:B------:R-:W-:Y:S01]  /*c4e0*/  SHF.R.U32.HI R18, RZ, 0x10, R55 ;  /* 0x00000010ff127819 */ /* 0x000fe20000011637 */
[----:B------:R-:W1:Y:S01]  /*c4f0*/  LDS.128 R8, [R36+0xc100] ;  /* 0x00c1000024087984 */ /* 0x000e620000000c00 */
[----:B------:R-:W-:Y:S01]  /*c500*/  IADD3 R0, R0, R6, RZ ;  /* 0x0000000600007210 */ /* 0x000fe20007ffe0ff */
[----:B------:R-:W-:Y:S01]  /*c510*/  HADD2.F32 R17, -RZ, R17.H0_H0 ;  /* 0x20000011ff117230 */ /* 0x000fe20000004100 */
[----:B------:R-:W-:Y:S01]  /*c520*/  SHF.R.U64 R30, R56, 0x10, R57 ;  /* 0x00000010381e7819 */ /* 0x000fe20000001239 */
[----:B------:R-:W-:Y:S01]  /*c530*/  HADD2.F32 R41, -RZ, R18.H0_H0 ;  /* 0x20000012ff297230 */ /* 0x000fe20000004100 */
[----:B------:R-:W-:Y:S01]  /*c540*/  SHF.R.U64 R35, R58, 0x10, R59 ;  /* 0x000000103a237819 */ /* 0x000fe2000000123b */
[----:B------:R-:W-:Y:S01]  /*c550*/  IMAD.SHL.U32 R33, R0, 0x2, RZ ;  /* 0x0000000200217824 */ /* 0x000fe200078e00ff */
[----:B------:R-:W-:Y:S02]  /*c560*/  SHF.R.U32.HI R0, RZ, 0x10, R57 ;  /* 0x00000010ff007819 */ /* 0x000fe40000011639 */
[----:B------:R-:W-:-:S02]  /*c570*/  SHF.R.U64 R38, R52, 0x10, R53 ;  /* 0x0000001034267819 */ /* 0x000fc40000001235 */
[----:B------:R-:W2:Y:S01]  /*c580*/  LDS.128 R12, [R33+0xc100] ;  /* 0x00c10000210c7984 */ /* 0x000ea20000000c00 */
[----:B------:R-:W-:Y:S01]  /*c590*/  HADD2.F32 R27, -RZ, R0.H0_H0 ;  /* 0x20000000ff1b7230 */ /* 0x000fe20000004100 */
[----:B------:R-:W-:Y:S01]  /*c5a0*/  SHF.R.U64 R39, R54, 0x10, R55 ;  /* 0x0000001036277819 */ /* 0x000fe20000001237 */
[----:B------:R-:W-:Y:S02]  /*c5b0*/  HADD2.F32 R0, -RZ, R94.H0_H0 ;  /* 0x2000005eff007230 */ /* 0x000fe40000004100 */
[----:B------:R-:W-:Y:S02]  /*c5c0*/  HADD2.F32 R38, -RZ, R38.H0_H0 ;  /* 0x20000026ff267230 */ /* 0x000fe40000004100 */
[----:B-1----:R-:W-:Y:S02]  /*c5d0*/  HADD2.F32 R20, -RZ, R9.H0_H0 ;  /* 0x20000009ff147230 */ /* 0x002fe40000004100 */
[--C-:B------:R-:W-:Y:S02]  /*c5e0*/  HADD2.F32 R24, -RZ, R8.reuse.H0_H0 ;  /* 0x20000008ff187230 */ /* 0x100fe40000004100 */
[----:B------:R-:W-:-:S02]  /*c5f0*/  HADD2.F32 R26, -RZ, R8.H1_H1 ;  /* 0x30000008ff1a7230 */ /* 0x000fc40000004100 */
[----:B----4-:R-:W-:Y:S01]  /*c600*/  HADD2.F32 R19, -RZ, R9.H1_H1 ;  /* 0x30000009ff137230 */ /* 0x010fe20000004100 */
[-C--:B------:R-:W-:Y:S01]  /*c610*/  FMUL.FTZ R9, R20, R5.reuse ;  /* 0x0000000514097220 */ /* 0x080fe20000410000 */
[--C-:B------:R-:W-:Y:S02]  /*c620*/  HADD2.F32 R22, -RZ, R11.reuse.H0_H0 ;  /* 0x2000000bff167230 */ /* 0x100fe40000004100 */
[----:B------:R-:W-:Y:S02]  /*c630*/  HADD2.F32 R21, -RZ, R11.H1_H1 ;  /* 0x3000000bff157230 */ /* 0x000fe40000004100 */
[--C-:B--2---:R-:W-:Y:S02]  /*c640*/  HADD2.F32 R8, -RZ, R13.reuse.H0_H0 ;  /* 0x2000000dff087230 */ /* 0x104fe40000004100 */
[----:B------:R-:W-:Y:S02]  /*c650*/  HADD2.F32 R7, -RZ, R13.H1_H1 ;  /* 0x3000000dff077230 */ /* 0x000fe40000004100 */
[----:B------:R-:W-:Y:S01]  /*c660*/  HADD2.F32 R13, -RZ, R94.H1_H1 ;  /* 0x3000005eff0d7230 */ /* 0x000fe20000004100 */
[C---:B------:R-:W-:Y:S01]  /*c670*/  FMUL.FTZ R34, R8.reuse, R5 ;  /* 0x0000000508227220 */ /* 0x040fe20000410000 */
[----:B------:R-:W-:Y:S01]  /*c680*/  HADD2.F32 R6, -RZ, R15.H0_H0 ;  /* 0x2000000fff067230 */ /* 0x000fe20000004100 */
        /* <DEDUP_REMOVED lines=9> */
[----:B------:R-:W-:Y:S01]  /*c720*/  HADD2.F32 R0, -RZ, R95.H0_H0 ;  /* 0x2000005fff007230 */ /* 0x000fe20000004100 */
        /* <DEDUP_REMOVED lines=16> */
[-C--:B------:R-:W-:Y:S01]  /*c830*/  FMUL.FTZ R6, R23, R5.reuse ;  /* 0x0000000517067220 */ /* 0x080fe20000410000 */
[----:B------:R-:W-:Y:S01]  /*c840*/  HADD2.F32 R14, -RZ, R14.H1_H1 ;  /* 0x3000000eff0e7230 */ /* 0x000fe20000004100 */
[----:B------:R-:W-:Y:S01]  /*c850*/  FMUL.FTZ R11, R12, R5 ;  /* 0x000000050c0b7220 */ /* 0x000fe20000410000 */
[----:B------:R-:W-:Y:S01]  /*c860*/  HADD2.F32 R35, -RZ, R39.H0_H0 ;  /* 0x20000027ff237230 */ /* 0x000fe20000004100 */
        /* <DEDUP_REMOVED lines=25> */
.L_x_605:
[----:B------:R-:W-:Y:S05]  /*ca00*/  BSYNC B1 ;  /* 0x0000000000017941 */ /* 0x000fea0003800000 */
.L_x_604:
[----:B------:R-:W-:-:S04]  /*ca10*/  IADD3 R18, R69, 0x40, RZ ;  /* 0x0000004045127810 */ /* 0x000fc80007ffe0ff */
[----:B------:R-:W-:-:S13]  /*ca20*/  ISETP.GE.AND P0, PT, R18, R71, PT ;  /* 0x000000471200720c */ /* 0x000fda0003f06270 */
[----:B------:R-:W-:Y:S05]  /*ca30*/  @P0 BRA `(.L_x_589) ;  /* 0x0000155000000947 */ /* 0x000fea0003800000 */
[----:B------:R-:W-:Y:S01]  /*ca40*/  ISETP.GE.AND P0, PT, R68, c[0x0][0x27c], PT ;  /* 0x00009f0044007a0c */ /* 0x000fe20003f06270 */
[----:B------:R-:W-:-:S12]  /*ca50*/  BSSY B0, `(.L_x_610) ;  /* 0x000006b000007945 */ /* 0x000fd80003800000 */
[----:B------:R-:W-:Y:S05]  /*ca60*/  @P0 BRA `(.L_x_611) ;  /* 0x0000069000000947 */ /* 0x000fea0003800000 */
[----:B------:R-:W-:Y:S02]  /*ca70*/  MOV R7, c[0x0][0x27c] ;  /* 0x00009f0000077a02 */ /* 0x000fe40000000f00 */
[----:B------:R-:W-:Y:S02]  /*ca80*/  SHF.R.S32.HI R0, RZ, 0x1f, R18 ;  /* 0x0000001fff007819 */ /* 0x000fe40000011412 */
[----:B------:R-:W-:Y:S02]  /*ca90*/  LEA.HI R7, R7, R48, RZ, 0x1d ;  /* 0x0000003007077211 */ /* 0x000fe400078fe8ff */
[----:B------:R-:W-:Y:S02]  /*caa0*/  SHF.L.U32 R6, R18, 0x6, RZ ;  /* 0x0000000612067819 */ /* 0x000fe400000006ff */
[----:B------:R-:W-:Y:S02]  /*cab0*/  LEA.HI R5, R0, R18, RZ, 0x3 ;  /* 0x0000001200057211 */ /* 0x000fe400078f18ff */
[----:B-1----:R-:W-:-:S02]  /*cac0*/  SHF.R.S32.HI R10, RZ, 0x1f, R7 ;  /* 0x0000001fff0a7819 */ /* 0x002fc40000011407 */
[----:B------:R-:W-:Y:S01]  /*cad0*/  LOP3.LUT R0, R6, 0x1c0, RZ, 0xc0, !PT ;  /* 0x000001c006007812 */ /* 0x000fe200078ec0ff */
[----:B------:R-:W-:Y:S01]  /*cae0*/  IMAD.SHL.U32 R6, R5, 0x40, RZ ;  /* 0x0000004005067824 */ /* 0x000fe200078e00ff */
[----:B------:R-:W-:Y:S02]  /*caf0*/  SHF.L.U32 R8, R7, 0x3, RZ ;  /* 0x0000000307087819 */ /* 0x000fe400000006ff */
[----:B------:R-:W-:Y:S02]  /*cb00*/  LEA.HI R7, R10, R7, RZ, 0x3 ;  /* 0x000000070a077211 */ /* 0x000fe400078f18ff */
[C---:B------:R-:W-:Y:S02]  /*cb10*/  LOP3.LUT R9, R0.reuse, 0x38, R68, 0xf8, !PT ;  /* 0x0000003800097812 */ /* 0x040fe400078ef844 */
[----:B------:R-:W-:Y:S02]  /*cb20*/  SHF.R.U32.HI R5, RZ, 0x3, R0 ;  /* 0x00000003ff057819 */ /* 0x000fe40000011600 */
[----:B------:R-:W-:Y:S01]  /*cb30*/  LOP3.LUT R8, R0, 0x38, R8, 0xf8, !PT ;  /* 0x0000003800087812 */ /* 0x000fe200078ef808 */
[----:B------:R-:W-:Y:S01]  /*cb40*/  IMAD.SHL.U32 R0, R7, 0x400, RZ ;  /* 0x0000040007007824 */ /* 0x000fe200078e00ff */
[----:B------:R-:W-:-:S02]  /*cb50*/  LOP3.LUT R6, R6, 0xfffffe00, RZ, 0xc0, !PT ;  /* 0xfffffe0006067812 */ /* 0x000fc400078ec0ff */
[----:B------:R-:W-:Y:S02]  /*cb60*/  SHF.R.U32.HI R16, RZ, 0x10, R67 ;  /* 0x00000010ff107819 */ /* 0x000fe40000011643 */
[----:B------:R-:W-:Y:S02]  /*cb70*/  LOP3.LUT R9, R6, R9, R5, 0xf6, !PT ;  /* 0x0000000906097212 */ /* 0x000fe400078ef605 */
[----:B------:R-:W-:Y:S01]  /*cb80*/  LOP3.LUT R5, R8, R5, RZ, 0x3c, !PT ;  /* 0x0000000508057212 */ /* 0x000fe200078e3cff */
[----:B------:R-:W-:Y:S01]  /*cb90*/  HADD2.F32 R43, -RZ, R16.H0_H0 ;  /* 0x20000010ff2b7230 */ /* 0x000fe20000004100 */
[----:B------:R-:W-:Y:S02]  /*cba0*/  LOP3.LUT R0, R0, 0x7fffe000, RZ, 0xc0, !PT ;  /* 0x7fffe00000007812 */ /* 0x000fe400078ec0ff */
[----:B------:R-:W-:Y:S02]  /*cbb0*/  SHF.L.U32 R36, R9, 0x1, RZ ;  /* 0x0000000109247819 */ /* 0x000fe400000006ff */
[----:B------:R-:W-:-:S02]  /*cbc0*/  IADD3 R0, R5, R0, R6 ;  /* 0x0000000005007210 */ /* 0x000fc40007ffe006 */
[----:B------:R-:W-:Y:S01]  /*cbd0*/  SHF.R.U32.HI R5, RZ, 0x10, R63 ;  /* 0x00000010ff057819 */ /* 0x000fe2000001163f */
[----:B------:R-:W1:Y:S01]  /*cbe0*/  LDS.128 R8, [R36+0xc100] ;  /* 0x00c1000024087984 */ /* 0x000e620000000c00 */
[----:B------:R-:W-:Y:S01]  /*cbf0*/  SHF.L.U32 R33, R0, 0x1, RZ ;  /* 0x0000000100217819 */ /* 0x000fe200000006ff */
[----:B------:R-:W-:Y:S01]  /*cc00*/  HADD2.F32 R0, -RZ, R97.H0_H0 ;  /* 0x20000061ff007230 */ /* 0x000fe20000004100 */
[----:B------:R-:W-:Y:S01]  /*cc10*/  SHF.R.U32.HI R17, RZ, 0x10, R61 ;  /* 0x00000010ff117819 */ /* 0x000fe2000001163d */
[----:B------:R-:W-:Y:S01]  /*cc20*/  HADD2.F32 R28, -RZ, R5.H0_H0 ;  /* 0x20000005ff1c7230 */ /* 0x000fe20000004100 */
[----:B----4-:R-:W-:Y:S01]  /*cc30*/  SHF.R.U32.HI R19, RZ, 0x10, R65 ;  /* 0x00000010ff137819 */ /* 0x010fe20000011641 */
[----:B------:R-:W2:Y:S01]  /*cc40*/  LDS.128 R12, [R33+0xc100] ;  /* 0x00c10000210c7984 */ /* 0x000ea20000000c00 */
[----:B------:R-:W-:Y:S01]  /*cc50*/  HADD2.F32 R5, -RZ, R98.H0_H0 ;  /* 0x20000062ff057230 */ /* 0x000fe20000004100 */
[----:B------:R-:W-:Y:S01]  /*cc60*/  SHF.R.U64 R30, R60, 0x10, R61 ;  /* 0x000000103c1e7819 */ /* 0x000fe2000000123d */
[----:B------:R-:W-:Y:S01]  /*cc70*/  HADD2.F32 R17, -RZ, R17.H0_H0 ;  /* 0x20000011ff117230 */ /* 0x000fe20000004100 */
[----:B------:R-:W-:Y:S01]  /*cc80*/  SHF.R.U64 R37, R62, 0x10, R63 ;  /* 0x000000103e257819 */ /* 0x000fe2000000123f */
[----:B------:R-:W-:Y:S01]  /*cc90*/  HADD2.F32 R42, -RZ, R19.H0_H0 ;  /* 0x20000013ff2a7230 */ /* 0x000fe20000004100 */
[----:B------:R-:W-:-:S02]  /*cca0*/  SHF.R.U64 R39, R64, 0x10, R65 ;  /* 0x0000001040277819 */ /* 0x000fc40000001241 */
[----:B------:R-:W-:-:S03]  /*ccb0*/  SHF.R.U64 R40, R66, 0x10, R67 ;  /* 0x0000001042287819 */ /* 0x000fc60000001243 */
[----:B------:R-:W-:Y:S02]  /*ccc0*/  HADD2.F32 R39, -RZ, R39.H0_H0 ;  /* 0x20000027ff277230 */ /* 0x000fe40000004100 */
[--C-:B-1----:R-:W-:Y:S02]  /*ccd0*/  HADD2.F32 R21, -RZ, R11.reuse.H0_H0 ;  /* 0x2000000bff157230 */ /* 0x102fe40000004100 */
[----:B------:R-:W-:Y:S02]  /*cce0*/  HADD2.F32 R20, -RZ, R11.H1_H1 ;  /* 0x3000000bff147230 */ /* 0x000fe40000004100 */
[--C-:B------:R-:W-:Y:S02]  /*ccf0*/  HADD2.F32 R25, -RZ, R8.reuse.H0_H0 ;  /* 0x20000008ff197230 */ /* 0x100fe40000004100 */
[----:B--2---:R-:W-:Y:S02]  /*cd00*/  HADD2.F32 R7, -RZ, R15.H0_H0 ;  /* 0x2000000fff077230 */ /* 0x004fe40000004100 */
[----:B------:R-:W-:-:S02]  /*cd10*/  HADD2.F32 R27, -RZ, R8.H1_H1 ;  /* 0x30000008ff1b7230 */ /* 0x000fc40000004100 */
[--C-:B------:R-:W-:Y:S01]  /*cd20*/  HADD2.F32 R24, -RZ, R10.reuse.H0_H0 ;  /* 0x2000000aff187230 */ /* 0x100fe20000004100 */
[-C--:B------:R-:W-:Y:S01]  /*cd30*/  FMUL.FTZ R35, R7, R0.reuse ;  /* 0x0000000007237220 */ /* 0x080fe20000410000 */
[----:B------:R-:W-:Y:S02]  /*cd40*/  HADD2.F32 R26, -RZ, R10.H1_H1 ;  /* 0x3000000aff1a7230 */ /* 0x000fe40000004100 */
[--C-:B------:R-:W-:Y:S02]  /*cd50*/  HADD2.F32 R8, -RZ, R13.reuse.H0_H0 ;  /* 0x2000000dff087230 */ /* 0x100fe40000004100 */
[----:B------:R-:W-:Y:S02]  /*cd60*/  HADD2.F32 R10, -RZ, R13.H1_H1 ;  /* 0x3000000dff0a7230 */ /* 0x000fe40000004100 */
[--C-:B------:R-:W-:Y:S02]  /*cd70*/  HADD2.F32 R23, -RZ, R9.reuse.H0_H0 ;  /* 0x20000009ff177230 */ /* 0x100fe40000004100 */
[----:B------:R-:W-:Y:S01]  /*cd80*/  HADD2.F32 R22, -RZ, R9.H1_H1 ;  /* 0x30000009ff167230 */ /* 0x000fe20000004100 */
[----:B------:R-:W-:Y:S01]  /*cd90*/  FMUL.FTZ R9, R21, R0 ;  /* 0x0000000015097220 */ /* 0x000fe20000410000 */
[----:B------:R-:W-:Y:S01]  /*cda0*/  HADD2.F32 R13, -RZ, R99.H0_H0 ;  /* 0x20000063ff0d7230 */ /* 0x000fe20000004100 */
[-C--:B------:R-:W-:Y:S01]  /*cdb0*/  FMUL.FTZ R0, R20, R28.reuse ;  /* 0x0000001c14007220 */ /* 0x080fe20000410000 */
[----:B------:R-:W-:Y:S01]  /*cdc0*/  HADD2.F32 R6, -RZ, R15.H1_H1 ;  /* 0x3000000fff067230 */ /* 0x000fe20000004100 */
[----:B------:R-:W-:Y:S01]  /*cdd0*/  FMUL.FTZ R19, R10, R17 ;  /* 0x000000110a137220 */ /* 0x000fe20000410000 */
[----:B------:R-:W-:Y:S01]  /*cde0*/  HADD2.F32 R11, -RZ, R12.H0_H0 ;  /* 0x2000000cff0b7230 */ /* 0x000fe20000004100 */
[----:B------:R-:W-:Y:S01]  /*cdf0*/  FFMA.FTZ R41, R7, R13, R9 ;  /* 0x0000000d07297223 */ /* 0x000fe20000010009 */
[----:B------:R-:W-:Y:S01]  /*ce00*/  HADD2.F32 R9, -RZ, R100.H0_H0 ;  /* 0x20000064ff097230 */ /* 0x000fe20000004100 */
[----:B------:R-:W-:Y:S01]  /*ce10*/  FMUL.FTZ R7, R23, R5 ;  /* 0x0000000517077220 */ /* 0x000fe20000410000 */
[----:B------:R-:W-:Y:S01]  /*ce20*/  HADD2.F32 R15, -RZ, R12.H1_H1 ;  /* 0x3000000cff0f7230 */ /* 0x000fe20000004100 */
[C---:B------:R-:W-:Y:S01]  /*ce30*/  FFMA.FTZ R38, R6.reuse, R43, R0 ;  /* 0x0000002b06267223 */ /* 0x040fe20000010000 */
[----:B------:R-:W-:Y:S01]  /*ce40*/  HADD2.F32 R0, -RZ, R98.H1_H1 ;  /* 0x30000062ff007230 */ /* 0x000fe20000004100 */
[----:B------:R-:W-:Y:S01]  /*ce50*/  FMUL.FTZ R32, R6, R28 ;  /* 0x0000001c06207220 */ /* 0x000fe20000410000 */
[----:B------:R-:W-:Y:S01]  /*ce60*/  HADD2.F32 R12, -RZ, R14.H0_H0 ;  /* 0x2000000eff0c7230 */ /* 0x000fe20000004100 */
[C---:B------:R-:W-:Y:S01]  /*ce70*/  FMUL.FTZ R28, R8.reuse, R5 ;  /* 0x00000005081c7220 */ /* 0x040fe20000410000 */
[----:B------:R-:W-:Y:S01]  /*ce80*/  HADD2.F32 R5, -RZ, R99.H1_H1 ;  /* 0x30000063ff057230 */ /* 0x000fe20000004100 */
[----:B------:R-:W-:Y:S01]  /*ce90*/  FFMA.FTZ R34, R8, R9, R7 ;  /* 0x0000000908227223 */ /* 0x000fe20000010007 */
[----:B------:R-:W-:Y:S01]  /*cea0*/  HADD2.F32 R8, -RZ, R100.H1_H1 ;  /* 0x30000064ff087230 */ /* 0x000fe20000004100 */
[----:B------:R-:W-:Y:S01]  /*ceb0*/  FMUL.FTZ R7, R25, R0 ;  /* 0x0000000019077220 */ /* 0x000fe20000410000 */
[----:B------:R-:W-:Y:S01]  /*cec0*/  HADD2.F32 R14, -RZ, R14.H1_H1 ;  /* 0x3000000eff0e7230 */ /* 0x000fe20000004100 */
[----:B------:R-:W-:-:S02]  /*ced0*/  FMUL.FTZ R6, R22, R17 ;  /* 0x0000001116067220 */ /* 0x000fc40000410000 */
[C---:B------:R-:W-:Y:S01]  /*cee0*/  FFMA.FTZ R29, R11.reuse, R8, R7 ;  /* 0x000000080b1d7223 */ /* 0x040fe20000010007 */
[----:B------:R-:W-:Y:S01]  /*cef0*/  HADD2.F32 R7, -RZ, R30.H0_H0 ;  /* 0x2000001eff077230 */ /* 0x000fe20000004100 */
[----:B------:R-:W-:Y:S01]  /*cf00*/  FMUL.FTZ R16, R11, R0 ;  /* 0x000000000b107220 */ /* 0x000fe20000410000 */
[----:B------:R-:W-:Y:S01]  /*cf10*/  HADD2.F32 R0, -RZ, R101.H0_H0 ;  /* 0x20000065ff007230 */ /* 0x000fe20000004100 */
[----:B------:R-:W-:Y:S01]  /*cf20*/  FFMA.FTZ R31, R10, R42, R6 ;  /* 0x0000002a0a1f7223 */ /* 0x000fe20000010006 */
[----:B------:R-:W-:Y:S01]  /*cf30*/  HADD2.F32 R10, -RZ, R37.H0_H0 ;  /* 0x20000025ff0a7230 */ /* 0x000fe20000004100 */
[-C--:B------:R-:W-:Y:S01]  /*cf40*/  FMUL.FTZ R6, R24, R5.reuse ;  /* 0x0000000518067220 */ /* 0x080fe20000410000 */
[----:B------:R-:W-:Y:S01]  /*cf50*/  HADD2.F32 R37, -RZ, R40.H0_H0 ;  /* 0x20000028ff257230 */ /* 0x000fe20000004100 */
[----:B------:R-:W-:Y:S02]  /*cf60*/  FMUL.FTZ R11, R12, R5 ;  /* 0x000000050c0b7220 */ /* 0x000fe40000410000 */
[----:B------:R-:W-:-:S02]  /*cf70*/  FMUL.FTZ R5, R27, R7 ;  /* 0x000000071b057220 */ /* 0x000fc40000410000 */
[----:B------:R-:W-:Y:S02]  /*cf80*/  FFMA.FTZ R30, R12, R0, R6 ;  /* 0x000000000c1e7223 */ /* 0x000fe40000010006 */
[-C--:B------:R-:W-:Y:S02]  /*cf90*/  FMUL.FTZ R6, R26, R10.reuse ;  /* 0x0000000a1a067220 */ /* 0x080fe40000410000 */
[C---:B------:R-:W-:Y:S02]  /*cfa0*/  FMUL.FTZ R7, R15.reuse, R7 ;  /* 0x000000070f077220 */ /* 0x040fe40000410000 */
[----:B------:R-:W-:Y:S02]  /*cfb0*/  FFMA.FTZ R15, R15, R39, R5 ;  /* 0x000000270f0f7223 */ /* 0x000fe40000010005 */
[C---:B------:R-:W-:Y:S02]  /*cfc0*/  FMUL.FTZ R5, R14.reuse, R10 ;  /* 0x0000000a0e057220 */ /* 0x040fe40000410000 */
[----:B------:R-:W-:-:S02]  /*cfd0*/  FFMA.FTZ R17, R14, R37, R6 ;  /* 0x000000250e117223 */ /* 0x000fc40000010006 */
        /* <DEDUP_REMOVED lines=18> */
.L_x_611:
[----:B------:R-:W-:Y:S05]  /*d100*/  BSYNC B0 ;  /* 0x0000000000007941 */ /* 0x000fea0003800000 */
.L_x_610:
[----:B------:R-:W-:Y:S01]  /*d110*/  IADD3 R0, R68, 0x20, RZ ;  /* 0x0000002044007810 */ /* 0x000fe20007ffe0ff */
[----:B------:R-:W-:Y:S03]  /*d120*/  BSSY B0, `(.L_x_612) ;  /* 0x0000073000007945 */ /* 0x000fe60003800000 */
[----:B------:R-:W-:-:S13]  /*d130*/  ISETP.GE.AND P0, PT, R0, c[0x0][0x27c], PT ;  /* 0x00009f0000007a0c */ /* 0x000fda0003f06270 */
[----:B------:R-:W-:Y:S05]  /*d140*/  @P0 BRA `(.L_x_613) ;  /* 0x0000070000000947 */ /* 0x000fea0003800000 */
[----:B------:R-:W-:Y:S01]  /*d150*/  SHF.R.S32.HI R7, RZ, 0x1f, R0 ;  /* 0x0000001fff077819 */ /* 0x000fe20000011400 */
[----:B-1----:R-:W-:Y:S01]  /*d160*/  IMAD.SHL.U32 R8, R18, 0x40, RZ ;  /* 0x0000004012087824 */ /* 0x002fe200078e00ff */
[----:B------:R-:W-:Y:S01]  /*d170*/  SHF.R.S32.HI R9, RZ, 0x1f, R18 ;  /* 0x0000001fff097819 */ /* 0x000fe20000011412 */
[----:B------:R-:W-:Y:S01]  /*d180*/  IMAD.MOV.U32 R10, RZ, RZ, c[0x0][0x27c] ;  /* 0x00009f00ff0a7624 */ /* 0x000fe200078e00ff */
[CC--:B------:R-:W-:Y:S02]  /*d190*/  LEA.HI R6, R7.reuse, R0.reuse, RZ, 0x3 ;  /* 0x0000000007067211 */ /* 0x0c0fe400078f18ff */
[----:B------:R-:W-:Y:S02]  /*d1a0*/  LEA.HI R7, R7, R0, RZ, 0x6 ;  /* 0x0000000007077211 */ /* 0x000fe400078f30ff */
[----:B------:R-:W-:Y:S02]  /*d1b0*/  SHF.R.S32.HI R5, RZ, 0x3, R6 ;  /* 0x00000003ff057819 */ /* 0x000fe40000011406 */
[----:B------:R-:W-:-:S02]  /*d1c0*/  LOP3.LUT R0, R8, 0x1c0, RZ, 0xc0, !PT ;  /* 0x000001c008007812 */ /* 0x000fc400078ec0ff */
[----:B------:R-:W-:Y:S02]  /*d1d0*/  LEA.HI R5, R10, R5, RZ, 0x1d ;  /* 0x000000050a057211 */ /* 0x000fe400078fe8ff */
[----:B------:R-:W-:Y:S02]  /*d1e0*/  SHF.L.U32 R7, R7, 0x7, RZ ;  /* 0x0000000707077819 */ /* 0x000fe400000006ff */
[----:B------:R-:W-:Y:S02]  /*d1f0*/  LEA.HI R8, R9, R18, RZ, 0x3 ;  /* 0x0000001209087211 */ /* 0x000fe400078f18ff */
[----:B------:R-:W-:Y:S02]  /*d200*/  LOP3.LUT R9, R0, 0x38, R6, 0xf8, !PT ;  /* 0x0000003800097812 */ /* 0x000fe400078ef806 */
[----:B------:R-:W-:Y:S01]  /*d210*/  SHF.R.S32.HI R6, RZ, 0x1f, R5 ;  /* 0x0000001fff067819 */ /* 0x000fe20000011405 */
[----:B------:R-:W-:Y:S01]  /*d220*/  IMAD.SHL.U32 R8, R8, 0x40, RZ ;  /* 0x0000004008087824 */ /* 0x000fe200078e00ff */
[----:B------:R-:W-:Y:S01]  /*d230*/  LOP3.LUT R10, R7, 0x7fffe000, RZ, 0xc0, !PT ;  /* 0x7fffe000070a7812 */ /* 0x000fe200078ec0ff */
[----:B------:R-:W-:Y:S01]  /*d240*/  IMAD.SHL.U32 R7, R5, 0x8, RZ ;  /* 0x0000000805077824 */ /* 0x000fe200078e00ff */
[----:B------:R-:W-:-:S02]  /*d250*/  SHF.R.U32.HI R11, RZ, 0x3, R0 ;  /* 0x00000003ff0b7819 */ /* 0x000fc40000011600 */
[----:B------:R-:W-:Y:S02]  /*d260*/  LEA.HI R5, R6, R5, RZ, 0x3 ;  /* 0x0000000506057211 */ /* 0x000fe400078f18ff */
[----:B------:R-:W-:Y:S02]  /*d270*/  LOP3.LUT R6, R0, 0x38, R7, 0xf8, !PT ;  /* 0x0000003800067812 */ /* 0x000fe400078ef807 */
[----:B------:R-:W-:Y:S02]  /*d280*/  LOP3.LUT R9, R9, R11, RZ, 0x3c, !PT ;  /* 0x0000000b09097212 */ /* 0x000fe400078e3cff */
[----:B------:R-:W-:Y:S02]  /*d290*/  LOP3.LUT R12, R8, 0xfffffe00, RZ, 0xc0, !PT ;  /* 0xfffffe00080c7812 */ /* 0x000fe400078ec0ff */
[----:B------:R-:W-:Y:S01]  /*d2a0*/  SHF.L.U32 R0, R5, 0xa, RZ ;  /* 0x0000000a05007819 */ /* 0x000fe200000006ff */
[----:B------:R-:W-:Y:S01]  /*d2b0*/  HADD2.F32 R5, -RZ, R101.H1_H1 ;  /* 0x30000065ff057230 */ /* 0x000fe20000004100 */
[----:B------:R-:W-:-:S02]  /*d2c0*/  IADD3 R8, R9, R10, R12 ;  /* 0x0000000a09087210 */ /* 0x000fc40007ffe00c */
[----:B------:R-:W-:Y:S02]  /*d2d0*/  LOP3.LUT R6, R6, R11, RZ, 0x3c, !PT ;  /* 0x0000000b06067212 */ /* 0x000fe400078e3cff */
[----:B------:R-:W-:Y:S01]  /*d2e0*/  LOP3.LUT R0, R0, 0x7fffe000, RZ, 0xc0, !PT ;  /* 0x7fffe00000007812 */ /* 0x000fe200078ec0ff */
[----:B------:R-:W-:Y:S01]  /*d2f0*/  IMAD.SHL.U32 R37, R8, 0x2, RZ ;  /* 0x0000000208257824 */ /* 0x000fe200078e00ff */
[----:B------:R-:W-:Y:S02]  /*d300*/  SHF.R.U32.HI R16, RZ, 0x10, R73 ;  /* 0x00000010ff107819 */ /* 0x000fe40000011649 */
[----:B------:R-:W-:Y:S02]  /*d310*/  IADD3 R0, R6, R0, R12 ;  /* 0x0000000006007210 */ /* 0x000fe40007ffe00c */
[----:B------:R-:W1:Y:S01]  /*d320*/  LDS.128 R8, [R37+0xc100] ;  /* 0x00c1000025087984 */ /* 0x000e620000000c00 */
[----:B------:R-:W-:Y:S01]  /*d330*/  SHF.R.U32.HI R17, RZ, 0x10, R79 ;  /* 0x00000010ff117819 */ /* 0x000fe2000001164f */
[----:B------:R-:W-:Y:S01]  /*d340*/  HADD2.F32 R43, -RZ, R16.H0_H0 ;  /* 0x20000010ff2b7230 */ /* 0x000fe20000004100 */
[----:B------:R-:W-:-:S02]  /*d350*/  SHF.L.U32 R34, R0, 0x1, RZ ;  /* 0x0000000100227819 */ /* 0x000fc400000006ff */
[----:B------:R-:W-:Y:S01]  /*d360*/  SHF.R.U32.HI R0, RZ, 0x10, R77 ;  /* 0x00000010ff007819 */ /* 0x000fe2000001164d */
[----:B------:R-:W-:Y:S01]  /*d370*/  HADD2.F32 R17, -RZ, R17.H0_H0 ;  /* 0x20000011ff117230 */ /* 0x000fe20000004100 */
[----:B----4-:R-:W-:Y:S01]  /*d380*/  SHF.R.U32.HI R19, RZ, 0x10, R75 ;  /* 0x00000010ff137819 */ /* 0x010fe2000001164b */
[----:B------:R-:W2:Y:S01]  /*d390*/  LDS.128 R12, [R34+0xc100] ;  /* 0x00c10000220c7984 */ /* 0x000ea20000000c00 */
[----:B------:R-:W-:Y:S01]  /*d3a0*/  SHF.R.U64 R31, R76, 0x10, R77 ;  /* 0x000000104c1f7819 */ /* 0x000fe2000000124d */
[----:B------:R-:W-:Y:S01]  /*d3b0*/  HADD2.F32 R28, -RZ, R0.H0_H0 ;  /* 0x20000000ff1c7230 */ /* 0x000fe20000004100 */
[----:B------:R-:W-:Y:S01]  /*d3c0*/  SHF.R.U64 R36, R78, 0x10, R79 ;  /* 0x000000104e247819 */ /* 0x000fe2000000124f */
[----:B------:R-:W-:Y:S01]  /*d3d0*/  HADD2.F32 R0, -RZ, R102.H0_H0 ;  /* 0x20000066ff007230 */ /* 0x000fe20000004100 */
[----:B------:R-:W-:Y:S01]  /*d3e0*/  SHF.R.U64 R39, R72, 0x10, R73 ;  /* 0x0000001048277819 */ /* 0x000fe20000001249 */
[----:B------:R-:W-:Y:S01]  /*d3f0*/  HADD2.F32 R42, -RZ, R19.H0_H0 ;  /* 0x20000013ff2a7230 */ /* 0x000fe20000004100 */
[----:B------:R-:W-:-:S03]  /*d400*/  SHF.R.U64 R40, R74, 0x10, R75 ;  /* 0x000000104a287819 */ /* 0x000fc6000000124b */
[----:B------:R-:W-:Y:S02]  /*d410*/  HADD2.F32 R39, -RZ, R39.H0_H0 ;  /* 0x20000027ff277230 */ /* 0x000fe40000004100 */
[--C-:B-1----:R-:W-:Y:S02]  /*d420*/  HADD2.F32 R21, -RZ, R9.reuse.H0_H0 ;  /* 0x20000009ff157230 */ /* 0x102fe40000004100 */
[--C-:B------:R-:W-:Y:S02]  /*d430*/  HADD2.F32 R25, -RZ, R8.reuse.H0_H0 ;  /* 0x20000008ff197230 */ /* 0x100fe40000004100 */
[----:B------:R-:W-:Y:S02]  /*d440*/  HADD2.F32 R27, -RZ, R8.H1_H1 ;  /* 0x30000008ff1b7230 */ /* 0x000fe40000004100 */
[----:B------:R-:W-:Y:S01]  /*d450*/  HADD2.F32 R20, -RZ, R9.H1_H1 ;  /* 0x30000009ff147230 */ /* 0x000fe20000004100 */
[----:B------:R-:W-:Y:S01]  /*d460*/  FMUL.FTZ R9, R21, R5 ;  /* 0x0000000515097220 */ /* 0x000fe20000410000 */
[----:B--2---:R-:W-:-:S02]  /*d470*/  HADD2.F32 R8, -RZ, R13.H0_H0 ;  /* 0x2000000dff087230 */ /* 0x004fc40000004100 */
[----:B------:R-:W-:Y:S02]  /*d480*/  HADD2.F32 R7, -RZ, R13.H1_H1 ;  /* 0x3000000dff077230 */ /* 0x000fe40000004100 */
[----:B------:R-:W-:Y:S01]  /*d490*/  HADD2.F32 R13, -RZ, R102.H1_H1 ;  /* 0x30000066ff0d7230 */ /* 0x000fe20000004100 */
[C---:B------:R-:W-:Y:S01]  /*d4a0*/  FMUL.FTZ R35, R8.reuse, R5 ;  /* 0x0000000508237220 */ /* 0x040fe20000410000 */
[----:B------:R-:W-:Y:S01]  /*d4b0*/  HADD2.F32 R23, -RZ, R11.H0_H0 ;  /* 0x2000000bff177230 */ /* 0x000fe20000004100 */
[-C--:B------:R-:W-:Y:S01]  /*d4c0*/  FMUL.FTZ R32, R7, R28.reuse ;  /* 0x0000001c07207220 */ /* 0x080fe20000410000 */
[----:B------:R-:W-:Y:S01]  /*d4d0*/  HADD2.F32 R6, -RZ, R15.H0_H0 ;  /* 0x2000000fff067230 */ /* 0x000fe20000004100 */
[----:B------:R-:W-:Y:S01]  /*d4e0*/  FFMA.FTZ R41, R8, R13, R9 ;  /* 0x0000000d08297223 */ /* 0x000fe20000010009 */
[----:B------:R-:W-:Y:S01]  /*d4f0*/  HADD2.F32 R9, -RZ, R104.H0_H0 ;  /* 0x20000068ff097230 */ /* 0x000fe20000004100 */
[----:B------:R-:W-:Y:S01]  /*d500*/  FMUL.FTZ R8, R20, R28 ;  /* 0x0000001c14087220 */ /* 0x000fe20000410000 */
[----:B------:R-:W-:Y:S01]  /*d510*/  HADD2.F32 R22, -RZ, R11.H1_H1 ;  /* 0x3000000bff167230 */ /* 0x000fe20000004100 */
[-C--:B------:R-:W-:Y:S01]  /*d520*/  FMUL.FTZ R5, R23, R0.reuse ;  /* 0x0000000017057220 */ /* 0x080fe20000410000 */
[----:B------:R-:W-:Y:S01]  /*d530*/  HADD2.F32 R11, -RZ, R12.H0_H0 ;  /* 0x2000000cff0b7230 */ /* 0x000fe20000004100 */
[C---:B------:R-:W-:Y:S01]  /*d540*/  FMUL.FTZ R28, R6.reuse, R0 ;  /* 0x00000000061c7220 */ /* 0x040fe20000410000 */
[----:B------:R-:W-:Y:S01]  /*d550*/  HADD2.F32 R0, -RZ, R103.H0_H0 ;  /* 0x20000067ff007230 */ /* 0x000fe20000004100 */
[----:B------:R-:W-:Y:S01]  /*d560*/  FFMA.FTZ R38, R7, R43, R8 ;  /* 0x0000002b07267223 */ /* 0x000fe20000010008 */
[----:B------:R-:W-:Y:S01]  /*d570*/  HADD2.F32 R8, -RZ, R104.H1_H1 ;  /* 0x30000068ff087230 */ /* 0x000fe20000004100 */
[----:B------:R-:W-:Y:S01]  /*d580*/  FFMA.FTZ R33, R6, R9, R5 ;  /* 0x0000000906217223 */ /* 0x000fe20000010005 */
[--C-:B------:R-:W-:Y:S01]  /*d590*/  HADD2.F32 R24, -RZ, R10.reuse.H0_H0 ;  /* 0x2000000aff187230 */ /* 0x100fe20000004100 */
[----:B------:R-:W-:Y:S01]  /*d5a0*/  FMUL.FTZ R7, R25, R0 ;  /* 0x0000000019077220 */ /* 0x000fe20000410000 */
[----:B------:R-:W-:Y:S01]  /*d5b0*/  HADD2.F32 R26, -RZ, R10.H1_H1 ;  /* 0x3000000aff1a7230 */ /* 0x000fe20000004100 */
[-C--:B------:R-:W-:Y:S01]  /*d5c0*/  FMUL.FTZ R6, R22, R17.reuse ;  /* 0x0000001116067220 */ /* 0x080fe20000410000 */
[----:B------:R-:W-:Y:S01]  /*d5d0*/  HADD2.F32 R10, -RZ, R15.H1_H1 ;  /* 0x3000000fff0a7230 */ /* 0x000fe20000004100 */
[C---:B------:R-:W-:Y:S01]  /*d5e0*/  FFMA.FTZ R29, R11.reuse, R8, R7 ;  /* 0x000000080b1d7223 */ /* 0x040fe20000010007 */
[----:B------:R-:W-:Y:S01]  /*d5f0*/  HADD2.F32 R15, -RZ, R12.H1_H1 ;  /* 0x3000000cff0f7230 */ /* 0x000fe20000004100 */
[----:B------:R-:W-:Y:S01]  /*d600*/  FMUL.FTZ R16, R11, R0 ;  /* 0x000000000b107220 */ /* 0x000fe20000410000 */
[----:B------:R-:W-:Y:S01]  /*d610*/  HADD2.F32 R5, -RZ, R103.H1_H1 ;  /* 0x30000067ff057230 */ /* 0x000fe20000004100 */
[C---:B------:R-:W-:Y:S01]  /*d620*/  FMUL.FTZ R17, R10.reuse, R17 ;  /* 0x000000110a117220 */ /* 0x040fe20000410000 */
[----:B------:R-:W-:Y:S01]  /*d630*/  HADD2.F32 R12, -RZ, R14.H0_H0 ;  /* 0x2000000eff0c7230 */ /* 0x000fe20000004100 */
[----:B------:R-:W-:Y:S01]  /*d640*/  FFMA.FTZ R30, R10, R42, R6 ;  /* 0x0000002a0a1e7223 */ /* 0x000fe20000010006 */
[----:B------:R-:W-:Y:S01]  /*d650*/  HADD2.F32 R7, -RZ, R31.H0_H0 ;  /* 0x2000001fff077230 */ /* 0x000fe20000004100 */
[-C--:B------:R-:W-:Y:S01]  /*d660*/  FMUL.FTZ R6, R24, R5.reuse ;  /* 0x0000000518067220 */ /* 0x080fe20000410000 */
[----:B------:R-:W-:Y:S01]  /*d670*/  HADD2.F32 R0, -RZ, R105.H0_H0 ;  /* 0x20000069ff007230 */ /* 0x000fe20000004100 */
[C---:B------:R-:W-:Y:S01]  /*d680*/  FMUL.FTZ R11, R12.reuse, R5 ;  /* 0x000000050c0b7220 */ /* 0x040fe20000410000 */
[----:B------:R-:W-:Y:S01]  /*d690*/  HADD2.F32 R10, -RZ, R36.H0_H0 ;  /* 0x20000024ff0a7230 */ /* 0x000fe20000004100 */
[----:B------:R-:W-:Y:S01]  /*d6a0*/  FMUL.FTZ R5, R27, R7 ;  /* 0x000000071b057220 */ /* 0x000fe20000410000 */
[----:B------:R-:W-:Y:S01]  /*d6b0*/  HADD2.F32 R14, -RZ, R14.H1_H1 ;  /* 0x3000000eff0e7230 */ /* 0x000fe20000004100 */
[----:B------:R-:W-:Y:S01]  /*d6c0*/  FFMA.FTZ R31, R12, R0, R6 ;  /* 0x000000000c1f7223 */ /* 0x000fe20000010006 */
[----:B------:R-:W-:Y:S01]  /*d6d0*/  HADD2.F32 R36, -RZ, R40.H0_H0 ;  /* 0x20000028ff247230 */ /* 0x000fe20000004100 */
[----:B------:R-:W-:-:S02]  /*d6e0*/  FMUL.FTZ R6, R26, R10 ;  /* 0x0000000a1a067220 */ /* 0x000fc40000410000 */
[C---:B------:R-:W-:Y:S02]  /*d6f0*/  FMUL.FTZ R7, R15.reuse, R7 ;  /* 0x000000070f077220 */ /* 0x040fe40000410000 */
[----:B------:R-:W-:Y:S02]  /*d700*/  FFMA.FTZ R15, R15, R39, R5 ;  /* 0x000000270f0f7223 */ /* 0x000fe40000010005 */
[C---:B------:R-:W-:Y:S02]  /*d710*/  FMUL.FTZ R5, R14.reuse, R10 ;  /* 0x0000000a0e057220 */ /* 0x040fe40000410000 */
[----:B------:R-:W-:Y:S02]  /*d720*/  FFMA.FTZ R19, R14, R36, R6 ;  /* 0x000000240e137223 */ /* 0x000fe40000010006 */
[----:B------:R-:W-:Y:S02]  /*d730*/  FFMA.FTZ R12, R21, R13, -R35 ;  /* 0x0000000d150c7223 */ /* 0x000fe40000010823 */
[----:B------:R-:W-:-:S02]  /*d740*/  FFMA.FTZ R13, R20, R43, -R32 ;  /* 0x0000002b140d7223 */ /* 0x000fc40000010820 */
        /* <DEDUP_REMOVED lines=16> */
.L_x_613:
[----:B------:R-:W-:Y:S05]  /*d850*/  BSYNC B0 ;  /* 0x0000000000007941 */ /* 0x000fea0003800000 */
.L_x_612:
[----:B------:R-:W-:-:S04]  /*d860*/  IADD3 R0, R68, 0x40, RZ ;  /* 0x0000004044007810 */ /* 0x000fc80007ffe0ff */
        /* <DEDUP_REMOVED lines=12> */
[----:B------:R-:W-:Y:S02]  /*d930*/  LOP3.LUT R8, R0, 0x38, R6, 0xf8, !PT ;  /* 0x0000003800087812 */ /* 0x000fe400078ef806 */
[----:B------:R-:W-:Y:S02]  /*d940*/  SHF.R.U32.HI R11, RZ, 0x3, R0 ;  /* 0x00000003ff0b7819 */ /* 0x000fe40000011600 */
[----:B------:R-:W-:Y:S02]  /*d950*/  LEA.HI R9, R9, R18, RZ, 0x3 ;  /* 0x0000001209097211 */ /* 0x000fe400078f18ff */
[----:B------:R-:W-:-:S02]  /*d960*/  LOP3.LUT R10, R7, 0x7fffe000, RZ, 0xc0, !PT ;  /* 0x7fffe000070a7812 */ /* 0x000fc400078ec0ff */
[----:B------:R-:W-:Y:S01]  /*d970*/  SHF.R.S32.HI R6, RZ, 0x1f, R5 ;  /* 0x0000001fff067819 */ /* 0x000fe20000011405 */
[----:B------:R-:W-:Y:S01]  /*d980*/  IMAD.SHL.U32 R9, R9, 0x40, RZ ;  /* 0x0000004009097824 */ /* 0x000fe200078e00ff */
[----:B------:R-:W-:Y:S01]  /*d990*/  LOP3.LUT R7, R8, R11, RZ, 0x3c, !PT ;  /* 0x0000000b08077212 */ /* 0x000fe200078e3cff */
[----:B------:R-:W-:Y:S01]  /*d9a0*/  IMAD.SHL.U32 R8, R5, 0x8, RZ ;  /* 0x0000000805087824 */ /* 0x000fe200078e00ff */
[----:B------:R-:W-:Y:S02]  /*d9b0*/  LEA.HI R5, R6, R5, RZ, 0x3 ;  /* 0x0000000506057211 */ /* 0x000fe400078f18ff */
[----:B------:R-:W-:Y:S02]  /*d9c0*/  LOP3.LUT R12, R9, 0xfffffe00, RZ, 0xc0, !PT ;  /* 0xfffffe00090c7812 */ /* 0x000fe400078ec0ff */
[----:B------:R-:W-:Y:S02]  /*d9d0*/  LOP3.LUT R6, R0, 0x38, R8, 0xf8, !PT ;  /* 0x0000003800067812 */ /* 0x000fe400078ef808 */
[----:B------:R-:W-:-:S02]  /*d9e0*/  SHF.L.U32 R0, R5, 0xa, RZ ;  /* 0x0000000a05007819 */ /* 0x000fc400000006ff */
[----:B------:R-:W-:Y:S02]  /*d9f0*/  LOP3.LUT R6, R6, R11, RZ, 0x3c, !PT ;  /* 0x0000000b06067212 */ /* 0x000fe400078e3cff */
[----:B------:R-:W-:Y:S02]  /*da00*/  LOP3.LUT R0, R0, 0x7fffe000, RZ, 0xc0, !PT ;  /* 0x7fffe00000007812 */ /* 0x000fe400078ec0ff */
[--C-:B------:R-:W-:Y:S02]  /*da10*/  IADD3 R7, R7, R10, R12.reuse ;  /* 0x0000000a07077210 */ /* 0x100fe40007ffe00c */
[----:B------:R-:W-:Y:S02]  /*da20*/  IADD3 R0, R6, R0, R12 ;  /* 0x0000000006007210 */ /* 0x000fe40007ffe00c */
[----:B------:R-:W-:Y:S01]  /*da30*/  SHF.R.U32.HI R5, RZ, 0x10, R83 ;  /* 0x00000010ff057819 */ /* 0x000fe20000011653 */
[----:B------:R-:W-:Y:S01]  /*da40*/  IMAD.SHL.U32 R38, R7, 0x2, RZ ;  /* 0x0000000207267824 */ /* 0x000fe200078e00ff */
[----:B------:R-:W-:Y:S01]  /*da50*/  SHF.L.U32 R35, R0, 0x1, RZ ;  /* 0x0000000100237819 */ /* 0x000fe200000006ff */
[----:B------:R-:W-:Y:S01]  /*da60*/  HADD2.F32 R0, -RZ, R105.H1_H1 ;  /* 0x30000069ff007230 */ /* 0x000fe20000004100 */
[----:B------:R-:W-:Y:S01]  /*da70*/  SHF.R.U32.HI R16, RZ, 0x10, R87 ;  /* 0x00000010ff107819 */ /* 0x000fe20000011657 */
[----:B----4-:R-:W-:Y:S01]  /*da80*/  HADD2.F32 R19, -RZ, R5.H0_H0 ;  /* 0x20000005ff137230 */ /* 0x010fe20000004100 */
[----:B------:R-:W1:Y:S01]  /*da90*/  LDS.128 R8, [R38+0xc100] ;  /* 0x00c1000026087984 */ /* 0x000e620000000c00 */
[----:B------:R-:W-:Y:S01]  /*daa0*/  HADD2.F32 R5, -RZ, R106.H0_H0 ;  /* 0x2000006aff057230 */ /* 0x000fe20000004100 */
[----:B------:R-:W-:Y:S01]  /*dab0*/  SHF.R.U32.HI R17, RZ, 0x10, R81 ;  /* 0x00000010ff117819 */ /* 0x000fe20000011651 */
[----:B------:R-:W-:Y:S01]  /*dac0*/  HADD2.F32 R44, -RZ, R16.H0_H0 ;  /* 0x20000010ff2c7230 */ /* 0x000fe20000004100 */
[----:B------:R-:W2:Y:S01]  /*dad0*/  LDS.128 R12, [R35+0xc100] ;  /* 0x00c10000230c7984 */ /* 0x000ea20000000c00 */
[----:B------:R-:W-:-:S02]  /*dae0*/  SHF.R.U32.HI R18, RZ, 0x10, R85 ;  /* 0x00000010ff127819 */ /* 0x000fc40000011655 */
[----:B------:R-:W-:Y:S01]  /*daf0*/  HADD2.F32 R17, -RZ, R17.H0_H0 ;  /* 0x20000011ff117230 */ /* 0x000fe20000004100 */
[----:B------:R-:W-:Y:S02]  /*db00*/  SHF.R.U64 R31, R80, 0x10, R81 ;  /* 0x00000010501f7819 */ /* 0x000fe40000001251 */
[----:B------:R-:W-:Y:S01]  /*db10*/  HADD2.F32 R43, -RZ, R18.H0_H0 ;  /* 0x20000012ff2b7230 */ /* 0x000fe20000004100 */
[----:B------:R-:W-:Y:S02]  /*db20*/  SHF.R.U64 R37, R82, 0x10, R83 ;  /* 0x0000001052257819 */ /* 0x000fe40000001253 */
[----:B------:R-:W-:Y:S02]  /*db30*/  SHF.R.U64 R40, R84, 0x10, R85 ;  /* 0x0000001054287819 */ /* 0x000fe40000001255 */
[----:B------:R-:W-:-:S03]  /*db40*/  SHF.R.U64 R41, R86, 0x10, R87 ;  /* 0x0000001056297819 */ /* 0x000fc60000001257 */
[----:B------:R-:W-:Y:S02]  /*db50*/  HADD2.F32 R40, -RZ, R40.H0_H0 ;  /* 0x20000028ff287230 */ /* 0x000fe40000004100 */
[----:B------:R-:W-:Y:S02]  /*db60*/  HADD2.F32 R41, -RZ, R41.H0_H0 ;  /* 0x20000029ff297230 */ /* 0x000fe40000004100 */
[--C-:B-1----:R-:W-:Y:S02]  /*db70*/  HADD2.F32 R22, -RZ, R11.reuse.H0_H0 ;  /* 0x2000000bff167230 */ /* 0x102fe40000004100 */
[----:B------:R-:W-:Y:S02]  /*db80*/  HADD2.F32 R21, -RZ, R11.H1_H1 ;  /* 0x3000000bff157230 */ /* 0x000fe40000004100 */
[----:B--2---:R-:W-:Y:S02]  /*db90*/  HADD2.F32 R7, -RZ, R15.H0_H0 ;  /* 0x2000000fff077230 */ /* 0x004fe40000004100 */
[----:B------:R-:W-:-:S02]  /*dba0*/  HADD2.F32 R25, -RZ, R10.H0_H0 ;  /* 0x2000000aff197230 */ /* 0x000fc40000004100 */
[----:B------:R-:W-:Y:S01]  /*dbb0*/  HADD2.F32 R27, -RZ, R10.H1_H1 ;  /* 0x3000000aff1b7230 */ /* 0x000fe20000004100 */
[-C--:B------:R-:W-:Y:S01]  /*dbc0*/  FMUL.FTZ R36, R7, R0.reuse ;  /* 0x0000000007247220 */ /* 0x080fe20000410000 */
[----:B------:R-:W-:Y:S02]  /*dbd0*/  HADD2.F32 R6, -RZ, R15.H1_H1 ;  /* 0x3000000fff067230 */ /* 0x000fe40000004100 */
[--C-:B------:R-:W-:Y:S02]  /*dbe0*/  HADD2.F32 R10, -RZ, R12.reuse.H0_H0 ;  /* 0x2000000cff0a7230 */ /* 0x100fe40000004100 */
[----:B------:R-:W-:Y:S01]  /*dbf0*/  HADD2.F32 R15, -RZ, R12.H1_H1 ;  /* 0x3000000cff0f7230 */ /* 0x000fe20000004100 */
[-C--:B------:R-:W-:Y:S01]  /*dc00*/  FMUL.FTZ R33, R6, R19.reuse ;  /* 0x0000001306217220 */ /* 0x080fe20000410000 */
[--C-:B------:R-:W-:Y:S02]  /*dc10*/  HADD2.F32 R24, -RZ, R9.reuse.H0_H0 ;  /* 0x20000009ff187230 */ /* 0x100fe40000004100 */
[----:B------:R-:W-:Y:S01]  /*dc20*/  HADD2.F32 R23, -RZ, R9.H1_H1 ;  /* 0x30000009ff177230 */ /* 0x000fe20000004100 */
[----:B------:R-:W-:Y:S01]  /*dc30*/  FMUL.FTZ R9, R22, R0 ;  /* 0x0000000016097220 */ /* 0x000fe20000410000 */
[----:B------:R-:W-:Y:S01]  /*dc40*/  HADD2.F32 R12, -RZ, R106.H1_H1 ;  /* 0x3000006aff0c7230 */ /* 0x000fe20000004100 */
[----:B------:R-:W-:Y:S01]  /*dc50*/  FMUL.FTZ R0, R21, R19 ;  /* 0x0000001315007220 */ /* 0x000fe20000410000 */
[----:B------:R-:W-:-:S02]  /*dc60*/  HADD2.F32 R26, -RZ, R8.H0_H0 ;  /* 0x20000008ff1a7230 */ /* 0x000fc40000004100 */
[----:B------:R-:W-:Y:S01]  /*dc70*/  HADD2.F32 R28, -RZ, R8.H1_H1 ;  /* 0x30000008ff1c7230 */ /* 0x000fe20000004100 */
[----:B------:R-:W-:Y:S01]  /*dc80*/  FFMA.FTZ R42, R7, R12, R9 ;  /* 0x0000000c072a7223 */ /* 0x000fe20000010009 */
[----:B------:R-:W-:Y:S01]  /*dc90*/  HADD2.F32 R8, -RZ, R13.H0_H0 ;  /* 0x2000000dff087230 */ /* 0x000fe20000004100 */
[-C--:B------:R-:W-:Y:S01]  /*dca0*/  FMUL.FTZ R7, R24, R5.reuse ;  /* 0x0000000518077220 */ /* 0x080fe20000410000 */
[--C-:B------:R-:W-:Y:S01]  /*dcb0*/  HADD2.F32 R9, -RZ, R107.reuse.H1_H1 ;  /* 0x3000006bff097230 */ /* 0x100fe20000004100 */
[----:B------:R-:W-:Y:S01]  /*dcc0*/  FFMA.FTZ R39, R6, R44, R0 ;  /* 0x0000002c06277223 */ /* 0x000fe20000010000 */
[----:B------:R-:W-:Y:S01]  /*dcd0*/  HADD2.F32 R0, -RZ, R107.H0_H0 ;  /* 0x2000006bff007230 */ /* 0x000fe20000004100 */
[C---:B------:R-:W-:Y:S01]  /*dce0*/  FMUL.FTZ R29, R8.reuse, R5 ;  /* 0x00000005081d7220 */ /* 0x040fe20000410000 */
[----:B------:R-:W-:Y:S01]  /*dcf0*/  HADD2.F32 R13, -RZ, R13.H1_H1 ;  /* 0x3000000dff0d7230 */ /* 0x000fe20000004100 */
[----:B------:R-:W-:Y:S01]  /*dd00*/  FFMA.FTZ R34, R8, R9, R7 ;  /* 0x0000000908227223 */ /* 0x000fe20000010007 */
[--C-:B------:R-:W-:Y:S01]  /*dd10*/  HADD2.F32 R8, -RZ, R108.reuse.H1_H1 ;  /* 0x3000006cff087230 */ /* 0x100fe20000004100 */
[----:B------:R-:W-:Y:S01]  /*dd20*/  FMUL.FTZ R7, R26, R0 ;  /* 0x000000001a077220 */ /* 0x000fe20000410000 */
[----:B------:R-:W-:Y:S01]  /*dd30*/  HADD2.F32 R5, -RZ, R108.H0_H0 ;  /* 0x2000006cff057230 */ /* 0x000fe20000004100 */
[----:B------:R-:W-:Y:S01]  /*dd40*/  FMUL.FTZ R6, R23, R17 ;  /* 0x0000001117067220 */ /* 0x000fe20000410000 */
[----:B------:R-:W-:Y:S01]  /*dd50*/  HADD2.F32 R11, -RZ, R14.H0_H0 ;  /* 0x2000000eff0b7230 */ /* 0x000fe20000004100 */
[C---:B------:R-:W-:Y:S01]  /*dd60*/  FFMA.FTZ R30, R10.reuse, R8, R7 ;  /* 0x000000080a1e7223 */ /* 0x040fe20000010007 */
[----:B------:R-:W-:Y:S01]  /*dd70*/  HADD2.F32 R7, -RZ, R31.H0_H0 ;  /* 0x2000001fff077230 */ /* 0x000fe20000004100 */
[----:B------:R-:W-:Y:S01]  /*dd80*/  FMUL.FTZ R18, R10, R0 ;  /* 0x000000000a127220 */ /* 0x000fe20000410000 */
[----:B------:R-:W-:Y:S01]  /*dd90*/  HADD2.F32 R0, -RZ, R110.H0_H0 ;  /* 0x2000006eff007230 */ /* 0x000fe20000004100 */
[----:B------:R-:W-:Y:S01]  /*dda0*/  FFMA.FTZ R32, R13, R43, R6 ;  /* 0x0000002b0d207223 */ /* 0x000fe20000010006 */
[----:B------:R-:W-:Y:S01]  /*ddb0*/  HADD2.F32 R10, -RZ, R37.H0_H0 ;  /* 0x20000025ff0a7230 */ /* 0x000fe20000004100 */
[-C--:B------:R-:W-:Y:S01]  /*ddc0*/  FMUL.FTZ R6, R25, R5.reuse ;  /* 0x0000000519067220 */ /* 0x080fe20000410000 */
[----:B------:R-:W-:Y:S01]  /*ddd0*/  HADD2.F32 R14, -RZ, R14.H1_H1 ;  /* 0x3000000eff0e7230 */ /* 0x000fe20000004100 */
[----:B------:R-:W-:-:S02]  /*dde0*/  FMUL.FTZ R16, R11, R5 ;  /* 0x000000050b107220 */ /* 0x000fc40000410000 */
[----:B------:R-:W-:Y:S02]  /*ddf0*/  FMUL.FTZ R5, R28, R7 ;  /* 0x000000071c057220 */ /* 0x000fe40000410000 */
[----:B------:R-:W-:Y:S01]  /*de00*/  FFMA.FTZ R31, R11, R0, R6 ;  /* 0x000000000b1f7223 */ /* 0x000fe20000010006 */
[----:B------:R-:W-:Y:S01]  /*de10*/  F2FP.PACK_AB R11, R39, R42 ;  /* 0x0000002a270b723e */ /* 0x000fe200000000ff */
[----:B------:R-:W-:Y:S02]  /*de20*/  FMUL.FTZ R20, R13, R17 ;  /* 0x000000110d147220 */ /* 0x000fe40000410000 */
[----:B------:R-:W-:Y:S02]  /*de30*/  FMUL.FTZ R6, R27, R10 ;  /* 0x0000000a1b067220 */ /* 0x000fe40000410000 */
[C---:B------:R-:W-:Y:S02]  /*de40*/  FFMA.FTZ R17, R15.reuse, R40, R5 ;  /* 0x000000280f117223 */ /* 0x040fe40000010005 */
[----:B------:R-:W-:-:S02]  /*de50*/  FMUL.FTZ R7, R15, R7 ;  /* 0x000000070f077220 */ /* 0x000fc40000410000 */
[C---:B------:R-:W-:Y:S02]  /*de60*/  FMUL.FTZ R5, R14.reuse, R10 ;  /* 0x0000000a0e057220 */ /* 0x040fe40000410000 */
[----:B------:R-:W-:Y:S02]  /*de70*/  FFMA.FTZ R19, R14, R41, R6 ;  /* 0x000000290e137223 */ /* 0x000fe40000010006 */
        /* <DEDUP_REMOVED lines=12> */
[----:B------:R-:W-:-:S03]  /*df40*/  FFMA.FTZ R5, R27, R41, -R5 ;  /* 0x000000291b057223 */ /* 0x000fc60000010805 */
[----:B------:R-:W-:Y:S02]  /*df50*/  F2FP.PACK_AB R12, R7, R12 ;  /* 0x0000000c070c723e */ /* 0x000fe400000000ff */
[----:B------:R-:W-:-:S05]  /*df60*/  F2FP.PACK_AB R14, R5, R14 ;  /* 0x0000000e050e723e */ /* 0x000fca00000000ff */
[----:B------:R1:W-:Y:S04]  /*df70*/  STS.128 [R38+0xc100], R12 ;  /* 0x00c1000c26007388 */ /* 0x0003e80000000c00 */
[----:B------:R1:W-:Y:S02]  /*df80*/  STS.128 [R35+0xc100], R8 ;  /* 0x00c1000823007388 */ /* 0x0003e40000000c00 */
.L_x_589:
[----:B------:R-:W-:Y:S05]  /*df90*/  BSYNC B2 ;  /* 0x0000000000027941 */ /* 0x000fea0003800000 */
.L_x_571:
[C---:B-1----:R-:W-:Y:S01]  /*dfa0*/  IMAD.SHL.U32 R0, R92.reuse, 0x40, RZ ;  /* 0x000000405c007824 */ /* 0x042fe200078e00ff */
[----:B------:R-:W-:Y:S01]  /*dfb0*/  LOP3.LUT P1, RZ, R92, 0x2, RZ, 0xc0, !PT ;  /* 0x000000025cff7812 */ /* 0x000fe2000782c0ff */
[----:B------:R-:W-:Y:S01]  /*dfc0*/  IMAD.SHL.U32 R9, R93, 0x8, RZ ;  /* 0x000000085d097824 */ /* 0x000fe200078e00ff */
[----:B------:R-:W-:-:S04]  /*dfd0*/  DEPBAR.LE SB0, 0x0 ;  /* 0x000080000000791a */ /* 0x000fc80000000000 */
[----:B------:R-:W-:Y:S01]  /*dfe0*/  LOP3.LUT R0, R0, 0x1c0, RZ, 0xc0, !PT ;  /* 0x000001c000007812 */ /* 0x000fe200078ec0ff */
[----:B------:R-:W-:Y:S01]  /*dff0*/  IMAD R5, R111, c[0x0][0x208], RZ ;  /* 0x000082006f057a24 */ /* 0x000fe200078e02ff */
[----:B------:R-:W-:Y:S01]  /*e000*/  IADD3 R207, R153, -0x2, RZ ;  /* 0xfffffffe99cf7810 */ /* 0x000fe20007ffe0ff */
[C---:B------:R-:W-:Y:S01]  /*e010*/  IMAD.WIDE.U32 R6, R109.reuse, c[0x0][0x208], RZ ;  /* 0x000082006d067a25 */ /* 0x040fe200078e00ff */
[----:B------:R-:W-:Y:S02]  /*e020*/  LOP3.LUT R9, R0, 0x8, R9, 0xf8, !PT ;  /* 0x0000000800097812 */ /* 0x000fe400078ef809 */
[----:B------:R-:W-:Y:S01]  /*e030*/  SHF.R.U32.HI R8, RZ, 0x3, R0 ;  /* 0x00000003ff087819 */ /* 0x000fe20000011600 */
[C---:B------:R-:W-:Y:S02]  /*e040*/  IMAD R0, R109.reuse, c[0x0][0x20c], R5 ;  /* 0x000083006d007a24 */ /* 0x040fe400078e0205 */
[----:B------:R-:W-:Y:S01]  /*e050*/  IMAD R108, R109, -0x40, R232 ;  /* 0xffffffc06d6c7824 */ /* 0x000fe200078e02e8 */
[----:B------:R-:W-:Y:S01]  /*e060*/  LOP3.LUT R5, R9, R8, RZ, 0x3c, !PT ;  /* 0x0000000809057212 */ /* 0x000fe200078e3cff */
[----:B------:R-:W-:Y:S01]  /*e070*/  IMAD.IADD R7, R7, 0x1, R0 ;  /* 0x0000000107077824 */ /* 0x000fe200078e0200 */
[----:B------:R-:W-:Y:S01]  /*e080*/  BAR.SYNC.DEFER_BLOCKING 0x0 ;  /* 0x0000000000007b1d */ /* 0x000fe20000010000 */
[----:B------:R-:W-:Y:S01]  /*e090*/  LEA R8, P0, R6, R236, 0x6 ;  /* 0x000000ec06087211 */ /* 0x000fe200078030ff */
[----:B------:R-:W-:-:S02]  /*e0a0*/  IMAD.SHL.U32 R209, R209, 0x2, RZ ;  /* 0x00000002d1d17824 */ /* 0x000fc400078e00ff */
[----:B------:R-:W-:Y:S01]  /*e0b0*/  IMAD R0, R112, 0x200, R5 ;  /* 0x0000020070007824 */ /* 0x000fe200078e0205 */
[----:B------:R-:W-:Y:S01]  /*e0c0*/  LEA.HI.X R9, R6, R233, R7, 0x6, P0 ;  /* 0x000000e906097211 */ /* 0x000fe200000f3407 */
[----:B------:R-:W-:Y:S01]  /*e0d0*/  IMAD.SHL.U32 R185, R4, 0x2, RZ ;  /* 0x0000000204b97824 */ /* 0x000fe200078e00ff */
[----:B------:R-:W-:Y:S01]  /*e0e0*/  SEL R7, RZ, 0x2, P6 ;  /* 0x00000002ff077807 */ /* 0x000fe20003000000 */
[----:B------:R-:W-:Y:S01]  /*e0f0*/  IMAD.SHL.U32 R184, R0, 0x2, RZ ;  /* 0x0000000200b87824 */ /* 0x000fe200078e00ff */
[----:B------:R-:W-:Y:S01]  /*e100*/  SEL R5, RZ, 0x4, P3 ;  /* 0x00000004ff057807 */ /* 0x000fe20001800000 */
[--C-:B------:R-:W-:Y:S01]  /*e110*/  IMAD R186, R3, 0x2, R185.reuse ;  /* 0x0000000203ba7824 */ /* 0x100fe200078e02b9 */
[----:B------:R-:W-:Y:S01]  /*e120*/  LEA R6, P0, R8, c[0x0][0x1f8], 0x1 ;  /* 0x00007e0008067a11 */ /* 0x000fe200078008ff */
[----:B------:R-:W-:Y:S01]  /*e130*/  IMAD R188, R2, 0x2, R185 ;  /* 0x0000000202bc7824 */ /* 0x000fe200078e02b9 */
[----:B------:R-:W-:Y:S01]  /*e140*/  IADD3 R0, R184, 0x6100, RZ ;  /* 0x00006100b8007810 */ /* 0x000fe20007ffe0ff */
[----:B------:R-:W-:Y:S01]  /*e150*/  IMAD R187, R2, 0x2, R186 ;  /* 0x0000000202bb7824 */ /* 0x000fe200078e02ba */
[----:B------:R-:W-:Y:S01]  /*e160*/  IADD3 R12, R5, R7, R114 ;  /* 0x00000007050c7210 */ /* 0x000fe20007ffe072 */
[----:B------:R-:W-:Y:S01]  /*e170*/  IMAD.IADD R5, R108, 0x1, -R93 ;  /* 0x000000016c057824 */ /* 0x000fe200078e0a5d */
[----:B------:R-:W-:-:S02]  /*e180*/  IADD3 R195, R184, 0x6120, RZ ;  /* 0x00006120b8c37810 */ /* 0x000fc40007ffe0ff */
[----:B------:R-:W-:Y:S01]  /*e190*/  @P1 IADD3 R195, R0, -0x20, RZ ;  /* 0xffffffe000c31810 */ /* 0x000fe20007ffe0ff */
[----:B------:R-:W-:Y:S01]  /*e1a0*/  IMAD R0, R115, 0x400, R4 ;  /* 0x0000040073007824 */ /* 0x000fe200078e0204 */
[----:B------:R-:W-:Y:S02]  /*e1b0*/  LEA.HI.X R7, R8, c[0x0][0x1fc], R9, 0x1, P0 ;  /* 0x00007f0008077a11 */ /* 0x000fe400000f0c09 */
[----:B------:R-:W-:Y:S01]  /*e1c0*/  LOP3.LUT P2, RZ, R12, 0x2, RZ, 0xc0, !PT ;  /* 0x000000020cff7812 */ /* 0x000fe2000784c0ff */
[----:B------:R-:W-:Y:S01]  /*e1d0*/  IMAD.SHL.U32 R191, R0, 0x2, RZ ;  /* 0x0000000200bf7824 */ /* 0x000fe200078e00ff */
[C---:B------:R-:W-:Y:S01]  /*e1e0*/  ISETP.LT.OR P0, PT, R5.reuse, 0x1, P5 ;  /* 0x000000010500780c */ /* 0x040fe20002f01670 */
[----:B------:R-:W-:Y:S01]  /*e1f0*/  LDSM.16.M88.4 R24, [R184+0x6100] ;  /* 0x00610000b818783b */ /* 0x000fe20000000200 */
[----:B------:R-:W-:Y:S01]  /*e200*/  ISETP.LT.OR P1, PT, R5, 0x1, !P2 ;  /* 0x000000010500780c */ /* 0x000fe20005721670 */
[----:B------:R-:W-:Y:S01]  /*e210*/  IMAD R192, R3, 0x2, R191 ;  /* 0x0000000203c07824 */ /* 0x000fe200078e02bf */
[----:B------:R-:W-:Y:S01]  /*e220*/  ISETP.LT.OR P3, PT, R5, 0x21, P5 ;  /* 0x000000210500780c */ /* 0x000fe20002f61670 */
[----:B------:R-:W1:Y:S01]  /*e230*/  LDSM.16.M88.4 R8, [R191+0xc100] ;  /* 0x00c10000bf08783b */ /* 0x000e620000000200 */
[----:B------:R-:W-:-:S02]  /*e240*/  IMAD.MOV.U32 R0, RZ, RZ, c[0x0][0x208] ;  /* 0x00008200ff007624 */ /* 0x000fc400078e00ff */
[C---:B------:R-:W-:Y:S01]  /*e250*/  IMAD R194, R2.reuse, 0x2, R191 ;  /* 0x0000000202c27824 */ /* 0x040fe200078e02bf */
[----:B--234-:R-:W-:Y:S01]  /*e260*/  LDSM.16.M88.4 R16, [R192+0xc100] ;  /* 0x00c10000c010783b */ /* 0x01cfe20000000200 */
[----:B------:R-:W-:Y:S01]  /*e270*/  IMAD R193, R2, 0x2, R192 ;  /* 0x0000000202c17824 */ /* 0x000fe200078e02c0 */
[----:B------:R-:W-:Y:S02]  /*e280*/  SHF.L.U64.HI R246, R0, R246, c[0x0][0x20c] ;  /* 0x0000830000f67619 */ /* 0x000fe400000102f6 */
[----:B------:R-:W2:Y:S04]  /*e290*/  LDSM.16.M88.4 R40, [R184+0x6900] ;  /* 0x00690000b828783b */ /* 0x000ea80000000200 */
[----:B------:R-:W-:Y:S04]  /*e2a0*/  LDSM.16.M88.4 R44, [R184+0x7100] ;  /* 0x00710000b82c783b */ /* 0x000fe80000000200 */
[----:B------:R-:W3:Y:S04]  /*e2b0*/  LDSM.16.M88.4 R48, [R184+0x7900] ;  /* 0x00790000b830783b */ /* 0x000ee80000000200 */
[----:B------:R-:W4:Y:S04]  /*e2c0*/  LDSM.16.M88.4 R32, [R195] ;  /* 0x00000000c320783b */ /* 0x000f280000000200 */
[----:B------:R-:W4:Y:S04]  /*e2d0*/  LDSM.16.M88.4 R60, [R195+0x800] ;  /* 0x00080000c33c783b */ /* 0x000f280000000200 */
[----:B------:R-:W-:Y:S04]  /*e2e0*/  LDSM.16.M88.4 R72, [R195+0x1000] ;  /* 0x00100000c348783b */ /* 0x000fe80000000200 */
[----:B------:R-:W4:Y:S04]  /*e2f0*/  LDSM.16.M88.4 R80, [R195+0x1800] ;  /* 0x00180000c350783b */ /* 0x000f280000000200 */
[----:B------:R-:W-:Y:S01]  /*e300*/  @!PT LDS RZ, [RZ] ;  /* 0x00000000fffff984 */ /* 0x000fe20000000800 */
[----:B------:R-:W-:Y:S01]  /*e310*/  @!PT LDS RZ, [RZ] ;  /* 0x00000000fffff984 */ /* 0x000fe20000000800 */
[----:B------:R-:W-:Y:S01]  /*e320*/  @!PT LDS RZ, [RZ] ;  /* 0x00000000fffff984 */ /* 0x000fe20000000800 */
[----:B------:R4:W-:Y:S01]  /*e330*/  LDGSTS.E.BYPASS.LTC128B.128 [R209+0x100], [R6.64], !P0 ;  /* 0x0010000006d17fae */ /* 0x0009e2000c101d46 */
[----:B------:R-:W-:Y:S01]  /*e340*/  LOP3.LUT P0, RZ, R12, 0x4, RZ, 0xc0, !PT ;  /* 0x000000040cff7812 */ /* 0x000fe2000780c0ff */
[----:B------:R-:W-:-:S02]  /*e350*/  IMAD.SHL.U32 R12, R0, 0x40, RZ ;  /* 0x00000040000c7824 */ /* 0x000fc400078e00ff */
[----:B------:R4:W-:Y:S01]  /*e360*/  LDGSTS.E.BYPASS.LTC128B.128 [R209+0x2100], [R6.64+0x80], !P1 ;  /* 0x0210008006d17fae */ /* 0x0009e2000c901d46 */
[C---:B------:R-:W-:Y:S01]  /*e370*/  ISETP.LT.OR P1, PT, R5.reuse, 0x1, !P0 ;  /* 0x000000010500780c */ /* 0x040fe20004721670 */
[----:B------:R-:W-:Y:S01]  /*e380*/  IMAD.MOV.U32 R0, RZ, RZ, 0x40 ;  /* 0x00000040ff007424 */ /* 0x000fe200078e00ff */
[----:B------:R-:W-:Y:S01]  /*e390*/  ISETP.LT.OR P0, PT, R5, 0x21, !P0 ;  /* 0x000000210500780c */ /* 0x000fe20004701670 */
[C---:B-1----:R-:W-:Y:S08]  /*e3a0*/  HMMA.16816.F32 R28, R8.reuse, R26, RZ ;  /* 0x0000001a081c723c */ /* 0x042ff000000018ff */
[C---:B--2---:R-:W-:Y:S02]  /*e3b0*/  HMMA.16816.F32 R36, R8.reuse, R40, RZ ;  /* 0x000000280824723c */ /* 0x044fe400000018ff */
[----:B------:R1:W-:Y:S06]  /*e3c0*/  LDGSTS.E.BYPASS.LTC128B.128 [R209+0x4100], [R6.64+0x100], !P1 ;  /* 0x0410010006d17fae */ /* 0x0003ec000c901d46 */
[----:B---3--:R-:W-:Y:S08]  /*e3d0*/  HMMA.16816.F32 R52, R8, R48, RZ ;  /* 0x000000300834723c */ /* 0x008ff000000018ff */
[C---:B----4-:R-:W-:Y:S08]  /*e3e0*/  HMMA.16816.F32 R56, R16.reuse, R34, R28 ;  /* 0x000000221038723c */ /* 0x050ff0000000181c */
[----:B------:R-:W-:Y:S01]  /*e3f0*/  HMMA.16816.F32 R36, R16, R60, R36 ;  /* 0x0000003c1024723c */ /* 0x000fe20000001824 */
[----:B-1----:R-:W-:-:S07]  /*e400*/  IADD3 R6, P1, R12, R6, RZ ;  /* 0x000000060c067210 */ /* 0x002fce0007f3e0ff */
[----:B------:R-:W-:Y:S01]  /*e410*/  HMMA.16816.F32 R12, R8, R24, RZ ;  /* 0x00000018080c723c */ /* 0x000fe200000018ff */
[----:B------:R-:W-:Y:S01]  /*e420*/  IMAD.X R7, R246, 0x1, R7, P1 ;  /* 0x00000001f6077824 */ /* 0x000fe200008e0607 */
[----:B------:R-:W-:-:S04]  /*e430*/  LOP3.LUT P1, RZ, R92, 0x4, RZ, 0xc0, !PT ;  /* 0x000000045cff7812 */ /* 0x000fc8000782c0ff */
[----:B------:R-:W-:Y:S01]  /*e440*/  SEL R0, R0, 0xffffffc0, !P1 ;  /* 0xffffffc000007807 */ /* 0x000fe20004800000 */
[----:B------:R1:W-:Y:S01]  /*e450*/  LDGSTS.E.BYPASS.LTC128B.128 [R209+0x1100], [R6.64], !P3 ;  /* 0x0110000006d17fae */ /* 0x0003e2000d901d46 */
[----:B------:R-:W-:Y:S01]  /*e460*/  ISETP.LT.OR P1, PT, R5, 0x21, !P2 ;  /* 0x000000210500780c */ /* 0x000fe20005721670 */
[----:B------:R-:W-:Y:S01]  /*e470*/  HMMA.16816.F32 R52, R16, R80, R52 ;  /* 0x000000501034723c */ /* 0x000fe20000001834 */
[----:B------:R-:W-:Y:S01]  /*e480*/  LOP3.LUT R5, R113, 0xffffffe0, RZ, 0xc0, !PT ;  /* 0xffffffe071057812 */ /* 0x000fe200078ec0ff */
[----:B------:R-:W-:Y:S02]  /*e490*/  IMAD.IADD R190, R184, 0x1, R0 ;  /* 0x00000001b8be7824 */ /* 0x000fe400078e0200 */
[----:B------:R-:W-:-:S08]  /*e4a0*/  IMAD.IADD R189, R0, 0x1, R195 ;  /* 0x0000000100bd7824 */ /* 0x000fd000078e02c3 */
[----:B------:R1:W-:Y:S03]  /*e4b0*/  LDGSTS.E.BYPASS.LTC128B.128 [R209+0x3100], [R6.64+0x80], !P1 ;  /* 0x0310008006d17fae */ /* 0x0003e6000c901d46 */
[----:B------:R-:W-:Y:S01]  /*e4c0*/  HMMA.16816.F32 R12, R16, R32, R12 ;  /* 0x00000020100c723c */ /* 0x000fe2000000180c */
[----:B------:R1:W-:Y:S04]  /*e4d0*/  LDGSTS.E.BYPASS.LTC128B.128 [R209+0x5100], [R6.64+0x100], !P0 ;  /* 0x0510010006d17fae */ /* 0x0003e8000c101d46 */
[----:B------:R-:W-:Y:S03]  /*e4e0*/  LDSM.16.M88.4 R20, [R194+0xc100] ;  /* 0x00c10000c214783b */ /* 0x000fe60000000200 */
[C---:B------:R-:W-:Y:S01]  /*e4f0*/  HMMA.16816.F32 R32, R8.reuse, R42, RZ ;  /* 0x0000002a0820723c */ /* 0x040fe200000018ff */
[----:B------:R-:W2:Y:S04]  /*e500*/  LDSM.16.M88.4 R64, [R190+0x6100] ;  /* 0x00610000be40783b */ /* 0x000ea80000000200 */
[----:B------:R-:W-:Y:S03]  /*e510*/  LDSM.16.M88.4 R24, [R193+0xc100] ;  /* 0x00c10000c118783b */ /* 0x000fe60000000200 */
[C---:B------:R-:W-:Y:S01]  /*e520*/  HMMA.16816.F32 R40, R8.reuse, R44, RZ ;  /* 0x0000002c0828723c */ /* 0x040fe200000018ff */
[----:B------:R-:W3:Y:S04]  /*e530*/  LDSM.16.M88.4 R84, [R189] ;  /* 0x00000000bd54783b */ /* 0x000ee80000000200 */
[----:B------:R-:W4:Y:S03]  /*e540*/  LDSM.16.M88.4 R68, [R190+0x6900] ;  /* 0x00690000be44783b */ /* 0x000f260000000200 */
[----:B------:R-:W-:Y:S01]  /*e550*/  HMMA.16816.F32 R44, R8, R46, RZ ;  /* 0x0000002e082c723c */ /* 0x000fe200000018ff */
[----:B------:R-:W3:Y:S01]  /*e560*/  LDSM.16.M88.4 R76, [R190+0x7100] ;  /* 0x00710000be4c783b */ /* 0x000ee20000000200 */
[----:B-1----:R-:W-:-:S03]  /*e570*/  SHF.R.S32.HI R6, RZ, 0x1f, R115 ;  /* 0x0000001fff067819 */ /* 0x002fc60000011473 */
[----:B------:R-:W1:Y:S01]  /*e580*/  LDSM.16.M88.4 R96, [R190+0x7900] ;  /* 0x00790000be60783b */ /* 0x000e620000000200 */
[----:B------:R-:W-:Y:S02]  /*e590*/  LEA.HI R7, R116, R164, RZ, 0x2 ;  /* 0x000000a474077211 */ /* 0x000fe400078f10ff */
[----:B------:R-:W-:Y:S01]  /*e5a0*/  HMMA.16816.F32 R8, R8, R50, RZ ;  /* 0x000000320808723c */ /* 0x000fe200000018ff */
[----:B------:R-:W-:Y:S01]  /*e5b0*/  LEA.HI R6, R6, R115, RZ, 0x3 ;  /* 0x0000007306067211 */ /* 0x000fe200078f18ff */
[----:B------:R-:W-:Y:S03]  /*e5c0*/  LDSM.16.M88.4 R100, [R184+0x8100] ;  /* 0x00810000b864783b */ /* 0x000fe60000000200 */
[----:B------:R-:W-:Y:S01]  /*e5d0*/  LOP3.LUT R6, R6, 0xffffff8, RZ, 0xc0, !PT ;  /* 0x0ffffff806067812 */ /* 0x000fe200078ec0ff */
[----:B------:R-:W-:Y:S02]  /*e5e0*/  LDSM.16.M88.4 R48, [R189+0x800] ;  /* 0x00080000bd30783b */ /* 0x000fe40000000200 */
[C---:B------:R-:W-:Y:S02]  /*e5f0*/  HMMA.16816.F32 R32, R16.reuse, R62, R32 ;  /* 0x0000003e1020723c */ /* 0x040fe40000001820 */
[----:B------:R-:W-:Y:S04]  /*e600*/  LDSM.16.M88.4 R92, [R189+0x1800] ;  /* 0x00180000bd5c783b */ /* 0x000fe80000000200 */
[----:B------:R-:W-:Y:S02]  /*e610*/  LDSM.16.M88.4 R60, [R184+0x8900] ;  /* 0x00890000b83c783b */ /* 0x000fe40000000200 */
[----:B------:R-:W-:Y:S02]  /*e620*/  HMMA.16816.F32 R40, R16, R72, R40 ;  /* 0x000000481028723c */ /* 0x000fe40000001828 */
[----:B------:R-:W-:Y:S04]  /*e630*/  LDSM.16.M88.4 R88, [R184+0x9900] ;  /* 0x00990000b858783b */ /* 0x000fe80000000200 */
[----:B------:R-:W-:Y:S02]  /*e640*/  LDSM.16.M88.4 R104, [R189+0x2000] ;  /* 0x00200000bd68783b */ /* 0x000fe40000000200 */
[C---:B--2---:R-:W-:Y:S02]  /*e650*/  HMMA.16816.F32 R28, R20.reuse, R64, R12 ;  /* 0x00000040141c723c */ /* 0x044fe4000000180c */
[----:B------:R-:W2:Y:S04]  /*e660*/  LDSM.16.M88.4 R12, [R191+0x10100] ;  /* 0x01010000bf0c783b */ /* 0x000ea80000000200 */
[----:B------:R-:W0:Y:S02]  /*e670*/  LDGDEPBAR ;  /* 0x00000000000079af */ /* 0x000e240000000000 */
[----:B------:R-:W-:Y:S08]  /*e680*/  HMMA.16816.F32 R64, R20, R66, R56 ;  /* 0x000000421440723c */ /* 0x000ff00000001838 */
[----:B------:R-:W-:Y:S01]  /*e690*/  HMMA.16816.F32 R44, R16, R74, R44 ;  /* 0x0000004a102c723c */ /* 0x000fe2000000182c */
[----:B------:R-:W1:Y:S07]  /*e6a0*/  LDSM.16.M88.4 R72, [R189+0x1000] ;  /* 0x00100000bd48783b */ /* 0x000e6e0000000200 */
[----:B---3--:R-:W-:Y:S08]  /*e6b0*/  HMMA.16816.F32 R28, R24, R84, R28 ;  /* 0x00000054181c723c */ /* 0x008ff0000000181c */
[----:B------:R-:W-:Y:S01]  /*e6c0*/  HMMA.16816.F32 R16, R16, R82, R8 ;  /* 0x000000521010723c */ /* 0x000fe20000001808 */
[----:B------:R-:W-:Y:S04]  /*e6d0*/  LDSM.16.M88.4 R8, [R192+0x10100] ;  /* 0x01010000c008783b */ /* 0x000fe80000000200 */
[----:B------:R-:W3:Y:S03]  /*e6e0*/  LDSM.16.M88.4 R80, [R195+0x2000] ;  /* 0x00200000c350783b */ /* 0x000ee60000000200 */
[----:B------:R-:W-:Y:S01]  /*e6f0*/  HMMA.16816.F32 R64, R24, R86, R64 ;  /* 0x000000561840723c */ /* 0x000fe20000001840 */
[----:B------:R-:W-:Y:S07]  /*e700*/  LDSM.16.M88.4 R84, [R195+0x3800] ;  /* 0x00380000c354783b */ /* 0x000fee0000000200 */
[C---:B----4-:R-:W-:Y:S08]  /*e710*/  HMMA.16816.F32 R56, R20.reuse, R68, R36 ;  /* 0x000000441438723c */ /* 0x050ff00000001824 */
[C---:B------:R-:W-:Y:S01]  /*e720*/  HMMA.16816.F32 R36, R20.reuse, R70, R32 ;  /* 0x000000461424723c */ /* 0x040fe20000001820 */
[----:B------:R-:W-:Y:S07]  /*e730*/  LDSM.16.M88.4 R68, [R195+0x2800] ;  /* 0x00280000c344783b */ /* 0x000fee0000000200 */
[C---:B------:R-:W-:Y:S08]  /*e740*/  HMMA.16816.F32 R32, R20.reuse, R76, R40 ;  /* 0x0000004c1420723c */ /* 0x040ff00000001828 */
[C---:B------:R-:W-:Y:S01]  /*e750*/  HMMA.16816.F32 R40, R20.reuse, R78, R44 ;  /* 0x0000004e1428723c */ /* 0x040fe2000000182c */
[----:B------:R-:W4:Y:S07]  /*e760*/  LDSM.16.M88.4 R76, [R184+0x9100] ;  /* 0x00910000b84c783b */ /* 0x000f2e0000000200 */
[----:B-1----:R-:W-:Y:S08]  /*e770*/  HMMA.16816.F32 R52, R20, R96, R52 ;  /* 0x000000601434723c */ /* 0x002ff00000001834 */
[----:B--2---:R-:W-:Y:S08]  /*e780*/  HMMA.16816.F32 R28, R12, R100, R28 ;  /* 0x000000640c1c723c */ /* 0x004ff0000000181c */
[----:B------:R-:W-:Y:S01]  /*e790*/  HMMA.16816.F32 R16, R20, R98, R16 ;  /* 0x000000621410723c */ /* 0x000fe20000001810 */
[----:B------:R-:W-:Y:S04]  /*e7a0*/  LDSM.16.M88.4 R20, [R194+0x10100] ;  /* 0x01010000c214783b */ /* 0x000fe80000000200 */
[----:B------:R-:W1:Y:S03]  /*e7b0*/  LDSM.16.M88.4 R96, [R190+0x8100] ;  /* 0x00810000be60783b */ /* 0x000e660000000200 */
[----:B------:R-:W-:Y:S01]  /*e7c0*/  HMMA.16816.F32 R64, R12, R102, R64 ;  /* 0x000000660c40723c */ /* 0x000fe20000001840 */
[----:B------:R-:W-:Y:S07]  /*e7d0*/  LDSM.16.M88.4 R100, [R195+0x4000] ;  /* 0x00400000c364783b */ /* 0x000fee0000000200 */
[C---:B------:R-:W-:Y:S08]  /*e7e0*/  HMMA.16816.F32 R56, R24.reuse, R48, R56 ;  /* 0x000000301838723c */ /* 0x040ff00000001838 */
[C---:B------:R-:W-:Y:S08]  /*e7f0*/  HMMA.16816.F32 R36, R24.reuse, R50, R36 ;  /* 0x000000321824723c */ /* 0x040ff00000001824 */
[C---:B------:R-:W-:Y:S08]  /*e800*/  HMMA.16816.F32 R32, R24.reuse, R72, R32 ;  /* 0x000000481820723c */ /* 0x040ff00000001820 */
[C---:B------:R-:W-:Y:S01]  /*e810*/  HMMA.16816.F32 R40, R24.reuse, R74, R40 ;  /* 0x0000004a1828723c */ /* 0x040fe20000001828 */
[----:B------:R-:W2:Y:S07]  /*e820*/  LDSM.16.M88.4 R72, [R195+0x3000] ;  /* 0x00300000c348783b */ /* 0x000eae0000000200 */
[----:B------:R-:W-:Y:S08]  /*e830*/  HMMA.16816.F32 R52, R24, R92, R52 ;  /* 0x0000005c1834723c */ /* 0x000ff00000001834 */
[----:B---3--:R-:W-:Y:S01]  /*e840*/  HMMA.16816.F32 R44, R8, R80, R28 ;  /* 0x00000050082c723c */ /* 0x008fe2000000181c */
[----:B------:R-:W3:Y:S07]  /*e850*/  LDSM.16.M88.4 R28, [R193+0x10100] ;  /* 0x01010000c11c783b */ /* 0x000eee0000000200 */
[----:B------:R-:W-:Y:S01]  /*e860*/  HMMA.16816.F32 R24, R24, R94, R16 ;  /* 0x0000005e1818723c */ /* 0x000fe20000001810 */
[----:B------:R-:W-:Y:S07]  /*e870*/  LDSM.16.M88.4 R92, [R190+0x9900] ;  /* 0x00990000be5c783b */ /* 0x000fee0000000200 */
[----:B------:R-:W-:Y:S01]  /*e880*/  HMMA.16816.F32 R64, R8, R82, R64 ;  /* 0x000000520840723c */ /* 0x000fe20000001840 */
[----:B------:R-:W-:Y:S07]  /*e890*/  LDSM.16.M88.4 R80, [R190+0x9100] ;  /* 0x00910000be50783b */ /* 0x000fee0000000200 */
[C---:B------:R-:W-:Y:S08]  /*e8a0*/  HMMA.16816.F32 R56, R12.reuse, R60, R56 ;  /* 0x0000003c0c38723c */ /* 0x040ff00000001838 */
[C---:B------:R-:W-:Y:S08]  /*e8b0*/  HMMA.16816.F32 R48, R12.reuse, R62, R36 ;  /* 0x0000003e0c30723c */ /* 0x040ff00000001824 */
[C---:B----4-:R-:W-:Y:S08]  /*e8c0*/  HMMA.16816.F32 R36, R12.reuse, R76, R32 ;  /* 0x0000004c0c24723c */ /* 0x050ff00000001820 */
[C---:B------:R-:W-:Y:S01]  /*e8d0*/  HMMA.16816.F32 R32, R12.reuse, R78, R40 ;  /* 0x0000004e0c20723c */ /* 0x040fe20000001828 */
[----:B------:R-:W4:Y:S07]  /*e8e0*/  LDSM.16.M88.4 R76, [R190+0x8900] ;  /* 0x00890000be4c783b */ /* 0x000f2e0000000200 */
[----:B------:R-:W-:Y:S08]  /*e8f0*/  HMMA.16816.F32 R16, R12, R88, R52 ;  /* 0x000000580c10723c */ /* 0x000ff00000001834 */
[----:B-1----:R-:W-:Y:S08]  /*e900*/  HMMA.16816.F32 R44, R20, R96, R44 ;  /* 0x00000060142c723c */ /* 0x002ff0000000182c */
[----:B------:R-:W-:Y:S01]  /*e910*/  HMMA.16816.F32 R40, R12, R90, R24 ;  /* 0x0000005a0c28723c */ /* 0x000fe20000001818 */
[----:B------:R-:W-:Y:S04]  /*e920*/  LDSM.16.M88.4 R24, [R191+0x14100] ;  /* 0x01410000bf18783b */ /* 0x000fe80000000200 */
[----:B------:R-:W1:Y:S03]  /*e930*/  LDSM.16.M88.4 R88, [R184+0xa100] ;  /* 0x00a10000b858783b */ /* 0x000e660000000200 */
[----:B------:R-:W-:Y:S01]  /*e940*/  HMMA.16816.F32 R12, R20, R98, R64 ;  /* 0x00000062140c723c */ /* 0x000fe20000001840 */
[----:B------:R-:W-:Y:S04]  /*e950*/  LDSM.16.M88.4 R96, [R189+0x3000] ;  /* 0x00300000bd60783b */ /* 0x000fe80000000200 */
[----:B------:R-:W-:Y:S03]  /*e960*/  LDSM.16.M88.4 R64, [R189+0x3800] ;  /* 0x00380000bd40783b */ /* 0x000fe60000000200 */
[C---:B------:R-:W-:Y:S08]  /*e970*/  HMMA.16816.F32 R60, R8.reuse, R68, R56 ;  /* 0x00000044083c723c */ /* 0x040ff00000001838 */
[C---:B------:R-:W-:Y:S08]  /*e980*/  HMMA.16816.F32 R56, R8.reuse, R70, R48 ;  /* 0x000000460838723c */ /* 0x040ff00000001830 */
[C---:B--2---:R-:W-:Y:S08]  /*e990*/  HMMA.16816.F32 R52, R8.reuse, R72, R36 ;  /* 0x000000480834723c */ /* 0x044ff00000001824 */
[C---:B------:R-:W-:Y:S01]  /*e9a0*/  HMMA.16816.F32 R48, R8.reuse, R74, R32 ;  /* 0x0000004a0830723c */ /* 0x040fe20000001820 */
[----:B------:R-:W2:Y:S07]  /*e9b0*/  LDSM.16.M88.4 R72, [R189+0x2800] ;  /* 0x00280000bd48783b */ /* 0x000eae0000000200 */
[----:B------:R-:W-:Y:S01]  /*e9c0*/  HMMA.16816.F32 R32, R8, R84, R16 ;  /* 0x000000540820723c */ /* 0x000fe20000001810 */
[----:B------:R-:W1:Y:S07]  /*e9d0*/  LDSM.16.M88.4 R16, [R192+0x14100] ;  /* 0x01410000c010783b */ /* 0x000e6e0000000200 */
[----:B---3--:R-:W-:Y:S08]  /*e9e0*/  HMMA.16816.F32 R36, R28, R104, R44 ;  /* 0x000000681c24723c */ /* 0x008ff0000000182c */
[----:B------:R-:W-:Y:S01]  /*e9f0*/  HMMA.16816.F32 R40, R8, R86, R40 ;  /* 0x000000560828723c */ /* 0x000fe20000001828 */
[----:B------:R-:W-:Y:S07]  /*ea00*/  LDSM.16.M88.4 R84, [R195+0x4800] ;  /* 0x00480000c354783b */ /* 0x000fee0000000200 */
[----:B------:R-:W-:Y:S01]  /*ea10*/  HMMA.16816.F32 R8, R28, R106, R12 ;  /* 0x0000006a1c08723c */ /* 0x000fe2000000180c */
[----:B------:R-:W-:Y:S07]  /*ea20*/  LDSM.16.M88.4 R12, [R194+0x14100] ;  /* 0x01410000c20c783b */ /* 0x000fee0000000200 */
[C---:B----4-:R-:W-:Y:S08]  /*ea30*/  HMMA.16816.F32 R44, R20.reuse, R76, R60 ;  /* 0x0000004c142c723c */ /* 0x050ff0000000183c */
[C---:B------:R-:W-:Y:S08]  /*ea40*/  HMMA.16816.F32 R52, R20.reuse, R80, R52 ;  /* 0x000000501434723c */ /* 0x040ff00000001834 */
[C---:B------:R-:W-:Y:S01]  /*ea50*/  HMMA.16816.F32 R68, R20.reuse, R82, R48 ;  /* 0x000000521444723c */ /* 0x040fe20000001830 */
[----:B------:R-:W3:Y:S04]  /*ea60*/  LDSM.16.M88.4 R80, [R184+0xa900] ;  /* 0x00a90000b850783b */ /* 0x000ee80000000200 */
[----:B------:R-:W-:Y:S03]  /*ea70*/  LDSM.16.M88.4 R48, [R184+0xb100] ;  /* 0x00b10000b830783b */ /* 0x000fe60000000200 */
[C---:B------:R-:W-:Y:S08]  /*ea80*/  HMMA.16816.F32 R56, R20.reuse, R78, R56 ;  /* 0x0000004e1438723c */ /* 0x040ff00000001838 */
[----:B------:R-:W-:Y:S08]  /*ea90*/  HMMA.16816.F32 R76, R20, R92, R32 ;  /* 0x0000005c144c723c */ /* 0x000ff00000001820 */
[----:B-1----:R-:W-:Y:S08]  /*eaa0*/  HMMA.16816.F32 R32, R24, R88, R36 ;  /* 0x000000581820723c */ /* 0x002ff00000001824 */
[----:B------:R-:W-:Y:S01]  /*eab0*/  HMMA.16816.F32 R40, R20, R94, R40 ;  /* 0x0000005e1428723c */ /* 0x000fe20000001828 */
[----:B------:R-:W1:Y:S07]  /*eac0*/  LDSM.16.M88.4 R92, [R190+0xa100] ;  /* 0x00a10000be5c783b */ /* 0x000e6e0000000200 */
[----:B------:R-:W-:Y:S01]  /*ead0*/  HMMA.16816.F32 R20, R24, R90, R8 ;  /* 0x0000005a1814723c */ /* 0x000fe20000001808 */
[----:B------:R-:W-:Y:S04]  /*eae0*/  LDSM.16.M88.4 R8, [R193+0x14100] ;  /* 0x01410000c108783b */ /* 0x000fe80000000200 */
[----:B------:R-:W-:Y:S03]  /*eaf0*/  LDSM.16.M88.4 R88, [R184+0xb900] ;  /* 0x00b90000b858783b */ /* 0x000fe60000000200 */
[----:B--2---:R-:W-:Y:S08]  /*eb00*/  HMMA.16816.F32 R36, R28, R72, R44 ;  /* 0x000000481c24723c */ /* 0x004ff0000000182c */
[----:B------:R-:W-:Y:S08]  /*eb10*/  HMMA.16816.F32 R32, R16, R100, R32 ;  /* 0x000000641020723c */ /* 0x000ff00000001820 */
[C---:B------:R-:W-:Y:S08]  /*eb20*/  HMMA.16816.F32 R60, R28.reuse, R74, R56 ;  /* 0x0000004a1c3c723c */ /* 0x040ff00000001838 */
[C---:B------:R-:W-:Y:S08]  /*eb30*/  HMMA.16816.F32 R52, R28.reuse, R96, R52 ;  /* 0x000000601c34723c */ /* 0x040ff00000001834 */
[----:B------:R-:W-:Y:S01]  /*eb40*/  HMMA.16816.F32 R44, R28, R98, R68 ;  /* 0x000000621c2c723c */ /* 0x000fe20000001844 */
[----:B------:R-:W2:Y:S04]  /*eb50*/  LDSM.16.M88.4 R96, [R189+0x4000] ;  /* 0x00400000bd60783b */ /* 0x000ea80000000200 */
[----:B------:R-:W-:Y:S03]  /*eb60*/  LDSM.16.M88.4 R68, [R195+0x5000] ;  /* 0x00500000c344783b */ /* 0x000fe60000000200 */
[----:B------:R-:W-:Y:S08]  /*eb70*/  HMMA.16816.F32 R20, R16, R102, R20 ;  /* 0x000000661014723c */ /* 0x000ff00000001814 */
[----:B---3--:R-:W-:Y:S08]  /*eb80*/  HMMA.16816.F32 R36, R24, R80, R36 ;  /* 0x000000501824723c */ /* 0x008ff00000001824 */
[C---:B------:R-:W-:Y:S01]  /*eb90*/  HMMA.16816.F32 R56, R28.reuse, R64, R76 ;  /* 0x000000401c38723c */ /* 0x040fe2000000184c */
[----:B------:R-:W3:Y:S07]  /*eba0*/  LDSM.16.M88.4 R76, [R190+0xa900] ;  /* 0x00a90000be4c783b */ /* 0x000eee0000000200 */
[----:B------:R-:W-:Y:S08]  /*ebb0*/  HMMA.16816.F32 R72, R28, R66, R40 ;  /* 0x000000421c48723c */ /* 0x000ff00000001828 */
[----:B-1----:R-:W-:Y:S08]  /*ebc0*/  HMMA.16816.F32 R28, R12, R92, R32 ;  /* 0x0000005c0c1c723c */ /* 0x002ff00000001820 */
[----:B------:R-:W-:Y:S01]  /*ebd0*/  HMMA.16816.F32 R32, R24, R82, R60 ;  /* 0x000000521820723c */ /* 0x000fe2000000183c */
[----:B------:R-:W-:Y:S07]  /*ebe0*/  LDSM.16.M88.4 R60, [R195+0x5800] ;  /* 0x00580000c33c783b */ /* 0x000fee0000000200 */
[----:B------:R-:W-:Y:S08]  /*ebf0*/  HMMA.16816.F32 R20, R12, R94, R20 ;  /* 0x0000005e0c14723c */ /* 0x000ff00000001814 */
[----:B------:R-:W-:Y:S08]  /*ec00*/  HMMA.16816.F32 R36, R16, R84, R36 ;  /* 0x000000541024723c */ /* 0x000ff00000001824 */
[C---:B------:R-:W-:Y:S01]  /*ec10*/  HMMA.16816.F32 R40, R24.reuse, R50, R44 ;  /* 0x000000321828723c */ /* 0x040fe2000000182c */
[----:B------:R-:W1:Y:S07]  /*ec20*/  LDSM.16.M88.4 R44, [R189+0x4800] ;  /* 0x00480000bd2c783b */ /* 0x000e6e0000000200 */
[----:B------:R-:W-:Y:S08]  /*ec30*/  HMMA.16816.F32 R52, R24, R48, R52 ;  /* 0x000000301834723c */ /* 0x000ff00000001834 */
[----:B--2---:R-:W-:Y:S08]  /*ec40*/  HMMA.16816.F32 R48, R8, R96, R28 ;  /* 0x000000600830723c */ /* 0x004ff0000000181c */
[----:B------:R-:W-:Y:S08]  /*ec50*/  HMMA.16816.F32 R32, R16, R86, R32 ;  /* 0x000000561020723c */ /* 0x000ff00000001820 */
[----:B------:R-:W-:Y:S08]  /*ec60*/  HMMA.16816.F32 R20, R8, R98, R20 ;  /* 0x000000620814723c */ /* 0x000ff00000001814 */
[----:B---3--:R-:W-:Y:S01]  /*ec70*/  HMMA.16816.F32 R28, R12, R76, R36 ;  /* 0x0000004c0c1c723c */ /* 0x008fe20000001824 */
[----:B------:R-:W-:-:S02]  /*ec80*/  FMUL.FTZ R0, R48, c[0x0][0x320] ;  /* 0x0000c80030007a20 */ /* 0x000fc40000410000 */
[----:B------:R-:W-:-:S05]  /*ec90*/  FMUL.FTZ R49, R49, c[0x0][0x320] ;  /* 0x0000c80031317a20 */ /* 0x000fca0000410000 */
[C---:B------:R-:W-:Y:S08]  /*eca0*/  HMMA.16816.F32 R64, R24.reuse, R88, R56 ;  /* 0x000000581840723c */ /* 0x040ff00000001838 */
[----:B------:R-:W-:Y:S01]  /*ecb0*/  HMMA.16816.F32 R56, R24, R90, R72 ;  /* 0x0000005a1838723c */ /* 0x000fe20000001848 */
[----:B------:R2:W3:Y:S07]  /*ecc0*/  MUFU.TANH R73, R0 ;  /* 0x0000000000497308 */ /* 0x0004ee0000002400 */
[----:B------:R-:W-:Y:S01]  /*ecd0*/  HMMA.16816.F32 R24, R12, R78, R32 ;  /* 0x0000004e0c18723c */ /* 0x000fe20000001820 */
[----:B------:R-:W4:Y:S01]  /*ece0*/  LDSM.16.M88.4 R32, [R190+0xb100] ;  /* 0x00b10000be20783b */ /* 0x000f220000000200 */
[----:B------:R-:W3:Y:S06]  /*ecf0*/  MUFU.TANH R72, R49 ;  /* 0x0000003100487308 */ /* 0x000eec0000002400 */
[----:B-1----:R-:W-:Y:S01]  /*ed00*/  HMMA.16816.F32 R36, R8, R44, R28 ;  /* 0x0000002c0824723c */ /* 0x002fe2000000181c */
[----:B--2---:R-:W-:Y:S01]  /*ed10*/  FMUL.FTZ R0, R50, c[0x0][0x320] ;  /* 0x0000c80032007a20 */ /* 0x004fe20000410000 */
[----:B------:R-:W1:Y:S03]  /*ed20*/  LDSM.16.M88.4 R28, [R189+0x5000] ;  /* 0x00500000bd1c783b */ /* 0x000e660000000200 */
[----:B------:R2:W-:Y:S03]  /*ed30*/  MUFU.TANH R76, R0 ;  /* 0x00000000004c7308 */ /* 0x0005e60000002400 */
[C---:B------:R-:W-:Y:S08]  /*ed40*/  HMMA.16816.F32 R64, R16.reuse, R60, R64 ;  /* 0x0000003c1040723c */ /* 0x040ff00000001840 */
[----:B------:R-:W-:Y:S01]  /*ed50*/  HMMA.16816.F32 R52, R16, R68, R52 ;  /* 0x000000441034723c */ /* 0x000fe20000001834 */
[----:B--2---:R-:W-:-:S07]  /*ed60*/  FMUL.FTZ R0, R20, c[0x0][0x320] ;  /* 0x0000c80014007a20 */ /* 0x004fce0000410000 */
[----:B------:R-:W-:Y:S01]  /*ed70*/  HMMA.16816.F32 R68, R16, R70, R40 ;  /* 0x000000461044723c */ /* 0x000fe20000001828 */
[----:B------:R2:W1:Y:S01]  /*ed80*/  MUFU.TANH R61, R0 ;  /* 0x00000000003d7308 */ /* 0x0004620000002400 */
[----:B------:R-:W-:Y:S02]  /*ed90*/  FMUL.FTZ R38, R38, c[0x0][0x320] ;  /* 0x0000c80026267a20 */ /* 0x000fe40000410000 */
[----:B------:R-:W-:-:S04]  /*eda0*/  FMUL.FTZ R39, R39, c[0x0][0x320] ;  /* 0x0000c80027277a20 */ /* 0x000fc80000410000 */
[----:B------:R-:W-:Y:S01]  /*edb0*/  HMMA.16816.F32 R40, R8, R46, R24 ;  /* 0x0000002e0828723c */ /* 0x000fe20000001818 */
[----:B------:R-:W3:Y:S01]  /*edc0*/  LDSM.16.M88.4 R44, [R190+0xb900] ;  /* 0x00b90000be2c783b */ /* 0x000ee20000000200 */
[----:B------:R-:W-:Y:S06]  /*edd0*/  MUFU.TANH R38, R38 ;  /* 0x0000002600267308 */ /* 0x000fec0000002400 */
[----:B----4-:R-:W-:Y:S01]  /*ede0*/  HMMA.16816.F32 R24, R12, R32, R52 ;  /* 0x000000200c18723c */ /* 0x010fe20000001834 */
[----:B--2---:R-:W-:Y:S01]  /*edf0*/  FMUL.FTZ R0, R21, c[0x0][0x320] ;  /* 0x0000c80015007a20 */ /* 0x004fe20000410000 */
[----:B------:R-:W2:Y:S01]  /*ee00*/  LDSM.16.M88.4 R52, [R189+0x5800] ;  /* 0x00580000bd34783b */ /* 0x000ea20000000200 */
[----:B------:R-:W-:Y:S01]  /*ee10*/  MUFU.TANH R39, R39 ;  /* 0x0000002700277308 */ /* 0x000fe20000002400 */
[----:B------:R-:W-:-:S07]  /*ee20*/  DEPBAR.LE SB0, 0x0 ;  /* 0x000080000000791a */ /* 0x000fce0000000000 */
[----:B------:R4:W2:Y:S05]  /*ee30*/  MUFU.TANH R60, R0 ;  /* 0x00000000003c7308 */ /* 0x0008aa0000002400 */
[----:B------:R-:W-:-:S06]  /*ee40*/  FMUL.FTZ R41, R41, c[0x0][0x320] ;  /* 0x0000c80029297a20 */ /* 0x000fcc0000410000 */
[----:B------:R-:W-:Y:S02]  /*ee50*/  MUFU.TANH R41, R41 ;  /* 0x0000002900297308 */ /* 0x000fe40000002400 */
[----:B-1----:R-:W-:Y:S01]  /*ee60*/  HMMA.16816.F32 R24, R8, R28, R24 ;  /* 0x0000001c0818723c */ /* 0x002fe20000001818 */
[----:B----4-:R-:W-:-:S05]  /*ee70*/  FMUL.FTZ R0, R23, c[0x0][0x320] ;  /* 0x0000c80017007a20 */ /* 0x010fca0000410000 */
[----:B------:R1:W-:Y:S02]  /*ee80*/  MUFU.TANH R75, R0 ;  /* 0x00000000004b7308 */ /* 0x0003e40000002400 */
[----:B-1----:R-:W-:Y:S02]  /*ee90*/  FMUL.FTZ R0, R51, c[0x0][0x320] ;  /* 0x0000c80033007a20 */ /* 0x002fe40000410000 */
[----:B------:R-:W-:Y:S04]  /*eea0*/  HMMA.16816.F32 R48, R16, R62, R56 ;  /* 0x0000003e1030723c */ /* 0x000fe80000001838 */
[----:B------:R1:W-:Y:S03]  /*eeb0*/  MUFU.TANH R74, R0 ;  /* 0x00000000004a7308 */ /* 0x0003e60000002400 */
[----:B------:R-:W-:-:S02]  /*eec0*/  IMAD.IADD R17, R115, 0x1, -R6 ;  /* 0x0000000173117824 */ /* 0x000fc400078e0a06 */
[----:B-1----:R-:W-:Y:S02]  /*eed0*/  FMUL.FTZ R0, R22, c[0x0][0x320] ;  /* 0x0000c80016007a20 */ /* 0x002fe40000410000 */
[C---:B------:R-:W-:Y:S02]  /*eee0*/  HMMA.16816.F32 R20, R12.reuse, R34, R68 ;  /* 0x000000220c14723c */ /* 0x040fe40000001844 */
[----:B------:R1:W-:Y:S06]  /*eef0*/  MUFU.TANH R62, R0 ;  /* 0x00000000003e7308 */ /* 0x0003ec0000002400 */
[----:B---3--:R-:W-:Y:S01]  /*ef00*/  HMMA.16816.F32 R32, R12, R44, R64 ;  /* 0x0000002c0c20723c */ /* 0x008fe20000001840 */
[----:B-1----:R-:W-:-:S04]  /*ef10*/  FMUL.FTZ R0, R36, c[0x0][0x320] ;  /* 0x0000c80024007a20 */ /* 0x002fc80000410000 */
[----:B------:R1:W3:Y:S11]  /*ef20*/  MUFU.TANH R56, R0 ;  /* 0x0000000000387308 */ /* 0x0002f60000002400 */
[C---:B------:R-:W-:Y:S08]  /*ef30*/  HMMA.16816.F32 R28, R8.reuse, R30, R20 ;  /* 0x0000001e081c723c */ /* 0x040ff00000001814 */
[----:B--2---:R-:W-:Y:S01]  /*ef40*/  HMMA.16816.F32 R20, R8, R52, R32 ;  /* 0x000000340814723c */ /* 0x004fe20000001820 */
[----:B-1----:R-:W-:-:S04]  /*ef50*/  FMUL.FTZ R0, R37, c[0x0][0x320] ;  /* 0x0000c80025007a20 */ /* 0x002fc80000410000 */
[----:B------:R1:W2:Y:S11]  /*ef60*/  MUFU.TANH R37, R0 ;  /* 0x0000000000257308 */ /* 0x0002b60000002400 */
[----:B------:R-:W-:-:S02]  /*ef70*/  FMUL.FTZ R28, R28, c[0x0][0x320] ;  /* 0x0000c8001c1c7a20 */ /* 0x000fc40000410000 */
[----:B------:R-:W-:-:S04]  /*ef80*/  FMUL.FTZ R29, R29, c[0x0][0x320] ;  /* 0x0000c8001d1d7a20 */ /* 0x000fc80000410000 */
[----:B------:R-:W-:Y:S02]  /*ef90*/  MUFU.TANH R28, R28 ;  /* 0x0000001c001c7308 */ /* 0x000fe40000002400 */
[----:B------:R-:W-:Y:S02]  /*efa0*/  FMUL.FTZ R22, R22, c[0x0][0x320] ;  /* 0x0000c80016167a20 */ /* 0x000fe40000410000 */
[----:B-1----:R-:W-:Y:S01]  /*efb0*/  IMAD.IADD R0, R164, 0x1, -R5 ;  /* 0x00000001a4007824 */ /* 0x002fe200078e0a05 */
[----:B------:R-:W-:Y:S01]  /*efc0*/  LOP3.LUT R5, R7, 0xfffffffc, RZ, 0xc0, !PT ;  /* 0xfffffffc07057812 */ /* 0x000fe200078ec0ff */
[----:B------:R-:W-:Y:S02]  /*efd0*/  FMUL.FTZ R7, R40, c[0x0][0x320] ;  /* 0x0000c80028077a20 */ /* 0x000fe40000410000 */
[----:B------:R-:W-:Y:S01]  /*efe0*/  MUFU.TANH R29, R29 ;  /* 0x0000001d001d7308 */ /* 0x000fe20000002400 */
[----:B------:R-:W-:Y:S01]  /*eff0*/  SHF.R.S32.HI R16, RZ, 0x1f, R0 ;  /* 0x0000001fff107819 */ /* 0x000fe20000011400 */
[----:B------:R-:W-:-:S02]  /*f000*/  IMAD.IADD R5, R164, 0x1, -R5 ;  /* 0x00000001a4057824 */ /* 0x000fc400078e0a05 */
[----:B------:R-:W-:Y:S01]  /*f010*/  FMUL.FTZ R23, R23, c[0x0][0x320] ;  /* 0x0000c80017177a20 */ /* 0x000fe20000410000 */
[----:B------:R-:W-:Y:S02]  /*f020*/  LEA.HI R6, R16, R0, RZ, 0x2 ;  /* 0x0000000010067211 */ /* 0x000fe400078f10ff */
[----:B------:R-:W-:Y:S01]  /*f030*/  LEA.HI R16, R5, R5, RZ, 0x1 ;  /* 0x0000000505107211 */ /* 0x000fe200078f08ff */
[----:B------:R1:W4:Y:S03]  /*f040*/  MUFU.TANH R36, R7 ;  /* 0x0000000700247308 */ /* 0x0003260000002400 */
[----:B------:R-:W-:-:S05]  /*f050*/  LOP3.LUT R16, R16, 0x1ffffffe, RZ, 0xc0, !PT ;  /* 0x1ffffffe10107812 */ /* 0x000fca00078ec0ff */
[----:B------:R-:W-:Y:S02]  /*f060*/  IMAD.IADD R5, R5, 0x1, -R16 ;  /* 0x0000000105057824 */ /* 0x000fe400078e0a10 */
[----:B------:R-:W-:-:S04]  /*f070*/  FMUL.FTZ R16, R42, c[0x0][0x320] ;  /* 0x0000c8002a107a20 */ /* 0x000fc80000410000 */
[----:B------:R2:W-:Y:S01]  /*f080*/  MUFU.TANH R58, R16 ;  /* 0x00000010003a7308 */ /* 0x0005e20000002400 */
[----:B-1----:R-:W-:-:S05]  /*f090*/  LEA.HI.SX32 R7, R6, R244, 0x1e ;  /* 0x000000f406077211 */ /* 0x002fca00078ff2ff */
[----:B------:R-:W-:-:S04]  /*f0a0*/  IMAD R7, R17, 0x10, R7 ;  /* 0x0000001011077824 */ /* 0x000fc800078e0207 */
[----:B------:R-:W-:-:S04]  /*f0b0*/  IMAD R238, R5, 0x8, R7 ;  /* 0x0000000805ee7824 */ /* 0x000fc800078e0207 */
[----:B------:R-:W-:Y:S01]  /*f0c0*/  @P4 IMAD.HI.U32 R7, R238, c[0x0][0x2c8], RZ ;  /* 0x0000b200ee074a27 */ /* 0x000fe200078e00ff */
[----:B--2---:R-:W-:Y:S03]  /*f0d0*/  HMMA.16816.F32 R16, R12, R46, R48 ;  /* 0x0000002e0c10723c */ /* 0x004fe60000001830 */
[----:B------:R-:W-:Y:S01]  /*f0e0*/  IMAD.MOV.U32 R5, RZ, RZ, R238 ;  /* 0x000000ffff057224 */ /* 0x000fe200078e00ee */
[----:B------:R-:W-:-:S03]  /*f0f0*/  @P4 SHF.R.U32.HI R5, RZ, c[0x0][0x2cc], R7 ;  /* 0x0000b300ff054a19 */ /* 0x000fc60000011607 */
[----:B------:R-:W-:Y:S02]  /*f100*/  IMAD.MOV.U32 R14, RZ, RZ, -0x40 ;  /* 0xffffffc0ff0e7424 */ /* 0x000fe400078e00ff */
[----:B------:R-:W1:Y:S01]  /*f110*/  SHFL.IDX PT, R12, R5, RZ, 0x1c1f ;  /* 0x001c1fff050c7589 */ /* 0x000e6200000e0000 */
[----:B------:R-:W-:-:S03]  /*f120*/  FMUL.FTZ R13, R43, c[0x0][0x320] ;  /* 0x0000c8002b0d7a20 */ /* 0x000fc60000410000 */
[----:B------:R2:W1:Y:S01]  /*f130*/  SHFL.IDX PT, R7, R5, 0x1, 0x1c1f ;  /* 0x003c1f0005077f89 */ /* 0x00046200000e0000 */
[----:B------:R-:W-:Y:S10]  /*f140*/  MUFU.TANH R57, R13 ;  /* 0x0000000d00397308 */ /* 0x000ff40000002400 */
[----:B------:R-:W-:Y:S07]  /*f150*/  HMMA.16816.F32 R8, R8, R54, R16 ;  /* 0x000000360808723c */ /* 0x000fee0000001810 */
[----:B------:R-:W-:Y:S01]  /*f160*/  FMUL.FTZ R18, R27, c[0x0][0x320] ;  /* 0x0000c8001b127a20 */ /* 0x000fe20000410000 */
[----:B--2---:R-:W-:Y:S01]  /*f170*/  LOP3.LUT R5, R6, 0x7ffffffc, RZ, 0xc0, !PT ;  /* 0x7ffffffc06057812 */ /* 0x004fe200078ec0ff */
[----:B------:R-:W-:-:S04]  /*f180*/  FMUL.FTZ R6, R24, c[0x0][0x320] ;  /* 0x0000c80018067a20 */ /* 0x000fc80000410000 */
[----:B------:R-:W-:Y:S01]  /*f190*/  IMAD.IADD R5, R0, 0x1, -R5 ;  /* 0x0000000100057824 */ /* 0x000fe200078e0a05 */
[----:B------:R2:W1:Y:S01]  /*f1a0*/  MUFU.TANH R24, R6 ;  /* 0x0000000600187308 */ /* 0x0004620000002400 */
[----:B------:R-:W-:Y:S02]  /*f1b0*/  IMAD R0, R109, R14, 0x1 ;  /* 0x000000016d007424 */ /* 0x000fe400078e020e */
[----:B------:R-:W-:-:S07]  /*f1c0*/  IMAD.SHL.U32 R239, R5, 0x2, RZ ;  /* 0x0000000205ef7824 */ /* 0x000fce00078e00ff */
[----:B------:R-:W-:Y:S01]  /*f1d0*/  FMUL.FTZ R8, R8, c[0x0][0x320] ;  /* 0x0000c80008087a20 */ /* 0x000fe20000410000 */
[----:B------:R-:W-:Y:S01]  /*f1e0*/  IADD3 R0, -R239, R0, R232 ;  /* 0x00000000ef007210 */ /* 0x000fe20007ffe1e8 */
[----:B------:R-:W-:-:S04]  /*f1f0*/  FMUL.FTZ R9, R9, c[0x0][0x320] ;  /* 0x0000c80009097a20 */ /* 0x000fc80000410000 */
[----:B------:R-:W-:Y:S01]  /*f200*/  MUFU.TANH R8, R8 ;  /* 0x0000000800087308 */ /* 0x000fe20000002400 */
[----:B------:R-:W-:Y:S02]  /*f210*/  IMAD.IADD R0, R0, 0x1, -R242 ;  /* 0x0000000100007824 */ /* 0x000fe400078e0af2 */
[----:B--2---:R-:W-:Y:S02]  /*f220*/  IMAD.IADD R6, R108, 0x1, -R239 ;  /* 0x000000016c067824 */ /* 0x004fe400078e0aef */
[C---:B-1----:R-:W-:Y:S02]  /*f230*/  IMAD.IADD R5, R0.reuse, 0x1, R12 ;  /* 0x0000000100057824 */ /* 0x042fe400078e020c */
[----:B------:R-:W-:Y:S01]  /*f240*/  IMAD.IADD R0, R0, 0x1, R7 ;  /* 0x0000000100007824 */ /* 0x000fe200078e0207 */
[----:B------:R-:W-:Y:S01]  /*f250*/  MUFU.TANH R9, R9 ;  /* 0x0000000900097308 */ /* 0x000fe20000002400 */
[----:B------:R-:W-:Y:S01]  /*f260*/  FMUL.FTZ R7, R25, c[0x0][0x320] ;  /* 0x0000c80019077a20 */ /* 0x000fe20000410000 */
[----:B------:R-:W-:-:S02]  /*f270*/  IMNMX R5, R6, R5, PT ;  /* 0x0000000506057217 */ /* 0x000fc40003800200 */
[----:B------:R-:W-:Y:S01]  /*f280*/  IMNMX R0, R6, R0, PT ;  /* 0x0000000006007217 */ /* 0x000fe20003800200 */
[----:B------:R-:W-:Y:S01]  /*f290*/  FMUL.FTZ R6, R20, c[0x0][0x320] ;  /* 0x0000c80014067a20 */ /* 0x000fe20000410000 */
[----:B------:R-:W-:Y:S01]  /*f2a0*/  BAR.SYNC.DEFER_BLOCKING 0x0 ;  /* 0x0000000000007b1d */ /* 0x000fe20000010000 */
[C---:B------:R-:W-:Y:S01]  /*f2b0*/  ISETP.GT.AND P0, PT, R5.reuse, RZ, PT ;  /* 0x000000ff0500720c */ /* 0x040fe20003f04270 */
[----:B------:R-:W-:Y:S01]  /*f2c0*/  FMUL.FTZ R20, R10, c[0x0][0x320] ;  /* 0x0000c8000a147a20 */ /* 0x000fe20000410000 */
[C---:B------:R-:W-:Y:S02]  /*f2d0*/  ISETP.GT.AND P1, PT, R5.reuse, 0x1, PT ;  /* 0x000000010500780c */ /* 0x040fe40003f24270 */
[----:B------:R-:W-:Y:S01]  /*f2e0*/  ISETP.GT.AND P2, PT, R5, 0x8, PT ;  /* 0x000000080500780c */ /* 0x000fe20003f44270 */
[----:B------:R-:W1:Y:S01]  /*f2f0*/  MUFU.TANH R7, R7 ;  /* 0x0000000700077308 */ /* 0x000e620000002400 */
[----:B------:R-:W-:Y:S02]  /*f300*/  FSEL R13, R73, -INF , P0 ;  /* 0xff800000490d7808 */ /* 0x000fe40000000000 */
[----:B------:R-:W-:-:S02]  /*f310*/  FSEL R15, R72, -INF , P1 ;  /* 0xff800000480f7808 */ /* 0x000fc40000800000 */
[----:B------:R-:W-:Y:S02]  /*f320*/  ISETP.GT.AND P0, PT, R5, 0x9, PT ;  /* 0x000000090500780c */ /* 0x000fe40003f04270 */
[----:B------:R-:W-:Y:S01]  /*f330*/  FSEL R16, R61, -INF , P2 ;  /* 0xff8000003d107808 */ /* 0x000fe20001000000 */
[----:B------:R2:W1:Y:S01]  /*f340*/  MUFU.TANH R12, R6 ;  /* 0x00000006000c7308 */ /* 0x0004620000002400 */
[C---:B------:R-:W-:Y:S02]  /*f350*/  ISETP.GT.AND P1, PT, R5.reuse, 0x10, PT ;  /* 0x000000100500780c */ /* 0x040fe40003f24270 */
[----:B------:R-:W-:Y:S02]  /*f360*/  ISETP.GT.AND P2, PT, R5, 0x11, PT ;  /* 0x000000110500780c */ /* 0x000fe40003f44270 */
[----:B------:R-:W-:Y:S02]  /*f370*/  FMNMX.FTZ R101, R13, R15, !PT ;  /* 0x0000000f0d657209 */ /* 0x000fe40007810000 */
[----:B------:R-:W-:Y:S01]  /*f380*/  FSEL R17, R60, -INF , P0 ;  /* 0xff8000003c117808 */ /* 0x000fe20000000000 */
[----:B------:R-:W-:Y:S01]  /*f390*/  MUFU.TANH R10, R23 ;  /* 0x00000017000a7308 */ /* 0x000fe20000002400 */
[----:B------:R-:W-:-:S02]  /*f3a0*/  ISETP.GT.AND P0, PT, R5, 0x18, PT ;  /* 0x000000180500780c */ /* 0x000fc40003f04270 */
[----:B---3--:R-:W-:Y:S02]  /*f3b0*/  FSEL R46, R56, -INF , P1 ;  /* 0xff800000382e7808 */ /* 0x008fe40000800000 */
[----:B------:R-:W-:Y:S02]  /*f3c0*/  FSEL R45, R37, -INF , P2 ;  /* 0xff800000252d7808 */ /* 0x000fe40001000000 */
[----:B------:R-:W-:Y:S01]  /*f3d0*/  ISETP.GT.AND P1, PT, R5, 0x19, PT ;  /* 0x000000190500780c */ /* 0x000fe20003f24270 */
[----:B--2---:R-:W-:Y:S01]  /*f3e0*/  FMUL.FTZ R6, R21, c[0x0][0x320] ;  /* 0x0000c80015067a20 */ /* 0x004fe20000410000 */
[----:B------:R-:W-:Y:S01]  /*f3f0*/  ISETP.GT.AND P2, PT, R5, 0x20, PT ;  /* 0x000000200500780c */ /* 0x000fe20003f44270 */
[----:B------:R-:W-:Y:S01]  /*f400*/  FMUL.FTZ R21, R11, c[0x0][0x320] ;  /* 0x0000c8000b157a20 */ /* 0x000fe20000410000 */
[----:B------:R-:W-:Y:S01]  /*f410*/  FMNMX.FTZ R101, R16, R101, !PT ;  /* 0x0000006510657209 */ /* 0x000fe20007810000 */
[----:B------:R2:W3:Y:S01]  /*f420*/  MUFU.TANH R14, R6 ;  /* 0x00000006000e7308 */ /* 0x0004e20000002400 */
[----:B----4-:R-:W-:-:S02]  /*f430*/  FSEL R47, R36, -INF , P0 ;  /* 0xff800000242f7808 */ /* 0x010fc40000000000 */
[----:B------:R-:W-:Y:S02]  /*f440*/  ISETP.GT.AND P0, PT, R5, 0x21, PT ;  /* 0x000000210500780c */ /* 0x000fe40003f04270 */
[----:B------:R-:W-:Y:S02]  /*f450*/  FSEL R59, R41, -INF , P1 ;  /* 0xff800000293b7808 */ /* 0x000fe40000800000 */
[----:B------:R-:W-:Y:S01]  /*f460*/  FSEL R151, R24, -INF , P2 ;  /* 0xff80000018977808 */ /* 0x000fe20001000000 */
[----:B------:R-:W-:Y:S01]  /*f470*/  MUFU.TANH R11, R22 ;  /* 0x00000016000b7308 */ /* 0x000fe20000002400 */
[C---:B------:R-:W-:Y:S02]  /*f480*/  ISETP.GT.AND P1, PT, R5.reuse, 0x28, PT ;  /* 0x000000280500780c */ /* 0x040fe40003f24270 */
[----:B------:R-:W-:Y:S02]  /*f490*/  ISETP.GT.AND P2, PT, R5, 0x29, PT ;  /* 0x000000290500780c */ /* 0x000fe40003f44270 */
[----:B------:R-:W-:-:S02]  /*f4a0*/  FMNMX.FTZ R101, R17, R101, !PT ;  /* 0x0000006511657209 */ /* 0x000fc40007810000 */
[----:B-1----:R-:W-:Y:S01]  /*f4b0*/  FSEL R150, R7, -INF , P0 ;  /* 0xff80000007967808 */ /* 0x002fe20000000000 */
[----:B------:R-:W-:Y:S01]  /*f4c0*/  FMUL.FTZ R7, R26, c[0x0][0x320] ;  /* 0x0000c8001a077a20 */ /* 0x000fe20000410000 */
[----:B------:R-:W-:Y:S01]  /*f4d0*/  ISETP.GT.AND P0, PT, R5, 0x30, PT ;  /* 0x000000300500780c */ /* 0x000fe20003f04270 */
[----:B--2---:R-:W-:Y:S01]  /*f4e0*/  FMUL.FTZ R6, R30, c[0x0][0x320] ;  /* 0x0000c8001e067a20 */ /* 0x004fe20000410000 */
[----:B------:R-:W-:Y:S02]  /*f4f0*/  FSEL R156, R28, -INF , P1 ;  /* 0xff8000001c9c7808 */ /* 0x000fe40000800000 */
[----:B------:R-:W-:Y:S01]  /*f500*/  FSEL R157, R29, -INF , P2 ;  /* 0xff8000001d9d7808 */ /* 0x000fe20001000000 */
[----:B------:R-:W1:Y:S01]  /*f510*/  MUFU.TANH R7, R7 ;  /* 0x0000000700077308 */ /* 0x000e620000002400 */
[----:B------:R-:W-:Y:S02]  /*f520*/  FMNMX.FTZ R101, R46, R101, !PT ;  /* 0x000000652e657209 */ /* 0x000fe40007810000 */
[----:B------:R-:W-:-:S02]  /*f530*/  ISETP.GT.AND P1, PT, R5, 0x31, PT ;  /* 0x000000310500780c */ /* 0x000fc40003f24270 */
[----:B------:R-:W-:Y:S02]  /*f540*/  ISETP.GT.AND P2, PT, R5, 0x38, PT ;  /* 0x000000380500780c */ /* 0x000fe40003f44270 */
[----:B------:R-:W-:Y:S01]  /*f550*/  FSEL R214, R12, -INF , P0 ;  /* 0xff8000000cd67808 */ /* 0x000fe20000000000 */
[----:B------:R-:W-:Y:S01]  /*f560*/  MUFU.TANH R24, R6 ;  /* 0x0000000600187308 */ /* 0x000fe20000002400 */
[----:B------:R-:W-:Y:S02]  /*f570*/  FMNMX.FTZ R101, R45, R101, !PT ;  /* 0x000000652d657209 */ /* 0x000fe40007810000 */
[----:B------:R-:W-:Y:S01]  /*f580*/  ISETP.GT.AND P0, PT, R5, 0x39, PT ;  /* 0x000000390500780c */ /* 0x000fe20003f04270 */
[----:B------:R-:W-:Y:S01]  /*f590*/  FMUL.FTZ R5, R31, c[0x0][0x320] ;  /* 0x0000c8001f057a20 */ /* 0x000fe20000410000 */
[----:B---3--:R-:W-:Y:S02]  /*f5a0*/  FSEL R212, R14, -INF , P1 ;  /* 0xff8000000ed47808 */ /* 0x008fe40000800000 */
[----:B------:R-:W-:Y:S01]  /*f5b0*/  FSEL R213, R8, -INF , P2 ;  /* 0xff80000008d57808 */ /* 0x000fe20001000000 */
[----:B------:R2:W-:Y:S01]  /*f5c0*/  MUFU.TANH R19, R5 ;  /* 0x0000000500137308 */ /* 0x0005e20000002400 */
[----:B------:R-:W-:-:S02]  /*f5d0*/  ISETP.GT.AND P1, PT, R0, RZ, PT ;  /* 0x000000ff0000720c */ /* 0x000fc40003f24270 */
[C---:B------:R-:W-:Y:S02]  /*f5e0*/  ISETP.GT.AND P2, PT, R0.reuse, 0x1, PT ;  /* 0x000000010000780c */ /* 0x040fe40003f44270 */
[----:B------:R-:W-:Y:S02]  /*f5f0*/  FMNMX.FTZ R101, R47, R101, !PT ;  /* 0x000000652f657209 */ /* 0x000fe40007810000 */
[----:B------:R-:W-:Y:S01]  /*f600*/  FSEL R215, R9, -INF , P0 ;  /* 0xff80000009d77808 */ /* 0x000fe20000000000 */
[----:B------:R-:W3:Y:S01]  /*f610*/  MUFU.TANH R6, R18 ;  /* 0x0000001200067308 */ /* 0x000ee20000002400 */
[----:B------:R-:W-:Y:S02]  /*f620*/  ISETP.GT.AND P0, PT, R0, 0x8, PT ;  /* 0x000000080000780c */ /* 0x000fe40003f04270 */
[----:B------:R-:W-:Y:S02]  /*f630*/  FSEL R9, R76, -INF , P1 ;  /* 0xff8000004c097808 */ /* 0x000fe40000800000 */
[----:B------:R-:W-:-:S02]  /*f640*/  FSEL R12, R74, -INF , P2 ;  /* 0xff8000004a0c7808 */ /* 0x000fc40001000000 */
[----:B------:R-:W-:Y:S01]  /*f650*/  FMNMX.FTZ R101, R59, R101, !PT ;  /* 0x000000653b657209 */ /* 0x000fe20007810000 */
[----:B------:R-:W4:Y:S01]  /*f660*/  MUFU.TANH R8, R20 ;  /* 0x0000001400087308 */ /* 0x000f220000002400 */
[----:B------:R-:W-:Y:S02]  /*f670*/  ISETP.GT.AND P1, PT, R0, 0x9, PT ;  /* 0x000000090000780c */ /* 0x000fe40003f24270 */
[----:B------:R-:W-:Y:S02]  /*f680*/  FSEL R14, R62, -INF , P0 ;  /* 0xff8000003e0e7808 */ /* 0x000fe40000000000 */
[----:B--2---:R-:W-:Y:S02]  /*f690*/  FMNMX.FTZ R5, R9, R12, !PT ;  /* 0x0000000c09057209 */ /* 0x004fe40007810000 */
        /* <DEDUP_REMOVED lines=22> */
[----:B-1----:R-:W-:Y:S02]  /*f800*/  FSEL R103, R7, -INF , P1 ;  /* 0xff80000007677808 */ /* 0x002fe40000800000 */
[----:B------:R-:W-:Y:S01]  /*f810*/  FMNMX.FTZ R5, R57, R5, !PT ;  /* 0x0000000539057209 */ /* 0x000fe20007810000 */
[----:B------:R-:W1:Y:S01]  /*f820*/  MUFU.TANH R7, R21 ;  /* 0x0000001500077308 */ /* 0x000e620000002400 */
[----:B------:R-:W-:Y:S02]  /*f830*/  FMNMX.FTZ R101, R213, R101, !PT ;  /* 0x00000065d5657209 */ /* 0x000fe40007810000 */
[----:B------:R-:W-:-:S02]  /*f840*/  ISETP.GT.AND P2, PT, R0, 0x28, PT ;  /* 0x000000280000780c */ /* 0x000fc40003f44270 */
[----:B---3--:R-:W-:Y:S02]  /*f850*/  FSEL R102, R6, -INF , P0 ;  /* 0xff80000006667808 */ /* 0x008fe40000000000 */
[----:B------:R-:W-:Y:S02]  /*f860*/  FMNMX.FTZ R5, R103, R5, !PT ;  /* 0x0000000567057209 */ /* 0x000fe40007810000 */
[----:B------:R-:W-:Y:S02]  /*f870*/  FMNMX.FTZ R101, R215, R101, !PT ;  /* 0x00000065d7657209 */ /* 0x000fe40007810000 */
[----:B------:R-:W-:Y:S02]  /*f880*/  ISETP.GT.AND P0, PT, R0, 0x29, PT ;  /* 0x000000290000780c */ /* 0x000fe40003f04270 */
[----:B------:R-:W-:Y:S01]  /*f890*/  FSEL R148, R24, -INF , P2 ;  /* 0xff80000018947808 */ /* 0x000fe20001000000 */
[----:B------:R-:W2:Y:S01]  /*f8a0*/  SHFL.BFLY PT, R6, R101, 0x2, 0x1f ;  /* 0x0c401f0065067f89 */ /* 0x000ea200000e0000 */
[----:B------:R-:W-:-:S02]  /*f8b0*/  FMNMX.FTZ R5, R102, R5, !PT ;  /* 0x0000000566057209 */ /* 0x000fc40007810000 */
[----:B------:R-:W-:Y:S02]  /*f8c0*/  ISETP.GT.AND P1, PT, R0, 0x30, PT ;  /* 0x000000300000780c */ /* 0x000fe40003f24270 */
[----:B------:R-:W-:Y:S02]  /*f8d0*/  FSEL R149, R19, -INF , P0 ;  /* 0xff80000013957808 */ /* 0x000fe40000000000 */
[----:B------:R-:W-:Y:S02]  /*f8e0*/  FMNMX.FTZ R5, R148, R5, !PT ;  /* 0x0000000594057209 */ /* 0x000fe40007810000 */
[----:B------:R-:W-:Y:S02]  /*f8f0*/  ISETP.GT.AND P0, PT, R0, 0x31, PT ;  /* 0x000000310000780c */ /* 0x000fe40003f04270 */
[----:B------:R-:W-:Y:S02]  /*f900*/  FSEL R208, R11, -INF , P1 ;  /* 0xff8000000bd07808 */ /* 0x000fe40000800000 */
[----:B------:R-:W-:-:S02]  /*f910*/  FMNMX.FTZ R5, R149, R5, !PT ;  /* 0x0000000595057209 */ /* 0x000fc40007810000 */
[----:B------:R-:W-:Y:S02]  /*f920*/  ISETP.GT.AND P1, PT, R0, 0x38, PT ;  /* 0x000000380000780c */ /* 0x000fe40003f24270 */
[----:B------:R-:W-:Y:S02]  /*f930*/  FSEL R206, R10, -INF , P0 ;  /* 0xff8000000ace7808 */ /* 0x000fe40000000000 */
[----:B------:R-:W-:Y:S02]  /*f940*/  FMNMX.FTZ R5, R208, R5, !PT ;  /* 0x00000005d0057209 */ /* 0x000fe40007810000 */
[----:B------:R-:W-:Y:S02]  /*f950*/  ISETP.GT.AND P0, PT, R0, 0x39, PT ;  /* 0x000000390000780c */ /* 0x000fe40003f04270 */
[----:B----4-:R-:W-:Y:S02]  /*f960*/  FSEL R210, R8, -INF , P1 ;  /* 0xff80000008d27808 */ /* 0x010fe40000800000 */
[----:B------:R-:W-:-:S02]  /*f970*/  FMNMX.FTZ R0, R206, R5, !PT ;  /* 0x00000005ce007209 */ /* 0x000fc40007810000 */
[----:B-1----:R-:W-:Y:S02]  /*f980*/  FSEL R211, R7, -INF , P0 ;  /* 0xff80000007d37808 */ /* 0x002fe40000000000 */
[----:B------:R-:W-:Y:S02]  /*f990*/  FMNMX.FTZ R0, R210, R0, !PT ;  /* 0x00000000d2007209 */ /* 0x000fe40007810000 */
[----:B--2---:R-:W-:Y:S02]  /*f9a0*/  FMNMX.FTZ R101, R101, R6, !PT ;  /* 0x0000000665657209 */ /* 0x004fe40007810000 */
[----:B------:R-:W-:Y:S02]  /*f9b0*/  FMNMX.FTZ R0, R211, R0, !PT ;  /* 0x00000000d3007209 */ /* 0x000fe40007810000 */
[----:B------:R-:W-:Y:S01]  /*f9c0*/  ISETP.GE.AND P0, PT, R153, 0x2, PT ;  /* 0x000000029900780c */ /* 0x000fe20003f06270 */
[----:B------:R-:W1:Y:S01]  /*f9d0*/  SHFL.BFLY PT, R6, R101, 0x1, 0x1f ;  /* 0x0c201f0065067f89 */ /* 0x000e6200000e0000 */
[----:B------:R-:W-:-:S03]  /*f9e0*/  ISETP.NE.AND P3, PT, R240, RZ, PT ;  /* 0x000000fff000720c */ /* 0x000fc60003f65270 */
[----:B------:R-:W2:Y:S08]  /*f9f0*/  SHFL.BFLY PT, R5, R0, 0x2, 0x1f ;  /* 0x0c401f0000057f89 */ /* 0x000eb000000e0000 */
[----:B------:R-:W-:Y:S01]  /*fa00*/  @P0 IMAD.WIDE.U32 R10, R207, R118, R230 ;  /* 0x00000076cf0a0225 */ /* 0x000fe200078e00e6 */
[----:B-1----:R-:W-:Y:S02]  /*fa10*/  FMNMX.FTZ R101, R101, R6, !PT ;  /* 0x0000000665657209 */ /* 0x002fe40007810000 */
[----:B------:R-:W-:-:S02]  /*fa20*/  @P0 SHF.R.S32.HI R6, RZ, 0x1f, R207 ;  /* 0x0000001fff060819 */ /* 0x000fc400000114cf */
[----:B--2---:R-:W-:Y:S01]  /*fa30*/  FMNMX.FTZ R5, R0, R5, !PT ;  /* 0x0000000500057209 */ /* 0x004fe20007810000 */
[C---:B------:R-:W-:Y:S01]  /*fa40*/  FMUL.FTZ R8, R101.reuse, c[0x0][0x2d0] ;  /* 0x0000b40065087a20 */ /* 0x040fe20000410000 */
[----:B------:R-:W-:Y:S01]  /*fa50*/  FSETP.NEU.FTZ.AND P1, PT, R101, -INF , PT ;  /* 0xff8000006500780b */ /* 0x000fe20003f3d000 */
[----:B------:R-:W-:Y:S02]  /*fa60*/  @P0 IMAD R0, R117, R207, RZ ;  /* 0x000000cf75000224 */ /* 0x000fe400078e02ff */
[----:B------:R-:W1:Y:S01]  /*fa70*/  SHFL.BFLY PT, R100, R5, 0x1, 0x1f ;  /* 0x0c201f0005647f89 */ /* 0x000e6200000e0000 */
[----:B------:R-:W-:Y:S01]  /*fa80*/  FSEL R8, R8, RZ, P1 ;  /* 0x000000ff08087208 */ /* 0x000fe20000800000 */
[----:B------:R-:W-:Y:S01]  /*fa90*/  @P0 IMAD R0, R6, R118, R0 ;  /* 0x0000007606000224 */ /* 0x000fe200078e0200 */
[----:B------:R-:W-:-:S03]  /*faa0*/  @P0 LEA R6, P1, R10, c[0x0][0x1c8], 0x1 ;  /* 0x000072000a060a11 */ /* 0x000fc600078208ff */
[----:B------:R-:W-:Y:S02]  /*fab0*/  FFMA.FTZ R7, R13, c[0x0][0x2d0], -R8 ;  /* 0x0000b4000d077a23 */ /* 0x000fe40000010808 */
[----:B------:R-:W-:Y:S02]  /*fac0*/  @P0 IMAD.IADD R0, R11, 0x1, R0 ;  /* 0x000000010b000824 */ /* 0x000fe400078e0200 */
[----:B------:R2:W-:Y:S01]  /*fad0*/  MUFU.EX2 R241, R7 ;  /* 0x0000000700f17308 */ /* 0x0005e20000000800 */
[----:B-1----:R-:W-:Y:S01]  /*fae0*/  FMNMX.FTZ R100, R5, R100, !PT ;  /* 0x0000006405647209 */ /* 0x002fe20007810000 */
[--C-:B------:R-:W-:Y:S02]  /*faf0*/  FFMA.FTZ R5, R17, c[0x0][0x2d0], -R8.reuse ;  /* 0x0000b40011057a23 */ /* 0x100fe40000010808 */
[----:B--2---:R-:W-:-:S04]  /*fb00*/  FFMA.FTZ R7, R15, c[0x0][0x2d0], -R8 ;  /* 0x0000b4000f077a23 */ /* 0x004fc80000010808 */
[----:B------:R-:W-:Y:S08]  /*fb10*/  MUFU.EX2 R235, R5 ;  /* 0x0000000500eb7308 */ /* 0x000ff00000000800 */
[----:B------:R1:W-:Y:S02]  /*fb20*/  MUFU.EX2 R234, R7 ;  /* 0x0000000700ea7308 */ /* 0x0003e40000000800 */
[----:B-1----:R-:W-:Y:S01]  /*fb30*/  @P0 LEA.HI.X R7, R10, c[0x0][0x1cc], R0, 0x1, P1 ;  /* 0x000073000a070a11 */ /* 0x002fe200008f0c00 */
[----:B------:R-:W-:Y:S01]  /*fb40*/  FFMA.FTZ R0, R16, c[0x0][0x2d0], -R8 ;  /* 0x0000b40010007a23 */ /* 0x000fe20000010808 */
[----:B------:R-:W-:-:S04]  /*fb50*/  @P0 LEA R10, P1, R247, R6, 0x1 ;  /* 0x00000006f70a0211 */ /* 0x000fc800078208ff */
[----:B------:R1:W2:Y:S01]  /*fb60*/  MUFU.EX2 R227, R0 ;  /* 0x0000000000e37308 */ /* 0x0002a20000000800 */
[----:B------:R-:W-:Y:S01]  /*fb70*/  @P0 LEA.HI.X R11, R247, R7, R245, 0x1, P1 ;  /* 0x00000007f70b0211 */ /* 0x000fe200008f0cf5 */
[----:B------:R2:W-:Y:S01]  /*fb80*/  @P0 LDGSTS.E.BYPASS.LTC128B.128 [R209+0x6100], [R6.64], !P5 ;  /* 0x0610000006d10fae */ /* 0x0005e2000e901d46 */
[----:B------:R-:W-:-:S03]  /*fb90*/  FSETP.NEU.FTZ.AND P1, PT, R100, -INF , PT ;  /* 0xff8000006400780b */ /* 0x000fc60003f3d000 */
[----:B------:R2:W-:Y:S04]  /*fba0*/  @P0 LDGSTS.E.BYPASS.LTC128B.128 [R209+0x8100], [R6.64+0x80], !P6 ;  /* 0x0810008006d10fae */ /* 0x0005e8000f101d46 */
[----:B------:R2:W-:Y:S04]  /*fbb0*/  @P0 LDGSTS.E.BYPASS.LTC128B.128 [R209+0xa100], [R6.64+0x100], !P3 ;  /* 0x0a10010006d10fae */ /* 0x0005e8000d901d46 */
[----:B------:R3:W-:Y:S01]  /*fbc0*/  @P0 LDGSTS.E.BYPASS.LTC128B.128 [R209+0x7100], [R10.64], !P5 ;  /* 0x071000000ad10fae */ /* 0x0007e2000e901d46 */
[----:B-1----:R-:W-:-:S03]  /*fbd0*/  FMUL.FTZ R0, R100, c[0x0][0x2d0] ;  /* 0x0000b40064007a20 */ /* 0x002fc60000410000 */
[----:B------:R3:W-:Y:S02]  /*fbe0*/  @P0 LDGSTS.E.BYPASS.LTC128B.128 [R209+0x9100], [R10.64+0x80], !P6 ;  /* 0x091000800ad10fae */ /* 0x0007e4000f101d46 */
[----:B------:R-:W-:Y:S02]  /*fbf0*/  FSEL R0, R0, RZ, P1 ;  /* 0x000000ff00007208 */ /* 0x000fe40000800000 */
[----:B------:R3:W-:Y:S03]  /*fc00*/  @P0 LDGSTS.E.BYPASS.LTC128B.128 [R209+0xb100], [R10.64+0x100], !P3 ;  /* 0x0b1001000ad10fae */ /* 0x0007e6000d901d46 */
[--C-:B------:R-:W-:Y:S01]  /*fc10*/  FFMA.FTZ R3, R12, c[0x0][0x2d0], -R0.reuse ;  /* 0x0000b4000c037a23 */ /* 0x100fe20000010800 */
[----:B------:R-:W1:Y:S01]  /*fc20*/  LDSM.16.MT88.4 R20, [R186+0x100] ;  /* 0x00010000ba14783b */ /* 0x000e620000004200 */
[--C-:B------:R-:W-:Y:S02]  /*fc30*/  FFMA.FTZ R2, R14, c[0x0][0x2d0], -R0.reuse ;  /* 0x0000b4000e027a23 */ /* 0x100fe40000010800 */
[----:B------:R-:W-:Y:S01]  /*fc40*/  FFMA.FTZ R4, R9, c[0x0][0x2d0], -R0 ;  /* 0x0000b40009047a23 */ /* 0x000fe20000010800 */
[----:B------:R-:W4:Y:S01]  /*fc50*/  LDSM.16.MT88.4 R12, [R187+0x100] ;  /* 0x00010000bb0c783b */ /* 0x000f220000004200 */
[----:B------:R3:W-:Y:S03]  /*fc60*/  MUFU.EX2 R226, R2 ;  /* 0x0000000200e27308 */ /* 0x0007e60000000800 */
[----:B------:R-:W1:Y:S01]  /*fc70*/  LDSM.16.MT88.4 R16, [R188+0x100] ;  /* 0x00010000bc10783b */ /* 0x000e620000004200 */
[----:B--2---:R-:W-:-:S03]  /*fc80*/  F2FP.PACK_AB R6, R235, R227 ;  /* 0x000000e3eb06723e */ /* 0x004fc600000000ff */
[----:B------:R-:W2:Y:S01]  /*fc90*/  LDSM.16.MT88.4 R24, [R185+0x100] ;  /* 0x00010000b918783b */ /* 0x000ea20000004200 */
[----:B------:R3:W-:Y:S03]  /*fca0*/  MUFU.EX2 R224, R4 ;  /* 0x0000000400e07308 */ /* 0x0007e60000000800 */
[----:B------:R-:W2:Y:S04]  /*fcb0*/  LDSM.16.MT88.4 R40, [R187+0x2100] ;  /* 0x00210000bb28783b */ /* 0x000ea80000004200 */
[----:B------:R-:W-:Y:S01]  /*fcc0*/  LDSM.16.MT88.4 R36, [R185+0x2100] ;  /* 0x00210000b924783b */ /* 0x000fe20000004200 */
[----:B---3--:R-:W-:Y:S01]  /*fcd0*/  FFMA.FTZ R2, R28, c[0x0][0x2d0], -R0 ;  /* 0x0000b4001c027a23 */ /* 0x008fe20000010800 */
[----:B------:R-:W3:Y:S02]  /*fce0*/  MUFU.EX2 R3, R3 ;  /* 0x0000000300037308 */ /* 0x000ee40000000800 */
[----:B------:R-:W2:Y:S04]  /*fcf0*/  LDSM.16.MT88.4 R28, [R188+0x2100] ;  /* 0x00210000bc1c783b */ /* 0x000ea80000004200 */
[----:B------:R-:W-:Y:S01]  /*fd00*/  LDSM.16.MT88.4 R32, [R186+0x2100] ;  /* 0x00210000ba20783b */ /* 0x000fe20000004200 */
[----:B------:R-:W-:Y:S01]  /*fd10*/  F2FP.PACK_AB R4, R234, R241 ;  /* 0x000000f1ea04723e */ /* 0x000fe200000000ff */
[----:B------:R-:W4:Y:S02]  /*fd20*/  MUFU.EX2 R225, R2 ;  /* 0x0000000200e17308 */ /* 0x000f240000000800 */
[----:B------:R-:W0:Y:S01]  /*fd30*/  LDGDEPBAR ;  /* 0x00000000000079af */ /* 0x000e220000000000 */
[----:B---3--:R-:W-:Y:S01]  /*fd40*/  F2FP.PACK_AB R5, R3, R224 ;  /* 0x000000e00305723e */ /* 0x008fe200000000ff */
[----:B------:R-:W-:Y:S01]  /*fd50*/  FADD.FTZ R3, R224, R3 ;  /* 0x00000003e0037221 */ /* 0x000fe20000010000 */
[----:B----4-:R-:W-:Y:S01]  /*fd60*/  F2FP.PACK_AB R7, R225, R226 ;  /* 0x000000e2e107723e */ /* 0x010fe200000000ff */
[----:B------:R-:W-:-:S04]  /*fd70*/  FFMA.FTZ R2, R46, c[0x0][0x2d0], -R8 ;  /* 0x0000b4002e027a23 */ /* 0x000fc80000010808 */
[----:B------:R3:W-:Y:S02]  /*fd80*/  MUFU.EX2 R223, R2 ;  /* 0x0000000200df7308 */ /* 0x0007e40000000800 */
[C---:B-1----:R-:W-:Y:S08]  /*fd90*/  HMMA.16816.F32 R108, R4.reuse, R20, RZ ;  /* 0x00000014046c723c */ /* 0x042ff000000018ff */
[----:B------:R-:W-:Y:S01]  /*fda0*/  HMMA.16816.F32 R104, R4, R22, RZ ;  /* 0x000000160468723c */ /* 0x000fe200000018ff */
[----:B------:R-:W1:Y:S01]  /*fdb0*/  LDSM.16.MT88.4 R20, [R185+0x4100] ;  /* 0x00410000b914783b */ /* 0x000e620000004200 */
[----:B---3--:R-:W-:-:S06]  /*fdc0*/  FFMA.FTZ R2, R45, c[0x0][0x2d0], -R8 ;  /* 0x0000b4002d027a23 */ /* 0x008fcc0000010808 */
[C---:B------:R-:W-:Y:S01]  /*fdd0*/  HMMA.16816.F32 R88, R4.reuse, R12, RZ ;  /* 0x0000000c0458723c */ /* 0x040fe200000018ff */
[----:B------:R3:W4:Y:S07]  /*fde0*/  MUFU.EX2 R221, R2 ;  /* 0x0000000200dd7308 */ /* 0x00072e0000000800 */
[C---:B------:R-:W-:Y:S01]  /*fdf0*/  HMMA.16816.F32 R84, R4.reuse, R14, RZ ;  /* 0x0000000e0454723c */ /* 0x040fe200000018ff */
[----:B------:R-:W1:Y:S07]  /*fe00*/  LDSM.16.MT88.4 R12, [R186+0x4100] ;  /* 0x00410000ba0c783b */ /* 0x000e6e0000004200 */
[----:B------:R-:W-:Y:S01]  /*fe10*/  HMMA.16816.F32 R96, R4, R16, RZ ;  /* 0x000000100460723c */ /* 0x000fe200000018ff */
[----:B---3--:R-:W-:-:S04]  /*fe20*/  FFMA.FTZ R2, R47, c[0x0][0x2d0], -R8 ;  /* 0x0000b4002f027a23 */ /* 0x008fc80000010808 */
[----:B------:R3:W-:Y:S03]  /*fe30*/  MUFU.EX2 R222, R2 ;  /* 0x0000000200de7308 */ /* 0x0007e60000000800 */
[C---:B------:R-:W-:Y:S01]  /*fe40*/  HMMA.16816.F32 R92, R4.reuse, R18, RZ ;  /* 0x00000012045c723c */ /* 0x040fe200000018ff */
[----:B------:R-:W1:Y:S07]  /*fe50*/  LDSM.16.MT88.4 R16, [R188+0x4100] ;  /* 0x00410000bc10783b */ /* 0x000e6e0000004200 */
[----:B--2---:R-:W-:Y:S01]  /*fe60*/  HMMA.16816.F32 R120, R4, R24, RZ ;  /* 0x000000180478723c */ /* 0x004fe200000018ff */
[----:B---3--:R-:W-:-:S07]  /*fe70*/  FFMA.FTZ R2, R59, c[0x0][0x2d0], -R8 ;  /* 0x0000b4003b027a23 */ /* 0x008fce0000010808 */
[C---:B------:R-:W-:Y:S01]  /*fe80*/  HMMA.16816.F32 R112, R4.reuse, R26, RZ ;  /* 0x0000001a0470723c */ /* 0x040fe200000018ff */
[----:B------:R-:W2:Y:S01]  /*fe90*/  LDSM.16.MT88.4 R24, [R187+0x4100] ;  /* 0x00410000bb18783b */ /* 0x000ea20000004200 */
[----:B------:R3:W1:Y:S06]  /*fea0*/  MUFU.EX2 R220, R2 ;  /* 0x0000000200dc7308 */ /* 0x00066c0000000800 */
[C---:B------:R-:W-:Y:S08]  /*feb0*/  HMMA.16816.F32 R52, R4.reuse, R40, RZ ;  /* 0x000000280434723c */ /* 0x040ff000000018ff */
[----:B------:R-:W-:Y:S01]  /*fec0*/  HMMA.16816.F32 R48, R4, R42, RZ ;  /* 0x0000002a0430723c */ /* 0x000fe200000018ff */
[----:B------:R-:W-:Y:S01]  /*fed0*/  LDSM.16.MT88.4 R40, [R186+0x900] ;  /* 0x00090000ba28783b */ /* 0x000fe20000004200 */
[----:B---3--:R-:W-:-:S03]  /*fee0*/  FFMA.FTZ R2, R44, c[0x0][0x2d0], -R0 ;  /* 0x0000b4002c027a23 */ /* 0x008fc60000010800 */
[----:B------:R-:W3:Y:S01]  /*fef0*/  LDSM.16.MT88.4 R44, [R185+0x900] ;  /* 0x00090000b92c783b */ /* 0x000ee20000004200 */
[----:B------:R1:W-:Y:S02]  /*ff00*/  MUFU.EX2 R219, R2 ;  /* 0x0000000200db7308 */ /* 0x0003e40000000800 */
[C---:B------:R-:W-:Y:S08]  /*ff10*/  HMMA.16816.F32 R64, R4.reuse, R28, RZ ;  /* 0x0000001c0440723c */ /* 0x040ff000000018ff */
[----:B------:R-:W-:Y:S01]  /*ff20*/  HMMA.16816.F32 R60, R4, R30, RZ ;  /* 0x0000001e043c723c */ /* 0x000fe200000018ff */
[----:B------:R-:W2:Y:S01]  /*ff30*/  LDSM.16.MT88.4 R28, [R185+0x2900] ;  /* 0x00290000b91c783b */ /* 0x000ea20000004200 */
[----:B-1----:R-:W-:-:S06]  /*ff40*/  FFMA.FTZ R2, R56, c[0x0][0x2d0], -R0 ;  /* 0x0000b40038027a23 */ /* 0x002fcc0000010800 */
[C---:B------:R-:W-:Y:S01]  /*ff50*/  HMMA.16816.F32 R116, R4.reuse, R20, RZ ;  /* 0x000000140474723c */ /* 0x040fe200000018ff */
[----:B------:R1:W1:Y:S07]  /*ff60*/  MUFU.EX2 R217, R2 ;  /* 0x0000000200d97308 */ /* 0x00026e0000000800 */
[C---:B------:R-:W-:Y:S01]  /*ff70*/  HMMA.16816.F32 R124, R4.reuse, R22, RZ ;  /* 0x00000016047c723c */ /* 0x040fe200000018ff */
[----:B------:R-:W2:Y:S07]  /*ff80*/  LDSM.16.MT88.4 R20, [R186+0x2900] ;  /* 0x00290000ba14783b */ /* 0x000eae0000004200 */
[----:B------:R-:W-:Y:S01]  /*ff90*/  HMMA.16816.F32 R132, R4, R12, RZ ;  /* 0x0000000c0484723c */ /* 0x000fe200000018ff */
[----:B-1----:R-:W-:-:S04]  /*ffa0*/  FFMA.FTZ R2, R58, c[0x0][0x2d0], -R0 ;  /* 0x0000b4003a027a23 */ /* 0x002fc80000010800 */
[----:B------:R1:W-:Y:S03]  /*ffb0*/  MUFU.EX2 R218, R2 ;  /* 0x0000000200da7308 */ /* 0x0003e60000000800 */
[C---:B------:R-:W-:Y:S01]  /*ffc0*/  HMMA.16816.F32 R136, R4.reuse, R14, RZ ;  /* 0x0000000e0488723c */ /* 0x040fe200000018ff */
[----:B------:R-:W2:Y:S07]  /*ffd0*/  LDSM.16.MT88.4 R12, [R187+0x2900] ;  /* 0x00290000bb0c783b */ /* 0x000eae0000004200 */
[----:B------:R-:W-:Y:S01]  /*ffe0*/  HMMA.16816.F32 R80, R4, R36, RZ ;  /* 0x000000240450723c */ /* 0x000fe200000018ff */
[----:B-1----:R-:W-:-:S07]  /*fff0*/  FFMA.FTZ R2, R57, c[0x0][0x2d0], -R0 ;  /* 0x0000b40039027a23 */ /* 0x002fce0000010800 */
[C---:B------:R-:W-:Y:S01]  /*10000*/  HMMA.16816.F32 R72, R4.reuse, R38, RZ ;  /* 0x000000260448723c */ /* 0x040fe200000018ff */
[----:B------:R-:W1:Y:S01]  /*10010*/  LDSM.16.MT88.4 R36, [R188+0x900] ;  /* 0x00090000bc24783b */ /* 0x000e620000004200 */
[----:B------:R3:W1:Y:S06]  /*10020*/  MUFU.EX2 R216, R2 ;  /* 0x0000000200d87308 */ /* 0x00066c0000000800 */
[C---:B------:R-:W-:Y:S08]  /*10030*/  HMMA.16816.F32 R76, R4.reuse, R32, RZ ;  /* 0x00000020044c723c */ /* 0x040ff000000018ff */
[----:B------:R-:W-:Y:S01]  /*10040*/  HMMA.16816.F32 R68, R4, R34, RZ ;  /* 0x000000220444723c */ /* 0x000fe200000018ff */
[----:B------:R-:W1:Y:S01]  /*10050*/  LDSM.16.MT88.4 R32, [R187+0x900] ;  /* 0x00090000bb20783b */ /* 0x000e620000004200 */
[----:B---3--:R-:W-:-:S04]  /*10060*/  FFMA.FTZ R2, R151, c[0x0][0x2d0], -R8 ;  /* 0x0000b40097027a23 */ /* 0x008fc80000010808 */
[----:B------:R3:W-:Y:S02]  /*10070*/  MUFU.EX2 R205, R2 ;  /* 0x0000000200cd7308 */ /* 0x0007e40000000800 */
[C---:B-----5:R-:W-:Y:S08]  /*10080*/  HMMA.16816.F32 R144, R4.reuse, R16, RZ ;  /* 0x000000100490723c */ /* 0x060ff000000018ff */
[----:B------:R-:W-:Y:S01]  /*10090*/  HMMA.16816.F32 R164, R4, R18, RZ ;  /* 0x0000001204a4723c */ /* 0x000fe200000018ff */
[----:B------:R-:W1:Y:S01]  /*100a0*/  LDSM.16.MT88.4 R16, [R188+0x2900] ;  /* 0x00290000bc10783b */ /* 0x000e620000004200 */
[----:B---3--:R-:W-:-:S06]  /*100b0*/  FFMA.FTZ R2, R150, c[0x0][0x2d0], -R8 ;  /* 0x0000b40096027a23 */ /* 0x008fcc0000010808 */
[C---:B--2---:R-:W-:Y:S01]  /*100c0*/  HMMA.16816.F32 R176, R4.reuse, R24, RZ ;  /* 0x0000001804b0723c */ /* 0x044fe200000018ff */
[----:B------:R2:W3:Y:S07]  /*100d0*/  MUFU.EX2 R159, R2 ;  /* 0x00000002009f7308 */ /* 0x0004ee0000000800 */
[----:B------:R-:W-:Y:S01]  /*100e0*/  HMMA.16816.F32 R196, R4, R26, RZ ;  /* 0x0000001a04c4723c */ /* 0x000fe200000018ff */
[----:B------:R-:W3:Y:S06]  /*100f0*/  LDSM.16.MT88.4 R24, [R185+0x4900] ;  /* 0x00490000b918783b */ /* 0x000eec0000004200 */
[----:B----4-:R-:W-:-:S02]  /*10100*/  F2FP.PACK_AB R4, R221, R223 ;  /* 0x000000dfdd04723e */ /* 0x010fc400000000ff */
[----:B------:R-:W-:Y:S01]  /*10110*/  F2FP.PACK_AB R6, R220, R222 ;  /* 0x000000dedc06723e */ /* 0x000fe200000000ff */
[--C-:B--2---:R-:W-:Y:S01]  /*10120*/  FFMA.FTZ R2, R156, c[0x0][0x2d0], -R8.reuse ;  /* 0x0000b4009c027a23 */ /* 0x104fe20000010808 */
[----:B------:R-:W-:Y:S02]  /*10130*/  F2FP.PACK_AB R5, R217, R219 ;  /* 0x000000dbd905723e */ /* 0x000fe400000000ff */
[----:B-1----:R-:W-:Y:S01]  /*10140*/  F2FP.PACK_AB R7, R216, R218 ;  /* 0x000000dad807723e */ /* 0x002fe200000000ff */
[----:B------:R1:W-:Y:S06]  /*10150*/  MUFU.EX2 R204, R2 ;  /* 0x0000000200cc7308 */ /* 0x0003ec0000000800 */
[C---:B------:R-:W-:Y:S08]  /*10160*/  HMMA.16816.F32 R200, R4.reuse, R44, R120 ;  /* 0x0000002c04c8723c */ /* 0x040ff00000001878 */
[----:B------:R-:W-:Y:S01]  /*10170*/  HMMA.16816.F32 R180, R4, R46, R112 ;  /* 0x0000002e04b4723c */ /* 0x000fe20000001870 */
[----:B------:R-:W-:Y:S01]  /*10180*/  LDSM.16.MT88.4 R44, [R186+0x1100] ;  /* 0x00110000ba2c783b */ /* 0x000fe20000004200 */
[----:B-1----:R-:W-:-:S04]  /*10190*/  FFMA.FTZ R2, R157, c[0x0][0x2d0], -R8 ;  /* 0x0000b4009d027a23 */ /* 0x002fc80000010808 */
[----:B------:R1:W2:Y:S02]  /*101a0*/  MUFU.EX2 R158, R2 ;  /* 0x00000002009e7308 */ /* 0x0002a40000000800 */
[C---:B------:R-:W-:Y:S08]  /*101b0*/  HMMA.16816.F32 R172, R4.reuse, R40, R108 ;  /* 0x0000002804ac723c */ /* 0x040ff0000000186c */
[----:B------:R-:W-:Y:S01]  /*101c0*/  HMMA.16816.F32 R120, R4, R28, R80 ;  /* 0x0000001c0478723c */ /* 0x000fe20000001850 */
[----:B-1----:R-:W-:-:S07]  /*101d0*/  FFMA.FTZ R2, R103, c[0x0][0x2d0], -R0 ;  /* 0x0000b40067027a23 */ /* 0x002fce0000010800 */
[C---:B------:R-:W-:Y:S01]  /*101e0*/  HMMA.16816.F32 R112, R4.reuse, R30, R72 ;  /* 0x0000001e0470723c */ /* 0x040fe20000001848 */
[----:B------:R-:W1:Y:S01]  /*101f0*/  LDSM.16.MT88.4 R28, [R186+0x4900] ;  /* 0x00490000ba1c783b */ /* 0x000e620000004200 */
[----:B------:R4:W-:Y:S06]  /*10200*/  MUFU.EX2 R157, R2 ;  /* 0x00000002009d7308 */ /* 0x0009ec0000000800 */
[C---:B------:R-:W-:Y:S08]  /*10210*/  HMMA.16816.F32 R108, R4.reuse, R20, R76 ;  /* 0x00000014046c723c */ /* 0x040ff0000000184c */
[----:B------:R-:W-:Y:S01]  /*10220*/  HMMA.16816.F32 R76, R4, R12, R52 ;  /* 0x0000000c044c723c */ /* 0x000fe20000001834 */
[----:B----4-:R-:W-:-:S04]  /*10230*/  FFMA.FTZ R2, R102, c[0x0][0x2d0], -R0 ;  /* 0x0000b40066027a23 */ /* 0x010fc80000010800 */
[----:B------:R4:W1:Y:S03]  /*10240*/  MUFU.EX2 R102, R2 ;  /* 0x0000000200667308 */ /* 0x0008660000000800 */
[C---:B------:R-:W-:Y:S01]  /*10250*/  HMMA.16816.F32 R56, R4.reuse, R14, R48 ;  /* 0x0000000e0438723c */ /* 0x040fe20000001830 */
[----:B------:R-:W1:Y:S04]  /*10260*/  LDSM.16.MT88.4 R12, [R188+0x4900] ;  /* 0x00490000bc0c783b */ /* 0x000e680000004200 */
[----:B------:R-:W-:Y:S03]  /*10270*/  LDSM.16.MT88.4 R48, [R185+0x1100] ;  /* 0x00110000b930783b */ /* 0x000fe60000004200 */
[----:B------:R-:W-:Y:S01]  /*10280*/  HMMA.16816.F32 R160, R4, R36, R96 ;  /* 0x0000002404a0723c */ /* 0x000fe20000001860 */
[----:B----4-:R-:W-:-:S07]  /*10290*/  FFMA.FTZ R2, R148, c[0x0][0x2d0], -R0 ;  /* 0x0000b40094027a23 */ /* 0x010fce0000010800 */
[C---:B------:R-:W-:Y:S01]  /*102a0*/  HMMA.16816.F32 R128, R4.reuse, R34, R84 ;  /* 0x000000220480723c */ /* 0x040fe20000001854 */
[----:B------:R4:W-:Y:S07]  /*102b0*/  MUFU.EX2 R156, R2 ;  /* 0x00000002009c7308 */ /* 0x0009ee0000000800 */
[C---:B------:R-:W-:Y:S01]  /*102c0*/  HMMA.16816.F32 R96, R4.reuse, R22, R68 ;  /* 0x000000160460723c */ /* 0x040fe20000001844 */
[----:B------:R-:W-:Y:S07]  /*102d0*/  LDSM.16.MT88.4 R20, [R188+0x3100] ;  /* 0x00310000bc14783b */ /* 0x000fee0000004200 */
[----:B------:R-:W-:Y:S01]  /*102e0*/  HMMA.16816.F32 R84, R4, R18, R60 ;  /* 0x000000120454723c */ /* 0x000fe2000000183c */
[----:B----4-:R-:W-:-:S04]  /*102f0*/  FFMA.FTZ R2, R149, c[0x0][0x2d0], -R0 ;  /* 0x0000b40095027a23 */ /* 0x010fc80000010800 */
[----:B------:R4:W1:Y:S03]  /*10300*/  MUFU.EX2 R103, R2 ;  /* 0x0000000200677308 */ /* 0x0008660000000800 */
[C---:B---3--:R-:W-:Y:S01]  /*10310*/  HMMA.16816.F32 R68, R4.reuse, R24, R116 ;  /* 0x000000180444723c */ /* 0x048fe20000001874 */
[----:B------:R-:W-:Y:S07]  /*10320*/  LDSM.16.MT88.4 R116, [R186+0x1900] ;  /* 0x00190000ba74783b */ /* 0x000fee0000004200 */
[----:B------:R-:W-:Y:S01]  /*10330*/  HMMA.16816.F32 R60, R4, R26, R124 ;  /* 0x0000001a043c723c */ /* 0x000fe2000000187c */
[----:B------:R-:W3:Y:S04]  /*10340*/  LDSM.16.MT88.4 R24, [R187+0x4900] ;  /* 0x00490000bb18783b */ /* 0x000ee80000004200 */
[----:B------:R-:W-:Y:S01]  /*10350*/  LDSM.16.MT88.4 R124, [R188+0x1900] ;  /* 0x00190000bc7c783b */ /* 0x000fe20000004200 */
[----:B----4-:R-:W-:-:S02]  /*10360*/  FFMA.FTZ R2, R214, c[0x0][0x2d0], -R8 ;  /* 0x0000b400d6027a23 */ /* 0x010fc40000010808 */
[C---:B------:R-:W-:Y:S01]  /*10370*/  HMMA.16816.F32 R168, R4.reuse, R42, R104 ;  /* 0x0000002a04a8723c */ /* 0x040fe20000001868 */
[----:B------:R-:W4:Y:S07]  /*10380*/  LDSM.16.MT88.4 R40, [R188+0x1100] ;  /* 0x00110000bc28783b */ /* 0x000f2e0000004200 */
[C---:B------:R-:W-:Y:S01]  /*10390*/  HMMA.16816.F32 R140, R4.reuse, R32, R88 ;  /* 0x00000020048c723c */ /* 0x040fe20000001858 */
[----:B------:R-:W-:Y:S07]  /*103a0*/  LDSM.16.MT88.4 R32, [R185+0x3100] ;  /* 0x00310000b920783b */ /* 0x000fee0000004200 */
[C---:B------:R-:W-:Y:S01]  /*103b0*/  HMMA.16816.F32 R152, R4.reuse, R38, R92 ;  /* 0x000000260498723c */ /* 0x040fe2000000185c */
[----:B------:R-:W2:Y:S07]  /*103c0*/  LDSM.16.MT88.4 R36, [R187+0x1100] ;  /* 0x00110000bb24783b */ /* 0x000eae0000004200 */
[C---:B------:R-:W-:Y:S01]  /*103d0*/  HMMA.16816.F32 R88, R4.reuse, R16, R64 ;  /* 0x000000100458723c */ /* 0x040fe20000001840 */
[----:B------:R-:W-:Y:S07]  /*103e0*/  LDSM.16.MT88.4 R16, [R187+0x3100] ;  /* 0x00310000bb10783b */ /* 0x000fee0000004200 */
[C---:B-1----:R-:W-:Y:S01]  /*103f0*/  HMMA.16816.F32 R64, R4.reuse, R28, R132 ;  /* 0x0000001c0440723c */ /* 0x042fe20000001884 */
[----:B------:R-:W-:Y:S07]  /*10400*/  LDSM.16.MT88.4 R132, [R187+0x1900] ;  /* 0x00190000bb84783b */ /* 0x000fee0000004200 */
[C---:B------:R-:W-:Y:S01]  /*10410*/  HMMA.16816.F32 R52, R4.reuse, R30, R136 ;  /* 0x0000001e0434723c */ /* 0x040fe20000001888 */
[----:B------:R-:W1:Y:S07]  /*10420*/  LDSM.16.MT88.4 R28, [R186+0x3100] ;  /* 0x00310000ba1c783b */ /* 0x000e6e0000004200 */
[C---:B------:R-:W-:Y:S08]  /*10430*/  HMMA.16816.F32 R72, R4.reuse, R12, R144 ;  /* 0x0000000c0448723c */ /* 0x040ff00000001890 */
[C---:B------:R-:W-:Y:S01]  /*10440*/  HMMA.16816.F32 R80, R4.reuse, R14, R164 ;  /* 0x0000000e0450723c */ /* 0x040fe200000018a4 */
[----:B------:R-:W1:Y:S07]  /*10450*/  LDSM.16.MT88.4 R12, [R185+0x5100] ;  /* 0x00510000b90c783b */ /* 0x000e6e0000004200 */
[C---:B---3--:R-:W-:Y:S08]  /*10460*/  HMMA.16816.F32 R104, R4.reuse, R24, R176 ;  /* 0x000000180468723c */ /* 0x048ff000000018b0 */
[----:B------:R-:W-:Y:S01]  /*10470*/  HMMA.16816.F32 R92, R4, R26, R196 ;  /* 0x0000001a045c723c */ /* 0x000fe200000018c4 */
[----:B------:R-:W3:Y:S06]  /*10480*/  LDSM.16.MT88.4 R24, [R186+0x5100] ;  /* 0x00510000ba18783b */ /* 0x000eec0000004200 */
[----:B------:R-:W-:-:S02]  /*10490*/  F2FP.PACK_AB R4, R159, R205 ;  /* 0x000000cd9f04723e */ /* 0x000fc400000000ff */
[----:B--2---:R-:W-:Y:S02]  /*104a0*/  F2FP.PACK_AB R6, R158, R204 ;  /* 0x000000cc9e06723e */ /* 0x004fe400000000ff */
[----:B------:R-:W-:Y:S02]  /*104b0*/  F2FP.PACK_AB R5, R102, R157 ;  /* 0x0000009d6605723e */ /* 0x000fe400000000ff */
[----:B------:R-:W-:-:S07]  /*104c0*/  F2FP.PACK_AB R7, R103, R156 ;  /* 0x0000009c6707723e */ /* 0x000fce00000000ff */
[C---:B------:R-:W-:Y:S08]  /*104d0*/  HMMA.16816.F32 R196, R4.reuse, R50, R180 ;  /* 0x0000003204c4723c */ /* 0x040ff000000018b4 */
[C---:B------:R-:W-:Y:S08]  /*104e0*/  HMMA.16816.F32 R180, R4.reuse, R44, R172 ;  /* 0x0000002c04b4723c */ /* 0x040ff000000018ac */
[C---:B------:R-:W-:Y:S08]  /*104f0*/  HMMA.16816.F32 R176, R4.reuse, R46, R168 ;  /* 0x0000002e04b0723c */ /* 0x040ff000000018a8 */
[C---:B----4-:R-:W-:Y:S08]  /*10500*/  HMMA.16816.F32 R172, R4.reuse, R40, R160 ;  /* 0x0000002804ac723c */ /* 0x050ff000000018a0 */
[C---:B------:R-:W-:Y:S01]  /*10510*/  HMMA.16816.F32 R164, R4.reuse, R42, R152 ;  /* 0x0000002a04a4723c */ /* 0x040fe20000001898 */
[----:B------:R-:W-:Y:S07]  /*10520*/  LDSM.16.MT88.4 R40, [R185+0x3900] ;  /* 0x00390000b928783b */ /* 0x000fee0000004200 */
[C---:B------:R-:W-:Y:S08]  /*10530*/  HMMA.16816.F32 R168, R4.reuse, R36, R140 ;  /* 0x0000002404a8723c */ /* 0x040ff0000000188c */
[C---:B------:R-:W-:Y:S08]  /*10540*/  HMMA.16816.F32 R160, R4.reuse, R38, R128 ;  /* 0x0000002604a0723c */ /* 0x040ff00000001880 */
[C---:B------:R-:W-:Y:S08]  /*10550*/  HMMA.16816.F32 R36, R4.reuse, R32, R120 ;  /* 0x000000200424723c */ /* 0x040ff00000001878 */
[C---:B------:R-:W-:Y:S08]  /*10560*/  HMMA.16816.F32 R152, R4.reuse, R34, R112 ;  /* 0x000000220498723c */ /* 0x040ff00000001870 */
[C---:B-1----:R-:W-:Y:S01]  /*10570*/  HMMA.16816.F32 R44, R4.reuse, R28, R108 ;  /* 0x0000001c042c723c */ /* 0x042fe2000000186c */
[----:B------:R-:W-:Y:S07]  /*10580*/  LDSM.16.MT88.4 R108, [R185+0x1900] ;  /* 0x00190000b96c783b */ /* 0x000fee0000004200 */
[C---:B------:R-:W-:Y:S08]  /*10590*/  HMMA.16816.F32 R148, R4.reuse, R30, R96 ;  /* 0x0000001e0494723c */ /* 0x040ff00000001860 */
[C---:B------:R-:W-:Y:S08]  /*105a0*/  HMMA.16816.F32 R140, R4.reuse, R16, R76 ;  /* 0x00000010048c723c */ /* 0x040ff0000000184c */
[C---:B------:R-:W-:Y:S01]  /*105b0*/  HMMA.16816.F32 R32, R4.reuse, R18, R56 ;  /* 0x000000120420723c */ /* 0x040fe20000001838 */
[----:B------:R-:W1:Y:S04]  /*105c0*/  LDSM.16.MT88.4 R16, [R188+0x5100] ;  /* 0x00510000bc10783b */ /* 0x000e680000004200 */
[----:B------:R-:W-:Y:S03]  /*105d0*/  LDSM.16.MT88.4 R56, [R188+0x3900] ;  /* 0x00390000bc38783b */ /* 0x000fe60000004200 */
[C---:B------:R-:W-:Y:S08]  /*105e0*/  HMMA.16816.F32 R68, R4.reuse, R12, R68 ;  /* 0x0000000c0444723c */ /* 0x040ff00000001844 */
[C---:B------:R-:W-:Y:S01]  /*105f0*/  HMMA.16816.F32 R28, R4.reuse, R14, R60 ;  /* 0x0000000e041c723c */ /* 0x040fe2000000183c */
[----:B------:R-:W2:Y:S07]  /*10600*/  LDSM.16.MT88.4 R12, [R187+0x5100] ;  /* 0x00510000bb0c783b */ /* 0x000eae0000004200 */
[C---:B------:R-:W-:Y:S01]  /*10610*/  HMMA.16816.F32 R84, R4.reuse, R22, R84 ;  /* 0x000000160454723c */ /* 0x040fe20000001854 */
[----:B------:R4:W-:Y:S07]  /*10620*/  MUFU.EX2 R22, R2 ;  /* 0x0000000200167308 */ /* 0x0009ee0000000800 */
[C---:B------:R-:W-:Y:S08]  /*10630*/  HMMA.16816.F32 R88, R4.reuse, R20, R88 ;  /* 0x000000140458723c */ /* 0x040ff00000001858 */
[C---:B---3--:R-:W-:Y:S01]  /*10640*/  HMMA.16816.F32 R76, R4.reuse, R24, R64 ;  /* 0x00000018044c723c */ /* 0x048fe20000001840 */
[--C-:B----4-:R-:W-:Y:S01]  /*10650*/  FFMA.FTZ R2, R212, c[0x0][0x2d0], -R8.reuse ;  /* 0x0000b400d4027a23 */ /* 0x110fe20000010808 */
[----:B------:R-:W-:Y:S03]  /*10660*/  LDSM.16.MT88.4 R64, [R187+0x3900] ;  /* 0x00390000bb40783b */ /* 0x000fe60000004200 */
[----:B------:R3:W4:Y:S03]  /*10670*/  MUFU.EX2 R21, R2 ;  /* 0x0000000200157308 */ /* 0x0007260000000800 */
[C---:B-1----:R-:W-:Y:S01]  /*10680*/  HMMA.16816.F32 R136, R4.reuse, R16, R72 ;  /* 0x000000100488723c */ /* 0x042fe20000001848 */
[----:B------:R-:W-:Y:S07]  /*10690*/  LDSM.16.MT88.4 R72, [R185+0x5900] ;  /* 0x00590000b948783b */ /* 0x000fee0000004200 */
[----:B------:R-:W-:Y:S01]  /*106a0*/  HMMA.16816.F32 R200, R4, R48, R200 ;  /* 0x0000003004c8723c */ /* 0x000fe200000018c8 */
[----:B------:R-:W-:Y:S01]  /*106b0*/  LDSM.16.MT88.4 R48, [R186+0x3900] ;  /* 0x00390000ba30783b */ /* 0x000fe20000004200 */
[----:B---3--:R-:W-:Y:S01]  /*106c0*/  FFMA.FTZ R2, R213, c[0x0][0x2d0], -R8 ;  /* 0x0000b400d5027a23 */ /* 0x008fe20000010808 */
[----:B----4-:R-:W-:-:S05]  /*106d0*/  F2FP.PACK_AB R96, R21, R22 ;  /* 0x000000161560723e */ /* 0x010fca00000000ff */
[C---:B--2---:R-:W-:Y:S01]  /*106e0*/  HMMA.16816.F32 R144, R4.reuse, R12, R104 ;  /* 0x0000000c0490723c */ /* 0x044fe20000001868 */
[----:B------:R1:W-:Y:S07]  /*106f0*/  MUFU.EX2 R23, R2 ;  /* 0x0000000200177308 */ /* 0x0003ee0000000800 */
[C---:B------:R-:W-:Y:S08]  /*10700*/  HMMA.16816.F32 R24, R4.reuse, R26, R52 ;  /* 0x0000001a0418723c */ /* 0x040ff00000001834 */
[C---:B------:R-:W-:Y:S01]  /*10710*/  HMMA.16816.F32 R16, R4.reuse, R18, R80 ;  /* 0x000000120410723c */ /* 0x040fe20000001850 */
[----:B-1----:R-:W-:Y:S01]  /*10720*/  FFMA.FTZ R2, R215, c[0x0][0x2d0], -R8 ;  /* 0x0000b400d7027a23 */ /* 0x002fe20000010808 */
[----:B------:R-:W-:Y:S03]  /*10730*/  LDSM.16.MT88.4 R80, [R186+0x5900] ;  /* 0x00590000ba50783b */ /* 0x000fe60000004200 */
[----:B------:R1:W2:Y:S03]  /*10740*/  MUFU.EX2 R20, R2 ;  /* 0x0000000200147308 */ /* 0x0002a60000000800 */
[----:B------:R-:W-:Y:S01]  /*10750*/  HMMA.16816.F32 R12, R4, R14, R92 ;  /* 0x0000000e040c723c */ /* 0x000fe2000000185c */
[----:B------:R-:W3:Y:S01]  /*10760*/  LDSM.16.MT88.4 R4, [R187+0x5900] ;  /* 0x00590000bb04783b */ /* 0x000ee20000004200 */
[----:B-1----:R-:W-:Y:S01]  /*10770*/  FFMA.FTZ R2, R208, c[0x0][0x2d0], -R0 ;  /* 0x0000b400d0027a23 */ /* 0x002fe20000010800 */
[----:B--2---:R-:W-:-:S03]  /*10780*/  F2FP.PACK_AB R98, R20, R23 ;  /* 0x000000171462723e */ /* 0x004fc600000000ff */
[----:B------:R1:W-:Y:S02]  /*10790*/  MUFU.EX2 R10, R2 ;  /* 0x00000002000a7308 */ /* 0x0003e40000000800 */
[----:B-1----:R-:W-:Y:S01]  /*107a0*/  FFMA.FTZ R2, R206, c[0x0][0x2d0], -R0 ;  /* 0x0000b400ce027a23 */ /* 0x002fe20000010800 */
[----:B------:R-:W-:-:S05]  /*107b0*/  IADD3 R206, R195, 0x800, RZ ;  /* 0x00000800c3ce7810 */ /* 0x000fca0007ffe0ff */
[----:B------:R1:W2:Y:S02]  /*107c0*/  MUFU.EX2 R8, R2 ;  /* 0x0000000200087308 */ /* 0x0002a40000000800 */
[--C-:B-1----:R-:W-:Y:S01]  /*107d0*/  FFMA.FTZ R2, R210, c[0x0][0x2d0], -R0.reuse ;  /* 0x0000b400d2027a23 */ /* 0x102fe20000010800 */
[----:B--2---:R-:W-:Y:S01]  /*107e0*/  F2FP.PACK_AB R97, R8, R10 ;  /* 0x0000000a0861723e */ /* 0x004fe200000000ff */
[----:B------:R-:W-:-:S04]  /*107f0*/  FFMA.FTZ R0, R211, c[0x0][0x2d0], -R0 ;  /* 0x0000b400d3007a23 */ /* 0x000fc80000010800 */
[----:B------:R-:W-:Y:S08]  /*10800*/  MUFU.EX2 R11, R2 ;  /* 0x00000002000b7308 */ /* 0x000ff00000000800 */
[----:B------:R1:W2:Y:S02]  /*10810*/  MUFU.EX2 R9, R0 ;  /* 0x0000000000097308 */ /* 0x0002a40000000800 */
[----:B-1----:R-:W-:Y:S01]  /*10820*/  FADD.FTZ R0, R241, R234 ;  /* 0x000000eaf1007221 */ /* 0x002fe20000010000 */
[----:B--2---:R-:W-:-:S03]  /*10830*/  F2FP.PACK_AB R99, R9, R11 ;  /* 0x0000000b0963723e */ /* 0x004fc600000000ff */
[----:B------:R-:W-:Y:S02]  /*10840*/  FADD.FTZ R2, R227, R0 ;  /* 0x00000000e3027221 */ /* 0x000fe40000010000 */
[----:B------:R-:W-:Y:S02]  /*10850*/  FADD.FTZ R0, R226, R3 ;  /* 0x00000003e2007221 */ /* 0x000fe40000010000 */
[----:B------:R-:W-:Y:S01]  /*10860*/  FADD.FTZ R2, R235, R2 ;  /* 0x00000002eb027221 */ /* 0x000fe20000010000 */
[----:B------:R-:W-:Y:S01]  /*10870*/  HMMA.16816.F32 R52, R96, R56, R88 ;  /* 0x000000386034723c */ /* 0x000fe20000001858 */
[----:B------:R-:W-:Y:S01]  /*10880*/  FADD.FTZ R0, R225, R0 ;  /* 0x00000000e1007221 */ /* 0x000fe20000010000 */
[----:B------:R-:W1:Y:S01]  /*10890*/  LDSM.16.MT88.4 R88, [R188+0x5900] ;  /* 0x00590000bc58783b */ /* 0x000e620000004200 */
[----:B------:R-:W-:Y:S02]  /*108a0*/  FADD.FTZ R2, R223, R2 ;  /* 0x00000002df027221 */ /* 0x000fe40000010000 */
[----:B------:R-:W-:-:S02]  /*108b0*/  FADD.FTZ R0, R219, R0 ;  /* 0x00000000db007221 */ /* 0x000fc40000010000 */
[----:B------:R-:W-:Y:S01]  /*108c0*/  FADD.FTZ R2, R221, R2 ;  /* 0x00000002dd027221 */ /* 0x000fe20000010000 */
[C---:B---3--:R-:W-:Y:S01]  /*108d0*/  HMMA.16816.F32 R92, R96.reuse, R4, R144 ;  /* 0x00000004605c723c */ /* 0x048fe20000001890 */
[----:B------:R-:W-:Y:S02]  /*108e0*/  FADD.FTZ R0, R217, R0 ;  /* 0x00000000d9007221 */ /* 0x000fe40000010000 */
[----:B------:R-:W-:Y:S02]  /*108f0*/  FADD.FTZ R2, R222, R2 ;  /* 0x00000002de027221 */ /* 0x000fe40000010000 */
[----:B------:R-:W-:Y:S02]  /*10900*/  FADD.FTZ R0, R218, R0 ;  /* 0x00000000da007221 */ /* 0x000fe40000010000 */
[----:B------:R-:W-:Y:S01]  /*10910*/  FADD.FTZ R2, R220, R2 ;  /* 0x00000002dc027221 */ /* 0x000fe20000010000 */
[----:B------:R-:W-:Y:S01]  /*10920*/  HMMA.16816.F32 R56, R96, R58, R84 ;  /* 0x0000003a6038723c */ /* 0x000fe20000001854 */
[----:B------:R-:W-:-:S02]  /*10930*/  FADD.FTZ R0, R216, R0 ;  /* 0x00000000d8007221 */ /* 0x000fc40000010000 */
[----:B------:R-:W-:Y:S01]  /*10940*/  FADD.FTZ R2, R205, R2 ;  /* 0x00000002cd027221 */ /* 0x000fe20000010000 */
[----:B------:R-:W-:Y:S01]  /*10950*/  IADD3 R205, R195, 0x1000, RZ ;  /* 0x00001000c3cd7810 */ /* 0x000fe20007ffe0ff */
[----:B------:R-:W-:Y:S02]  /*10960*/  FADD.FTZ R0, R157, R0 ;  /* 0x000000009d007221 */ /* 0x000fe40000010000 */
[----:B------:R-:W-:Y:S01]  /*10970*/  FADD.FTZ R2, R159, R2 ;  /* 0x000000029f027221 */ /* 0x000fe20000010000 */
[----:B------:R-:W-:Y:S01]  /*10980*/  HMMA.16816.F32 R104, R96, R108, R200 ;  /* 0x0000006c6068723c */ /* 0x000fe200000018c8 */
[----:B------:R-:W-:Y:S02]  /*10990*/  FADD.FTZ R0, R102, R0 ;  /* 0x0000000066007221 */ /* 0x000fe40000010000 */
[----:B------:R-:W-:-:S04]  /*109a0*/  @P4 IMAD.HI.U32 R3, R244, c[0x0][0x2c8], RZ ;  /* 0x0000b200f4034a27 */ /* 0x000fc800078e00ff */
[----:B------:R-:W-:Y:S01]  /*109b0*/  FADD.FTZ R2, R204, R2 ;  /* 0x00000002cc027221 */ /* 0x000fe20000010000 */
[----:B------:R-:W-:Y:S01]  /*109c0*/  @P4 SHF.R.U32.HI R244, RZ, c[0x0][0x2cc], R3 ;  /* 0x0000b300fff44a19 */ /* 0x000fe20000011603 */
[----:B------:R-:W-:Y:S01]  /*109d0*/  FADD.FTZ R0, R156, R0 ;  /* 0x000000009c007221 */ /* 0x000fe20000010000 */
[C---:B------:R-:W-:Y:S01]  /*109e0*/  HMMA.16816.F32 R112, R96.reuse, R116, R180 ;  /* 0x000000746070723c */ /* 0x040fe200000018b4 */
[----:B------:R-:W-:Y:S01]  /*109f0*/  FADD.FTZ R3, R158, R2 ;  /* 0x000000029e037221 */ /* 0x000fe20000010000 */
[----:B------:R-:W-:Y:S01]  /*10a00*/  IADD3 R204, R195, 0x1800, RZ ;  /* 0x00001800c3cc7810 */ /* 0x000fe20007ffe0ff */
[----:B------:R-:W-:Y:S01]  /*10a10*/  FADD.FTZ R2, R103, R0 ;  /* 0x0000000067027221 */ /* 0x000fe20000010000 */
[----:B------:R-:W-:Y:S01]  /*10a20*/  IADD3 R0, R244, R232, -R242 ;  /* 0x000000e8f4007210 */ /* 0x000fe20007ffe8f2 */
[----:B------:R-:W-:Y:S01]  /*10a30*/  FADD.FTZ R4, R22, R3 ;  /* 0x0000000316047221 */ /* 0x000fe20000010000 */
[----:B------:R-:W-:Y:S01]  /*10a40*/  IADD3 R203, R195, 0x2000, RZ ;  /* 0x00002000c3cb7810 */ /* 0x000fe20007ffe0ff */
[----:B------:R-:W-:Y:S01]  /*10a50*/  FADD.FTZ R3, R10, R2 ;  /* 0x000000020a037221 */ /* 0x000fe20000010000 */
[----:B------:R-:W-:Y:S01]  /*10a60*/  SHF.R.S32.HI R2, RZ, 0x1f, R0 ;  /* 0x0000001fff027819 */ /* 0x000fe20000011400 */
[----:B------:R-:W-:Y:S01]  /*10a70*/  FADD.FTZ R4, R21, R4 ;  /* 0x0000000415047221 */ /* 0x000fe20000010000 */
[C---:B------:R-:W-:Y:S01]  /*10a80*/  HMMA.16816.F32 R120, R96.reuse, R124, R172 ;  /* 0x0000007c6078723c */ /* 0x040fe200000018ac */
[----:B------:R-:W-:Y:S01]  /*10a90*/  FADD.FTZ R3, R8, R3 ;  /* 0x0000000308037221 */ /* 0x000fe20000010000 */
[----:B------:R-:W-:Y:S01]  /*10aa0*/  LEA.HI R0, R2, R0, RZ, 0x6 ;  /* 0x0000000002007211 */ /* 0x000fe200078f30ff */
[----:B------:R-:W-:Y:S01]  /*10ab0*/  FADD.FTZ R222, R23, R4 ;  /* 0x0000000417de7221 */ /* 0x000fe20000010000 */
[----:B------:R-:W-:Y:S01]  /*10ac0*/  IADD3 R202, R195, 0x2800, RZ ;  /* 0x00002800c3ca7810 */ /* 0x000fe20007ffe0ff */
[----:B------:R-:W-:Y:S01]  /*10ad0*/  FADD.FTZ R223, R11, R3 ;  /* 0x000000030bdf7221 */ /* 0x000fe20000010000 */
[----:B------:R-:W-:Y:S01]  /*10ae0*/  SHF.R.S32.HI R0, RZ, 0x6, R0 ;  /* 0x00000006ff007819 */ /* 0x000fe20000011400 */
[----:B------:R-:W-:Y:S01]  /*10af0*/  FADD.FTZ R222, R20, R222 ;  /* 0x000000de14de7221 */ /* 0x000fe20000010000 */
[----:B------:R-:W-:Y:S01]  /*10b00*/  HMMA.16816.F32 R128, R96, R132, R168 ;  /* 0x000000846080723c */ /* 0x000fe200000018a8 */
[----:B------:R-:W-:Y:S01]  /*10b10*/  FADD.FTZ R223, R9, R223 ;  /* 0x000000df09df7221 */ /* 0x000fe20000010000 */
[----:B------:R-:W-:-:S02]  /*10b20*/  IMNMX R234, RZ, R0, !PT ;  /* 0x00000000ffea7217 */ /* 0x000fc40007800200 */
[----:B------:R-:W-:Y:S02]  /*10b30*/  IADD3 R201, R195, 0x3000, RZ ;  /* 0x00003000c3c97810 */ /* 0x000fe40007ffe0ff */
[----:B------:R-:W-:Y:S02]  /*10b40*/  ISETP.GE.AND P0, PT, R207, R234, PT ;  /* 0x000000eacf00720c */ /* 0x000fe40003f06270 */
[----:B------:R-:W-:Y:S01]  /*10b50*/  HMMA.16816.F32 R36, R96, R40, R36 ;  /* 0x000000286024723c */ /* 0x000fe20000001824 */
[----:B------:R-:W-:-:S07]  /*10b60*/  IADD3 R200, R195, 0x3800, RZ ;  /* 0x00003800c3c87810 */ /* 0x000fce0007ffe0ff */
[C---:B------:R-:W-:Y:S08]  /*10b70*/  HMMA.16816.F32 R44, R96.reuse, R48, R44 ;  /* 0x00000030602c723c */ /* 0x040ff0000000182c */
[C---:B------:R-:W-:Y:S08]  /*10b80*/  HMMA.16816.F32 R60, R96.reuse, R64, R140 ;  /* 0x00000040603c723c */ /* 0x040ff0000000188c */
[C---:B------:R-:W-:Y:S08]  /*10b90*/  HMMA.16816.F32 R68, R96.reuse, R72, R68 ;  /* 0x000000486044723c */ /* 0x040ff00000001844 */
[C---:B------:R-:W-:Y:S08]  /*10ba0*/  HMMA.16816.F32 R76, R96.reuse, R80, R76 ;  /* 0x00000050604c723c */ /* 0x040ff0000000184c */
[C---:B-1----:R-:W-:Y:S08]  /*10bb0*/  HMMA.16816.F32 R84, R96.reuse, R88, R136 ;  /* 0x000000586054723c */ /* 0x042ff00000001888 */
[C---:B------:R-:W-:Y:S07]  /*10bc0*/  HMMA.16816.F32 R108, R96.reuse, R110, R196 ;  /* 0x0000006e606c723c */ /* 0x040fee00000018c4 */
[C---:B------:R-:W-:Y:S01]  /*10bd0*/  IADD3 R199, R195.reuse, 0x4000, RZ ;  /* 0x00004000c3c77810 */ /* 0x040fe20007ffe0ff */
[----:B------:R-:W-:Y:S01]  /*10be0*/  HMMA.16816.F32 R116, R96, R118, R176 ;  /* 0x000000766074723c */ /* 0x000fe200000018b0 */
[----:B------:R-:W-:-:S02]  /*10bf0*/  IADD3 R198, R195, 0x4800, RZ ;  /* 0x00004800c3c67810 */ /* 0x000fc40007ffe0ff */
[C---:B------:R-:W-:Y:S02]  /*10c00*/  IADD3 R197, R195.reuse, 0x5000, RZ ;  /* 0x00005000c3c57810 */ /* 0x040fe40007ffe0ff */
[----:B------:R-:W-:-:S03]  /*10c10*/  IADD3 R196, R195, 0x5800, RZ ;  /* 0x00005800c3c47810 */ /* 0x000fc60007ffe0ff */
        /* <DEDUP_REMOVED lines=10> */
[----:B------:R-:W-:Y:S01]  /*10cc0*/  IADD3 RZ, P0, R228, 0x80, RZ ;  /* 0x00000080e4ff7810 */ /* 0x000fe20007f1e0ff */
[----:B------:R-:W-:Y:S01]  /*10cd0*/  IMAD.MOV.U32 R102, RZ, RZ, R100 ;  /* 0x000000ffff667224 */ /* 0x000fe200078e0064 */
[----:B------:R-:W-:Y:S01]  /*10ce0*/  IADD3 R224, P1, R236, 0x40, RZ ;  /* 0x00000040ece07810 */ /* 0x000fe20007f3e0ff */
[----:B------:R-:W-:Y:S01]  /*10cf0*/  IMAD.MOV.U32 R3, RZ, RZ, R101 ;  /* 0x000000ffff037224 */ /* 0x000fe200078e0065 */
[----:B------:R-:W-:Y:S01]  /*10d00*/  IADD3 R226, P2, R228, 0x40, RZ ;  /* 0x00000040e4e27810 */ /* 0x000fe20007f5e0ff */
[----:B------:R-:W-:Y:S01]  /*10d10*/  IMAD.X R227, RZ, RZ, R231, P0 ;  /* 0x000000ffffe37224 */ /* 0x000fe200000e06e7 */
[----:B------:R-:W-:Y:S01]  /*10d20*/  IADD3 R221, P0, R236, 0x80, RZ ;  /* 0x00000080ecdd7810 */ /* 0x000fe20007f1e0ff */
[----:B------:R-:W-:Y:S01]  /*10d30*/  IMAD.MOV.U32 R241, RZ, RZ, c[0x0][0x208] ;  /* 0x00008200fff17624 */ /* 0x000fe200078e00ff */
[----:B------:R-:W-:Y:S01]  /*10d40*/  MOV R208, R207 ;  /* 0x000000cf00d07202 */ /* 0x000fe20000000f00 */
[----:B------:R-:W-:Y:S01]  /*10d50*/  @P4 IMAD.HI.U32 R235, R238, c[0x0][0x2c8], RZ ;  /* 0x0000b200eeeb4a27 */ /* 0x000fe200078e00ff */
[----:B------:R-:W-:-:S02]  /*10d60*/  IADD3 R220, R228, 0x80, RZ ;  /* 0x00000080e4dc7810 */ /* 0x000fc40007ffe0ff */
[----:B------:R-:W-:Y:S01]  /*10d70*/  MOV R248, c[0x0][0x20c] ;  /* 0x0000830000f87a02 */ /* 0x000fe20000000f00 */
[----:B------:R-:W-:Y:S01]  /*10d80*/  IMAD.MOV.U32 R244, RZ, RZ, -0x40 ;  /* 0xffffffc0fff47424 */ /* 0x000fe200078e00ff */
[----:B------:R-:W-:Y:S01]  /*10d90*/  IADD3.X R225, RZ, R231, RZ, P2, !PT ;  /* 0x000000e7ffe17210 */ /* 0x000fe200017fe4ff */
[----:B------:R-:W-:Y:S01]  /*10da0*/  IMAD.X R219, RZ, RZ, R233, P1 ;  /* 0x000000ffffdb7224 */ /* 0x000fe200008e06e9 */
[----:B------:R-:W-:Y:S02]  /*10db0*/  IADD3.X R218, RZ, R233, RZ, P0, !PT ;  /* 0x000000e9ffda7210 */ /* 0x000fe400007fe4ff */
.L_x_615:
[----:B------:R-:W-:Y:S01]  /*10dc0*/  ISETP.GE.AND P0, PT, R208, RZ, PT ;  /* 0x000000ffd000720c */ /* 0x000fe20003f06270 */
[----:B------:R-:W-:Y:S04]  /*10dd0*/  DEPBAR.LE SB0, 0x0 ;  /* 0x000080000000791a */ /* 0x000fe80000000000 */
[----:B------:R-:W-:Y:S01]  /*10de0*/  BAR.SYNC.DEFER_BLOCKING 0x0 ;  /* 0x0000000000007b1d */ /* 0x000fe20000010000 */
[----:B------:R-:W-:Y:S02]  /*10df0*/  ISETP.NE.AND P4, PT, R240, RZ, PT ;  /* 0x000000fff000720c */ /* 0x000fe40003f85270 */
[----:B------:R-:W-:Y:S05]  /*10e00*/  ISETP.NE.AND P3, PT, R249, 0x1, PT ;  /* 0x00000001f900780c */ /* 0x000fea0003f65270 */
[----:B------:R-:W-:Y:S01]  /*10e10*/  @P0 SHF.R.S32.HI R0, RZ, 0x1f, R208 ;  /* 0x0000001fff000819 */ /* 0x000fe200000114d0 */
[----:B------:R-:W-:Y:S04]  /*10e20*/  @P0 IMAD.WIDE.U32 R4, R208, c[0x0][0x208], RZ ;  /* 0x00008200d0040a25 */ /* 0x000fe800078e00ff */
[----:B------:R-:W-:Y:S01]  /*10e30*/  @P0 IMAD R0, R0, c[0x0][0x208], RZ ;  /* 0x0000820000000a24 */ /* 0x000fe200078e02ff */
[----:B------:R-:W-:Y:S03]  /*10e40*/  @P0 SHF.L.U32 R2, R4, 0x6, RZ ;  /* 0x0000000604020819 */ /* 0x000fe600000006ff */
[----:B------:R-:W-:Y:S05]  /*10e50*/  @P0 IMAD R0, R208, c[0x0][0x20c], R0 ;  /* 0x00008300d0000a24 */ /* 0x000fea00078e0200 */
[----:B------:R-:W-:Y:S02]  /*10e60*/  @P0 IADD3 R0, R5, R0, RZ ;  /* 0x0000000005000210 */ /* 0x000fe40007ffe0ff */
[----:B------:R-:W-:Y:S01]  /*10e70*/  @P0 IADD3 R5, P1, R2, R236, RZ ;  /* 0x000000ec02050210 */ /* 0x000fe20007f3e0ff */
[----:B------:R-:W-:Y:S01]  /*10e80*/  LDSM.16.M88.4 R32, [R191+0xc100] ;  /* 0x00c10000bf20783b */ /* 0x000fe20000000200 */
[----:B------:R-:W-:Y:S02]  /*10e90*/  @P0 SHF.L.U64.HI R0, R4, 0x6, R0 ;  /* 0x0000000604000819 */ /* 0x000fe40000010200 */
[C---:B------:R-:W-:Y:S02]  /*10ea0*/  @P0 LEA R30, P2, R5.reuse, c[0x0][0x1f8], 0x1 ;  /* 0x00007e00051e0a11 */ /* 0x040fe400078408ff */
[----:B------:R-:W-:Y:S02]  /*10eb0*/  @P0 IADD3.X R4, R0, R233, RZ, P1, !PT ;  /* 0x000000e900040210 */ /* 0x000fe40000ffe4ff */
[----:B------:R-:W-:Y:S01]  /*10ec0*/  @P0 IADD3 R6, P1, R2, R224, RZ ;  /* 0x000000e002060210 */ /* 0x000fe20007f3e0ff */
[----:B------:R-:W1:Y:S01]  /*10ed0*/  LDSM.16.M88.4 R8, [R184+0x6100] ;  /* 0x00610000b808783b */ /* 0x000e620000000200 */
[----:B------:R-:W-:Y:S02]  /*10ee0*/  @P0 LEA.HI.X R31, R5, c[0x0][0x1fc], R4, 0x1, P2 ;  /* 0x00007f00051f0a11 */ /* 0x000fe400010f0c04 */
[----:B------:R-:W-:Y:S02]  /*10ef0*/  @P0 LEA R22, P2, R6, c[0x0][0x1f8], 0x1 ;  /* 0x00007e0006160a11 */ /* 0x000fe400078408ff */
[----:B------:R-:W-:Y:S02]  /*10f00*/  @P0 IADD3.X R5, R0, R219, RZ, P1, !PT ;  /* 0x000000db00050210 */ /* 0x000fe40000ffe4ff */
[C---:B------:R-:W-:Y:S01]  /*10f10*/  @P0 LEA R4, P1, R241.reuse, R2, 0x5 ;  /* 0x00000002f1040211 */ /* 0x040fe200078228ff */
[----:B------:R-:W2:Y:S01]  /*10f20*/  LDSM.16.M88.4 R16, [R184+0x6900] ;  /* 0x00690000b810783b */ /* 0x000ea20000000200 */
[----:B------:R-:W-:Y:S02]  /*10f30*/  @P0 LEA.HI.X R23, R6, c[0x0][0x1fc], R5, 0x1, P2 ;  /* 0x00007f0006170a11 */ /* 0x000fe400010f0c05 */
[----:B------:R-:W-:Y:S02]  /*10f40*/  @P0 IADD3 R5, P2, R2, R221, RZ ;  /* 0x000000dd02050210 */ /* 0x000fe40007f5e0ff */
[----:B------:R-:W-:Y:S02]  /*10f50*/  @P0 LEA.HI.X R2, R241, R0, R248, 0x5, P1 ;  /* 0x00000000f1020211 */ /* 0x000fe400008f2cf8 */
[----:B------:R-:W-:Y:S01]  /*10f60*/  @P0 IADD3.X R0, R0, R218, RZ, P2, !PT ;  /* 0x000000da00000210 */ /* 0x000fe200017fe4ff */
[----:B------:R-:W3:Y:S01]  /*10f70*/  LDSM.16.M88.4 R24, [R184+0x7100] ;  /* 0x00710000b818783b */ /* 0x000ee20000000200 */
[C---:B------:R-:W-:Y:S02]  /*10f80*/  @P0 LEA R14, P2, R5.reuse, c[0x0][0x1f8], 0x1 ;  /* 0x00007e00050e0a11 */ /* 0x040fe400078408ff */
[----:B------:R-:W-:Y:S02]  /*10f90*/  @P0 IADD3 R6, P1, R4, R236, RZ ;  /* 0x000000ec04060210 */ /* 0x000fe40007f3e0ff */
[----:B------:R-:W-:Y:S02]  /*10fa0*/  @P0 LEA.HI.X R15, R5, c[0x0][0x1fc], R0, 0x1, P2 ;  /* 0x00007f00050f0a11 */ /* 0x000fe400010f0c00 */
[----:B------:R-:W-:Y:S01]  /*10fb0*/  @P0 IADD3.X R7, R2, R233, RZ, P1, !PT ;  /* 0x000000e902070210 */ /* 0x000fe20000ffe4ff */
[----:B------:R-:W4:Y:S01]  /*10fc0*/  LDSM.16.M88.4 R136, [R184+0x7900] ;  /* 0x00790000b888783b */ /* 0x000f220000000200 */
[----:B------:R-:W-:Y:S02]  /*10fd0*/  @P0 LEA R28, P1, R6, c[0x0][0x1f8], 0x1 ;  /* 0x00007e00061c0a11 */ /* 0x000fe400078208ff */
[----:B------:R-:W-:Y:S02]  /*10fe0*/  @P0 IADD3 R0, P2, R4, R224, RZ ;  /* 0x000000e004000210 */ /* 0x000fe40007f5e0ff */
[----:B------:R-:W-:Y:S02]  /*10ff0*/  @P0 LEA.HI.X R29, R6, c[0x0][0x1fc], R7, 0x1, P1 ;  /* 0x00007f00061d0a11 */ /* 0x000fe400008f0c07 */
[----:B------:R-:W-:Y:S01]  /*11000*/  @P0 IADD3.X R5, R2, R219, RZ, P2, !PT ;  /* 0x000000db02050210 */ /* 0x000fe200017fe4ff */
[----:B------:R-:W-:Y:S01]  /*11010*/  LDSM.16.M88.4 R140, [R192+0xc100] ;  /* 0x00c10000c08c783b */ /* 0x000fe20000000200 */
[----:B------:R-:W-:Y:S02]  /*11020*/  @P0 LEA R20, P2, R0, c[0x0][0x1f8], 0x1 ;  /* 0x00007e0000140a11 */ /* 0x000fe400078408ff */
[----:B------:R-:W-:Y:S02]  /*11030*/  @P0 IADD3 R4, P1, R4, R221, RZ ;  /* 0x000000dd04040210 */ /* 0x000fe40007f3e0ff */
[----:B------:R-:W-:Y:S02]  /*11040*/  @P0 LEA.HI.X R21, R0, c[0x0][0x1fc], R5, 0x1, P2 ;  /* 0x00007f0000150a11 */ /* 0x000fe400010f0c05 */
[----:B------:R-:W-:Y:S01]  /*11050*/  @P0 IADD3.X R2, R2, R218, RZ, P1, !PT ;  /* 0x000000da02020210 */ /* 0x000fe20000ffe4ff */
[----:B------:R-:W5:Y:S01]  /*11060*/  LDSM.16.M88.4 R144, [R195] ;  /* 0x00000000c390783b */ /* 0x000f620000000200 */
[C---:B------:R-:W-:Y:S02]  /*11070*/  @P0 LEA R12, P1, R4.reuse, c[0x0][0x1f8], 0x1 ;  /* 0x00007e00040c0a11 */ /* 0x040fe400078208ff */
[----:B------:R-:W-:Y:S02]  /*11080*/  MOV R0, R238 ;  /* 0x000000ee00007202 */ /* 0x000fe40000000f00 */
[----:B------:R-:W-:Y:S02]  /*11090*/  @P0 LEA.HI.X R13, R4, c[0x0][0x1fc], R2, 0x1, P1 ;  /* 0x00007f00040d0a11 */ /* 0x000fe400008f0c02 */
[C---:B-1----:R-:W-:Y:S01]  /*110a0*/  HMMA.16816.F32 R4, R32.reuse, R8, RZ ;  /* 0x000000082004723c */ /* 0x042fe200000018ff */
[----:B------:R-:W1:Y:S02]  /*110b0*/  LDSM.16.M88.4 R148, [R206] ;  /* 0x00000000ce94783b */ /* 0x000e640000000200 */
[----:B------:R-:W-:Y:S05]  /*110c0*/  @P3 SHF.R.U32.HI R0, RZ, c[0x0][0x2cc], R235 ;  /* 0x0000b300ff003a19 */ /* 0x000fea00000116eb */
[C---:B------:R-:W-:Y:S01]  /*110d0*/  HMMA.16816.F32 R8, R32.reuse, R10, RZ ;  /* 0x0000000a2008723c */ /* 0x040fe200000018ff */
[----:B------:R-:W1:Y:S08]  /*110e0*/  LDSM.16.M88.4 R152, [R205] ;  /* 0x00000000cd98783b */ /* 0x000e700000000200 */
[----:B------:R-:W1:Y:S08]  /*110f0*/  LDSM.16.M88.4 R156, [R204] ;  /* 0x00000000cc9c783b */ /* 0x000e700000000200 */
[----:B------:R-:W-:Y:S01]  /*11100*/  @!PT LDS RZ, [RZ] ;  /* 0x00000000fffff984 */ /* 0x000fe20000000800 */
[----:B------:R-:W-:Y:S01]  /*11110*/  @!PT LDS RZ, [RZ] ;  /* 0x00000000fffff984 */ /* 0x000fe20000000800 */
[----:B------:R-:W-:Y:S01]  /*11120*/  @!PT LDS RZ, [RZ] ;  /* 0x00000000fffff984 */ /* 0x000fe20000000800 */
[----:B------:R4:W-:Y:S08]  /*11130*/  @P0 LDGSTS.E.BYPASS.LTC128B.128 [R209+0x100], [R30.64], !P5 ;  /* 0x001000001ed10fae */ /* 0x0009f0000e901d46 */
[----:B------:R3:W-:Y:S08]  /*11140*/  @P0 LDGSTS.E.BYPASS.LTC128B.128 [R209+0x2100], [R22.64], !P6 ;  /* 0x0210000016d10fae */ /* 0x0007f0000f101d46 */
[----:B------:R2:W-:Y:S08]  /*11150*/  @P0 LDGSTS.E.BYPASS.LTC128B.128 [R209+0x4100], [R14.64], !P4 ;  /* 0x041000000ed10fae */ /* 0x0005f0000e101d46 */
[----:B------:R4:W-:Y:S08]  /*11160*/  @P0 LDGSTS.E.BYPASS.LTC128B.128 [R209+0x1100], [R28.64], !P5 ;  /* 0x011000001cd10fae */ /* 0x0009f0000e901d46 */
[----:B------:R3:W-:Y:S08]  /*11170*/  @P0 LDGSTS.E.BYPASS.LTC128B.128 [R209+0x3100], [R20.64], !P6 ;  /* 0x0310000014d10fae */ /* 0x0007f0000f101d46 */
[----:B------:R2:W-:Y:S08]  /*11180*/  @P0 LDGSTS.E.BYPASS.LTC128B.128 [R209+0x5100], [R12.64], !P4 ;  /* 0x051000000cd10fae */ /* 0x0005f0000e101d46 */
[----:B------:R-:W-:Y:S08]  /*11190*/  LDSM.16.M88.4 R160, [R194+0xc100] ;  /* 0x00c10000c2a0783b */ /* 0x000ff00000000200 */
[----:B------:R-:W0:Y:S08]  /*111a0*/  LDGDEPBAR ;  /* 0x00000000000079af */ /* 0x000e300000000000 */
[----:B------:R-:W1:Y:S01]  /*111b0*/  LDSM.16.M88.4 R164, [R190+0x6100] ;  /* 0x00610000bea4783b */ /* 0x000e620000000200 */
[C---:B--2---:R-:W-:Y:S07]  /*111c0*/  HMMA.16816.F32 R12, R32.reuse, R16, RZ ;  /* 0x00000010200c723c */ /* 0x044fee00000018ff */
[----:B------:R-:W-:Y:S01]  /*111d0*/  LDSM.16.M88.4 R168, [R190+0x7100] ;  /* 0x00710000bea8783b */ /* 0x000fe20000000200 */
[C---:B------:R-:W-:Y:S07]  /*111e0*/  HMMA.16816.F32 R16, R32.reuse, R18, RZ ;  /* 0x000000122010723c */ /* 0x040fee00000018ff */
[----:B------:R-:W-:Y:S01]  /*111f0*/  LDSM.16.M88.4 R172, [R190+0x7900] ;  /* 0x00790000beac783b */ /* 0x000fe20000000200 */
[C---:B---3--:R-:W-:Y:S07]  /*11200*/  HMMA.16816.F32 R20, R32.reuse, R24, RZ ;  /* 0x000000182014723c */ /* 0x048fee00000018ff */
[----:B------:R-:W-:Y:S01]  /*11210*/  LDSM.16.M88.4 R176, [R193+0xc100] ;  /* 0x00c10000c1b0783b */ /* 0x000fe20000000200 */
[C---:B------:R-:W-:Y:S07]  /*11220*/  HMMA.16816.F32 R24, R32.reuse, R26, RZ ;  /* 0x0000001a2018723c */ /* 0x040fee00000018ff */
[----:B------:R-:W-:Y:S01]  /*11230*/  LDSM.16.M88.4 R180, [R189] ;  /* 0x00000000bdb4783b */ /* 0x000fe20000000200 */
[C---:B----4-:R-:W-:Y:S07]  /*11240*/  HMMA.16816.F32 R28, R32.reuse, R136, RZ ;  /* 0x00000088201c723c */ /* 0x050fee00000018ff */
[----:B------:R-:W-:Y:S01]  /*11250*/  SHFL.IDX PT, R2, R0, RZ, 0x1c1f ;  /* 0x001c1fff00027589 */ /* 0x000fe200000e0000 */
[----:B------:R-:W-:Y:S07]  /*11260*/  HMMA.16816.F32 R32, R32, R138, RZ ;  /* 0x0000008a2020723c */ /* 0x000fee00000018ff */
[----:B------:R-:W2:Y:S01]  /*11270*/  LDSM.16.M88.4 R136, [R190+0x6900] ;  /* 0x00690000be88783b */ /* 0x000ea20000000200 */
[C---:B-----5:R-:W-:Y:S08]  /*11280*/  HMMA.16816.F32 R4, R140.reuse, R144, R4 ;  /* 0x000000908c04723c */ /* 0x060ff00000001804 */
[C---:B------:R-:W-:Y:S01]  /*11290*/  HMMA.16816.F32 R8, R140.reuse, R146, R8 ;  /* 0x000000928c08723c */ /* 0x040fe20000001808 */
[----:B------:R-:W-:Y:S07]  /*112a0*/  LDSM.16.M88.4 R144, [R189+0x1000] ;  /* 0x00100000bd90783b */ /* 0x000fee0000000200 */
[C---:B-1----:R-:W-:Y:S08]  /*112b0*/  HMMA.16816.F32 R12, R140.reuse, R148, R12 ;  /* 0x000000948c0c723c */ /* 0x042ff0000000180c */
[C---:B------:R-:W-:Y:S01]  /*112c0*/  HMMA.16816.F32 R16, R140.reuse, R150, R16 ;  /* 0x000000968c10723c */ /* 0x040fe20000001810 */
[----:B------:R-:W-:Y:S07]  /*112d0*/  LDSM.16.M88.4 R148, [R189+0x1800] ;  /* 0x00180000bd94783b */ /* 0x000fee0000000200 */
[C---:B------:R-:W-:Y:S08]  /*112e0*/  HMMA.16816.F32 R20, R140.reuse, R152, R20 ;  /* 0x000000988c14723c */ /* 0x040ff00000001814 */
[C---:B------:R-:W-:Y:S01]  /*112f0*/  HMMA.16816.F32 R24, R140.reuse, R154, R24 ;  /* 0x0000009a8c18723c */ /* 0x040fe20000001818 */
[----:B------:R-:W-:Y:S07]  /*11300*/  LDSM.16.M88.4 R152, [R191+0x10100] ;  /* 0x01010000bf98783b */ /* 0x000fee0000000200 */
[C---:B------:R-:W-:Y:S08]  /*11310*/  HMMA.16816.F32 R28, R140.reuse, R156, R28 ;  /* 0x0000009c8c1c723c */ /* 0x040ff0000000181c */
[----:B------:R-:W-:Y:S01]  /*11320*/  HMMA.16816.F32 R32, R140, R158, R32 ;  /* 0x0000009e8c20723c */ /* 0x000fe20000001820 */
[----:B------:R-:W1:Y:S07]  /*11330*/  LDSM.16.M88.4 R140, [R189+0x800] ;  /* 0x00080000bd8c783b */ /* 0x000e6e0000000200 */
[C---:B------:R-:W-:Y:S01]  /*11340*/  HMMA.16816.F32 R4, R160.reuse, R164, R4 ;  /* 0x000000a4a004723c */ /* 0x040fe20000001804 */
[----:B------:R-:W3:Y:S07]  /*11350*/  LDSM.16.M88.4 R156, [R184+0x8100] ;  /* 0x00810000b89c783b */ /* 0x000eee0000000200 */
[C---:B------:R-:W-:Y:S01]  /*11360*/  HMMA.16816.F32 R8, R160.reuse, R166, R8 ;  /* 0x000000a6a008723c */ /* 0x040fe20000001808 */
[----:B------:R-:W-:Y:S07]  /*11370*/  LDSM.16.M88.4 R164, [R184+0x9900] ;  /* 0x00990000b8a4783b */ /* 0x000fee0000000200 */
[C---:B--2---:R-:W-:Y:S08]  /*11380*/  HMMA.16816.F32 R12, R160.reuse, R136, R12 ;  /* 0x00000088a00c723c */ /* 0x044ff0000000180c */
[C---:B------:R-:W-:Y:S01]  /*11390*/  HMMA.16816.F32 R16, R160.reuse, R138, R16 ;  /* 0x0000008aa010723c */ /* 0x040fe20000001810 */
[----:B------:R-:W2:Y:S07]  /*113a0*/  LDSM.16.M88.4 R136, [R184+0x8900] ;  /* 0x00890000b888783b */ /* 0x000eae0000000200 */
[C---:B------:R-:W-:Y:S08]  /*113b0*/  HMMA.16816.F32 R20, R160.reuse, R168, R20 ;  /* 0x000000a8a014723c */ /* 0x040ff00000001814 */
[C---:B------:R-:W-:Y:S01]  /*113c0*/  HMMA.16816.F32 R24, R160.reuse, R170, R24 ;  /* 0x000000aaa018723c */ /* 0x040fe20000001818 */
[----:B------:R-:W-:Y:S07]  /*113d0*/  LDSM.16.M88.4 R168, [R192+0x10100] ;  /* 0x01010000c0a8783b */ /* 0x000fee0000000200 */
[C---:B------:R-:W-:Y:S08]  /*113e0*/  HMMA.16816.F32 R28, R160.reuse, R172, R28 ;  /* 0x000000aca01c723c */ /* 0x040ff0000000181c */
[----:B------:R-:W-:Y:S01]  /*113f0*/  HMMA.16816.F32 R32, R160, R174, R32 ;  /* 0x000000aea020723c */ /* 0x000fe20000001820 */
[----:B------:R-:W4:Y:S07]  /*11400*/  LDSM.16.M88.4 R160, [R184+0x9100] ;  /* 0x00910000b8a0783b */ /* 0x000f2e0000000200 */
[C---:B------:R-:W-:Y:S01]  /*11410*/  HMMA.16816.F32 R4, R176.reuse, R180, R4 ;  /* 0x000000b4b004723c */ /* 0x040fe20000001804 */
[----:B------:R-:W5:Y:S07]  /*11420*/  LDSM.16.M88.4 R172, [R203] ;  /* 0x00000000cbac783b */ /* 0x000f6e0000000200 */
        /* <DEDUP_REMOVED lines=15> */
[C---:B--2---:R-:W-:Y:S08]  /*11520*/  HMMA.16816.F32 R12, R152.reuse, R136, R12 ;  /* 0x00000088980c723c */ /* 0x044ff0000000180c */
[C---:B------:R-:W-:Y:S01]  /*11530*/  HMMA.16816.F32 R16, R152.reuse, R138, R16 ;  /* 0x0000008a9810723c */ /* 0x040fe20000001810 */
[----:B------:R-:W2:Y:S07]  /*11540*/  LDSM.16.M88.4 R136, [R190+0x8900] ;  /* 0x00890000be88783b */ /* 0x000eae0000000200 */
[C---:B----4-:R-:W-:Y:S08]  /*11550*/  HMMA.16816.F32 R20, R152.reuse, R160, R20 ;  /* 0x000000a09814723c */ /* 0x050ff00000001814 */
[C---:B------:R-:W-:Y:S01]  /*11560*/  HMMA.16816.F32 R24, R152.reuse, R162, R24 ;  /* 0x000000a29818723c */ /* 0x040fe20000001818 */
[----:B------:R-:W-:Y:S07]  /*11570*/  LDSM.16.M88.4 R160, [R193+0x10100] ;  /* 0x01010000c1a0783b */ /* 0x000fee0000000200 */
[C---:B------:R-:W-:Y:S08]  /*11580*/  HMMA.16816.F32 R28, R152.reuse, R164, R28 ;  /* 0x000000a4981c723c */ /* 0x040ff0000000181c */
[----:B------:R-:W-:Y:S01]  /*11590*/  HMMA.16816.F32 R32, R152, R166, R32 ;  /* 0x000000a69820723c */ /* 0x000fe20000001820 */
[----:B------:R-:W4:Y:S07]  /*115a0*/  LDSM.16.M88.4 R152, [R190+0x9100] ;  /* 0x00910000be98783b */ /* 0x000f2e0000000200 */
[C---:B-----5:R-:W-:Y:S01]  /*115b0*/  HMMA.16816.F32 R4, R168.reuse, R172, R4 ;  /* 0x000000aca804723c */ /* 0x060fe20000001804 */
[----:B------:R-:W5:Y:S07]  /*115c0*/  LDSM.16.M88.4 R164, [R189+0x2000] ;  /* 0x00200000bda4783b */ /* 0x000f6e0000000200 */
        /* <DEDUP_REMOVED lines=23> */
[----:B------:R-:W2:Y:S07]  /*11740*/  LDSM.16.M88.4 R156, [R184+0xb900] ;  /* 0x00b90000b89c783b */ /* 0x000eae0000000200 */
[C---:B-----5:R-:W-:Y:S01]  /*11750*/  HMMA.16816.F32 R4, R160.reuse, R164, R4 ;  /* 0x000000a4a004723c */ /* 0x060fe20000001804 */
[----:B------:R-:W5:Y:S07]  /*11760*/  LDSM.16.M88.4 R176, [R192+0x14100] ;  /* 0x01410000c0b0783b */ /* 0x000f6e0000000200 */
        /* <DEDUP_REMOVED lines=35> */
[C---:B--2---:R-:W-:Y:S08]  /*119a0*/  HMMA.16816.F32 R12, R160.reuse, R136, R12 ;  /* 0x00000088a00c723c */ /* 0x044ff0000000180c */
[C---:B------:R-:W-:Y:S01]  /*119b0*/  HMMA.16816.F32 R16, R160.reuse, R138, R16 ;  /* 0x0000008aa010723c */ /* 0x040fe20000001810 */
[----:B------:R-:W1:Y:S07]  /*119c0*/  LDSM.16.M88.4 R136, [R189+0x4800] ;  /* 0x00480000bd88783b */ /* 0x000e6e0000000200 */
[C---:B----4-:R-:W-:Y:S08]  /*119d0*/  HMMA.16816.F32 R20, R160.reuse, R152, R20 ;  /* 0x00000098a014723c */ /* 0x050ff00000001814 */
[C---:B------:R-:W-:Y:S08]  /*119e0*/  HMMA.16816.F32 R24, R160.reuse, R154, R24 ;  /* 0x0000009aa018723c */ /* 0x040ff00000001818 */
[C---:B------:R-:W-:Y:S08]  /*119f0*/  HMMA.16816.F32 R28, R160.reuse, R156, R28 ;  /* 0x0000009ca01c723c */ /* 0x040ff0000000181c */
[----:B------:R-:W-:Y:S08]  /*11a00*/  HMMA.16816.F32 R32, R160, R158, R32 ;  /* 0x0000009ea020723c */ /* 0x000ff00000001820 */
[C---:B-----5:R-:W-:Y:S08]  /*11a10*/  HMMA.16816.F32 R4, R168.reuse, R172, R4 ;  /* 0x000000aca804723c */ /* 0x060ff00000001804 */
        /* <DEDUP_REMOVED lines=17> */
[----:B------:R-:W-:Y:S01]  /*11b30*/  MUFU.TANH R143, R6 ;  /* 0x00000006008f7308 */ /* 0x000fe20000002400 */
[----:B------:R-:W-:Y:S02]  /*11b40*/  FMUL.FTZ R16, R16, c[0x0][0x320] ;  /* 0x0000c80010107a20 */ /* 0x000fe40000410000 */
[----:B------:R-:W-:Y:S02]  /*11b50*/  FMUL.FTZ R14, R14, c[0x0][0x320] ;  /* 0x0000c8000e0e7a20 */ /* 0x000fe40000410000 */
[----:B------:R-:W-:Y:S02]  /*11b60*/  FMUL.FTZ R17, R17, c[0x0][0x320] ;  /* 0x0000c80011117a20 */ /* 0x000fe40000410000 */
[----:B------:R-:W-:Y:S03]  /*11b70*/  FMUL.FTZ R15, R15, c[0x0][0x320] ;  /* 0x0000c8000f0f7a20 */ /* 0x000fe60000410000 */
[----:B------:R3:W-:Y:S10]  /*11b80*/  MUFU.TANH R142, R7 ;  /* 0x00000007008e7308 */ /* 0x0007f40000002400 */
[----:B------:R-:W4:Y:S10]  /*11b90*/  MUFU.TANH R141, R8 ;  /* 0x00000008008d7308 */ /* 0x000f340000002400 */
[----:B------:R-:W5:Y:S01]  /*11ba0*/  MUFU.TANH R136, R9 ;  /* 0x0000000900887308 */ /* 0x000f620000002400 */
[----:B---3--:R-:W3:Y:S09]  /*11bb0*/  LDSM.16.M88.4 R4, [R189+0x5000] ;  /* 0x00500000bd04783b */ /* 0x008ef20000000200 */
[----:B------:R-:W-:Y:S10]  /*11bc0*/  MUFU.TANH R103, R10 ;  /* 0x0000000a00677308 */ /* 0x000ff40000002400 */
[----:B------:R1:W-:Y:S10]  /*11bd0*/  MUFU.TANH R101, R11 ;  /* 0x0000000b00657308 */ /* 0x0003f40000002400 */
[----:B------:R-:W-:Y:S10]  /*11be0*/  MUFU.TANH R13, R13 ;  /* 0x0000000d000d7308 */ /* 0x000ff40000002400 */
[----:B------:R4:W-:Y:S01]  /*11bf0*/  MUFU.TANH R148, R18 ;  /* 0x0000001200947308 */ /* 0x0009e20000002400 */
[C---:B---3--:R-:W-:Y:S01]  /*11c00*/  HMMA.16816.F32 R20, R168.reuse, R4, R20 ;  /* 0x00000004a814723c */ /* 0x048fe20000001814 */
[----:B-1----:R-:W1:Y:S01]  /*11c10*/  LDSM.16.M88.4 R8, [R189+0x5800] ;  /* 0x00580000bd08783b */ /* 0x002e620000000200 */
[----:B------:R-:W-:Y:S07]  /*11c20*/  DEPBAR.LE SB0, 0x0 ;  /* 0x000080000000791a */ /* 0x000fee0000000000 */
[----:B------:R-:W-:Y:S01]  /*11c30*/  MUFU.TANH R16, R16 ;  /* 0x0000001000107308 */ /* 0x000fe20000002400 */
[C---:B------:R-:W-:Y:S01]  /*11c40*/  HMMA.16816.F32 R24, R168.reuse, R6, R24 ;  /* 0x00000006a818723c */ /* 0x040fe20000001818 */
[----:B------:R3:W1:Y:S08]  /*11c50*/  SHFL.IDX PT, R4, R0, 0x1, 0x1c1f ;  /* 0x003c1f0000047f89 */ /* 0x00067000000e0000 */
[----:B------:R5:W-:Y:S01]  /*11c60*/  MUFU.TANH R149, R19 ;  /* 0x0000001300957308 */ /* 0x000be20000002400 */
[----:B------:R-:W-:Y:S04]  /*11c70*/  BAR.SYNC.DEFER_BLOCKING 0x0 ;  /* 0x0000000000007b1d */ /* 0x000fe80000010000 */
[----:B------:R-:W-:Y:S02]  /*11c80*/  FMUL.FTZ R23, R23, c[0x0][0x320] ;  /* 0x0000c80017177a20 */ /* 0x000fe40000410000 */
[----:B------:R-:W-:Y:S02]  /*11c90*/  FMUL.FTZ R20, R20, c[0x0][0x320] ;  /* 0x0000c80014147a20 */ /* 0x000fe40000410000 */
[----:B------:R-:W-:Y:S02]  /*11ca0*/  FMUL.FTZ R22, R22, c[0x0][0x320] ;  /* 0x0000c80016167a20 */ /* 0x000fe40000410000 */
[----:B------:R-:W-:Y:S02]  /*11cb0*/  FMUL.FTZ R21, R21, c[0x0][0x320] ;  /* 0x0000c80015157a20 */ /* 0x000fe40000410000 */
[----:B---3--:R-:W-:Y:S02]  /*11cc0*/  IMAD R0, R208, R244, 0x1 ;  /* 0x00000001d0007424 */ /* 0x008fe400078e02f4 */
[----:B------:R-:W-:Y:S02]  /*11cd0*/  FMUL.FTZ R24, R24, c[0x0][0x320] ;  /* 0x0000c80018187a20 */ /* 0x000fe40000410000 */
[----:B------:R-:W-:Y:S01]  /*11ce0*/  FMUL.FTZ R25, R25, c[0x0][0x320] ;  /* 0x0000c80019197a20 */ /* 0x000fe20000410000 */
[----:B------:R-:W-:Y:S01]  /*11cf0*/  IADD3 R0, R232, R0, -R239 ;  /* 0x00000000e8007210 */ /* 0x000fe20007ffe8ef */
[----:B------:R-:W-:Y:S02]  /*11d00*/  FMUL.FTZ R26, R26, c[0x0][0x320] ;  /* 0x0000c8001a1a7a20 */ /* 0x000fe40000410000 */
[----:B------:R-:W-:Y:S01]  /*11d10*/  FMUL.FTZ R27, R27, c[0x0][0x320] ;  /* 0x0000c8001b1b7a20 */ /* 0x000fe20000410000 */
[C---:B-1----:R-:W-:Y:S01]  /*11d20*/  HMMA.16816.F32 R28, R168.reuse, R8, R28 ;  /* 0x00000008a81c723c */ /* 0x042fe2000000181c */
[----:B------:R-:W1:Y:S02]  /*11d30*/  MUFU.TANH R140, R12 ;  /* 0x0000000c008c7308 */ /* 0x000e640000002400 */
[----:B------:R-:W-:Y:S04]  /*11d40*/  IADD3 R0, R0, -R242, RZ ;  /* 0x800000f200007210 */ /* 0x000fe80007ffe0ff */
[----:B------:R-:W-:Y:S01]  /*11d50*/  IADD3 R2, R0, R2, RZ ;  /* 0x0000000200027210 */ /* 0x000fe20007ffe0ff */
[----:B------:R-:W-:Y:S03]  /*11d60*/  HMMA.16816.F32 R32, R168, R10, R32 ;  /* 0x0000000aa820723c */ /* 0x000fe60000001820 */
[----:B------:R3:W-:Y:S01]  /*11d70*/  MUFU.TANH R7, R22 ;  /* 0x0000001600077308 */ /* 0x0007e20000002400 */
[C---:B------:R-:W-:Y:S02]  /*11d80*/  ISETP.GT.AND P0, PT, R2.reuse, RZ, PT ;  /* 0x000000ff0200720c */ /* 0x040fe40003f04270 */
[C---:B------:R-:W-:Y:S02]  /*11d90*/  ISETP.GT.AND P2, PT, R2.reuse, 0x1, PT ;  /* 0x000000010200780c */ /* 0x040fe40003f44270 */
[----:B------:R-:W-:Y:S02]  /*11da0*/  FSEL R10, R145, -INF , P0 ;  /* 0xff800000910a7808 */ /* 0x000fe40000000000 */
[----:B------:R-:W-:Y:S02]  /*11db0*/  ISETP.GT.AND P3, PT, R2, 0x8, PT ;  /* 0x000000080200780c */ /* 0x000fe40003f64270 */
[----:B--2---:R-:W-:Y:S01]  /*11dc0*/  FSEL R11, R144, -INF , P2 ;  /* 0xff800000900b7808 */ /* 0x004fe20001000000 */
[----:B------:R2:W-:Y:S01]  /*11dd0*/  MUFU.TANH R12, R20 ;  /* 0x00000014000c7308 */ /* 0x0005e20000002400 */
[----:B------:R-:W-:Y:S02]  /*11de0*/  IADD3 R0, R0, R4, RZ ;  /* 0x0000000400007210 */ /* 0x000fe40007ffe0ff */
[----:B------:R-:W-:Y:S01]  /*11df0*/  FMNMX.FTZ R4, R10, R3, !PT ;  /* 0x000000030a047209 */ /* 0x000fe20007810000 */
[----:B------:R-:W-:Y:S01]  /*11e00*/  FMUL.FTZ R28, R28, c[0x0][0x320] ;  /* 0x0000c8001c1c7a20 */ /* 0x000fe20000410000 */
[----:B------:R-:W-:Y:S01]  /*11e10*/  ISETP.GT.AND P2, PT, R2, 0x9, PT ;  /* 0x000000090200780c */ /* 0x000fe20003f44270 */
[----:B------:R-:W-:Y:S01]  /*11e20*/  FMUL.FTZ R29, R29, c[0x0][0x320] ;  /* 0x0000c8001d1d7a20 */ /* 0x000fe20000410000 */
[----:B------:R-:W-:Y:S01]  /*11e30*/  FMNMX.FTZ R4, R11, R4, !PT ;  /* 0x000000040b047209 */ /* 0x000fe20007810000 */
[----:B------:R-:W-:Y:S01]  /*11e40*/  FMUL.FTZ R30, R30, c[0x0][0x320] ;  /* 0x0000c8001e1e7a20 */ /* 0x000fe20000410000 */
[----:B----4-:R-:W-:Y:S01]  /*11e50*/  FSEL R18, R141, -INF , P3 ;  /* 0xff8000008d127808 */ /* 0x010fe20001800000 */
[----:B------:R4:W-:Y:S01]  /*11e60*/  MUFU.TANH R5, R21 ;  /* 0x0000001500057308 */ /* 0x0009e20000002400 */
[----:B-----5:R-:W-:Y:S01]  /*11e70*/  FSEL R19, R136, -INF , P2 ;  /* 0xff80000088137808 */ /* 0x020fe20001000000 */
[----:B------:R-:W-:Y:S01]  /*11e80*/  FMUL.FTZ R32, R32, c[0x0][0x320] ;  /* 0x0000c80020207a20 */ /* 0x000fe20000410000 */
[----:B------:R-:W-:Y:S01]  /*11e90*/  ISETP.GT.AND P3, PT, R2, 0x10, PT ;  /* 0x000000100200780c */ /* 0x000fe20003f64270 */
[----:B------:R-:W-:Y:S01]  /*11ea0*/  FMUL.FTZ R33, R33, c[0x0][0x320] ;  /* 0x0000c80021217a20 */ /* 0x000fe20000410000 */
[----:B------:R-:W-:Y:S01]  /*11eb0*/  FMNMX.FTZ R4, R18, R4, !PT ;  /* 0x0000000412047209 */ /* 0x000fe20007810000 */
[----:B------:R-:W-:Y:S01]  /*11ec0*/  FMUL.FTZ R6, R31, c[0x0][0x320] ;  /* 0x0000c8001f067a20 */ /* 0x000fe20000410000 */
[----:B-1----:R-:W-:Y:S01]  /*11ed0*/  FSEL R140, R140, -INF , P3 ;  /* 0xff8000008c8c7808 */ /* 0x002fe20001800000 */
[----:B------:R-:W-:Y:S01]  /*11ee0*/  FMUL.FTZ R34, R34, c[0x0][0x320] ;  /* 0x0000c80022227a20 */ /* 0x000fe20000410000 */
[----:B------:R-:W-:Y:S01]  /*11ef0*/  ISETP.GT.AND P1, PT, R0, RZ, PT ;  /* 0x000000ff0000720c */ /* 0x000fe20003f24270 */
[----:B------:R-:W1:Y:S01]  /*11f00*/  MUFU.TANH R14, R14 ;  /* 0x0000000e000e7308 */ /* 0x000e620000002400 */
[----:B------:R-:W-:Y:S01]  /*11f10*/  ISETP.GT.AND P2, PT, R2, 0x11, PT ;  /* 0x000000110200780c */ /* 0x000fe20003f44270 */
[----:B------:R-:W-:Y:S01]  /*11f20*/  FMUL.FTZ R35, R35, c[0x0][0x320] ;  /* 0x0000c80023237a20 */ /* 0x000fe20000410000 */
[----:B------:R-:W-:Y:S02]  /*11f30*/  FMNMX.FTZ R4, R19, R4, !PT ;  /* 0x0000000413047209 */ /* 0x000fe40007810000 */
[----:B------:R-:W-:Y:S02]  /*11f40*/  FSEL R141, R13, -INF , P2 ;  /* 0xff8000000d8d7808 */ /* 0x000fe40001000000 */
[----:B------:R-:W-:Y:S02]  /*11f50*/  FMNMX.FTZ R4, R140, R4, !PT ;  /* 0x000000048c047209 */ /* 0x000fe40007810000 */
[----:B---3--:R-:W-:Y:S01]  /*11f60*/  FSEL R22, R143, -INF , P1 ;  /* 0xff8000008f167808 */ /* 0x008fe20000800000 */
[----:B------:R-:W3:Y:S01]  /*11f70*/  MUFU.TANH R17, R17 ;  /* 0x0000001100117308 */ /* 0x000ee20000002400 */
[----:B------:R-:W-:Y:S02]  /*11f80*/  ISETP.GT.AND P1, PT, R0, 0x8, PT ;  /* 0x000000080000780c */ /* 0x000fe40003f24270 */
[----:B------:R-:W-:Y:S02]  /*11f90*/  ISETP.GT.AND P3, PT, R2, 0x18, PT ;  /* 0x000000180200780c */ /* 0x000fe40003f64270 */
[----:B------:R-:W-:Y:S02]  /*11fa0*/  FMNMX.FTZ R4, R141, R4, !PT ;  /* 0x000000048d047209 */ /* 0x000fe40007810000 */
[----:B------:R-:W-:Y:S02]  /*11fb0*/  FSEL R146, R16, -INF , P3 ;  /* 0xff80000010927808 */ /* 0x000fe40001800000 */
[C---:B------:R-:W-:Y:S01]  /*11fc0*/  ISETP.GT.AND P0, PT, R0.reuse, 0x1, PT ;  /* 0x000000010000780c */ /* 0x040fe20003f04270 */
[----:B------:R5:W-:Y:S01]  /*11fd0*/  MUFU.TANH R100, R23 ;  /* 0x0000001700647308 */ /* 0x000be20000002400 */
[----:B--2---:R-:W-:Y:S02]  /*11fe0*/  FSEL R20, R103, -INF , P1 ;  /* 0xff80000067147808 */ /* 0x004fe40000800000 */
[----:B------:R-:W-:Y:S02]  /*11ff0*/  ISETP.GT.AND P1, PT, R0, 0x10, PT ;  /* 0x000000100000780c */ /* 0x000fe40003f24270 */
[----:B------:R-:W-:Y:S02]  /*12000*/  ISETP.GT.AND P2, PT, R2, 0x19, PT ;  /* 0x000000190200780c */ /* 0x000fe40003f44270 */
[----:B------:R-:W-:Y:S02]  /*12010*/  FMNMX.FTZ R4, R146, R4, !PT ;  /* 0x0000000492047209 */ /* 0x000fe40007810000 */
[----:B----4-:R-:W-:Y:S01]  /*12020*/  FSEL R21, R142, -INF , P0 ;  /* 0xff8000008e157808 */ /* 0x010fe20000000000 */
[----:B------:R-:W2:Y:S01]  /*12030*/  MUFU.TANH R15, R15 ;  /* 0x0000000f000f7308 */ /* 0x000ea20000002400 */
[----:B-1----:R-:W-:Y:S02]  /*12040*/  FSEL R142, R14, -INF , P1 ;  /* 0xff8000000e8e7808 */ /* 0x002fe40000800000 */
[C---:B------:R-:W-:Y:S02]  /*12050*/  ISETP.GT.AND P0, PT, R0.reuse, 0x9, PT ;  /* 0x000000090000780c */ /* 0x040fe40003f04270 */
[----:B---3--:R-:W-:Y:S02]  /*12060*/  FSEL R147, R17, -INF , P2 ;  /* 0xff80000011937808 */ /* 0x008fe40001000000 */
[----:B------:R-:W-:Y:S02]  /*12070*/  ISETP.GT.AND P1, PT, R0, 0x18, PT ;  /* 0x000000180000780c */ /* 0x000fe40003f24270 */
[----:B------:R-:W-:Y:S01]  /*12080*/  ISETP.GT.AND P2, PT, R2, 0x20, PT ;  /* 0x000000200200780c */ /* 0x000fe20003f44270 */
[----:B------:R-:W1:Y:S01]  /*12090*/  MUFU.TANH R24, R24 ;  /* 0x0000001800187308 */ /* 0x000e620000002400 */
[----:B------:R-:W-:Y:S02]  /*120a0*/  FSEL R148, R148, -INF , P1 ;  /* 0xff80000094947808 */ /* 0x000fe40000800000 */
[----:B------:R-:W-:Y:S02]  /*120b0*/  FSEL R151, R12, -INF , P2 ;  /* 0xff8000000c977808 */ /* 0x000fe40001000000 */
[----:B-----5:R-:W-:Y:S02]  /*120c0*/  FSEL R23, R101, -INF , P0 ;  /* 0xff80000065177808 */ /* 0x020fe40000000000 */
[----:B------:R-:W-:Y:S02]  /*120d0*/  FMNMX.FTZ R4, R147, R4, !PT ;  /* 0x0000000493047209 */ /* 0x000fe40007810000 */
[----:B------:R-:W-:Y:S01]  /*120e0*/  ISETP.GT.AND P0, PT, R0, 0x11, PT ;  /* 0x000000110000780c */ /* 0x000fe20003f04270 */
[----:B------:R-:W3:Y:S01]  /*120f0*/  MUFU.TANH R25, R25 ;  /* 0x0000001900197308 */ /* 0x000ee20000002400 */
[----:B------:R-:W-:Y:S02]  /*12100*/  ISETP.GT.AND P1, PT, R2, 0x21, PT ;  /* 0x000000210200780c */ /* 0x000fe40003f24270 */
[----:B------:R-:W-:Y:S02]  /*12110*/  FMNMX.FTZ R4, R151, R4, !PT ;  /* 0x0000000497047209 */ /* 0x000fe40007810000 */
[----:B--2---:R-:W-:Y:S02]  /*12120*/  FSEL R143, R15, -INF , P0 ;  /* 0xff8000000f8f7808 */ /* 0x004fe40000000000 */
[----:B------:R-:W-:Y:S02]  /*12130*/  FSEL R152, R5, -INF , P1 ;  /* 0xff80000005987808 */ /* 0x000fe40000800000 */
[----:B------:R-:W-:Y:S01]  /*12140*/  ISETP.GT.AND P0, PT, R0, 0x19, PT ;  /* 0x000000190000780c */ /* 0x000fe20003f04270 */
[----:B------:R-:W2:Y:S01]  /*12150*/  MUFU.TANH R28, R28 ;  /* 0x0000001c001c7308 */ /* 0x000ea20000002400 */
[----:B------:R-:W-:Y:S02]  /*12160*/  ISETP.GT.AND P2, PT, R2, 0x28, PT ;  /* 0x000000280200780c */ /* 0x000fe40003f44270 */
[----:B------:R-:W-:Y:S02]  /*12170*/  FSEL R149, R149, -INF , P0 ;  /* 0xff80000095957808 */ /* 0x000fe40000000000 */
[----:B-1----:R-:W-:Y:S02]  /*12180*/  FSEL R156, R24, -INF , P2 ;  /* 0xff800000189c7808 */ /* 0x002fe40001000000 */
[----:B------:R-:W-:Y:S02]  /*12190*/  FMNMX.FTZ R4, R152, R4, !PT ;  /* 0x0000000498047209 */ /* 0x000fe40007810000 */
[----:B------:R-:W-:Y:S01]  /*121a0*/  ISETP.GT.AND P0, PT, R0, 0x20, PT ;  /* 0x000000200000780c */ /* 0x000fe20003f04270 */
[----:B------:R-:W1:Y:S01]  /*121b0*/  MUFU.TANH R29, R29 ;  /* 0x0000001d001d7308 */ /* 0x000e620000002400 */
[----:B------:R-:W-:Y:S02]  /*121c0*/  ISETP.GT.AND P1, PT, R2, 0x29, PT ;  /* 0x000000290200780c */ /* 0x000fe40003f24270 */
[----:B------:R-:W-:Y:S02]  /*121d0*/  FMNMX.FTZ R5, R22, R102, !PT ;  /* 0x0000006616057209 */ /* 0x000fe40007810000 */
[----:B------:R-:W-:Y:S02]  /*121e0*/  FSEL R154, R7, -INF , P0 ;  /* 0xff800000079a7808 */ /* 0x000fe40000000000 */
[----:B---3--:R-:W-:Y:S02]  /*121f0*/  FSEL R157, R25, -INF , P1 ;  /* 0xff800000199d7808 */ /* 0x008fe40000800000 */
[C---:B------:R-:W-:Y:S01]  /*12200*/  ISETP.GT.AND P2, PT, R2.reuse, 0x38, PT ;  /* 0x000000380200780c */ /* 0x040fe20003f44270 */
[----:B------:R-:W3:Y:S01]  /*12210*/  MUFU.TANH R32, R32 ;  /* 0x0000002000207308 */ /* 0x000ee20000002400 */
[C---:B------:R-:W-:Y:S02]  /*12220*/  ISETP.GT.AND P0, PT, R2.reuse, 0x30, PT ;  /* 0x000000300200780c */ /* 0x040fe40003f04270 */
[C---:B------:R-:W-:Y:S02]  /*12230*/  ISETP.GT.AND P3, PT, R2.reuse, 0x31, PT ;  /* 0x000000310200780c */ /* 0x040fe40003f64270 */
[----:B------:R-:W-:Y:S02]  /*12240*/  ISETP.GT.AND P1, PT, R2, 0x39, PT ;  /* 0x000000390200780c */ /* 0x000fe40003f24270 */
[----:B------:R-:W-:Y:S02]  /*12250*/  FMNMX.FTZ R2, R156, R4, !PT ;  /* 0x000000049c027209 */ /* 0x000fe40007810000 */
[----:B------:R-:W-:Y:S01]  /*12260*/  FMNMX.FTZ R5, R21, R5, !PT ;  /* 0x0000000515057209 */ /* 0x000fe20007810000 */
[----:B------:R-:W4:Y:S01]  /*12270*/  MUFU.TANH R33, R33 ;  /* 0x0000002100217308 */ /* 0x000f220000002400 */
[----:B--2---:R-:W-:Y:S02]  /*12280*/  FSEL R161, R28, -INF , P0 ;  /* 0xff8000001ca17808 */ /* 0x004fe40000000000 */
[----:B------:R-:W-:Y:S02]  /*12290*/  FMNMX.FTZ R2, R157, R2, !PT ;  /* 0x000000029d027209 */ /* 0x000fe40007810000 */
[----:B------:R-:W-:Y:S02]  /*122a0*/  FMNMX.FTZ R5, R20, R5, !PT ;  /* 0x0000000514057209 */ /* 0x000fe40007810000 */
[----:B-1----:R-:W-:Y:S02]  /*122b0*/  FSEL R160, R29, -INF , P3 ;  /* 0xff8000001da07808 */ /* 0x002fe40001800000 */
[----:B------:R-:W-:Y:S01]  /*122c0*/  FMNMX.FTZ R2, R161, R2, !PT ;  /* 0x00000002a1027209 */ /* 0x000fe20007810000 */
[----:B------:R-:W1:Y:S01]  /*122d0*/  MUFU.TANH R26, R26 ;  /* 0x0000001a001a7308 */ /* 0x000e620000002400 */
[----:B------:R-:W-:Y:S02]  /*122e0*/  FMNMX.FTZ R5, R23, R5, !PT ;  /* 0x0000000517057209 */ /* 0x000fe40007810000 */
[----:B------:R-:W-:Y:S02]  /*122f0*/  FMNMX.FTZ R2, R160, R2, !PT ;  /* 0x00000002a0027209 */ /* 0x000fe40007810000 */
[----:B---3--:R-:W-:Y:S02]  /*12300*/  FSEL R162, R32, -INF , P2 ;  /* 0xff80000020a27808 */ /* 0x008fe40001000000 */
[----:B------:R-:W-:Y:S02]  /*12310*/  FMNMX.FTZ R4, R142, R5, !PT ;  /* 0x000000058e047209 */ /* 0x000fe40007810000 */
[----:B------:R-:W-:Y:S01]  /*12320*/  FMNMX.FTZ R2, R162, R2, !PT ;  /* 0x00000002a2027209 */ /* 0x000fe20007810000 */
[----:B------:R-:W2:Y:S01]  /*12330*/  MUFU.TANH R27, R27 ;  /* 0x0000001b001b7308 */ /* 0x000ea20000002400 */
[----:B------:R-:W-:Y:S02]  /*12340*/  FMNMX.FTZ R4, R143, R4, !PT ;  /* 0x000000048f047209 */ /* 0x000fe40007810000 */
[----:B------:R-:W-:Y:S02]  /*12350*/  ISETP.GT.AND P0, PT, R0, 0x21, PT ;  /* 0x000000210000780c */ /* 0x000fe40003f04270 */
[----:B----4-:R-:W-:Y:S02]  /*12360*/  FSEL R207, R33, -INF , P1 ;  /* 0xff80000021cf7808 */ /* 0x010fe40000800000 */
[----:B------:R-:W-:Y:S02]  /*12370*/  FMNMX.FTZ R4, R148, R4, !PT ;  /* 0x0000000494047209 */ /* 0x000fe40007810000 */
[----:B------:R-:W-:Y:S01]  /*12380*/  FMNMX.FTZ R2, R207, R2, !PT ;  /* 0x00000002cf027209 */ /* 0x000fe20007810000 */
[----:B------:R-:W3:Y:S01]  /*12390*/  MUFU.TANH R30, R30 ;  /* 0x0000001e001e7308 */ /* 0x000ee20000002400 */
[----:B------:R-:W-:Y:S02]  /*123a0*/  FMNMX.FTZ R4, R149, R4, !PT ;  /* 0x0000000495047209 */ /* 0x000fe40007810000 */
[----:B------:R-:W-:Y:S01]  /*123b0*/  FSEL R150, R100, -INF , P0 ;  /* 0xff80000064967808 */ /* 0x000fe20000000000 */
[----:B------:R-:W4:Y:S01]  /*123c0*/  SHFL.BFLY PT, R101, R2, 0x2, 0x1f ;  /* 0x0c401f0002657f89 */ /* 0x000f2200000e0000 */
[----:B------:R-:W-:Y:S02]  /*123d0*/  FMNMX.FTZ R4, R154, R4, !PT ;  /* 0x000000049a047209 */ /* 0x000fe40007810000 */
[----:B------:R-:W-:Y:S02]  /*123e0*/  ISETP.GT.AND P3, PT, R0, 0x28, PT ;  /* 0x000000280000780c */ /* 0x000fe40003f64270 */
[----:B------:R-:W-:Y:S01]  /*123f0*/  FMNMX.FTZ R4, R150, R4, !PT ;  /* 0x0000000496047209 */ /* 0x000fe20007810000 */
[----:B------:R-:W5:Y:S01]  /*12400*/  MUFU.TANH R6, R6 ;  /* 0x0000000600067308 */ /* 0x000f620000002400 */
[----:B-1----:R-:W-:Y:S02]  /*12410*/  FSEL R153, R26, -INF , P3 ;  /* 0xff8000001a997808 */ /* 0x002fe40001800000 */
[----:B------:R-:W-:Y:S02]  /*12420*/  ISETP.GT.AND P0, PT, R0, 0x29, PT ;  /* 0x000000290000780c */ /* 0x000fe40003f04270 */
[----:B------:R-:W-:Y:S02]  /*12430*/  ISETP.GE.AND P2, PT, R208, 0x1, PT ;  /* 0x00000001d000780c */ /* 0x000fe40003f46270 */
[----:B--2---:R-:W-:Y:S02]  /*12440*/  FSEL R155, R27, -INF , P0 ;  /* 0xff8000001b9b7808 */ /* 0x004fe40000000000 */
[----:B------:R-:W-:Y:S01]  /*12450*/  FMNMX.FTZ R4, R153, R4, !PT ;  /* 0x0000000499047209 */ /* 0x000fe20007810000 */
[----:B------:R-:W1:Y:S01]  /*12460*/  MUFU.TANH R34, R34 ;  /* 0x0000002200227308 */ /* 0x000e620000002400 */
[----:B------:R-:W-:Y:S02]  /*12470*/  ISETP.GT.AND P1, PT, R0, 0x30, PT ;  /* 0x000000300000780c */ /* 0x000fe40003f24270 */
[----:B------:R-:W-:Y:S02]  /*12480*/  FMNMX.FTZ R4, R155, R4, !PT ;  /* 0x000000049b047209 */ /* 0x000fe40007810000 */
[----:B---3--:R-:W-:Y:S02]  /*12490*/  FSEL R158, R30, -INF , P1 ;  /* 0xff8000001e9e7808 */ /* 0x008fe40000800000 */
[----:B------:R-:W-:Y:S02]  /*124a0*/  ISETP.GT.AND P0, PT, R0, 0x31, PT ;  /* 0x000000310000780c */ /* 0x000fe40003f04270 */
[----:B------:R-:W-:Y:S01]  /*124b0*/  FMNMX.FTZ R5, R158, R4, !PT ;  /* 0x000000049e057209 */ /* 0x000fe20007810000 */
[----:B------:R-:W2:Y:S01]  /*124c0*/  MUFU.TANH R103, R35 ;  /* 0x0000002300677308 */ /* 0x000ea20000002400 */
[----:B------:R-:W-:Y:S02]  /*124d0*/  IADD3 R4, R208, -0x1, RZ ;  /* 0xffffffffd0047810 */ /* 0x000fe40007ffe0ff */
[----:B----4-:R-:W-:Y:S02]  /*124e0*/  FMNMX.FTZ R101, R2, R101, !PT ;  /* 0x0000006502657209 */ /* 0x010fe40007810000 */
[----:B-----5:R-:W-:Y:S01]  /*124f0*/  FSEL R159, R6, -INF , P0 ;  /* 0xff800000069f7808 */ /* 0x020fe20000000000 */
[----:B------:R-:W-:Y:S01]  /*12500*/  @P2 IMAD.WIDE.U32 R6, R4, c[0x0][0x1e0], RZ ;  /* 0x0000780004062a25 */ /* 0x000fe200078e00ff */
[C---:B------:R-:W-:Y:S01]  /*12510*/  ISETP.GT.AND P1, PT, R0.reuse, 0x38, PT ;  /* 0x000000380000780c */ /* 0x040fe20003f24270 */
[----:B------:R-:W3:Y:S01]  /*12520*/  SHFL.BFLY PT, R9, R101, 0x1, 0x1f ;  /* 0x0c201f0065097f89 */ /* 0x000ee200000e0000 */
[----:B------:R-:W-:Y:S02]  /*12530*/  ISETP.GT.AND P0, PT, R0, 0x39, PT ;  /* 0x000000390000780c */ /* 0x000fe40003f04270 */
[----:B------:R-:W-:Y:S02]  /*12540*/  FMNMX.FTZ R0, R159, R5, !PT ;  /* 0x000000059f007209 */ /* 0x000fe40007810000 */
[----:B------:R-:W-:Y:S02]  /*12550*/  @P2 SHF.R.S32.HI R5, RZ, 0x1f, R4 ;  /* 0x0000001fff052819 */ /* 0x000fe40000011404 */
[----:B-1----:R-:W-:Y:S03]  /*12560*/  FSEL R183, R34, -INF , P1 ;  /* 0xff80000022b77808 */ /* 0x002fe60000800000 */
[----:B------:R-:W-:Y:S01]  /*12570*/  @P2 IMAD R5, R5, c[0x0][0x1e0], RZ ;  /* 0x0000780005052a24 */ /* 0x000fe200078e02ff */
[----:B------:R-:W-:Y:S03]  /*12580*/  FMNMX.FTZ R0, R183, R0, !PT ;  /* 0x00000000b7007209 */ /* 0x000fe60007810000 */
[----:B------:R-:W-:Y:S01]  /*12590*/  @P2 IMAD R4, R4, c[0x0][0x1e4], R5 ;  /* 0x0000790004042a24 */ /* 0x000fe200078e0205 */
[C---:B------:R-:W-:Y:S02]  /*125a0*/  @P2 SHF.L.U32 R5, R6.reuse, 0x6, RZ ;  /* 0x0000000606052819 */ /* 0x040fe400000006ff */
[----:B--2---:R-:W-:Y:S02]  /*125b0*/  FSEL R103, R103, -INF , P0 ;  /* 0xff80000067677808 */ /* 0x004fe40000000000 */
[----:B------:R-:W-:Y:S02]  /*125c0*/  @P2 IADD3 R4, R7, R4, RZ ;  /* 0x0000000407042210 */ /* 0x000fe40007ffe0ff */
[----:B------:R-:W-:Y:S02]  /*125d0*/  @P2 IADD3 R7, P0, R5, R228, RZ ;  /* 0x000000e405072210 */ /* 0x000fe40007f1e0ff */
[----:B------:R-:W-:Y:S02]  /*125e0*/  @P2 SHF.L.U64.HI R4, R6, 0x6, R4 ;  /* 0x0000000606042819 */ /* 0x000fe40000010204 */
[----:B------:R-:W-:Y:S02]  /*125f0*/  FMNMX.FTZ R0, R103, R0, !PT ;  /* 0x0000000067007209 */ /* 0x000fe40007810000 */
[----:B------:R-:W-:Y:S02]  /*12600*/  @P2 LEA R16, P1, R7, c[0x0][0x1c8], 0x1 ;  /* 0x0000720007102a11 */ /* 0x000fe400078208ff */
[----:B------:R-:W-:Y:S01]  /*12610*/  @P2 IADD3.X R8, R4, R231, RZ, P0, !PT ;  /* 0x000000e704082210 */ /* 0x000fe200007fe4ff */
[----:B------:R-:W1:Y:S01]  /*12620*/  SHFL.BFLY PT, R2, R0, 0x2, 0x1f ;  /* 0x0c401f0000027f89 */ /* 0x000e6200000e0000 */
[----:B------:R-:W-:Y:S02]  /*12630*/  @P2 IADD3 R6, P0, R5, R226, RZ ;  /* 0x000000e205062210 */ /* 0x000fe40007f1e0ff */
[----:B------:R-:W-:Y:S02]  /*12640*/  @P2 LEA.HI.X R17, R7, c[0x0][0x1cc], R8, 0x1, P1 ;  /* 0x0000730007112a11 */ /* 0x000fe400008f0c08 */
[----:B------:R-:W-:Y:S02]  /*12650*/  @P2 LEA R14, P1, R6, c[0x0][0x1c8], 0x1 ;  /* 0x00007200060e2a11 */ /* 0x000fe400078208ff */
[----:B------:R-:W-:Y:S01]  /*12660*/  @P2 IADD3.X R8, R4, R225, RZ, P0, !PT ;  /* 0x000000e104082210 */ /* 0x000fe200007fe4ff */
[----:B------:R2:W-:Y:S01]  /*12670*/  @P2 LDGSTS.E.BYPASS.LTC128B.128 [R209+0x6100], [R16.64], !P5 ;  /* 0x0610000010d12fae */ /* 0x0005e2000e901d46 */
[----:B------:R-:W-:Y:S02]  /*12680*/  @P2 IADD3 R7, P0, R5, R220, RZ ;  /* 0x000000dc05072210 */ /* 0x000fe40007f1e0ff */
[----:B---3--:R-:W-:Y:S02]  /*12690*/  FMNMX.FTZ R101, R101, R9, !PT ;  /* 0x0000000965657209 */ /* 0x008fe40007810000 */
[----:B------:R-:W-:Y:S02]  /*126a0*/  @P2 LEA.HI.X R15, R6, c[0x0][0x1cc], R8, 0x1, P1 ;  /* 0x00007300060f2a11 */ /* 0x000fe400008f0c08 */
[----:B------:R-:W-:Y:S01]  /*126b0*/  @P2 LEA R12, P1, R7, c[0x0][0x1c8], 0x1 ;  /* 0x00007200070c2a11 */ /* 0x000fe200078208ff */
[----:B------:R-:W-:Y:S01]  /*126c0*/  FMUL.FTZ R144, R101, c[0x0][0x2d0] ;  /* 0x0000b40065907a20 */ /* 0x000fe20000410000 */
[----:B------:R-:W-:Y:S01]  /*126d0*/  @P2 IADD3.X R6, R4, R227, RZ, P0, !PT ;  /* 0x000000e304062210 */ /* 0x000fe200007fe4ff */
[----:B------:R3:W-:Y:S01]  /*126e0*/  @P2 LDGSTS.E.BYPASS.LTC128B.128 [R209+0x8100], [R14.64], !P6 ;  /* 0x081000000ed12fae */ /* 0x0007e2000f101d46 */
[----:B------:R-:W-:Y:S02]  /*126f0*/  @P2 IADD3 R5, P0, R247, R5, RZ ;  /* 0x00000005f7052210 */ /* 0x000fe40007f1e0ff */
[----:B------:R-:W-:Y:S02]  /*12700*/  @P2 LEA.HI.X R13, R7, c[0x0][0x1cc], R6, 0x1, P1 ;  /* 0x00007300070d2a11 */ /* 0x000fe400008f0c06 */
[----:B------:R-:W-:Y:S02]  /*12710*/  FSETP.NEU.FTZ.AND P1, PT, R101, -INF , PT ;  /* 0xff8000006500780b */ /* 0x000fe40003f3d000 */
[----:B-1----:R-:W-:Y:S01]  /*12720*/  FMNMX.FTZ R0, R0, R2, !PT ;  /* 0x0000000200007209 */ /* 0x002fe20007810000 */
[----:B------:R3:W-:Y:S01]  /*12730*/  @P2 LDGSTS.E.BYPASS.LTC128B.128 [R209+0xa100], [R12.64], !P4 ;  /* 0x0a1000000cd12fae */ /* 0x0007e2000e101d46 */
[----:B------:R-:W-:Y:S02]  /*12740*/  FSEL R144, R144, RZ, P1 ;  /* 0x000000ff90907208 */ /* 0x000fe40000800000 */
[----:B------:R-:W-:Y:S02]  /*12750*/  @P2 IADD3 R6, P3, R5, R228, RZ ;  /* 0x000000e405062210 */ /* 0x000fe40007f7e0ff */
[----:B------:R-:W-:Y:S01]  /*12760*/  @P2 IADD3.X R4, R245, R4, RZ, P0, !PT ;  /* 0x00000004f5042210 */ /* 0x000fe200007fe4ff */
[--C-:B------:R-:W-:Y:S01]  /*12770*/  FFMA.FTZ R10, R10, c[0x0][0x2d0], -R144.reuse ;  /* 0x0000b4000a0a7a23 */ /* 0x100fe20000010890 */
[----:B------:R-:W-:Y:S01]  /*12780*/  @P2 LEA R8, P0, R6, c[0x0][0x1c8], 0x1 ;  /* 0x0000720006082a11 */ /* 0x000fe200078008ff */
[----:B------:R-:W1:Y:S01]  /*12790*/  SHFL.BFLY PT, R2, R0, 0x1, 0x1f ;  /* 0x0c201f0000027f89 */ /* 0x000e6200000e0000 */
[----:B------:R-:W-:Y:S01]  /*127a0*/  @P2 IADD3.X R7, R4, R231, RZ, P3, !PT ;  /* 0x000000e704072210 */ /* 0x000fe20001ffe4ff */
[----:B------:R4:W-:Y:S01]  /*127b0*/  MUFU.EX2 R216, R10 ;  /* 0x0000000a00d87308 */ /* 0x0009e20000000800 */
[--C-:B------:R-:W-:Y:S02]  /*127c0*/  FFMA.FTZ R18, R18, c[0x0][0x2d0], -R144.reuse ;  /* 0x0000b40012127a23 */ /* 0x100fe40000010890 */
[----:B------:R-:W-:Y:S01]  /*127d0*/  @P2 LEA.HI.X R9, R6, c[0x0][0x1cc], R7, 0x1, P0 ;  /* 0x0000730006092a11 */ /* 0x000fe200000f0c07 */
[--C-:B------:R-:W-:Y:S01]  /*127e0*/  FFMA.FTZ R7, R11, c[0x0][0x2d0], -R144.reuse ;  /* 0x0000b4000b077a23 */ /* 0x100fe20000010890 */
[----:B------:R-:W-:Y:S01]  /*127f0*/  @P2 IADD3 R6, P0, R5, R226, RZ ;  /* 0x000000e205062210 */ /* 0x000fe20007f1e0ff */
[----:B------:R-:W-:Y:S02]  /*12800*/  FFMA.FTZ R19, R19, c[0x0][0x2d0], -R144 ;  /* 0x0000b40013137a23 */ /* 0x000fe40000010890 */
[----:B------:R5:W-:Y:S01]  /*12810*/  @P2 LDGSTS.E.BYPASS.LTC128B.128 [R209+0x7100], [R8.64], !P5 ;  /* 0x0710000008d12fae */ /* 0x000be2000e901d46 */
[----:B------:R-:W-:Y:S01]  /*12820*/  @P2 IADD3.X R24, R4, R225, RZ, P0, !PT ;  /* 0x000000e104182210 */ /* 0x000fe200007fe4ff */
[----:B------:R-:W2:Y:S10]  /*12830*/  MUFU.EX2 R217, R7 ;  /* 0x0000000700d97308 */ /* 0x000eb40000000800 */
[----:B------:R-:W-:Y:S01]  /*12840*/  MUFU.EX2 R215, R18 ;  /* 0x0000001200d77308 */ /* 0x000fe20000000800 */
[----:B-1----:R-:W-:Y:S02]  /*12850*/  FMNMX.FTZ R100, R0, R2, !PT ;  /* 0x0000000200647209 */ /* 0x002fe40007810000 */
[----:B----4-:R-:W-:Y:S03]  /*12860*/  @P2 LEA R10, P0, R6, c[0x0][0x1c8], 0x1 ;  /* 0x00007200060a2a11 */ /* 0x010fe600078008ff */
[----:B------:R-:W-:Y:S01]  /*12870*/  FMUL.FTZ R145, R100, c[0x0][0x2d0] ;  /* 0x0000b40064917a20 */ /* 0x000fe20000410000 */
[----:B------:R-:W-:Y:S02]  /*12880*/  @P2 LEA.HI.X R11, R6, c[0x0][0x1cc], R24, 0x1, P0 ;  /* 0x00007300060b2a11 */ /* 0x000fe400000f0c18 */
[----:B------:R-:W-:Y:S01]  /*12890*/  @P2 IADD3 R5, P0, R5, R220, RZ ;  /* 0x000000dc05052210 */ /* 0x000fe20007f1e0ff */
[----:B------:R-:W1:Y:S02]  /*128a0*/  MUFU.EX2 R214, R19 ;  /* 0x0000001300d67308 */ /* 0x000e640000000800 */
[----:B------:R4:W-:Y:S01]  /*128b0*/  @P2 LDGSTS.E.BYPASS.LTC128B.128 [R209+0x9100], [R10.64], !P6 ;  /* 0x091000000ad12fae */ /* 0x0009e2000f101d46 */
[----:B------:R-:W-:Y:S02]  /*128c0*/  @P2 IADD3.X R0, R4, R227, RZ, P0, !PT ;  /* 0x000000e304002210 */ /* 0x000fe400007fe4ff */
[----:B------:R-:W-:Y:S02]  /*128d0*/  @P2 LEA R4, P0, R5, c[0x0][0x1c8], 0x1 ;  /* 0x0000720005042a11 */ /* 0x000fe400078008ff */
[----:B--2---:R-:W-:Y:S02]  /*128e0*/  F2FP.PACK_AB R136, R217, R216 ;  /* 0x000000d8d988723e */ /* 0x004fe400000000ff */
[----:B------:R-:W-:Y:S02]  /*128f0*/  @P2 LEA.HI.X R5, R5, c[0x0][0x1cc], R0, 0x1, P0 ;  /* 0x0000730005052a11 */ /* 0x000fe400000f0c00 */
[----:B------:R-:W-:Y:S02]  /*12900*/  FSETP.NEU.FTZ.AND P0, PT, R100, -INF , PT ;  /* 0xff8000006400780b */ /* 0x000fe40003f1d000 */
[----:B------:R-:W-:Y:S01]  /*12910*/  FSEL R0, R101, RZ, P1 ;  /* 0x000000ff65007208 */ /* 0x000fe20000800000 */
[----:B------:R2:W-:Y:S01]  /*12920*/  @P2 LDGSTS.E.BYPASS.LTC128B.128 [R209+0xb100], [R4.64], !P4 ;  /* 0x0b10000004d12fae */ /* 0x0005e2000e101d46 */
[----:B------:R-:W-:Y:S03]  /*12930*/  FSEL R145, R145, RZ, P0 ;  /* 0x000000ff91917208 */ /* 0x000fe60000000000 */
[----:B------:R-:W-:Y:S02]  /*12940*/  FADD.FTZ R0, -R0, R3 ;  /* 0x0000000300007221 */ /* 0x000fe40000010100 */
[--C-:B------:R-:W-:Y:S02]  /*12950*/  FFMA.FTZ R2, R23, c[0x0][0x2d0], -R145.reuse ;  /* 0x0000b40017027a23 */ /* 0x100fe40000010891 */
[----:B------:R-:W-:Y:S01]  /*12960*/  FMUL.FTZ R0, R0, c[0x0][0x2d0] ;  /* 0x0000b40000007a20 */ /* 0x000fe20000410000 */
[----:B---3--:R-:W3:Y:S01]  /*12970*/  LDSM.16.MT88.4 R12, [R185+0x100] ;  /* 0x00010000b90c783b */ /* 0x008ee20000004200 */
[----:B------:R2:W-:Y:S01]  /*12980*/  MUFU.EX2 R210, R2 ;  /* 0x0000000200d27308 */ /* 0x0005e20000000800 */
[--C-:B------:R-:W-:Y:S01]  /*12990*/  FFMA.FTZ R22, R22, c[0x0][0x2d0], -R145.reuse ;  /* 0x0000b40016167a23 */ /* 0x100fe20000010891 */
[----:B-1----:R-:W-:Y:S01]  /*129a0*/  F2FP.PACK_AB R138, R214, R215 ;  /* 0x000000d7d68a723e */ /* 0x002fe200000000ff */
[--C-:B------:R-:W-:Y:S02]  /*129b0*/  FFMA.FTZ R21, R21, c[0x0][0x2d0], -R145.reuse ;  /* 0x0000b40015157a23 */ /* 0x100fe40000010891 */
[--C-:B------:R-:W-:Y:S02]  /*129c0*/  FFMA.FTZ R20, R20, c[0x0][0x2d0], -R145.reuse ;  /* 0x0000b40014147a23 */ /* 0x100fe40000010891 */
[----:B------:R-:W-:Y:S03]  /*129d0*/  LDSM.16.MT88.4 R28, [R188+0x100] ;  /* 0x00010000bc1c783b */ /* 0x000fe60000004200 */
[----:B------:R1:W1:Y:S05]  /*129e0*/  MUFU.EX2 R3, R0 ;  /* 0x0000000000037308 */ /* 0x00026a0000000800 */
[----:B------:R-:W0:Y:S05]  /*129f0*/  LDGDEPBAR ;  /* 0x00000000000079af */ /* 0x000e2a0000000000 */
[----:B------:R-:W-:Y:S01]  /*12a00*/  MUFU.EX2 R213, R22 ;  /* 0x0000001600d57308 */ /* 0x000fe20000000800 */
[----:B--2---:R-:W-:Y:S02]  /*12a10*/  FSEL R2, R100, RZ, P0 ;  /* 0x000000ff64027208 */ /* 0x004fe40000000000 */
[----:B------:R-:W-:Y:S07]  /*12a20*/  ISETP.GT.AND P0, PT, R208, R234, PT ;  /* 0x000000ead000720c */ /* 0x000fee0003f04270 */
[----:B------:R-:W2:Y:S01]  /*12a30*/  MUFU.EX2 R212, R21 ;  /* 0x0000001500d47308 */ /* 0x000ea20000000800 */
[----:B-1----:R-:W-:Y:S02]  /*12a40*/  FADD.FTZ R0, -R2, R102 ;  /* 0x0000006602007221 */ /* 0x002fe40000010100 */
[--C-:B------:R-:W-:Y:S02]  /*12a50*/  FFMA.FTZ R2, R140, c[0x0][0x2d0], -R144.reuse ;  /* 0x0000b4008c027a23 */ /* 0x100fe40000010890 */
[----:B------:R-:W-:Y:S05]  /*12a60*/  FMUL.FTZ R0, R0, c[0x0][0x2d0] ;  /* 0x0000b40000007a20 */ /* 0x000fea0000410000 */
[----:B------:R1:W-:Y:S01]  /*12a70*/  MUFU.EX2 R182, R2 ;  /* 0x0000000200b67308 */ /* 0x0003e20000000800 */
[C---:B------:R-:W-:Y:S02]  /*12a80*/  FMUL.FTZ R4, R3.reuse, R104 ;  /* 0x0000006803047220 */ /* 0x040fe40000410000 */
[C---:B------:R-:W-:Y:S02]  /*12a90*/  FMUL.FTZ R5, R3.reuse, R105 ;  /* 0x0000006903057220 */ /* 0x040fe40000410000 */
[C---:B-----5:R-:W-:Y:S02]  /*12aa0*/  FMUL.FTZ R8, R3.reuse, R108 ;  /* 0x0000006c03087220 */ /* 0x060fe40000410000 */
[C---:B------:R-:W-:Y:S02]  /*12ab0*/  FMUL.FTZ R9, R3.reuse, R109 ;  /* 0x0000006d03097220 */ /* 0x040fe40000410000 */
[C---:B------:R-:W-:Y:S01]  /*12ac0*/  FMUL.FTZ R16, R3.reuse, R116 ;  /* 0x0000007403107220 */ /* 0x040fe20000410000 */
[----:B------:R5:W3:Y:S01]  /*12ad0*/  MUFU.EX2 R211, R20 ;  /* 0x0000001400d37308 */ /* 0x000ae20000000800 */
[C---:B------:R-:W-:Y:S02]  /*12ae0*/  FMUL.FTZ R17, R3.reuse, R117 ;  /* 0x0000007503117220 */ /* 0x040fe40000410000 */
[C---:B------:R-:W-:Y:S01]  /*12af0*/  FMUL.FTZ R24, R3.reuse, R124 ;  /* 0x0000007c03187220 */ /* 0x040fe20000410000 */
[----:B--2---:R-:W-:Y:S01]  /*12b00*/  F2FP.PACK_AB R137, R212, R213 ;  /* 0x000000d5d489723e */ /* 0x004fe200000000ff */
[C---:B------:R-:W-:Y:S02]  /*12b10*/  FMUL.FTZ R25, R3.reuse, R125 ;  /* 0x0000007d03197220 */ /* 0x040fe40000410000 */
[C---:B------:R-:W-:Y:S02]  /*12b20*/  FMUL.FTZ R32, R3.reuse, R132 ;  /* 0x0000008403207220 */ /* 0x040fe40000410000 */
[C---:B------:R-:W-:Y:S01]  /*12b30*/  FMUL.FTZ R33, R3.reuse, R133 ;  /* 0x0000008503217220 */ /* 0x040fe20000410000 */
[----:B------:R-:W2:Y:S01]  /*12b40*/  MUFU.EX2 R0, R0 ;  /* 0x0000000000007308 */ /* 0x000ea20000000800 */
[C---:B------:R-:W-:Y:S02]  /*12b50*/  FMUL.FTZ R36, R3.reuse, R36 ;  /* 0x0000002403247220 */ /* 0x040fe40000410000 */
[----:B------:R-:W-:Y:S02]  /*12b60*/  FMUL.FTZ R37, R3, R37 ;  /* 0x0000002503257220 */ /* 0x000fe40000410000 */
[--C-:B-1----:R-:W-:Y:S02]  /*12b70*/  FFMA.FTZ R2, R141, c[0x0][0x2d0], -R144.reuse ;  /* 0x0000b4008d027a23 */ /* 0x102fe40000010890 */
[C---:B------:R-:W-:Y:S02]  /*12b80*/  FMUL.FTZ R40, R3.reuse, R40 ;  /* 0x0000002803287220 */ /* 0x040fe40000410000 */
[C---:B------:R-:W-:Y:S01]  /*12b90*/  FMUL.FTZ R41, R3.reuse, R41 ;  /* 0x0000002903297220 */ /* 0x040fe20000410000 */
[----:B------:R1:W1:Y:S01]  /*12ba0*/  MUFU.EX2 R181, R2 ;  /* 0x0000000200b57308 */ /* 0x0002620000000800 */
[C---:B------:R-:W-:Y:S02]  /*12bb0*/  FMUL.FTZ R44, R3.reuse, R44 ;  /* 0x0000002c032c7220 */ /* 0x040fe40000410000 */
[C---:B------:R-:W-:Y:S01]  /*12bc0*/  FMUL.FTZ R45, R3.reuse, R45 ;  /* 0x0000002d032d7220 */ /* 0x040fe20000410000 */
[----:B-----5:R-:W5:Y:S01]  /*12bd0*/  LDSM.16.MT88.4 R20, [R186+0x100] ;  /* 0x00010000ba14783b */ /* 0x020f620000004200 */
[----:B---3--:R-:W-:Y:S01]  /*12be0*/  F2FP.PACK_AB R139, R210, R211 ;  /* 0x000000d3d28b723e */ /* 0x008fe200000000ff */
[C---:B------:R-:W-:Y:S02]  /*12bf0*/  FMUL.FTZ R48, R3.reuse, R48 ;  /* 0x0000003003307220 */ /* 0x040fe40000410000 */
[C---:B------:R-:W-:Y:S02]  /*12c00*/  FMUL.FTZ R49, R3.reuse, R49 ;  /* 0x0000003103317220 */ /* 0x040fe40000410000 */
[C---:B------:R-:W-:Y:S02]  /*12c10*/  FMUL.FTZ R52, R3.reuse, R52 ;  /* 0x0000003403347220 */ /* 0x040fe40000410000 */
[C---:B------:R-:W-:Y:S02]  /*12c20*/  FMUL.FTZ R53, R3.reuse, R53 ;  /* 0x0000003503357220 */ /* 0x040fe40000410000 */
[C---:B--2---:R-:W-:Y:S02]  /*12c30*/  FMUL.FTZ R6, R0.reuse, R106 ;  /* 0x0000006a00067220 */ /* 0x044fe40000410000 */
[C---:B------:R-:W-:Y:S02]  /*12c40*/  FMUL.FTZ R7, R0.reuse, R107 ;  /* 0x0000006b00077220 */ /* 0x040fe40000410000 */
[----:B------:R-:W2:Y:S01]  /*12c50*/  LDSM.16.MT88.4 R104, [R187+0x100] ;  /* 0x00010000bb68783b */ /* 0x000ea20000004200 */
[C---:B----4-:R-:W-:Y:S02]  /*12c60*/  FMUL.FTZ R10, R0.reuse, R110 ;  /* 0x0000006e000a7220 */ /* 0x050fe40000410000 */
[----:B------:R-:W-:Y:S02]  /*12c70*/  FMUL.FTZ R11, R0, R111 ;  /* 0x0000006f000b7220 */ /* 0x000fe40000410000 */
[C---:B------:R-:W-:Y:S03]  /*12c80*/  HMMA.16816.F32 R4, R136.reuse, R12, R4 ;  /* 0x0000000c8804723c */ /* 0x040fe60000001804 */
[----:B------:R-:W3:Y:S02]  /*12c90*/  LDSM.16.MT88.4 R108, [R185+0x2100] ;  /* 0x00210000b96c783b */ /* 0x000ee40000004200 */
[--C-:B-1----:R-:W-:Y:S02]  /*12ca0*/  FFMA.FTZ R2, R142, c[0x0][0x2d0], -R145.reuse ;  /* 0x0000b4008e027a23 */ /* 0x102fe40000010891 */
[C---:B------:R-:W-:Y:S01]  /*12cb0*/  FMUL.FTZ R12, R3.reuse, R112 ;  /* 0x00000070030c7220 */ /* 0x040fe20000410000 */
[C---:B------:R-:W-:Y:S01]  /*12cc0*/  HMMA.16816.F32 R8, R136.reuse, R14, R8 ;  /* 0x0000000e8808723c */ /* 0x040fe20000001808 */
[----:B------:R1:W-:Y:S03]  /*12cd0*/  MUFU.EX2 R180, R2 ;  /* 0x0000000200b47308 */ /* 0x0003e60000000800 */
[----:B------:R-:W-:Y:S02]  /*12ce0*/  FMUL.FTZ R13, R3, R113 ;  /* 0x00000071030d7220 */ /* 0x000fe40000410000 */
[C---:B------:R-:W-:Y:S02]  /*12cf0*/  FMUL.FTZ R18, R0.reuse, R118 ;  /* 0x0000007600127220 */ /* 0x040fe40000410000 */
[C---:B------:R-:W-:Y:S04]  /*12d00*/  FMUL.FTZ R14, R0.reuse, R114 ;  /* 0x00000072000e7220 */ /* 0x040fe80000410000 */
[C---:B------:R-:W-:Y:S02]  /*12d10*/  FMUL.FTZ R15, R0.reuse, R115 ;  /* 0x00000073000f7220 */ /* 0x040fe40000410000 */
[----:B------:R-:W4:Y:S01]  /*12d20*/  LDSM.16.MT88.4 R112, [R186+0x2100] ;  /* 0x00210000ba70783b */ /* 0x000f220000004200 */
[C---:B------:R-:W-:Y:S02]  /*12d30*/  FMUL.FTZ R19, R0.reuse, R119 ;  /* 0x0000007700137220 */ /* 0x040fe40000410000 */
[C---:B------:R-:W-:Y:S02]  /*12d40*/  FMUL.FTZ R26, R0.reuse, R126 ;  /* 0x0000007e001a7220 */ /* 0x040fe40000410000 */
[C---:B-----5:R-:W-:Y:S03]  /*12d50*/  HMMA.16816.F32 R12, R136.reuse, R20, R12 ;  /* 0x00000014880c723c */ /* 0x060fe6000000180c */
[----:B------:R-:W-:Y:S01]  /*12d60*/  LDSM.16.MT88.4 R116, [R185+0x900] ;  /* 0x00090000b974783b */ /* 0x000fe20000004200 */
[C---:B------:R-:W-:Y:S02]  /*12d70*/  FMUL.FTZ R27, R0.reuse, R127 ;  /* 0x0000007f001b7220 */ /* 0x040fe40000410000 */
[--C-:B-1----:R-:W-:Y:S02]  /*12d80*/  FFMA.FTZ R2, R143, c[0x0][0x2d0], -R145.reuse ;  /* 0x0000b4008f027a23 */ /* 0x102fe40000010891 */
[C---:B------:R-:W-:Y:S02]  /*12d90*/  HMMA.16816.F32 R16, R136.reuse, R22, R16 ;  /* 0x000000168810723c */ /* 0x040fe40000001810 */
[----:B------:R1:W5:Y:S01]  /*12da0*/  MUFU.EX2 R179, R2 ;  /* 0x0000000200b37308 */ /* 0x0003620000000800 */
[----:B------:R-:W-:Y:S01]  /*12db0*/  LDSM.16.MT88.4 R124, [R187+0x900] ;  /* 0x00090000bb7c783b */ /* 0x000fe20000004200 */
[C---:B------:R-:W-:Y:S02]  /*12dc0*/  FMUL.FTZ R20, R3.reuse, R120 ;  /* 0x0000007803147220 */ /* 0x040fe40000410000 */
[C---:B------:R-:W-:Y:S02]  /*12dd0*/  FMUL.FTZ R21, R3.reuse, R121 ;  /* 0x0000007903157220 */ /* 0x040fe40000410000 */
[C---:B------:R-:W-:Y:S03]  /*12de0*/  FMUL.FTZ R22, R0.reuse, R122 ;  /* 0x0000007a00167220 */ /* 0x040fe60000410000 */
[----:B------:R-:W-:Y:S01]  /*12df0*/  LDSM.16.MT88.4 R140, [R188+0x2900] ;  /* 0x00290000bc8c783b */ /* 0x000fe20000004200 */
[C---:B------:R-:W-:Y:S02]  /*12e00*/  FMUL.FTZ R23, R0.reuse, R123 ;  /* 0x0000007b00177220 */ /* 0x040fe40000410000 */
[C---:B------:R-:W-:Y:S02]  /*12e10*/  FMUL.FTZ R34, R0.reuse, R134 ;  /* 0x0000008600227220 */ /* 0x040fe40000410000 */
[C---:B------:R-:W-:Y:S02]  /*12e20*/  FMUL.FTZ R35, R0.reuse, R135 ;  /* 0x0000008700237220 */ /* 0x040fe40000410000 */
[C---:B------:R-:W-:Y:S01]  /*12e30*/  FMUL.FTZ R38, R0.reuse, R38 ;  /* 0x0000002600267220 */ /* 0x040fe20000410000 */
[C---:B------:R-:W-:Y:S01]  /*12e40*/  HMMA.16816.F32 R20, R136.reuse, R28, R20 ;  /* 0x0000001c8814723c */ /* 0x040fe20000001814 */
[----:B------:R-:W-:Y:S02]  /*12e50*/  LDSM.16.MT88.4 R120, [R186+0x900] ;  /* 0x00090000ba78783b */ /* 0x000fe40000004200 */
[C---:B------:R-:W-:Y:S02]  /*12e60*/  FMUL.FTZ R39, R0.reuse, R39 ;  /* 0x0000002700277220 */ /* 0x040fe40000410000 */
[----:B------:R-:W-:Y:S02]  /*12e70*/  FMUL.FTZ R42, R0, R42 ;  /* 0x0000002a002a7220 */ /* 0x000fe40000410000 */
[C---:B------:R-:W-:Y:S01]  /*12e80*/  FMUL.FTZ R28, R3.reuse, R128 ;  /* 0x00000080031c7220 */ /* 0x040fe20000410000 */
[C---:B------:R-:W-:Y:S01]  /*12e90*/  HMMA.16816.F32 R24, R136.reuse, R30, R24 ;  /* 0x0000001e8818723c */ /* 0x040fe20000001818 */
[----:B------:R-:W-:Y:S03]  /*12ea0*/  LDSM.16.MT88.4 R132, [R186+0x2900] ;  /* 0x00290000ba84783b */ /* 0x000fe60000004200 */
[----:B------:R-:W-:Y:S02]  /*12eb0*/  FMUL.FTZ R29, R3, R129 ;  /* 0x00000081031d7220 */ /* 0x000fe40000410000 */
[--C-:B-1----:R-:W-:Y:S02]  /*12ec0*/  FFMA.FTZ R2, R146, c[0x0][0x2d0], -R144.reuse ;  /* 0x0000b40092027a23 */ /* 0x102fe40000010890 */
[C---:B------:R-:W-:Y:S02]  /*12ed0*/  FMUL.FTZ R30, R0.reuse, R130 ;  /* 0x00000082001e7220 */ /* 0x040fe40000410000 */
[----:B------:R1:W-:Y:S02]  /*12ee0*/  MUFU.EX2 R178, R2 ;  /* 0x0000000200b27308 */ /* 0x0003e40000000800 */
        /* <DEDUP_REMOVED lines=8> */
[C---:B------:R-:W-:Y:S01]  /*12f70*/  HMMA.16816.F32 R32, R136.reuse, R106, R32 ;  /* 0x0000006a8820723c */ /* 0x040fe20000001820 */
[----:B------:R-:W2:Y:S03]  /*12f80*/  LDSM.16.MT88.4 R104, [R188+0x2100] ;  /* 0x00210000bc68783b */ /* 0x000ea60000004200 */
[C---:B------:R-:W-:Y:S02]  /*12f90*/  FMUL.FTZ R54, R0.reuse, R54 ;  /* 0x0000003600367220 */ /* 0x040fe40000410000 */
[C---:B------:R-:W-:Y:S02]  /*12fa0*/  FMUL.FTZ R55, R0.reuse, R55 ;  /* 0x0000003700377220 */ /* 0x040fe40000410000 */
[C---:B---3--:R-:W-:Y:S04]  /*12fb0*/  HMMA.16816.F32 R36, R136.reuse, R108, R36 ;  /* 0x0000006c8824723c */ /* 0x048fe80000001824 */
[--C-:B-1----:R-:W-:Y:S02]  /*12fc0*/  FFMA.FTZ R2, R147, c[0x0][0x2d0], -R144.reuse ;  /* 0x0000b40093027a23 */ /* 0x102fe40000010890 */
[C---:B------:R-:W-:Y:S02]  /*12fd0*/  FMUL.FTZ R56, R3.reuse, R56 ;  /* 0x0000003803387220 */ /* 0x040fe40000410000 */
[C---:B------:R-:W-:Y:S01]  /*12fe0*/  HMMA.16816.F32 R40, R136.reuse, R110, R40 ;  /* 0x0000006e8828723c */ /* 0x040fe20000001828 */
[----:B------:R-:W1:Y:S01]  /*12ff0*/  LDSM.16.MT88.4 R108, [R187+0x2100] ;  /* 0x00210000bb6c783b */ /* 0x000e620000004200 */
[----:B------:R3:W1:Y:S02]  /*13000*/  MUFU.EX2 R177, R2 ;  /* 0x0000000200b17308 */ /* 0x0006640000000800 */
[C---:B------:R-:W-:Y:S02]  /*13010*/  FMUL.FTZ R57, R3.reuse, R57 ;  /* 0x0000003903397220 */ /* 0x040fe40000410000 */
[C---:B------:R-:W-:Y:S02]  /*13020*/  FMUL.FTZ R58, R0.reuse, R58 ;  /* 0x0000003a003a7220 */ /* 0x040fe40000410000 */
[C---:B----4-:R-:W-:Y:S04]  /*13030*/  HMMA.16816.F32 R44, R136.reuse, R112, R44 ;  /* 0x00000070882c723c */ /* 0x050fe8000000182c */
[C---:B------:R-:W-:Y:S02]  /*13040*/  FMUL.FTZ R59, R0.reuse, R59 ;  /* 0x0000003b003b7220 */ /* 0x040fe40000410000 */
[C---:B------:R-:W-:Y:S02]  /*13050*/  FMUL.FTZ R60, R3.reuse, R60 ;  /* 0x0000003c033c7220 */ /* 0x040fe40000410000 */
[C---:B------:R-:W-:Y:S01]  /*13060*/  HMMA.16816.F32 R48, R136.reuse, R114, R48 ;  /* 0x000000728830723c */ /* 0x040fe20000001830 */
[----:B------:R-:W4:Y:S03]  /*13070*/  LDSM.16.MT88.4 R112, [R185+0x4100] ;  /* 0x00410000b970783b */ /* 0x000f260000004200 */
[C---:B------:R-:W-:Y:S02]  /*13080*/  FMUL.FTZ R61, R3.reuse, R61 ;  /* 0x0000003d033d7220 */ /* 0x040fe40000410000 */
[C---:B------:R-:W-:Y:S02]  /*13090*/  FMUL.FTZ R62, R0.reuse, R62 ;  /* 0x0000003e003e7220 */ /* 0x040fe40000410000 */
[----:B------:R-:W-:Y:S01]  /*130a0*/  FMUL.FTZ R63, R0, R63 ;  /* 0x0000003f003f7220 */ /* 0x000fe20000410000 */
[C---:B--2---:R-:W-:Y:S03]  /*130b0*/  HMMA.16816.F32 R52, R136.reuse, R104, R52 ;  /* 0x000000688834723c */ /* 0x044fe60000001834 */
[--C-:B---3--:R-:W-:Y:S02]  /*130c0*/  FFMA.FTZ R2, R148, c[0x0][0x2d0], -R145.reuse ;  /* 0x0000b40094027a23 */ /* 0x108fe40000010891 */
[C---:B------:R-:W-:Y:S02]  /*130d0*/  FMUL.FTZ R64, R3.reuse, R64 ;  /* 0x0000004003407220 */ /* 0x040fe40000410000 */
[----:B------:R2:W-:Y:S01]  /*130e0*/  MUFU.EX2 R176, R2 ;  /* 0x0000000200b07308 */ /* 0x0005e20000000800 */
[C---:B------:R-:W-:Y:S01]  /*130f0*/  HMMA.16816.F32 R56, R136.reuse, R106, R56 ;  /* 0x0000006a8838723c */ /* 0x040fe20000001838 */
[----:B------:R-:W3:Y:S03]  /*13100*/  LDSM.16.MT88.4 R104, [R186+0x4100] ;  /* 0x00410000ba68783b */ /* 0x000ee60000004200 */
[C---:B------:R-:W-:Y:S02]  /*13110*/  FMUL.FTZ R65, R3.reuse, R65 ;  /* 0x0000004103417220 */ /* 0x040fe40000410000 */
[C---:B------:R-:W-:Y:S02]  /*13120*/  FMUL.FTZ R66, R0.reuse, R66 ;  /* 0x0000004200427220 */ /* 0x040fe40000410000 */
[C---:B-1----:R-:W-:Y:S04]  /*13130*/  HMMA.16816.F32 R60, R136.reuse, R108, R60 ;  /* 0x0000006c883c723c */ /* 0x042fe8000000183c */
[C---:B------:R-:W-:Y:S02]  /*13140*/  FMUL.FTZ R67, R0.reuse, R67 ;  /* 0x0000004300437220 */ /* 0x040fe40000410000 */
[C---:B------:R-:W-:Y:S02]  /*13150*/  FMUL.FTZ R68, R3.reuse, R68 ;  /* 0x0000004403447220 */ /* 0x040fe40000410000 */
[----:B------:R-:W-:Y:S03]  /*13160*/  FMUL.FTZ R69, R3, R69 ;  /* 0x0000004503457220 */ /* 0x000fe60000410000 */
[C---:B------:R-:W-:Y:S01]  /*13170*/  HMMA.16816.F32 R64, R136.reuse, R110, R64 ;  /* 0x0000006e8840723c */ /* 0x040fe20000001840 */
[----:B------:R-:W1:Y:S02]  /*13180*/  LDSM.16.MT88.4 R108, [R188+0x4100] ;  /* 0x00410000bc6c783b */ /* 0x000e640000004200 */
[C---:B------:R-:W-:Y:S02]  /*13190*/  FMUL.FTZ R70, R0.reuse, R70 ;  /* 0x0000004600467220 */ /* 0x040fe40000410000 */
[C---:B------:R-:W-:Y:S02]  /*131a0*/  FMUL.FTZ R71, R0.reuse, R71 ;  /* 0x0000004700477220 */ /* 0x040fe40000410000 */
[--C-:B--2---:R-:W-:Y:S02]  /*131b0*/  FFMA.FTZ R2, R149, c[0x0][0x2d0], -R145.reuse ;  /* 0x0000b40095027a23 */ /* 0x104fe40000010891 */
[C---:B------:R-:W-:Y:S02]  /*131c0*/  FMUL.FTZ R72, R3.reuse, R72 ;  /* 0x0000004803487220 */ /* 0x040fe40000410000 */
[----:B------:R2:W1:Y:S01]  /*131d0*/  MUFU.EX2 R175, R2 ;  /* 0x0000000200af7308 */ /* 0x0004620000000800 */
[C---:B----4-:R-:W-:Y:S03]  /*131e0*/  HMMA.16816.F32 R68, R136.reuse, R112, R68 ;  /* 0x000000708844723c */ /* 0x050fe60000001844 */
[C---:B------:R-:W-:Y:S02]  /*131f0*/  FMUL.FTZ R73, R3.reuse, R73 ;  /* 0x0000004903497220 */ /* 0x040fe40000410000 */
[C---:B------:R-:W-:Y:S02]  /*13200*/  FMUL.FTZ R74, R0.reuse, R74 ;  /* 0x0000004a004a7220 */ /* 0x040fe40000410000 */
[C---:B------:R-:W-:Y:S02]  /*13210*/  FMUL.FTZ R75, R0.reuse, R75 ;  /* 0x0000004b004b7220 */ /* 0x040fe40000410000 */
[C---:B------:R-:W-:Y:S03]  /*13220*/  FMUL.FTZ R76, R3.reuse, R76 ;  /* 0x0000004c034c7220 */ /* 0x040fe60000410000 */
[C---:B------:R-:W-:Y:S02]  /*13230*/  FMUL.FTZ R77, R3.reuse, R77 ;  /* 0x0000004d034d7220 */ /* 0x040fe40000410000 */
[C---:B------:R-:W-:Y:S01]  /*13240*/  HMMA.16816.F32 R72, R136.reuse, R114, R72 ;  /* 0x000000728848723c */ /* 0x040fe20000001848 */
[----:B------:R-:W4:Y:S02]  /*13250*/  LDSM.16.MT88.4 R112, [R187+0x4100] ;  /* 0x00410000bb70783b */ /* 0x000f240000004200 */
[C---:B------:R-:W-:Y:S02]  /*13260*/  FMUL.FTZ R78, R0.reuse, R78 ;  /* 0x0000004e004e7220 */ /* 0x040fe40000410000 */
[C---:B------:R-:W-:Y:S02]  /*13270*/  FMUL.FTZ R79, R0.reuse, R79 ;  /* 0x0000004f004f7220 */ /* 0x040fe40000410000 */
[----:B------:R-:W-:Y:S02]  /*13280*/  FMUL.FTZ R80, R3, R80 ;  /* 0x0000005003507220 */ /* 0x000fe40000410000 */
[--C-:B--2---:R-:W-:Y:S03]  /*13290*/  FFMA.FTZ R2, R151, c[0x0][0x2d0], -R144.reuse ;  /* 0x0000b40097027a23 */ /* 0x104fe60000010890 */
[C---:B---3--:R-:W-:Y:S01]  /*132a0*/  HMMA.16816.F32 R76, R136.reuse, R104, R76 ;  /* 0x00000068884c723c */ /* 0x048fe2000000184c */
[----:B------:R2:W-:Y:S02]  /*132b0*/  MUFU.EX2 R174, R2 ;  /* 0x0000000200ae7308 */ /* 0x0005e40000000800 */
[----:B------:R-:W-:Y:S02]  /*132c0*/  FMUL.FTZ R81, R3, R81 ;  /* 0x0000005103517220 */ /* 0x000fe40000410000 */
[C---:B------:R-:W-:Y:S02]  /*132d0*/  FMUL.FTZ R82, R0.reuse, R82 ;  /* 0x0000005200527220 */ /* 0x040fe40000410000 */
[C---:B------:R-:W-:Y:S01]  /*132e0*/  FMUL.FTZ R83, R0.reuse, R83 ;  /* 0x0000005300537220 */ /* 0x040fe20000410000 */
[----:B------:R-:W-:Y:S01]  /*132f0*/  F2FP.PACK_AB R104, R181, R182 ;  /* 0x000000b6b568723e */ /* 0x000fe200000000ff */
[C---:B------:R-:W-:Y:S03]  /*13300*/  FMUL.FTZ R84, R3.reuse, R84 ;  /* 0x0000005403547220 */ /* 0x040fe60000410000 */
[----:B------:R-:W-:Y:S01]  /*13310*/  FMUL.FTZ R85, R3, R85 ;  /* 0x0000005503557220 */ /* 0x000fe20000410000 */
[----:B-----5:R-:W-:Y:S01]  /*13320*/  F2FP.PACK_AB R105, R179, R180 ;  /* 0x000000b4b369723e */ /* 0x020fe200000000ff */
[C---:B------:R-:W-:Y:S03]  /*13330*/  HMMA.16816.F32 R80, R136.reuse, R106, R80 ;  /* 0x0000006a8850723c */ /* 0x040fe60000001850 */
[C---:B------:R-:W-:Y:S02]  /*13340*/  FMUL.FTZ R86, R0.reuse, R86 ;  /* 0x0000005600567220 */ /* 0x040fe40000410000 */
[C---:B------:R-:W-:Y:S02]  /*13350*/  FMUL.FTZ R87, R0.reuse, R87 ;  /* 0x0000005700577220 */ /* 0x040fe40000410000 */
[----:B------:R-:W-:Y:S01]  /*13360*/  FMUL.FTZ R88, R3, R88 ;  /* 0x0000005803587220 */ /* 0x000fe20000410000 */
[----:B------:R-:W-:Y:S01]  /*13370*/  F2FP.PACK_AB R106, R177, R178 ;  /* 0x000000b2b16a723e */ /* 0x000fe200000000ff */
[----:B------:R-:W-:Y:S03]  /*13380*/  FMUL.FTZ R89, R3, R89 ;  /* 0x0000005903597220 */ /* 0x000fe60000410000 */
[C---:B-1----:R-:W-:Y:S03]  /*13390*/  HMMA.16816.F32 R84, R136.reuse, R108, R84 ;  /* 0x0000006c8854723c */ /* 0x042fe60000001854 */
[C---:B------:R-:W-:Y:S01]  /*133a0*/  FMUL.FTZ R90, R0.reuse, R90 ;  /* 0x0000005a005a7220 */ /* 0x040fe20000410000 */
[----:B------:R-:W-:Y:S01]  /*133b0*/  F2FP.PACK_AB R107, R175, R176 ;  /* 0x000000b0af6b723e */ /* 0x000fe200000000ff */
[----:B------:R-:W-:Y:S02]  /*133c0*/  FMUL.FTZ R91, R0, R91 ;  /* 0x0000005b005b7220 */ /* 0x000fe40000410000 */
[----:B--2---:R-:W-:Y:S02]  /*133d0*/  FFMA.FTZ R2, R152, c[0x0][0x2d0], -R144 ;  /* 0x0000b40098027a23 */ /* 0x004fe40000010890 */
[C---:B------:R-:W-:Y:S02]  /*133e0*/  FMUL.FTZ R92, R3.reuse, R92 ;  /* 0x0000005c035c7220 */ /* 0x040fe40000410000 */
[----:B------:R1:W2:Y:S01]  /*133f0*/  MUFU.EX2 R173, R2 ;  /* 0x0000000200ad7308 */ /* 0x0002a20000000800 */
[C---:B------:R-:W-:Y:S01]  /*13400*/  HMMA.16816.F32 R88, R136.reuse, R110, R88 ;  /* 0x0000006e8858723c */ /* 0x040fe20000001858 */
[----:B------:R-:W3:Y:S02]  /*13410*/  LDSM.16.MT88.4 R108, [R188+0x900] ;  /* 0x00090000bc6c783b */ /* 0x000ee40000004200 */
[C---:B------:R-:W-:Y:S02]  /*13420*/  FMUL.FTZ R93, R3.reuse, R93 ;  /* 0x0000005d035d7220 */ /* 0x040fe40000410000 */
[C---:B------:R-:W-:Y:S02]  /*13430*/  FMUL.FTZ R94, R0.reuse, R94 ;  /* 0x0000005e005e7220 */ /* 0x040fe40000410000 */
[C---:B------:R-:W-:Y:S02]  /*13440*/  FMUL.FTZ R95, R0.reuse, R95 ;  /* 0x0000005f005f7220 */ /* 0x040fe40000410000 */
[C---:B------:R-:W-:Y:S03]  /*13450*/  FMUL.FTZ R96, R3.reuse, R96 ;  /* 0x0000006003607220 */ /* 0x040fe60000410000 */
[C---:B------:R-:W-:Y:S02]  /*13460*/  FMUL.FTZ R97, R3.reuse, R97 ;  /* 0x0000006103617220 */ /* 0x040fe40000410000 */
[C---:B----4-:R-:W-:Y:S03]  /*13470*/  HMMA.16816.F32 R92, R136.reuse, R112, R92 ;  /* 0x00000070885c723c */ /* 0x050fe6000000185c */
[C---:B------:R-:W-:Y:S02]  /*13480*/  FMUL.FTZ R98, R0.reuse, R98 ;  /* 0x0000006200627220 */ /* 0x040fe40000410000 */
[----:B------:R-:W-:Y:S02]  /*13490*/  FMUL.FTZ R99, R0, R99 ;  /* 0x0000006300637220 */ /* 0x000fe40000410000 */
[----:B------:R-:W-:Y:S02]  /*134a0*/  FFMA.FTZ R3, R3, R222, R216 ;  /* 0x000000de03037223 */ /* 0x000fe400000100d8 */
[--C-:B-1----:R-:W-:Y:S03]  /*134b0*/  FFMA.FTZ R2, R154, c[0x0][0x2d0], -R145.reuse ;  /* 0x0000b4009a027a23 */ /* 0x102fe60000010891 */
[----:B------:R-:W-:Y:S01]  /*134c0*/  HMMA.16816.F32 R96, R136, R114, R96 ;  /* 0x000000728860723c */ /* 0x000fe20000001860 */
[----:B------:R-:W1:Y:S01]  /*134d0*/  LDSM.16.MT88.4 R112, [R187+0x2900] ;  /* 0x00290000bb70783b */ /* 0x000e620000004200 */
[----:B------:R4:W-:Y:S06]  /*134e0*/  MUFU.EX2 R172, R2 ;  /* 0x0000000200ac7308 */ /* 0x0009ec0000000800 */
[C---:B------:R-:W-:Y:S01]  /*134f0*/  HMMA.16816.F32 R4, R104.reuse, R116, R4 ;  /* 0x000000746804723c */ /* 0x040fe20000001804 */
[----:B------:R-:W-:Y:S07]  /*13500*/  LDSM.16.MT88.4 R136, [R188+0x3100] ;  /* 0x00310000bc88783b */ /* 0x000fee0000004200 */
[C---:B------:R-:W-:Y:S01]  /*13510*/  HMMA.16816.F32 R8, R104.reuse, R118, R8 ;  /* 0x000000766808723c */ /* 0x040fe20000001808 */
[----:B------:R-:W-:Y:S07]  /*13520*/  LDSM.16.MT88.4 R116, [R186+0x4900] ;  /* 0x00490000ba74783b */ /* 0x000fee0000004200 */
[C---:B------:R-:W-:Y:S04]  /*13530*/  HMMA.16816.F32 R12, R104.reuse, R120, R12 ;  /* 0x00000078680c723c */ /* 0x040fe8000000180c */
[--C-:B----4-:R-:W-:Y:S02]  /*13540*/  FFMA.FTZ R2, R150, c[0x0][0x2d0], -R145.reuse ;  /* 0x0000b40096027a23 */ /* 0x110fe40000010891 */
[----:B------:R-:W-:Y:S02]  /*13550*/  LDSM.16.MT88.4 R148, [R188+0x3900] ;  /* 0x00390000bc94783b */ /* 0x000fe40000004200 */
[C---:B------:R-:W-:Y:S01]  /*13560*/  HMMA.16816.F32 R16, R104.reuse, R122, R16 ;  /* 0x0000007a6810723c */ /* 0x040fe20000001810 */
[----:B------:R4:W5:Y:S05]  /*13570*/  MUFU.EX2 R171, R2 ;  /* 0x0000000200ab7308 */ /* 0x00096a0000000800 */
[----:B------:R-:W-:Y:S02]  /*13580*/  LDSM.16.MT88.4 R120, [R188+0x4900] ;  /* 0x00490000bc78783b */ /* 0x000fe40000004200 */
[C---:B---3--:R-:W-:Y:S08]  /*13590*/  HMMA.16816.F32 R20, R104.reuse, R108, R20 ;  /* 0x0000006c6814723c */ /* 0x048ff00000001814 */
[C---:B------:R-:W-:Y:S01]  /*135a0*/  HMMA.16816.F32 R24, R104.reuse, R110, R24 ;  /* 0x0000006e6818723c */ /* 0x040fe20000001818 */
[----:B------:R-:W3:Y:S07]  /*135b0*/  LDSM.16.MT88.4 R108, [R185+0x4900] ;  /* 0x00490000b96c783b */ /* 0x000eee0000004200 */
[C---:B------:R-:W-:Y:S04]  /*135c0*/  HMMA.16816.F32 R28, R104.reuse, R124, R28 ;  /* 0x0000007c681c723c */ /* 0x040fe8000000181c */
[--C-:B----4-:R-:W-:Y:S04]  /*135d0*/  FFMA.FTZ R2, R156, c[0x0][0x2d0], -R144.reuse ;  /* 0x0000b4009c027a23 */ /* 0x110fe80000010890 */
[C---:B------:R-:W-:Y:S01]  /*135e0*/  HMMA.16816.F32 R32, R104.reuse, R126, R32 ;  /* 0x0000007e6820723c */ /* 0x040fe20000001820 */
[----:B------:R-:W-:Y:S01]  /*135f0*/  LDSM.16.MT88.4 R124, [R186+0x1100] ;  /* 0x00110000ba7c783b */ /* 0x000fe20000004200 */
[----:B------:R4:W-:Y:S06]  /*13600*/  MUFU.EX2 R170, R2 ;  /* 0x0000000200aa7308 */ /* 0x0009ec0000000800 */
[C---:B------:R-:W-:Y:S08]  /*13610*/  HMMA.16816.F32 R36, R104.reuse, R128, R36 ;  /* 0x000000806824723c */ /* 0x040ff00000001824 */
[C---:B------:R-:W-:Y:S01]  /*13620*/  HMMA.16816.F32 R40, R104.reuse, R130, R40 ;  /* 0x000000826828723c */ /* 0x040fe20000001828 */
[----:B------:R-:W-:Y:S07]  /*13630*/  LDSM.16.MT88.4 R128, [R187+0x1100] ;  /* 0x00110000bb80783b */ /* 0x000fee0000004200 */
[C---:B------:R-:W-:Y:S04]  /*13640*/  HMMA.16816.F32 R44, R104.reuse, R132, R44 ;  /* 0x00000084682c723c */ /* 0x040fe8000000182c */
[--C-:B----4-:R-:W-:Y:S04]  /*13650*/  FFMA.FTZ R2, R157, c[0x0][0x2d0], -R144.reuse ;  /* 0x0000b4009d027a23 */ /* 0x110fe80000010890 */
[C---:B------:R-:W-:Y:S01]  /*13660*/  HMMA.16816.F32 R48, R104.reuse, R134, R48 ;  /* 0x000000866830723c */ /* 0x040fe20000001830 */
[----:B------:R-:W-:Y:S01]  /*13670*/  LDSM.16.MT88.4 R132, [R186+0x3100] ;  /* 0x00310000ba84783b */ /* 0x000fe20000004200 */
[----:B------:R4:W2:Y:S06]  /*13680*/  MUFU.EX2 R169, R2 ;  /* 0x0000000200a97308 */ /* 0x0008ac0000000800 */
[C---:B------:R-:W-:Y:S08]  /*13690*/  HMMA.16816.F32 R52, R104.reuse, R140, R52 ;  /* 0x0000008c6834723c */ /* 0x040ff00000001834 */
[C---:B------:R-:W-:Y:S01]  /*136a0*/  HMMA.16816.F32 R56, R104.reuse, R142, R56 ;  /* 0x0000008e6838723c */ /* 0x040fe20000001838 */
[----:B------:R-:W-:Y:S07]  /*136b0*/  LDSM.16.MT88.4 R140, [R185+0x3900] ;  /* 0x00390000b98c783b */ /* 0x000fee0000004200 */
[C---:B-1----:R-:W-:Y:S04]  /*136c0*/  HMMA.16816.F32 R60, R104.reuse, R112, R60 ;  /* 0x00000070683c723c */ /* 0x042fe8000000183c */
[--C-:B----4-:R-:W-:Y:S04]  /*136d0*/  FFMA.FTZ R2, R153, c[0x0][0x2d0], -R145.reuse ;  /* 0x0000b40099027a23 */ /* 0x110fe80000010891 */
[C---:B------:R-:W-:Y:S01]  /*136e0*/  HMMA.16816.F32 R64, R104.reuse, R114, R64 ;  /* 0x000000726840723c */ /* 0x040fe20000001840 */
[----:B------:R-:W1:Y:S01]  /*136f0*/  LDSM.16.MT88.4 R112, [R187+0x4900] ;  /* 0x00490000bb70783b */ /* 0x000e620000004200 */
[----:B------:R4:W-:Y:S06]  /*13700*/  MUFU.EX2 R168, R2 ;  /* 0x0000000200a87308 */ /* 0x0009ec0000000800 */
[C---:B---3--:R-:W-:Y:S08]  /*13710*/  HMMA.16816.F32 R68, R104.reuse, R108, R68 ;  /* 0x0000006c6844723c */ /* 0x048ff00000001844 */
[C---:B------:R-:W-:Y:S01]  /*13720*/  HMMA.16816.F32 R72, R104.reuse, R110, R72 ;  /* 0x0000006e6848723c */ /* 0x040fe20000001848 */
[----:B------:R-:W3:Y:S07]  /*13730*/  LDSM.16.MT88.4 R108, [R185+0x1100] ;  /* 0x00110000b96c783b */ /* 0x000eee0000004200 */
[C---:B------:R-:W-:Y:S04]  /*13740*/  HMMA.16816.F32 R76, R104.reuse, R116, R76 ;  /* 0x00000074684c723c */ /* 0x040fe8000000184c */
[--C-:B----4-:R-:W-:Y:S02]  /*13750*/  FFMA.FTZ R2, R155, c[0x0][0x2d0], -R145.reuse ;  /* 0x0000b4009b027a23 */ /* 0x110fe40000010891 */
[----:B------:R-:W-:Y:S02]  /*13760*/  LDSM.16.MT88.4 R152, [R187+0x3900] ;  /* 0x00390000bb98783b */ /* 0x000fe40000004200 */
[C---:B------:R-:W-:Y:S01]  /*13770*/  HMMA.16816.F32 R80, R104.reuse, R118, R80 ;  /* 0x000000766850723c */ /* 0x040fe20000001850 */
[----:B------:R4:W2:Y:S05]  /*13780*/  MUFU.EX2 R167, R2 ;  /* 0x0000000200a77308 */ /* 0x0008aa0000000800 */
[----:B------:R-:W3:Y:S02]  /*13790*/  LDSM.16.MT88.4 R116, [R188+0x1100] ;  /* 0x00110000bc74783b */ /* 0x000ee40000004200 */
[C---:B------:R-:W-:Y:S08]  /*137a0*/  HMMA.16816.F32 R84, R104.reuse, R120, R84 ;  /* 0x000000786854723c */ /* 0x040ff00000001854 */
[C---:B------:R-:W-:Y:S01]  /*137b0*/  HMMA.16816.F32 R88, R104.reuse, R122, R88 ;  /* 0x0000007a6858723c */ /* 0x040fe20000001858 */
[----:B------:R-:W3:Y:S07]  /*137c0*/  LDSM.16.MT88.4 R120, [R185+0x3100] ;  /* 0x00310000b978783b */ /* 0x000eee0000004200 */
[C---:B-1----:R-:W-:Y:S04]  /*137d0*/  HMMA.16816.F32 R92, R104.reuse, R112, R92 ;  /* 0x00000070685c723c */ /* 0x042fe8000000185c */
[--C-:B----4-:R-:W-:Y:S04]  /*137e0*/  FFMA.FTZ R2, R161, c[0x0][0x2d0], -R144.reuse ;  /* 0x0000b400a1027a23 */ /* 0x110fe80000010890 */
[----:B------:R-:W-:Y:S01]  /*137f0*/  HMMA.16816.F32 R96, R104, R114, R96 ;  /* 0x000000726860723c */ /* 0x000fe20000001860 */
[----:B------:R-:W-:Y:S01]  /*13800*/  LDSM.16.MT88.4 R112, [R185+0x5100] ;  /* 0x00510000b970783b */ /* 0x000fe20000004200 */
[----:B------:R1:W-:Y:S05]  /*13810*/  MUFU.EX2 R166, R2 ;  /* 0x0000000200a67308 */ /* 0x0003ea0000000800 */
[----:B--2---:R-:W-:Y:S02]  /*13820*/  F2FP.PACK_AB R104, R173, R174 ;  /* 0x000000aead68723e */ /* 0x004fe400000000ff */
[----:B-----5:R-:W-:Y:S03]  /*13830*/  F2FP.PACK_AB R105, R171, R172 ;  /* 0x000000acab69723e */ /* 0x020fe600000000ff */
[----:B------:R-:W-:Y:S02]  /*13840*/  F2FP.PACK_AB R106, R169, R170 ;  /* 0x000000aaa96a723e */ /* 0x000fe400000000ff */
[----:B------:R-:W-:Y:S07]  /*13850*/  F2FP.PACK_AB R107, R167, R168 ;  /* 0x000000a8a76b723e */ /* 0x000fee00000000ff */
[C---:B---3--:R-:W-:Y:S03]  /*13860*/  HMMA.16816.F32 R4, R104.reuse, R108, R4 ;  /* 0x0000006c6804723c */ /* 0x048fe60000001804 */
[--C-:B-1----:R-:W-:Y:S05]  /*13870*/  FFMA.FTZ R2, R160, c[0x0][0x2d0], -R144.reuse ;  /* 0x0000b400a0027a23 */ /* 0x102fea0000010890 */
[C---:B------:R-:W-:Y:S01]  /*13880*/  HMMA.16816.F32 R8, R104.reuse, R110, R8 ;  /* 0x0000006e6808723c */ /* 0x040fe20000001808 */
[----:B------:R-:W1:Y:S01]  /*13890*/  LDSM.16.MT88.4 R108, [R187+0x3100] ;  /* 0x00310000bb6c783b */ /* 0x000e620000004200 */
[----:B------:R2:W3:Y:S06]  /*138a0*/  MUFU.EX2 R165, R2 ;  /* 0x0000000200a57308 */ /* 0x0004ec0000000800 */
[C---:B------:R-:W-:Y:S08]  /*138b0*/  HMMA.16816.F32 R12, R104.reuse, R124, R12 ;  /* 0x0000007c680c723c */ /* 0x040ff0000000180c */
[C---:B------:R-:W-:Y:S01]  /*138c0*/  HMMA.16816.F32 R16, R104.reuse, R126, R16 ;  /* 0x0000007e6810723c */ /* 0x040fe20000001810 */
[----:B------:R-:W-:Y:S07]  /*138d0*/  LDSM.16.MT88.4 R124, [R188+0x1900] ;  /* 0x00190000bc7c783b */ /* 0x000fee0000004200 */
[C---:B------:R-:W-:Y:S04]  /*138e0*/  HMMA.16816.F32 R20, R104.reuse, R116, R20 ;  /* 0x000000746814723c */ /* 0x040fe80000001814 */
[--C-:B--2---:R-:W-:Y:S04]  /*138f0*/  FFMA.FTZ R2, R158, c[0x0][0x2d0], -R145.reuse ;  /* 0x0000b4009e027a23 */ /* 0x104fe80000010891 */
[C---:B------:R-:W-:Y:S01]  /*13900*/  HMMA.16816.F32 R24, R104.reuse, R118, R24 ;  /* 0x000000766818723c */ /* 0x040fe20000001818 */
[----:B------:R-:W2:Y:S01]  /*13910*/  LDSM.16.MT88.4 R116, [R186+0x5100] ;  /* 0x00510000ba74783b */ /* 0x000ea20000004200 */
[----:B------:R4:W-:Y:S06]  /*13920*/  MUFU.EX2 R164, R2 ;  /* 0x0000000200a47308 */ /* 0x0009ec0000000800 */
[C---:B------:R-:W-:Y:S08]  /*13930*/  HMMA.16816.F32 R28, R104.reuse, R128, R28 ;  /* 0x00000080681c723c */ /* 0x040ff0000000181c */
[C---:B------:R-:W-:Y:S08]  /*13940*/  HMMA.16816.F32 R32, R104.reuse, R130, R32 ;  /* 0x000000826820723c */ /* 0x040ff00000001820 */
[C---:B------:R-:W-:Y:S04]  /*13950*/  HMMA.16816.F32 R36, R104.reuse, R120, R36 ;  /* 0x000000786824723c */ /* 0x040fe80000001824 */
[--C-:B----4-:R-:W-:Y:S02]  /*13960*/  FFMA.FTZ R2, R159, c[0x0][0x2d0], -R145.reuse ;  /* 0x0000b4009f027a23 */ /* 0x110fe40000010891 */
[----:B------:R-:W-:Y:S02]  /*13970*/  LDSM.16.MT88.4 R156, [R185+0x5900] ;  /* 0x00590000b99c783b */ /* 0x000fe40000004200 */
[C---:B------:R-:W-:Y:S01]  /*13980*/  HMMA.16816.F32 R40, R104.reuse, R122, R40 ;  /* 0x0000007a6828723c */ /* 0x040fe20000001828 */
[----:B------:R4:W5:Y:S05]  /*13990*/  MUFU.EX2 R163, R2 ;  /* 0x0000000200a37308 */ /* 0x00096a0000000800 */
[----:B------:R-:W2:Y:S02]  /*139a0*/  LDSM.16.MT88.4 R120, [R188+0x5100] ;  /* 0x00510000bc78783b */ /* 0x000ea40000004200 */
[C---:B------:R-:W-:Y:S08]  /*139b0*/  HMMA.16816.F32 R44, R104.reuse, R132, R44 ;  /* 0x00000084682c723c */ /* 0x040ff0000000182c */
[C---:B------:R-:W-:Y:S01]  /*139c0*/  HMMA.16816.F32 R48, R104.reuse, R134, R48 ;  /* 0x000000866830723c */ /* 0x040fe20000001830 */
[----:B------:R-:W-:Y:S07]  /*139d0*/  LDSM.16.MT88.4 R132, [R187+0x1900] ;  /* 0x00190000bb84783b */ /* 0x000fee0000004200 */
[C---:B------:R-:W-:Y:S04]  /*139e0*/  HMMA.16816.F32 R52, R104.reuse, R136, R52 ;  /* 0x000000886834723c */ /* 0x040fe80000001834 */
[--C-:B----4-:R-:W-:Y:S02]  /*139f0*/  FFMA.FTZ R2, R162, c[0x0][0x2d0], -R144.reuse ;  /* 0x0000b400a2027a23 */ /* 0x110fe40000010890 */
[----:B------:R-:W-:Y:S01]  /*13a00*/  FFMA.FTZ R144, R207, c[0x0][0x2d0], -R144 ;  /* 0x0000b400cf907a23 */ /* 0x000fe20000010890 */
[----:B---3--:R-:W-:Y:S01]  /*13a10*/  F2FP.PACK_AB R136, R165, R166 ;  /* 0x000000a6a588723e */ /* 0x008fe200000000ff */
[C---:B------:R-:W-:Y:S01]  /*13a20*/  HMMA.16816.F32 R56, R104.reuse, R138, R56 ;  /* 0x0000008a6838723c */ /* 0x040fe20000001838 */
[----:B------:R3:W-:Y:S03]  /*13a30*/  MUFU.EX2 R162, R2 ;  /* 0x0000000200a27308 */ /* 0x0007e60000000800 */
[----:B-----5:R-:W-:Y:S02]  /*13a40*/  F2FP.PACK_AB R137, R163, R164 ;  /* 0x000000a4a389723e */ /* 0x020fe400000000ff */
[----:B------:R-:W-:Y:S02]  /*13a50*/  IADD3 R207, R208, -0x1, RZ ;  /* 0xffffffffd0cf7810 */ /* 0x000fe40007ffe0ff */
[C---:B-1----:R-:W-:Y:S03]  /*13a60*/  HMMA.16816.F32 R60, R104.reuse, R108, R60 ;  /* 0x0000006c683c723c */ /* 0x042fe6000000183c */
[----:B------:R-:W1:Y:S01]  /*13a70*/  MUFU.EX2 R161, R144 ;  /* 0x0000009000a17308 */ /* 0x000e620000000800 */
[----:B------:R-:W-:Y:S04]  /*13a80*/  MOV R208, R207 ;  /* 0x000000cf00d07202 */ /* 0x000fe80000000f00 */
[C---:B------:R-:W-:Y:S01]  /*13a90*/  HMMA.16816.F32 R64, R104.reuse, R110, R64 ;  /* 0x0000006e6840723c */ /* 0x040fe20000001840 */
[----:B------:R-:W4:Y:S07]  /*13aa0*/  LDSM.16.MT88.4 R108, [R187+0x5100] ;  /* 0x00510000bb6c783b */ /* 0x000f2e0000004200 */
[C---:B------:R-:W-:Y:S04]  /*13ab0*/  HMMA.16816.F32 R68, R104.reuse, R112, R68 ;  /* 0x000000706844723c */ /* 0x040fe80000001844 */
[--C-:B---3--:R-:W-:Y:S02]  /*13ac0*/  FFMA.FTZ R2, R183, c[0x0][0x2d0], -R145.reuse ;  /* 0x0000b400b7027a23 */ /* 0x108fe40000010891 */
[----:B------:R-:W-:Y:S02]  /*13ad0*/  FFMA.FTZ R145, R103, c[0x0][0x2d0], -R145 ;  /* 0x0000b40067917a23 */ /* 0x000fe40000010891 */
[C---:B------:R-:W-:Y:S01]  /*13ae0*/  HMMA.16816.F32 R72, R104.reuse, R114, R72 ;  /* 0x000000726848723c */ /* 0x040fe20000001848 */
[----:B------:R-:W3:Y:S01]  /*13af0*/  LDSM.16.MT88.4 R112, [R185+0x1900] ;  /* 0x00190000b970783b */ /* 0x000ee20000004200 */
[----:B------:R5:W-:Y:S02]  /*13b00*/  MUFU.EX2 R102, R145 ;  /* 0x0000009100667308 */ /* 0x000be40000000800 */
[----:B-1----:R-:W-:Y:S04]  /*13b10*/  F2FP.PACK_AB R138, R161, R162 ;  /* 0x000000a2a18a723e */ /* 0x002fe800000000ff */
[C---:B--2---:R-:W-:Y:S04]  /*13b20*/  HMMA.16816.F32 R76, R104.reuse, R116, R76 ;  /* 0x00000074684c723c */ /* 0x044fe8000000184c */
[----:B------:R-:W1:Y:S04]  /*13b30*/  MUFU.EX2 R160, R2 ;  /* 0x0000000200a07308 */ /* 0x000e680000000800 */
[C---:B------:R-:W-:Y:S01]  /*13b40*/  HMMA.16816.F32 R80, R104.reuse, R118, R80 ;  /* 0x000000766850723c */ /* 0x040fe20000001850 */
[----:B------:R-:W2:Y:S07]  /*13b50*/  LDSM.16.MT88.4 R116, [R186+0x1900] ;  /* 0x00190000ba74783b */ /* 0x000eae0000004200 */
[C---:B------:R-:W-:Y:S01]  /*13b60*/  HMMA.16816.F32 R84, R104.reuse, R120, R84 ;  /* 0x000000786854723c */ /* 0x040fe20000001854 */
[----:B-----5:R-:W5:Y:S07]  /*13b70*/  LDSM.16.MT88.4 R144, [R186+0x3900] ;  /* 0x00390000ba90783b */ /* 0x020f6e0000004200 */
[C---:B------:R-:W-:Y:S04]  /*13b80*/  HMMA.16816.F32 R88, R104.reuse, R122, R88 ;  /* 0x0000007a6858723c */ /* 0x040fe80000001858 */
[----:B-1----:R-:W-:Y:S01]  /*13b90*/  F2FP.PACK_AB R139, R102, R160 ;  /* 0x000000a0668b723e */ /* 0x002fe200000000ff */
[----:B------:R-:W-:Y:S02]  /*13ba0*/  FFMA.FTZ R2, R0, R223, R213 ;  /* 0x000000df00027223 */ /* 0x000fe400000100d5 */
[----:B------:R-:W-:Y:S01]  /*13bb0*/  FADD.FTZ R0, R217, R3 ;  /* 0x00000003d9007221 */ /* 0x000fe20000010000 */
[C---:B----4-:R-:W-:Y:S04]  /*13bc0*/  HMMA.16816.F32 R92, R104.reuse, R108, R92 ;  /* 0x0000006c685c723c */ /* 0x050fe8000000185c */
[----:B------:R-:W-:Y:S02]  /*13bd0*/  FADD.FTZ R2, R212, R2 ;  /* 0x00000002d4027221 */ /* 0x000fe40000010000 */
[----:B------:R-:W-:Y:S02]  /*13be0*/  FADD.FTZ R0, R215, R0 ;  /* 0x00000000d7007221 */ /* 0x000fe40000010000 */
[----:B------:R-:W-:Y:S04]  /*13bf0*/  HMMA.16816.F32 R96, R104, R110, R96 ;  /* 0x0000006e6860723c */ /* 0x000fe80000001860 */
[----:B------:R-:W-:Y:S02]  /*13c00*/  FADD.FTZ R2, R211, R2 ;  /* 0x00000002d3027221 */ /* 0x000fe40000010000 */
[----:B------:R-:W-:Y:S02]  /*13c10*/  FADD.FTZ R0, R214, R0 ;  /* 0x00000000d6007221 */ /* 0x000fe40000010000 */
[C---:B---3--:R-:W-:Y:S01]  /*13c20*/  HMMA.16816.F32 R104, R136.reuse, R112, R4 ;  /* 0x000000708868723c */ /* 0x048fe20000001804 */
[----:B------:R-:W1:Y:S04]  /*13c30*/  LDSM.16.MT88.4 R4, [R186+0x5900] ;  /* 0x00590000ba04783b */ /* 0x000e680000004200 */
[----:B------:R-:W-:Y:S02]  /*13c40*/  FADD.FTZ R2, R210, R2 ;  /* 0x00000002d2027221 */ /* 0x000fe40000010000 */
[----:B------:R-:W-:Y:S01]  /*13c50*/  FADD.FTZ R0, R182, R0 ;  /* 0x00000000b6007221 */ /* 0x000fe20000010000 */
[C---:B------:R-:W-:Y:S01]  /*13c60*/  HMMA.16816.F32 R108, R136.reuse, R114, R8 ;  /* 0x00000072886c723c */ /* 0x040fe20000001808 */
[----:B------:R-:W3:Y:S03]  /*13c70*/  LDSM.16.MT88.4 R8, [R188+0x5900] ;  /* 0x00590000bc08783b */ /* 0x000ee60000004200 */
[----:B------:R-:W-:Y:S02]  /*13c80*/  FADD.FTZ R2, R180, R2 ;  /* 0x00000002b4027221 */ /* 0x000fe40000010000 */
[----:B------:R-:W-:Y:S02]  /*13c90*/  FADD.FTZ R0, R181, R0 ;  /* 0x00000000b5007221 */ /* 0x000fe40000010000 */
[C---:B--2---:R-:W-:Y:S01]  /*13ca0*/  HMMA.16816.F32 R112, R136.reuse, R116, R12 ;  /* 0x000000748870723c */ /* 0x044fe2000000180c */
[----:B------:R-:W2:Y:S03]  /*13cb0*/  LDSM.16.MT88.4 R12, [R187+0x5900] ;  /* 0x00590000bb0c783b */ /* 0x000ea60000004200 */
        /* <DEDUP_REMOVED lines=21> */
[----:B------:R-:W-:Y:S01]  /*13e10*/  FADD.FTZ R0, R164, R3 ;  /* 0x00000003a4007221 */ /* 0x000fe20000010000 */
[----:B------:R-:W-:Y:S01]  /*13e20*/  MOV R3, R101 ;  /* 0x0000006500037202 */ /* 0x000fe20000000f00 */
[----:B------:R-:W-:Y:S02]  /*13e30*/  FADD.FTZ R2, R165, R2 ;  /* 0x00000002a5027221 */ /* 0x000fe40000010000 */
[C---:B-----5:R-:W-:Y:S04]  /*13e40*/  HMMA.16816.F32 R44, R136.reuse, R144, R44 ;  /* 0x00000090882c723c */ /* 0x060fe8000000182c */
[----:B------:R-:W-:Y:S02]  /*13e50*/  FADD.FTZ R0, R163, R0 ;  /* 0x00000000a3007221 */ /* 0x000fe40000010000 */
[----:B------:R-:W-:Y:S02]  /*13e60*/  FADD.FTZ R2, R162, R2 ;  /* 0x00000002a2027221 */ /* 0x000fe40000010000 */
[C---:B------:R-:W-:Y:S04]  /*13e70*/  HMMA.16816.F32 R48, R136.reuse, R146, R48 ;  /* 0x000000928830723c */ /* 0x040fe80000001830 */
[----:B------:R-:W-:Y:S02]  /*13e80*/  FADD.FTZ R0, R160, R0 ;  /* 0x00000000a0007221 */ /* 0x000fe40000010000 */
[----:B------:R-:W-:Y:S02]  /*13e90*/  FADD.FTZ R222, R161, R2 ;  /* 0x00000002a1de7221 */ /* 0x000fe40000010000 */
[C---:B------:R-:W-:Y:S04]  /*13ea0*/  HMMA.16816.F32 R52, R136.reuse, R148, R52 ;  /* 0x000000948834723c */ /* 0x040fe80000001834 */
[----:B------:R-:W-:Y:S01]  /*13eb0*/  FADD.FTZ R223, R102, R0 ;  /* 0x0000000066df7221 */ /* 0x000fe20000010000 */
[----:B------:R-:W-:Y:S03]  /*13ec0*/  MOV R102, R100 ;  /* 0x0000006400667202 */ /* 0x000fe60000000f00 */
[C---:B------:R-:W-:Y:S08]  /*13ed0*/  HMMA.16816.F32 R56, R136.reuse, R150, R56 ;  /* 0x000000968838723c */ /* 0x040ff00000001838 */
[C---:B------:R-:W-:Y:S08]  /*13ee0*/  HMMA.16816.F32 R60, R136.reuse, R152, R60 ;  /* 0x00000098883c723c */ /* 0x040ff0000000183c */
[C---:B------:R-:W-:Y:S08]  /*13ef0*/  HMMA.16816.F32 R64, R136.reuse, R154, R64 ;  /* 0x0000009a8840723c */ /* 0x040ff00000001840 */
[C---:B------:R-:W-:Y:S08]  /*13f00*/  HMMA.16816.F32 R68, R136.reuse, R156, R68 ;  /* 0x0000009c8844723c */ /* 0x040ff00000001844 */
[C---:B------:R-:W-:Y:S08]  /*13f10*/  HMMA.16816.F32 R72, R136.reuse, R158, R72 ;  /* 0x0000009e8848723c */ /* 0x040ff00000001848 */
[C---:B-1----:R-:W-:Y:S08]  /*13f20*/  HMMA.16816.F32 R76, R136.reuse, R4, R76 ;  /* 0x00000004884c723c */ /* 0x042ff0000000184c */
[C---:B------:R-:W-:Y:S08]  /*13f30*/  HMMA.16816.F32 R80, R136.reuse, R6, R80 ;  /* 0x000000068850723c */ /* 0x040ff00000001850 */
[C---:B---3--:R-:W-:Y:S08]  /*13f40*/  HMMA.16816.F32 R84, R136.reuse, R8, R84 ;  /* 0x000000088854723c */ /* 0x048ff00000001854 */
[C---:B------:R-:W-:Y:S08]  /*13f50*/  HMMA.16816.F32 R88, R136.reuse, R10, R88 ;  /* 0x0000000a8858723c */ /* 0x040ff00000001858 */
[C---:B--2---:R-:W-:Y:S08]  /*13f60*/  HMMA.16816.F32 R92, R136.reuse, R12, R92 ;  /* 0x0000000c885c723c */ /* 0x044ff0000000185c */
[----:B------:R-:W-:Y:S01]  /*13f70*/  HMMA.16816.F32 R96, R136, R14, R96 ;  /* 0x0000000e8860723c */ /* 0x000fe20000001860 */
[----:B------:R-:W-:-:S07]  /*13f80*/  @P0 BRA `(.L_x_615) ;  /* 0xffffce3000000947 */ /* 0x000fce000383ffff */
.L_x_614:
[----:B------:R-:W-:-:S13]  /*13f90*/  ISETP.GE.AND P0, PT, R207, RZ, PT ;  /* 0x000000ffcf00720c */ /* 0x000fda0003f06270 */
        /* <DEDUP_REMOVED lines=9> */
[----:B------:R-:W-:Y:S01]  /*14030*/  IADD3 R225, R228, 0x80, RZ ;  /* 0x00000080e4e17810 */ /* 0x000fe20007ffe0ff */
[----:B------:R-:W-:Y:S01]  /*14040*/  IMAD.MOV.U32 R102, RZ, RZ, R101 ;  /* 0x000000ffff667224 */ /* 0x000fe200078e0065 */
[C---:B------:R-:W-:Y:S01]  /*14050*/  IADD3 R218, R236.reuse, 0x40, RZ ;  /* 0x00000040ecda7810 */ /* 0x040fe20007ffe0ff */
[--C-:B------:R-:W-:Y:S01]  /*14060*/  IMAD.X R219, RZ, RZ, R233.reuse, P3 ;  /* 0x000000ffffdb7224 */ /* 0x100fe200018e06e9 */
[----:B------:R-:W-:Y:S01]  /*14070*/  IADD3 R216, R236, 0x80, RZ ;  /* 0x00000080ecd87810 */ /* 0x000fe20007ffe0ff */
[----:B------:R-:W-:Y:S01]  /*14080*/  IMAD.X R217, RZ, RZ, R233, P2 ;  /* 0x000000ffffd97224 */ /* 0x000fe200010e06e9 */
[----:B------:R-:W-:Y:S01]  /*14090*/  IADD3 R224, R228, 0x40, RZ ;  /* 0x00000040e4e07810 */ /* 0x000fe20007ffe0ff */
[--C-:B------:R-:W-:Y:S01]  /*140a0*/  IMAD.X R227, RZ, RZ, R231.reuse, P1 ;  /* 0x000000ffffe37224 */ /* 0x100fe200008e06e7 */
[----:B------:R-:W-:Y:S01]  /*140b0*/  ULDC UR4, c[0x0][0x208] ;  /* 0x0000820000047ab9 */ /* 0x000fe20000000800 */
[----:B------:R-:W-:Y:S01]  /*140c0*/  IMAD.X R226, RZ, RZ, R231, P0 ;  /* 0x000000ffffe27224 */ /* 0x000fe200000e06e7 */
[----:B------:R-:W-:Y:S01]  /*140d0*/  USHF.L.U32 UR4, UR4, 0x6, URZ ;  /* 0x0000000604047899 */ /* 0x000fe2000800063f */
[----:B------:R-:W-:-:S02]  /*140e0*/  IMAD.MOV.U32 R232, RZ, RZ, R236 ;  /* 0x000000ffffe87224 */ /* 0x000fc400078e00ec */
.L_x_617:
[----:B------:R-:W-:Y:S04]  /*140f0*/  DEPBAR.LE SB0, 0x0 ;  /* 0x000080000000791a */ /* 0x000fe80000000000 */
[----:B------:R-:W-:Y:S01]  /*14100*/  BAR.SYNC.DEFER_BLOCKING 0x0 ;  /* 0x0000000000007b1d */ /* 0x000fe20000010000 */
[----:B------:R-:W-:Y:S01]  /*14110*/  SHF.R.S32.HI R2, RZ, 0x1f, R207 ;  /* 0x0000001fff027819 */ /* 0x000fe200000114cf */
[----:B------:R-:W-:Y:S01]  /*14120*/  IMAD R0, R246, R207, RZ ;  /* 0x000000cff6007224 */ /* 0x000fe200078e02ff */
[----:B------:R-:W-:Y:S01]  /*14130*/  MOV R12, UR8 ;  /* 0x00000008000c7c02 */ /* 0x000fe20008000f00 */
[C---:B------:R-:W-:Y:S01]  /*14140*/  IMAD.WIDE.U32 R6, R207.reuse, UR4, R232 ;  /* 0x00000004cf067c25 */ /* 0x040fe2000f8e00e8 */
[----:B------:R-:W-:Y:S02]  /*14150*/  MOV R13, UR5 ;  /* 0x00000005000d7c02 */ /* 0x000fe40008000f00 */
[----:B------:R-:W-:Y:S01]  /*14160*/  ISETP.NE.AND P3, PT, R240, RZ, PT ;  /* 0x000000fff000720c */ /* 0x000fe20003f65270 */
[----:B------:R-:W-:Y:S01]  /*14170*/  IMAD R0, R2, UR4, R0 ;  /* 0x0000000402007c24 */ /* 0x000fe2000f8e0200 */
[----:B------:R-:W-:Y:S01]  /*14180*/  LEA R28, P2, R6, c[0x0][0x1f8], 0x1 ;  /* 0x00007e00061c7a11 */ /* 0x000fe200078408ff */
[----:B------:R-:W-:Y:S03]  /*14190*/  IMAD.WIDE.U32 R4, R207, UR4, R218 ;  /* 0x00000004cf047c25 */ /* 0x000fe6000f8e00da */
[----:B------:R-:W-:Y:S01]  /*141a0*/  IADD3 R7, R7, R0, RZ ;  /* 0x0000000007077210 */ /* 0x000fe20007ffe0ff */
[C---:B------:R-:W-:Y:S01]  /*141b0*/  IMAD.WIDE.U32 R2, R207.reuse, UR4, R216 ;  /* 0x00000004cf027c25 */ /* 0x040fe2000f8e00d8 */
[----:B------:R-:W-:Y:S02]  /*141c0*/  LEA R22, P1, R4, c[0x0][0x1f8], 0x1 ;  /* 0x00007e0004167a11 */ /* 0x000fe400078208ff */
[----:B------:R-:W-:Y:S01]  /*141d0*/  LEA.HI.X R29, R6, c[0x0][0x1fc], R7, 0x1, P2 ;  /* 0x00007f00061d7a11 */ /* 0x000fe200010f0c07 */
[----:B------:R-:W-:Y:S01]  /*141e0*/  IMAD.WIDE.U32 R12, R207, UR4, R12 ;  /* 0x00000004cf0c7c25 */ /* 0x000fe2000f8e000c */
[----:B------:R-:W-:Y:S02]  /*141f0*/  IADD3 R5, R0, R5, RZ ;  /* 0x0000000500057210 */ /* 0x000fe40007ffe0ff */
[----:B------:R-:W-:Y:S02]  /*14200*/  LEA R20, P0, R2, c[0x0][0x1f8], 0x1 ;  /* 0x00007e0002147a11 */ /* 0x000fe400078008ff */
[----:B------:R-:W-:Y:S01]  /*14210*/  LEA.HI.X R23, R4, c[0x0][0x1fc], R5, 0x1, P1 ;  /* 0x00007f0004177a11 */ /* 0x000fe200008f0c05 */
[----:B------:R-:W-:Y:S01]  /*14220*/  LDSM.16.M88.4 R32, [R191+0xc100] ;  /* 0x00c10000bf20783b */ /* 0x000fe20000000200 */
[C---:B------:R-:W-:Y:S02]  /*14230*/  IADD3 R3, R0.reuse, R3, RZ ;  /* 0x0000000300037210 */ /* 0x040fe40007ffe0ff */
[----:B------:R-:W-:Y:S02]  /*14240*/  IADD3 R0, R0, R13, RZ ;  /* 0x0000000d00007210 */ /* 0x000fe40007ffe0ff */
[----:B------:R-:W-:Y:S02]  /*14250*/  LEA.HI.X R21, R2, c[0x0][0x1fc], R3, 0x1, P0 ;  /* 0x00007f0002157a11 */ /* 0x000fe400000f0c03 */
[-C--:B------:R-:W-:Y:S01]  /*14260*/  IADD3 R4, P2, R236, R12.reuse, RZ ;  /* 0x0000000cec047210 */ /* 0x080fe20007f5e0ff */
[----:B------:R-:W1:Y:S01]  /*14270*/  LDSM.16.M88.4 R8, [R184+0x6100] ;  /* 0x00610000b808783b */ /* 0x000e620000000200 */
[-C--:B------:R-:W-:Y:S02]  /*14280*/  IADD3 R5, P1, R218, R12.reuse, RZ ;  /* 0x0000000cda057210 */ /* 0x080fe40007f3e0ff */
[----:B------:R-:W-:Y:S02]  /*14290*/  IADD3.X R6, R0, R233, RZ, P2, !PT ;  /* 0x000000e900067210 */ /* 0x000fe400017fe4ff */
[----:B------:R-:W-:Y:S02]  /*142a0*/  LEA R14, P2, R4, c[0x0][0x1f8], 0x1 ;  /* 0x00007e00040e7a11 */ /* 0x000fe400078408ff */
[----:B------:R-:W-:Y:S01]  /*142b0*/  IADD3 R3, P0, R216, R12, RZ ;  /* 0x0000000cd8037210 */ /* 0x000fe20007f1e0ff */
[----:B------:R-:W2:Y:S01]  /*142c0*/  LDSM.16.M88.4 R16, [R184+0x6900] ;  /* 0x00690000b810783b */ /* 0x000ea20000000200 */
[----:B------:R-:W-:Y:S02]  /*142d0*/  LEA.HI.X R15, R4, c[0x0][0x1fc], R6, 0x1, P2 ;  /* 0x00007f00040f7a11 */ /* 0x000fe400010f0c06 */
[C---:B------:R-:W-:Y:S02]  /*142e0*/  IADD3.X R7, R0.reuse, R219, RZ, P1, !PT ;  /* 0x000000db00077210 */ /* 0x040fe40000ffe4ff */
[C---:B------:R-:W-:Y:S02]  /*142f0*/  LEA R12, P1, R5.reuse, c[0x0][0x1f8], 0x1 ;  /* 0x00007e00050c7a11 */ /* 0x040fe400078208ff */
[----:B------:R-:W-:Y:S01]  /*14300*/  IADD3.X R0, R0, R217, RZ, P0, !PT ;  /* 0x000000d900007210 */ /* 0x000fe200007fe4ff */
[----:B------:R-:W3:Y:S01]  /*14310*/  LDSM.16.M88.4 R24, [R184+0x7100] ;  /* 0x00710000b818783b */ /* 0x000ee20000000200 */
[----:B------:R-:W-:Y:S02]  /*14320*/  LEA.HI.X R13, R5, c[0x0][0x1fc], R7, 0x1, P1 ;  /* 0x00007f00050d7a11 */ /* 0x000fe400008f0c07 */
[C---:B------:R-:W-:Y:S04]  /*14330*/  LEA R2, P0, R3.reuse, c[0x0][0x1f8], 0x1 ;  /* 0x00007e0003027a11 */ /* 0x040fe800078008ff */
[----:B------:R-:W-:Y:S01]  /*14340*/  LEA.HI.X R3, R3, c[0x0][0x1fc], R0, 0x1, P0 ;  /* 0x00007f0003037a11 */ /* 0x000fe200000f0c00 */
[----:B------:R-:W4:Y:S01]  /*14350*/  LDSM.16.M88.4 R136, [R184+0x7900] ;  /* 0x00790000b888783b */ /* 0x000f220000000200 */
[C---:B------:R-:W-:Y:S02]  /*14360*/  ISETP.GT.AND P0, PT, R207.reuse, RZ, PT ;  /* 0x000000ffcf00720c */ /* 0x040fe40003f04270 */
[----:B------:R-:W-:Y:S05]  /*14370*/  IADD3 R207, R207, -0x1, RZ ;  /* 0xffffffffcfcf7810 */ /* 0x000fea0007ffe0ff */
[----:B------:R-:W-:Y:S01]  /*14380*/  LDSM.16.M88.4 R140, [R192+0xc100] ;  /* 0x00c10000c08c783b */ /* 0x000fe20000000200 */
[C---:B-1----:R-:W-:Y:S07]  /*14390*/  HMMA.16816.F32 R4, R32.reuse, R8, RZ ;  /* 0x000000082004723c */ /* 0x042fee00000018ff */
[----:B------:R-:W1:Y:S01]  /*143a0*/  LDSM.16.M88.4 R144, [R195] ;  /* 0x00000000c390783b */ /* 0x000e620000000200 */
[C---:B------:R-:W-:Y:S07]  /*143b0*/  HMMA.16816.F32 R8, R32.reuse, R10, RZ ;  /* 0x0000000a2008723c */ /* 0x040fee00000018ff */
[----:B------:R-:W5:Y:S08]  /*143c0*/  LDSM.16.M88.4 R148, [R206] ;  /* 0x00000000ce94783b */ /* 0x000f700000000200 */
[----:B------:R-:W1:Y:S08]  /*143d0*/  LDSM.16.M88.4 R152, [R205] ;  /* 0x00000000cd98783b */ /* 0x000e700000000200 */
[----:B------:R-:W1:Y:S08]  /*143e0*/  LDSM.16.M88.4 R156, [R204] ;  /* 0x00000000cc9c783b */ /* 0x000e700000000200 */
[----:B------:R-:W-:Y:S01]  /*143f0*/  @!PT LDS RZ, [RZ] ;  /* 0x00000000fffff984 */ /* 0x000fe20000000800 */
[----:B------:R-:W-:Y:S01]  /*14400*/  @!PT LDS RZ, [RZ] ;  /* 0x00000000fffff984 */ /* 0x000fe20000000800 */
[----:B------:R-:W-:Y:S01]  /*14410*/  @!PT LDS RZ, [RZ] ;  /* 0x00000000fffff984 */ /* 0x000fe20000000800 */
[----:B------:R4:W-:Y:S08]  /*14420*/  LDGSTS.E.BYPASS.LTC128B.128 [R209+0x100], [R28.64], !P5 ;  /* 0x001000001cd17fae */ /* 0x0009f0000e901d46 */
[----:B------:R3:W-:Y:S08]  /*14430*/  LDGSTS.E.BYPASS.LTC128B.128 [R209+0x2100], [R22.64], !P6 ;  /* 0x0210000016d17fae */ /* 0x0007f0000f101d46 */
[----:B------:R3:W-:Y:S08]  /*14440*/  LDGSTS.E.BYPASS.LTC128B.128 [R209+0x4100], [R20.64], !P3 ;  /* 0x0410000014d17fae */ /* 0x0007f0000d901d46 */
[----:B------:R2:W-:Y:S08]  /*14450*/  LDGSTS.E.BYPASS.LTC128B.128 [R209+0x1100], [R14.64], !P5 ;  /* 0x011000000ed17fae */ /* 0x0005f0000e901d46 */
[----:B------:R2:W-:Y:S08]  /*14460*/  LDGSTS.E.BYPASS.LTC128B.128 [R209+0x3100], [R12.64], !P6 ;  /* 0x031000000cd17fae */ /* 0x0005f0000f101d46 */
[----:B------:R1:W-:Y:S08]  /*14470*/  LDGSTS.E.BYPASS.LTC128B.128 [R209+0x5100], [R2.64], !P3 ;  /* 0x0510000002d17fae */ /* 0x0003f0000d901d46 */
[----:B------:R-:W-:Y:S08]  /*14480*/  LDSM.16.M88.4 R160, [R194+0xc100] ;  /* 0x00c10000c2a0783b */ /* 0x000ff00000000200 */
[----:B------:R-:W0:Y:S01]  /*14490*/  LDGDEPBAR ;  /* 0x00000000000079af */ /* 0x000e220000000000 */
[C---:B--2---:R-:W-:Y:S07]  /*144a0*/  HMMA.16816.F32 R12, R32.reuse, R16, RZ ;  /* 0x00000010200c723c */ /* 0x044fee00000018ff */
[----:B------:R-:W2:Y:S01]  /*144b0*/  LDSM.16.M88.4 R164, [R190+0x6100] ;  /* 0x00610000bea4783b */ /* 0x000ea20000000200 */
[C---:B------:R-:W-:Y:S07]  /*144c0*/  HMMA.16816.F32 R16, R32.reuse, R18, RZ ;  /* 0x000000122010723c */ /* 0x040fee00000018ff */
[----:B------:R-:W-:Y:S01]  /*144d0*/  LDSM.16.M88.4 R168, [R190+0x7100] ;  /* 0x00710000bea8783b */ /* 0x000fe20000000200 */
[C---:B---3--:R-:W-:Y:S07]  /*144e0*/  HMMA.16816.F32 R20, R32.reuse, R24, RZ ;  /* 0x000000182014723c */ /* 0x048fee00000018ff */
[----:B------:R-:W-:Y:S01]  /*144f0*/  LDSM.16.M88.4 R172, [R190+0x7900] ;  /* 0x00790000beac783b */ /* 0x000fe20000000200 */
[C---:B------:R-:W-:Y:S07]  /*14500*/  HMMA.16816.F32 R24, R32.reuse, R26, RZ ;  /* 0x0000001a2018723c */ /* 0x040fee00000018ff */
[----:B------:R-:W-:Y:S01]  /*14510*/  LDSM.16.M88.4 R176, [R193+0xc100] ;  /* 0x00c10000c1b0783b */ /* 0x000fe20000000200 */
[C---:B----4-:R-:W-:Y:S07]  /*14520*/  HMMA.16816.F32 R28, R32.reuse, R136, RZ ;  /* 0x00000088201c723c */ /* 0x050fee00000018ff */
[----:B------:R-:W-:Y:S01]  /*14530*/  LDSM.16.M88.4 R180, [R189] ;  /* 0x00000000bdb4783b */ /* 0x000fe20000000200 */
[----:B------:R-:W-:Y:S07]  /*14540*/  HMMA.16816.F32 R32, R32, R138, RZ ;  /* 0x0000008a2020723c */ /* 0x000fee00000018ff */
[----:B------:R-:W3:Y:S01]  /*14550*/  LDSM.16.M88.4 R136, [R190+0x6900] ;  /* 0x00690000be88783b */ /* 0x000ee20000000200 */
[C---:B-1----:R-:W-:Y:S08]  /*14560*/  HMMA.16816.F32 R4, R140.reuse, R144, R4 ;  /* 0x000000908c04723c */ /* 0x042ff00000001804 */
[C---:B------:R-:W-:Y:S01]  /*14570*/  HMMA.16816.F32 R8, R140.reuse, R146, R8 ;  /* 0x000000928c08723c */ /* 0x040fe20000001808 */
[----:B------:R-:W-:Y:S07]  /*14580*/  LDSM.16.M88.4 R144, [R189+0x1000] ;  /* 0x00100000bd90783b */ /* 0x000fee0000000200 */
[C---:B-----5:R-:W-:Y:S08]  /*14590*/  HMMA.16816.F32 R12, R140.reuse, R148, R12 ;  /* 0x000000948c0c723c */ /* 0x060ff0000000180c */
        /* <DEDUP_REMOVED lines=8> */
[C---:B--2---:R-:W-:Y:S01]  /*14620*/  HMMA.16816.F32 R4, R160.reuse, R164, R4 ;  /* 0x000000a4a004723c */ /* 0x044fe20000001804 */
[----:B------:R-:W2:Y:S07]  /*14630*/  LDSM.16.M88.4 R156, [R184+0x8100] ;  /* 0x00810000b89c783b */ /* 0x000eae0000000200 */
[C---:B------:R-:W-:Y:S01]  /*14640*/  HMMA.16816.F32 R8, R160.reuse, R166, R8 ;  /* 0x000000a6a008723c */ /* 0x040fe20000001808 */
[----:B------:R-:W-:Y:S07]  /*14650*/  LDSM.16.M88.4 R164, [R184+0x9900] ;  /* 0x00990000b8a4783b */ /* 0x000fee0000000200 */
[C---:B---3--:R-:W-:Y:S08]  /*14660*/  HMMA.16816.F32 R12, R160.reuse, R136, R12 ;  /* 0x00000088a00c723c */ /* 0x048ff0000000180c */
[C---:B------:R-:W-:Y:S01]  /*14670*/  HMMA.16816.F32 R16, R160.reuse, R138, R16 ;  /* 0x0000008aa010723c */ /* 0x040fe20000001810 */
[----:B------:R-:W3:Y:S07]  /*14680*/  LDSM.16.M88.4 R136, [R184+0x8900] ;  /* 0x00890000b888783b */ /* 0x000eee0000000200 */
        /* <DEDUP_REMOVED lines=23> */
[C---:B---3--:R-:W-:Y:S08]  /*14800*/  HMMA.16816.F32 R12, R152.reuse, R136, R12 ;  /* 0x00000088980c723c */ /* 0x048ff0000000180c */
[C---:B------:R-:W-:Y:S01]  /*14810*/  HMMA.16816.F32 R16, R152.reuse, R138, R16 ;  /* 0x0000008a9810723c */ /* 0x040fe20000001810 */
[----:B------:R-:W3:Y:S07]  /*14820*/  LDSM.16.M88.4 R136, [R190+0x8900] ;  /* 0x00890000be88783b */ /* 0x000eee0000000200 */
        /* <DEDUP_REMOVED lines=67> */
[C---:B--2---:R-:W-:Y:S08]  /*14c60*/  HMMA.16816.F32 R4, R160.reuse, R164, R4 ;  /* 0x000000a4a004723c */ /* 0x044ff00000001804 */
[C---:B------:R-:W-:Y:S08]  /*14c70*/  HMMA.16816.F32 R8, R160.reuse, R166, R8 ;  /* 0x000000a6a008723c */ /* 0x040ff00000001808 */
[C---:B---3--:R-:W-:Y:S08]  /*14c80*/  HMMA.16816.F32 R12, R160.reuse, R136, R12 ;  /* 0x00000088a00c723c */ /* 0x048ff0000000180c */
        /* <DEDUP_REMOVED lines=39> */
[----:B------:R2:W5:Y:S01]  /*14f00*/  MUFU.TANH R145, R11 ;  /* 0x0000000b00917308 */ /* 0x0005620000002400 */
[----:B---3--:R-:W-:Y:S09]  /*14f10*/  FMNMX.FTZ R0, R142, R0, !PT ;  /* 0x000000008e007209 */ /* 0x008ff20007810000 */
[----:B------:R-:W-:Y:S01]  /*14f20*/  MUFU.TANH R148, R13 ;  /* 0x0000000d00947308 */ /* 0x000fe20000002400 */
[----:B----4-:R-:W-:Y:S09]  /*14f30*/  FMNMX.FTZ R2, R144, R2, !PT ;  /* 0x0000000290027209 */ /* 0x010ff20007810000 */
[----:B------:R-:W3:Y:S01]  /*14f40*/  MUFU.TANH R150, R14 ;  /* 0x0000000e00967308 */ /* 0x000ee20000002400 */
[C---:B-1----:R-:W-:Y:S01]  /*14f50*/  HMMA.16816.F32 R20, R168.reuse, R4, R20 ;  /* 0x00000004a814723c */ /* 0x042fe20000001814 */
[----:B--2---:R-:W1:Y:S01]  /*14f60*/  LDSM.16.M88.4 R8, [R189+0x5800] ;  /* 0x00580000bd08783b */ /* 0x004e620000000200 */
[----:B------:R-:W-:Y:S07]  /*14f70*/  DEPBAR.LE SB0, 0x0 ;  /* 0x000080000000791a */ /* 0x000fee0000000000 */
[----:B------:R-:W2:Y:S03]  /*14f80*/  MUFU.TANH R138, R12 ;  /* 0x0000000c008a7308 */ /* 0x000ea60000002400 */
[----:B-----5:R-:W-:Y:S01]  /*14f90*/  FMNMX.FTZ R2, R145, R2, !PT ;  /* 0x0000000291027209 */ /* 0x020fe20007810000 */
[C---:B------:R-:W-:Y:S01]  /*14fa0*/  HMMA.16816.F32 R24, R168.reuse, R6, R24 ;  /* 0x00000006a818723c */ /* 0x040fe20000001818 */
[----:B------:R-:W-:Y:S06]  /*14fb0*/  BAR.SYNC.DEFER_BLOCKING 0x0 ;  /* 0x0000000000007b1d */ /* 0x000fec0000010000 */
[----:B------:R-:W-:Y:S01]  /*14fc0*/  @P0 IMAD.WIDE.U32 R6, R207, c[0x0][0x1e0], RZ ;  /* 0x00007800cf060a25 */ /* 0x000fe200078e00ff */
[----:B---3--:R-:W-:Y:S04]  /*14fd0*/  FMNMX.FTZ R2, R150, R2, !PT ;  /* 0x0000000296027209 */ /* 0x008fe80007810000 */
[----:B------:R-:W-:Y:S02]  /*14fe0*/  FMUL.FTZ R20, R20, c[0x0][0x320] ;  /* 0x0000c80014147a20 */ /* 0x000fe40000410000 */
[----:B------:R-:W-:Y:S02]  /*14ff0*/  FMUL.FTZ R21, R21, c[0x0][0x320] ;  /* 0x0000c80015157a20 */ /* 0x000fe40000410000 */
[----:B------:R-:W-:Y:S02]  /*15000*/  FMUL.FTZ R22, R22, c[0x0][0x320] ;  /* 0x0000c80016167a20 */ /* 0x000fe40000410000 */
[----:B------:R-:W-:Y:S01]  /*15010*/  FMUL.FTZ R23, R23, c[0x0][0x320] ;  /* 0x0000c80017177a20 */ /* 0x000fe20000410000 */
[----:B--2---:R-:W-:Y:S05]  /*15020*/  FMNMX.FTZ R0, R138, R0, !PT ;  /* 0x000000008a007209 */ /* 0x004fea0007810000 */
[----:B------:R-:W-:Y:S01]  /*15030*/  FMUL.FTZ R24, R24, c[0x0][0x320] ;  /* 0x0000c80018187a20 */ /* 0x000fe20000410000 */
[----:B------:R-:W2:Y:S01]  /*15040*/  MUFU.TANH R139, R16 ;  /* 0x00000010008b7308 */ /* 0x000ea20000002400 */
[----:B------:R-:W-:Y:S01]  /*15050*/  FMUL.FTZ R25, R25, c[0x0][0x320] ;  /* 0x0000c80019197a20 */ /* 0x000fe20000410000 */
[----:B------:R-:W-:Y:S01]  /*15060*/  FMNMX.FTZ R0, R148, R0, !PT ;  /* 0x0000000094007209 */ /* 0x000fe20007810000 */
[----:B------:R-:W-:Y:S02]  /*15070*/  FMUL.FTZ R26, R26, c[0x0][0x320] ;  /* 0x0000c8001a1a7a20 */ /* 0x000fe40000410000 */
[----:B------:R-:W-:Y:S01]  /*15080*/  FMUL.FTZ R27, R27, c[0x0][0x320] ;  /* 0x0000c8001b1b7a20 */ /* 0x000fe20000410000 */
[C---:B-1----:R-:W-:Y:S04]  /*15090*/  HMMA.16816.F32 R28, R168.reuse, R8, R28 ;  /* 0x00000008a81c723c */ /* 0x042fe8000000181c */
[----:B------:R-:W1:Y:S04]  /*150a0*/  MUFU.TANH R152, R15 ;  /* 0x0000000f00987308 */ /* 0x000e680000002400 */
[----:B------:R-:W-:Y:S06]  /*150b0*/  HMMA.16816.F32 R32, R168, R10, R32 ;  /* 0x0000000aa820723c */ /* 0x000fec0000001820 */
[----:B------:R-:W3:Y:S01]  /*150c0*/  MUFU.TANH R149, R17 ;  /* 0x0000001100957308 */ /* 0x000ee20000002400 */
[----:B--2---:R-:W-:Y:S09]  /*150d0*/  FMNMX.FTZ R0, R139, R0, !PT ;  /* 0x000000008b007209 */ /* 0x004ff20007810000 */
[----:B------:R-:W2:Y:S01]  /*150e0*/  MUFU.TANH R151, R18 ;  /* 0x0000001200977308 */ /* 0x000ea20000002400 */
[----:B------:R-:W-:Y:S01]  /*150f0*/  FMUL.FTZ R28, R28, c[0x0][0x320] ;  /* 0x0000c8001c1c7a20 */ /* 0x000fe20000410000 */
[----:B-1----:R-:W-:Y:S01]  /*15100*/  FMNMX.FTZ R2, R152, R2, !PT ;  /* 0x0000000298027209 */ /* 0x002fe20007810000 */
[----:B------:R-:W-:Y:S02]  /*15110*/  FMUL.FTZ R29, R29, c[0x0][0x320] ;  /* 0x0000c8001d1d7a20 */ /* 0x000fe40000410000 */
[----:B------:R-:W-:Y:S02]  /*15120*/  FMUL.FTZ R30, R30, c[0x0][0x320] ;  /* 0x0000c8001e1e7a20 */ /* 0x000fe40000410000 */
[----:B------:R-:W-:Y:S03]  /*15130*/  FMUL.FTZ R31, R31, c[0x0][0x320] ;  /* 0x0000c8001f1f7a20 */ /* 0x000fe60000410000 */
[----:B------:R-:W1:Y:S01]  /*15140*/  MUFU.TANH R155, R20 ;  /* 0x00000014009b7308 */ /* 0x000e620000002400 */
[----:B------:R-:W-:Y:S02]  /*15150*/  FMUL.FTZ R32, R32, c[0x0][0x320] ;  /* 0x0000c80020207a20 */ /* 0x000fe40000410000 */
[----:B------:R-:W-:Y:S01]  /*15160*/  FMUL.FTZ R33, R33, c[0x0][0x320] ;  /* 0x0000c80021217a20 */ /* 0x000fe20000410000 */
[----:B---3--:R-:W-:Y:S01]  /*15170*/  FMNMX.FTZ R0, R149, R0, !PT ;  /* 0x0000000095007209 */ /* 0x008fe20007810000 */
[----:B------:R-:W-:Y:S05]  /*15180*/  FMUL.FTZ R34, R34, c[0x0][0x320] ;  /* 0x0000c80022227a20 */ /* 0x000fea0000410000 */
[----:B------:R-:W3:Y:S01]  /*15190*/  MUFU.TANH R153, R19 ;  /* 0x0000001300997308 */ /* 0x000ee20000002400 */
[----:B--2---:R-:W-:Y:S09]  /*151a0*/  FMNMX.FTZ R2, R151, R2, !PT ;  /* 0x0000000297027209 */ /* 0x004ff20007810000 */
[----:B------:R-:W2:Y:S01]  /*151b0*/  MUFU.TANH R156, R21 ;  /* 0x00000015009c7308 */ /* 0x000ea20000002400 */
[----:B-1----:R-:W-:Y:S09]  /*151c0*/  FMNMX.FTZ R0, R155, R0, !PT ;  /* 0x000000009b007209 */ /* 0x002ff20007810000 */
[----:B------:R-:W1:Y:S01]  /*151d0*/  MUFU.TANH R154, R24 ;  /* 0x00000018009a7308 */ /* 0x000e620000002400 */
[----:B---3--:R-:W-:Y:S09]  /*151e0*/  FMNMX.FTZ R3, R153, R2, !PT ;  /* 0x0000000299037209 */ /* 0x008ff20007810000 */
[----:B------:R-:W3:Y:S01]  /*151f0*/  MUFU.TANH R159, R22 ;  /* 0x00000016009f7308 */ /* 0x000ee20000002400 */
[----:B--2---:R-:W-:Y:S01]  /*15200*/  FMNMX.FTZ R2, R156, R0, !PT ;  /* 0x000000009c027209 */ /* 0x004fe20007810000 */
[----:B------:R-:W-:Y:S08]  /*15210*/  FMUL.FTZ R0, R35, c[0x0][0x320] ;  /* 0x0000c80023007a20 */ /* 0x000ff00000410000 */
[----:B------:R-:W2:Y:S01]  /*15220*/  MUFU.TANH R157, R25 ;  /* 0x00000019009d7308 */ /* 0x000ea20000002400 */
[----:B-1----:R-:W-:Y:S09]  /*15230*/  FMNMX.FTZ R2, R154, R2, !PT ;  /* 0x000000029a027209 */ /* 0x002ff20007810000 */
[----:B------:R2:W-:Y:S01]  /*15240*/  MUFU.TANH R137, R0 ;  /* 0x0000000000897308 */ /* 0x0005e20000002400 */
[----:B---3--:R-:W-:Y:S09]  /*15250*/  FMNMX.FTZ R3, R159, R3, !PT ;  /* 0x000000039f037209 */ /* 0x008ff20007810000 */
[----:B------:R-:W1:Y:S10]  /*15260*/  MUFU.TANH R160, R23 ;  /* 0x0000001700a07308 */ /* 0x000e740000002400 */
        /* <DEDUP_REMOVED lines=17> */
[----:B---3--:R-:W-:Y:S05]  /*15380*/  FMNMX.FTZ R101, R215, R101, !PT ;  /* 0x00000065d7657209 */ /* 0x008fea0007810000 */
[----:B------:R-:W3:Y:S01]  /*15390*/  SHFL.BFLY PT, R3, R101, 0x2, 0x1f ;  /* 0x0c401f0065037f89 */ /* 0x000ee200000e0000 */
[----:B--2---:R-:W-:Y:S04]  /*153a0*/  FMNMX.FTZ R0, R221, R2, !PT ;  /* 0x00000002dd007209 */ /* 0x004fe80007810000 */
[----:B-1----:R-:W-:Y:S04]  /*153b0*/  FMNMX.FTZ R0, R136, R0, !PT ;  /* 0x0000000088007209 */ /* 0x002fe80007810000 */
[----:B------:R-:W-:Y:S05]  /*153c0*/  FMNMX.FTZ R0, R137, R0, !PT ;  /* 0x0000000089007209 */ /* 0x000fea0007810000 */
[----:B------:R-:W1:Y:S01]  /*153d0*/  SHFL.BFLY PT, R2, R0, 0x2, 0x1f ;  /* 0x0c401f0000027f89 */ /* 0x000e6200000e0000 */
[----:B---3--:R-:W-:Y:S07]  /*153e0*/  FMNMX.FTZ R101, R101, R3, !PT ;  /* 0x0000000365657209 */ /* 0x008fee0007810000 */
[----:B------:R-:W2:Y:S01]  /*153f0*/  SHFL.BFLY PT, R4, R101, 0x1, 0x1f ;  /* 0x0c201f0065047f89 */ /* 0x000ea200000e0000 */
[----:B-1----:R-:W-:Y:S07]  /*15400*/  FMNMX.FTZ R0, R0, R2, !PT ;  /* 0x0000000200007209 */ /* 0x002fee0007810000 */
[----:B------:R-:W1:Y:S01]  /*15410*/  SHFL.BFLY PT, R3, R0, 0x1, 0x1f ;  /* 0x0c201f0000037f89 */ /* 0x000e6200000e0000 */
[----:B--2---:R-:W-:Y:S02]  /*15420*/  FMNMX.FTZ R101, R101, R4, !PT ;  /* 0x0000000465657209 */ /* 0x004fe40007810000 */
[----:B------:R-:W-:Y:S03]  /*15430*/  @P0 SHF.L.U32 R4, R6, 0x6, RZ ;  /* 0x0000000606040819 */ /* 0x000fe600000006ff */
[----:B------:R-:W-:Y:S01]  /*15440*/  FADD.FTZ R2, -R101, R102 ;  /* 0x0000006665027221 */ /* 0x000fe20000010100 */
[----:B-1----:R-:W-:Y:S03]  /*15450*/  FMNMX.FTZ R100, R0, R3, !PT ;  /* 0x0000000300647209 */ /* 0x002fe60007810000 */
[----:B------:R-:W-:Y:S01]  /*15460*/  FMUL.FTZ R0, R2, c[0x0][0x2d0] ;  /* 0x0000b40002007a20 */ /* 0x000fe20000410000 */
[----:B------:R-:W-:Y:S03]  /*15470*/  @P0 SHF.R.S32.HI R3, RZ, 0x1f, R207 ;  /* 0x0000001fff030819 */ /* 0x000fe600000114cf */
[----:B------:R1:W2:Y:S01]  /*15480*/  MUFU.EX2 R2, R0 ;  /* 0x0000000000027308 */ /* 0x0002a20000000800 */
[----:B------:R-:W-:Y:S02]  /*15490*/  FMUL.FTZ R102, R100, c[0x0][0x2d0] ;  /* 0x0000b40064667a20 */ /* 0x000fe40000410000 */
[----:B------:R-:W-:Y:S02]  /*154a0*/  @P0 IMAD R3, R3, c[0x0][0x1e0], RZ ;  /* 0x0000780003030a24 */ /* 0x000fe400078e02ff */
[----:B------:R-:W-:Y:S02]  /*154b0*/  FFMA.FTZ R136, R136, c[0x0][0x2d0], -R102 ;  /* 0x0000b40088887a23 */ /* 0x000fe40000010866 */
[----:B------:R-:W-:Y:S05]  /*154c0*/  @P0 IMAD R3, R207, c[0x0][0x1e4], R3 ;  /* 0x00007900cf030a24 */ /* 0x000fea00078e0203 */
[----:B------:R-:W-:Y:S02]  /*154d0*/  @P0 IADD3 R3, R7, R3, RZ ;  /* 0x0000000307030210 */ /* 0x000fe40007ffe0ff */
[----:B------:R-:W-:Y:S02]  /*154e0*/  @P0 IADD3 R7, P1, R4, R228, RZ ;  /* 0x000000e404070210 */ /* 0x000fe40007f3e0ff */
[----:B------:R-:W-:Y:S02]  /*154f0*/  @P0 SHF.L.U64.HI R3, R6, 0x6, R3 ;  /* 0x0000000606030819 */ /* 0x000fe40000010203 */
[----:B------:R-:W-:Y:S02]  /*15500*/  @P0 LEA R14, P4, R7, c[0x0][0x1c8], 0x1 ;  /* 0x00007200070e0a11 */ /* 0x000fe400078808ff */
[----:B------:R-:W-:Y:S01]  /*15510*/  @P0 IADD3.X R8, R3, R231, RZ, P1, !PT ;  /* 0x000000e703080210 */ /* 0x000fe20000ffe4ff */
[----:B-1----:R-:W-:Y:S03]  /*15520*/  FADD.FTZ R0, -R100, R103 ;  /* 0x0000006764007221 */ /* 0x002fe60000010100 */
[----:B------:R-:W-:Y:S01]  /*15530*/  @P0 LEA.HI.X R15, R7, c[0x0][0x1cc], R8, 0x1, P4 ;  /* 0x00007300070f0a11 */ /* 0x000fe200020f0c08 */
[----:B------:R-:W-:Y:S01]  /*15540*/  FMUL.FTZ R103, R101, c[0x0][0x2d0] ;  /* 0x0000b40065677a20 */ /* 0x000fe20000410000 */
[----:B------:R-:W-:Y:S01]  /*15550*/  ISETP.NE.AND P4, PT, R240, RZ, PT ;  /* 0x000000fff000720c */ /* 0x000fe20003f85270 */
[----:B------:R-:W-:Y:S02]  /*15560*/  FMUL.FTZ R0, R0, c[0x0][0x2d0] ;  /* 0x0000b40000007a20 */ /* 0x000fe40000410000 */
[--C-:B------:R-:W-:Y:S01]  /*15570*/  FFMA.FTZ R5, R140, c[0x0][0x2d0], -R103.reuse ;  /* 0x0000b4008c057a23 */ /* 0x100fe20000010867 */
[----:B------:R1:W-:Y:S01]  /*15580*/  @P0 LDGSTS.E.BYPASS.LTC128B.128 [R209+0x6100], [R14.64], !P5 ;  /* 0x061000000ed10fae */ /* 0x0003e2000e901d46 */
[--C-:B------:R-:W-:Y:S02]  /*15590*/  FFMA.FTZ R6, R141, c[0x0][0x2d0], -R103.reuse ;  /* 0x0000b4008d067a23 */ /* 0x100fe40000010867 */
[----:B------:R3:W-:Y:S01]  /*155a0*/  MUFU.EX2 R214, R5 ;  /* 0x0000000500d67308 */ /* 0x0007e20000000800 */
[----:B------:R-:W-:Y:S02]  /*155b0*/  FFMA.FTZ R7, R143, c[0x0][0x2d0], -R103 ;  /* 0x0000b4008f077a23 */ /* 0x000fe40000010867 */
[C---:B--2---:R-:W-:Y:S02]  /*155c0*/  FMUL.FTZ R24, R2.reuse, R124 ;  /* 0x0000007c02187220 */ /* 0x044fe40000410000 */
[C---:B------:R-:W-:Y:S02]  /*155d0*/  FMUL.FTZ R25, R2.reuse, R125 ;  /* 0x0000007d02197220 */ /* 0x040fe40000410000 */
[C---:B------:R-:W-:Y:S02]  /*155e0*/  FMUL.FTZ R32, R2.reuse, R132 ;  /* 0x0000008402207220 */ /* 0x040fe40000410000 */
[C---:B------:R-:W-:Y:S01]  /*155f0*/  FMUL.FTZ R33, R2.reuse, R133 ;  /* 0x0000008502217220 */ /* 0x040fe20000410000 */
[----:B------:R2:W-:Y:S01]  /*15600*/  MUFU.EX2 R213, R6 ;  /* 0x0000000600d57308 */ /* 0x0005e20000000800 */
[C---:B------:R-:W-:Y:S02]  /*15610*/  FMUL.FTZ R36, R2.reuse, R36 ;  /* 0x0000002402247220 */ /* 0x040fe40000410000 */
[C---:B------:R-:W-:Y:S02]  /*15620*/  FMUL.FTZ R37, R2.reuse, R37 ;  /* 0x0000002502257220 */ /* 0x040fe40000410000 */
[C---:B------:R-:W-:Y:S02]  /*15630*/  FMUL.FTZ R40, R2.reuse, R40 ;  /* 0x0000002802287220 */ /* 0x040fe40000410000 */
[C---:B------:R-:W-:Y:S02]  /*15640*/  FMUL.FTZ R41, R2.reuse, R41 ;  /* 0x0000002902297220 */ /* 0x040fe40000410000 */
[C---:B------:R-:W-:Y:S01]  /*15650*/  FMUL.FTZ R44, R2.reuse, R44 ;  /* 0x0000002c022c7220 */ /* 0x040fe20000410000 */
[----:B------:R4:W-:Y:S01]  /*15660*/  MUFU.EX2 R212, R7 ;  /* 0x0000000700d47308 */ /* 0x0009e20000000800 */
[C---:B------:R-:W-:Y:S02]  /*15670*/  FMUL.FTZ R45, R2.reuse, R45 ;  /* 0x0000002d022d7220 */ /* 0x040fe40000410000 */
[----:B------:R-:W-:Y:S01]  /*15680*/  FMUL.FTZ R48, R2, R48 ;  /* 0x0000003002307220 */ /* 0x000fe20000410000 */
[----:B---3--:R-:W-:Y:S01]  /*15690*/  @P0 IADD3 R5, P2, R4, R224, RZ ;  /* 0x000000e004050210 */ /* 0x008fe20007f5e0ff */
[C---:B------:R-:W-:Y:S02]  /*156a0*/  FMUL.FTZ R49, R2.reuse, R49 ;  /* 0x0000003102317220 */ /* 0x040fe40000410000 */
[C---:B------:R-:W-:Y:S01]  /*156b0*/  FMUL.FTZ R52, R2.reuse, R52 ;  /* 0x0000003402347220 */ /* 0x040fe20000410000 */
[----:B------:R-:W-:Y:S01]  /*156c0*/  @P0 LEA R12, P1, R5, c[0x0][0x1c8], 0x1 ;  /* 0x00007200050c0a11 */ /* 0x000fe200078208ff */
[C---:B------:R-:W-:Y:S01]  /*156d0*/  FMUL.FTZ R53, R2.reuse, R53 ;  /* 0x0000003502357220 */ /* 0x040fe20000410000 */
[----:B------:R-:W-:Y:S01]  /*156e0*/  @P0 IADD3.X R9, R3, R227, RZ, P2, !PT ;  /* 0x000000e303090210 */ /* 0x000fe200017fe4ff */
[----:B------:R-:W3:Y:S01]  /*156f0*/  MUFU.EX2 R0, R0 ;  /* 0x0000000000007308 */ /* 0x000ee20000000800 */
[----:B------:R-:W-:Y:S01]  /*15700*/  FMUL.FTZ R56, R2, R56 ;  /* 0x0000003802387220 */ /* 0x000fe20000410000 */
[----:B--2---:R-:W-:Y:S01]  /*15710*/  @P0 IADD3 R6, P3, R4, R225, RZ ;  /* 0x000000e104060210 */ /* 0x004fe20007f7e0ff */
[C---:B------:R-:W-:Y:S01]  /*15720*/  FMUL.FTZ R57, R2.reuse, R57 ;  /* 0x0000003902397220 */ /* 0x040fe20000410000 */
[----:B------:R-:W-:Y:S01]  /*15730*/  @P0 LEA.HI.X R13, R5, c[0x0][0x1cc], R9, 0x1, P1 ;  /* 0x00007300050d0a11 */ /* 0x000fe200008f0c09 */
[----:B------:R-:W-:Y:S01]  /*15740*/  FMUL.FTZ R60, R2, R60 ;  /* 0x0000003c023c7220 */ /* 0x000fe20000410000 */
[----:B------:R-:W-:Y:S01]  /*15750*/  @P0 LEA R10, P2, R6, c[0x0][0x1c8], 0x1 ;  /* 0x00007200060a0a11 */ /* 0x000fe200078408ff */
[C---:B------:R-:W-:Y:S01]  /*15760*/  FMUL.FTZ R61, R2.reuse, R61 ;  /* 0x0000003d023d7220 */ /* 0x040fe20000410000 */
[----:B------:R-:W-:Y:S01]  /*15770*/  @P0 IADD3 R4, P1, R247, R4, RZ ;  /* 0x00000004f7040210 */ /* 0x000fe20007f3e0ff */
[----:B------:R1:W-:Y:S01]  /*15780*/  @P0 LDGSTS.E.BYPASS.LTC128B.128 [R209+0x8100], [R12.64], !P6 ;  /* 0x081000000cd10fae */ /* 0x0003e2000f101d46 */
[----:B------:R-:W-:Y:S01]  /*15790*/  @P0 IADD3.X R5, R3, R226, RZ, P3, !PT ;  /* 0x000000e203050210 */ /* 0x000fe20001ffe4ff */
[C---:B------:R-:W-:Y:S01]  /*157a0*/  FMUL.FTZ R64, R2.reuse, R64 ;  /* 0x0000004002407220 */ /* 0x040fe20000410000 */
[----:B------:R-:W-:Y:S01]  /*157b0*/  @P0 IADD3.X R3, R245, R3, RZ, P1, !PT ;  /* 0x00000003f5030210 */ /* 0x000fe20000ffe4ff */
[----:B------:R-:W-:Y:S01]  /*157c0*/  FMUL.FTZ R65, R2, R65 ;  /* 0x0000004102417220 */ /* 0x000fe20000410000 */
[----:B------:R-:W-:Y:S01]  /*157d0*/  @P0 LEA.HI.X R11, R6, c[0x0][0x1cc], R5, 0x1, P2 ;  /* 0x00007300060b0a11 */ /* 0x000fe200010f0c05 */
[----:B------:R-:W-:Y:S01]  /*157e0*/  FMUL.FTZ R68, R2, R68 ;  /* 0x0000004402447220 */ /* 0x000fe20000410000 */
[----:B------:R-:W-:Y:S01]  /*157f0*/  @P0 IADD3 R9, P3, R4, R228, RZ ;  /* 0x000000e404090210 */ /* 0x000fe20007f7e0ff */
[----:B------:R-:W-:Y:S01]  /*15800*/  FMUL.FTZ R69, R2, R69 ;  /* 0x0000004502457220 */ /* 0x000fe20000410000 */
[C---:B----4-:R-:W-:Y:S01]  /*15810*/  @P0 IADD3 R7, P2, R4.reuse, R224, RZ ;  /* 0x000000e004070210 */ /* 0x050fe20007f5e0ff */
[----:B------:R2:W-:Y:S01]  /*15820*/  @P0 LDGSTS.E.BYPASS.LTC128B.128 [R209+0xa100], [R10.64], !P4 ;  /* 0x0a1000000ad10fae */ /* 0x0005e2000e101d46 */
[----:B------:R-:W-:Y:S01]  /*15830*/  @P0 IADD3 R5, P1, R4, R225, RZ ;  /* 0x000000e104050210 */ /* 0x000fe20007f3e0ff */
[----:B------:R-:W-:Y:S01]  /*15840*/  FFMA.FTZ R4, R142, c[0x0][0x2d0], -R103 ;  /* 0x0000b4008e047a23 */ /* 0x000fe20000010867 */
[C---:B------:R-:W-:Y:S01]  /*15850*/  @P0 IADD3.X R16, R3.reuse, R231, RZ, P3, !PT ;  /* 0x000000e703100210 */ /* 0x040fe20001ffe4ff */
[C---:B---3--:R-:W-:Y:S01]  /*15860*/  FMUL.FTZ R19, R0.reuse, R119 ;  /* 0x0000007700137220 */ /* 0x048fe20000410000 */
[C---:B------:R-:W-:Y:S01]  /*15870*/  @P0 IADD3.X R18, R3.reuse, R227, RZ, P2, !PT ;  /* 0x000000e303120210 */ /* 0x040fe200017fe4ff */
[----:B------:R3:W4:Y:S01]  /*15880*/  MUFU.EX2 R211, R4 ;  /* 0x0000000400d37308 */ /* 0x0007220000000800 */
[----:B------:R-:W-:Y:S01]  /*15890*/  @P0 IADD3.X R17, R3, R226, RZ, P1, !PT ;  /* 0x000000e203110210 */ /* 0x000fe20000ffe4ff */
[----:B------:R-:W-:Y:S01]  /*158a0*/  FFMA.FTZ R3, R147, c[0x0][0x2d0], -R102 ;  /* 0x0000b40093037a23 */ /* 0x000fe20000010866 */
[----:B------:R-:W-:Y:S01]  /*158b0*/  @P0 LEA R8, P3, R9, c[0x0][0x1c8], 0x1 ;  /* 0x0000720009080a11 */ /* 0x000fe200078608ff */
[C---:B------:R-:W-:Y:S01]  /*158c0*/  FMUL.FTZ R26, R0.reuse, R126 ;  /* 0x0000007e001a7220 */ /* 0x040fe20000410000 */
[----:B------:R-:W-:Y:S01]  /*158d0*/  @P0 LEA R6, P2, R7, c[0x0][0x1c8], 0x1 ;  /* 0x0000720007060a11 */ /* 0x000fe200078408ff */
[----:B------:R-:W-:Y:S01]  /*158e0*/  FMUL.FTZ R27, R0, R127 ;  /* 0x0000007f001b7220 */ /* 0x000fe20000410000 */
[----:B------:R-:W-:Y:S01]  /*158f0*/  @P0 LEA.HI.X R9, R9, c[0x0][0x1cc], R16, 0x1, P3 ;  /* 0x0000730009090a11 */ /* 0x000fe200018f0c10 */
[----:B------:R-:W-:Y:S01]  /*15900*/  FMUL.FTZ R16, R2, R116 ;  /* 0x0000007402107220 */ /* 0x000fe20000410000 */
[----:B------:R-:W-:Y:S01]  /*15910*/  @P0 LEA.HI.X R7, R7, c[0x0][0x1cc], R18, 0x1, P2 ;  /* 0x0000730007070a11 */ /* 0x000fe200010f0c12 */
[----:B------:R5:W-:Y:S01]  /*15920*/  MUFU.EX2 R177, R3 ;  /* 0x0000000300b17308 */ /* 0x000be20000000800 */
[C---:B------:R-:W-:Y:S01]  /*15930*/  FMUL.FTZ R18, R0.reuse, R118 ;  /* 0x0000007600127220 */ /* 0x040fe20000410000 */
[----:B------:R1:W-:Y:S01]  /*15940*/  @P0 LDGSTS.E.BYPASS.LTC128B.128 [R209+0x7100], [R8.64], !P5 ;  /* 0x0710000008d10fae */ /* 0x0003e2000e901d46 */
[C---:B------:R-:W-:Y:S02]  /*15950*/  FMUL.FTZ R34, R0.reuse, R134 ;  /* 0x0000008600227220 */ /* 0x040fe40000410000 */
[C---:B------:R-:W-:Y:S02]  /*15960*/  FMUL.FTZ R35, R0.reuse, R135 ;  /* 0x0000008700237220 */ /* 0x040fe40000410000 */
[C---:B------:R-:W-:Y:S02]  /*15970*/  FMUL.FTZ R38, R0.reuse, R38 ;  /* 0x0000002600267220 */ /* 0x040fe40000410000 */
[C---:B------:R-:W-:Y:S01]  /*15980*/  FMUL.FTZ R39, R0.reuse, R39 ;  /* 0x0000002700277220 */ /* 0x040fe20000410000 */
[----:B------:R4:W-:Y:S01]  /*15990*/  @P0 LDGSTS.E.BYPASS.LTC128B.128 [R209+0x9100], [R6.64], !P6 ;  /* 0x0910000006d10fae */ /* 0x0009e2000f101d46 */
[C---:B--2---:R-:W-:Y:S02]  /*159a0*/  FMUL.FTZ R10, R0.reuse, R110 ;  /* 0x0000006e000a7220 */ /* 0x044fe40000410000 */
[C---:B------:R-:W-:Y:S01]  /*159b0*/  FMUL.FTZ R11, R0.reuse, R111 ;  /* 0x0000006f000b7220 */ /* 0x040fe20000410000 */
[C---:B---3--:R-:W-:Y:S01]  /*159c0*/  @P0 LEA R4, P1, R5.reuse, c[0x0][0x1c8], 0x1 ;  /* 0x0000720005040a11 */ /* 0x048fe200078208ff */
[C---:B------:R-:W-:Y:S02]  /*159d0*/  FMUL.FTZ R42, R0.reuse, R42 ;  /* 0x0000002a002a7220 */ /* 0x040fe40000410000 */
[----:B------:R-:W-:Y:S01]  /*159e0*/  FMUL.FTZ R43, R0, R43 ;  /* 0x0000002b002b7220 */ /* 0x000fe20000410000 */
[----:B------:R-:W-:Y:S01]  /*159f0*/  @P0 LEA.HI.X R5, R5, c[0x0][0x1cc], R17, 0x1, P1 ;  /* 0x0000730005050a11 */ /* 0x000fe200008f0c11 */
[----:B------:R-:W-:Y:S02]  /*15a00*/  FMUL.FTZ R17, R2, R117 ;  /* 0x0000007502117220 */ /* 0x000fe40000410000 */
[----:B------:R-:W-:Y:S02]  /*15a10*/  FMUL.FTZ R46, R0, R46 ;  /* 0x0000002e002e7220 */ /* 0x000fe40000410000 */
[----:B------:R2:W-:Y:S01]  /*15a20*/  @P0 LDGSTS.E.BYPASS.LTC128B.128 [R209+0xb100], [R4.64], !P4 ;  /* 0x0b10000004d10fae */ /* 0x0005e2000e101d46 */
[--C-:B-----5:R-:W-:Y:S02]  /*15a30*/  FFMA.FTZ R3, R146, c[0x0][0x2d0], -R102.reuse ;  /* 0x0000b40092037a23 */ /* 0x120fe40000010866 */
[----:B------:R-:W-:Y:S02]  /*15a40*/  FMUL.FTZ R47, R0, R47 ;  /* 0x0000002f002f7220 */ /* 0x000fe40000410000 */
[----:B------:R3:W5:Y:S01]  /*15a50*/  MUFU.EX2 R176, R3 ;  /* 0x0000000300b07308 */ /* 0x0007620000000800 */
[C---:B-1----:R-:W-:Y:S02]  /*15a60*/  FMUL.FTZ R8, R2.reuse, R108 ;  /* 0x0000006c02087220 */ /* 0x042fe40000410000 */
[----:B------:R-:W1:Y:S01]  /*15a70*/  LDSM.16.MT88.4 R12, [R185+0x100] ;  /* 0x00010000b90c783b */ /* 0x000e620000004200 */
[----:B------:R-:W-:Y:S02]  /*15a80*/  FMUL.FTZ R9, R2, R109 ;  /* 0x0000006d02097220 */ /* 0x000fe40000410000 */
[C---:B------:R-:W-:Y:S02]  /*15a90*/  FMUL.FTZ R50, R0.reuse, R50 ;  /* 0x0000003200327220 */ /* 0x040fe40000410000 */
[C---:B------:R-:W-:Y:S02]  /*15aa0*/  FMUL.FTZ R51, R0.reuse, R51 ;  /* 0x0000003300337220 */ /* 0x040fe40000410000 */
[C---:B----4-:R-:W-:Y:S01]  /*15ab0*/  FMUL.FTZ R6, R0.reuse, R106 ;  /* 0x0000006a00067220 */ /* 0x050fe20000410000 */
[----:B------:R-:W4:Y:S01]  /*15ac0*/  LDSM.16.MT88.4 R20, [R186+0x100] ;  /* 0x00010000ba14783b */ /* 0x000f220000004200 */
[----:B------:R-:W-:Y:S01]  /*15ad0*/  F2FP.PACK_AB R106, R211, R212 ;  /* 0x000000d4d36a723e */ /* 0x000fe200000000ff */
[C---:B------:R-:W-:Y:S02]  /*15ae0*/  FMUL.FTZ R7, R0.reuse, R107 ;  /* 0x0000006b00077220 */ /* 0x040fe40000410000 */
[C---:B------:R-:W-:Y:S02]  /*15af0*/  FMUL.FTZ R54, R0.reuse, R54 ;  /* 0x0000003600367220 */ /* 0x040fe40000410000 */
[C---:B------:R-:W-:Y:S02]  /*15b00*/  FMUL.FTZ R55, R0.reuse, R55 ;  /* 0x0000003700377220 */ /* 0x040fe40000410000 */
[----:B------:R-:W1:Y:S01]  /*15b10*/  LDSM.16.MT88.4 R28, [R188+0x100] ;  /* 0x00010000bc1c783b */ /* 0x000e620000004200 */
[----:B------:R-:W-:Y:S02]  /*15b20*/  FMUL.FTZ R58, R0, R58 ;  /* 0x0000003a003a7220 */ /* 0x000fe40000410000 */
[----:B--2---:R-:W-:Y:S01]  /*15b30*/  FMUL.FTZ R4, R2, R104 ;  /* 0x0000006802047220 */ /* 0x004fe20000410000 */
[----:B------:R-:W-:Y:S01]  /*15b40*/  F2FP.PACK_AB R104, R213, R214 ;  /* 0x000000d6d568723e */ /* 0x000fe200000000ff */
[--C-:B---3--:R-:W-:Y:S02]  /*15b50*/  FFMA.FTZ R3, R144, c[0x0][0x2d0], -R102.reuse ;  /* 0x0000b40090037a23 */ /* 0x108fe40000010866 */
[----:B------:R-:W-:Y:S01]  /*15b60*/  FMUL.FTZ R5, R2, R105 ;  /* 0x0000006902057220 */ /* 0x000fe20000410000 */
[----:B-----5:R-:W-:Y:S01]  /*15b70*/  F2FP.PACK_AB R105, R176, R177 ;  /* 0x000000b1b069723e */ /* 0x020fe200000000ff */
[----:B------:R2:W-:Y:S01]  /*15b80*/  MUFU.EX2 R175, R3 ;  /* 0x0000000300af7308 */ /* 0x0005e20000000800 */
[----:B------:R-:W3:Y:S01]  /*15b90*/  LDSM.16.MT88.4 R108, [R187+0x100] ;  /* 0x00010000bb6c783b */ /* 0x000ee20000004200 */
[C---:B------:R-:W-:Y:S02]  /*15ba0*/  FMUL.FTZ R59, R0.reuse, R59 ;  /* 0x0000003b003b7220 */ /* 0x040fe40000410000 */
[C---:B------:R-:W-:Y:S02]  /*15bb0*/  FMUL.FTZ R62, R0.reuse, R62 ;  /* 0x0000003e003e7220 */ /* 0x040fe40000410000 */
[C---:B------:R-:W-:Y:S02]  /*15bc0*/  FMUL.FTZ R63, R0.reuse, R63 ;  /* 0x0000003f003f7220 */ /* 0x040fe40000410000 */
[C---:B------:R-:W-:Y:S01]  /*15bd0*/  FMUL.FTZ R66, R0.reuse, R66 ;  /* 0x0000004200427220 */ /* 0x040fe20000410000 */
[----:B------:R-:W-:Y:S01]  /*15be0*/  LDSM.16.MT88.4 R116, [R186+0x2100] ;  /* 0x00210000ba74783b */ /* 0x000fe20000004200 */
[C---:B------:R-:W-:Y:S02]  /*15bf0*/  FMUL.FTZ R67, R0.reuse, R67 ;  /* 0x0000004300437220 */ /* 0x040fe40000410000 */
[C---:B------:R-:W-:Y:S02]  /*15c00*/  FMUL.FTZ R70, R0.reuse, R70 ;  /* 0x0000004600467220 */ /* 0x040fe40000410000 */
[----:B------:R-:W-:Y:S02]  /*15c10*/  FMUL.FTZ R71, R0, R71 ;  /* 0x0000004700477220 */ /* 0x000fe40000410000 */
[C---:B------:R-:W-:Y:S01]  /*15c20*/  FMUL.FTZ R72, R2.reuse, R72 ;  /* 0x0000004802487220 */ /* 0x040fe20000410000 */
[----:B------:R-:W-:Y:S01]  /*15c30*/  LDSM.16.MT88.4 R124, [R187+0x900] ;  /* 0x00090000bb7c783b */ /* 0x000fe20000004200 */
[----:B------:R-:W-:Y:S02]  /*15c40*/  FMUL.FTZ R73, R2, R73 ;  /* 0x0000004902497220 */ /* 0x000fe40000410000 */
[C---:B------:R-:W-:Y:S02]  /*15c50*/  FMUL.FTZ R74, R0.reuse, R74 ;  /* 0x0000004a004a7220 */ /* 0x040fe40000410000 */
[----:B------:R-:W-:Y:S02]  /*15c60*/  FMUL.FTZ R75, R0, R75 ;  /* 0x0000004b004b7220 */ /* 0x000fe40000410000 */
[----:B--2---:R-:W-:Y:S01]  /*15c70*/  FFMA.FTZ R3, R145, c[0x0][0x2d0], -R102 ;  /* 0x0000b40091037a23 */ /* 0x004fe20000010866 */
[----:B------:R-:W-:Y:S01]  /*15c80*/  LDSM.16.MT88.4 R132, [R186+0x2900] ;  /* 0x00290000ba84783b */ /* 0x000fe20000004200 */
[C---:B------:R-:W-:Y:S02]  /*15c90*/  FMUL.FTZ R76, R2.reuse, R76 ;  /* 0x0000004c024c7220 */ /* 0x040fe40000410000 */
[----:B------:R2:W5:Y:S01]  /*15ca0*/  MUFU.EX2 R174, R3 ;  /* 0x0000000300ae7308 */ /* 0x0005620000000800 */
[----:B------:R-:W-:Y:S02]  /*15cb0*/  FMUL.FTZ R77, R2, R77 ;  /* 0x0000004d024d7220 */ /* 0x000fe40000410000 */
[C---:B------:R-:W-:Y:S02]  /*15cc0*/  FMUL.FTZ R78, R0.reuse, R78 ;  /* 0x0000004e004e7220 */ /* 0x040fe40000410000 */
[----:B------:R-:W-:Y:S01]  /*15cd0*/  LDSM.16.MT88.4 R140, [R188+0x2900] ;  /* 0x00290000bc8c783b */ /* 0x000fe20000004200 */
[----:B------:R-:W-:Y:S02]  /*15ce0*/  FMUL.FTZ R79, R0, R79 ;  /* 0x0000004f004f7220 */ /* 0x000fe40000410000 */
[C---:B------:R-:W-:Y:S02]  /*15cf0*/  FMUL.FTZ R80, R2.reuse, R80 ;  /* 0x0000005002507220 */ /* 0x040fe40000410000 */
[----:B------:R-:W-:Y:S02]  /*15d00*/  FMUL.FTZ R81, R2, R81 ;  /* 0x0000005102517220 */ /* 0x000fe40000410000 */
[C---:B------:R-:W-:Y:S01]  /*15d10*/  FMUL.FTZ R82, R0.reuse, R82 ;  /* 0x0000005200527220 */ /* 0x040fe20000410000 */
[----:B------:R-:W-:Y:S01]  /*15d20*/  LDSM.16.MT88.4 R144, [R186+0x3900] ;  /* 0x00390000ba90783b */ /* 0x000fe20000004200 */
[----:B------:R-:W-:Y:S02]  /*15d30*/  FMUL.FTZ R83, R0, R83 ;  /* 0x0000005300537220 */ /* 0x000fe40000410000 */
[C---:B------:R-:W-:Y:S02]  /*15d40*/  FMUL.FTZ R84, R2.reuse, R84 ;  /* 0x0000005402547220 */ /* 0x040fe40000410000 */
[----:B------:R-:W-:Y:S02]  /*15d50*/  FMUL.FTZ R85, R2, R85 ;  /* 0x0000005502557220 */ /* 0x000fe40000410000 */
[C---:B------:R-:W-:Y:S01]  /*15d60*/  FMUL.FTZ R86, R0.reuse, R86 ;  /* 0x0000005600567220 */ /* 0x040fe20000410000 */
[----:B------:R-:W0:Y:S01]  /*15d70*/  LDGDEPBAR ;  /* 0x00000000000079af */ /* 0x000e220000000000 */
[----:B------:R-:W-:Y:S02]  /*15d80*/  FMUL.FTZ R87, R0, R87 ;  /* 0x0000005700577220 */ /* 0x000fe40000410000 */
[--C-:B--2---:R-:W-:Y:S01]  /*15d90*/  FFMA.FTZ R3, R138, c[0x0][0x2d0], -R103.reuse ;  /* 0x0000b4008a037a23 */ /* 0x104fe20000010867 */
[----:B-----5:R-:W-:Y:S01]  /*15da0*/  F2FP.PACK_AB R107, R174, R175 ;  /* 0x000000afae6b723e */ /* 0x020fe200000000ff */
[C---:B------:R-:W-:Y:S02]  /*15db0*/  FMUL.FTZ R88, R2.reuse, R88 ;  /* 0x0000005802587220 */ /* 0x040fe40000410000 */
[----:B------:R2:W5:Y:S01]  /*15dc0*/  MUFU.EX2 R210, R3 ;  /* 0x0000000300d27308 */ /* 0x0005620000000800 */
[----:B------:R-:W-:Y:S02]  /*15dd0*/  FMUL.FTZ R89, R2, R89 ;  /* 0x0000005902597220 */ /* 0x000fe40000410000 */
[C---:B------:R-:W-:Y:S01]  /*15de0*/  FMUL.FTZ R90, R0.reuse, R90 ;  /* 0x0000005a005a7220 */ /* 0x040fe20000410000 */
[C---:B-1----:R-:W-:Y:S05]  /*15df0*/  HMMA.16816.F32 R4, R104.reuse, R12, R4 ;  /* 0x0000000c6804723c */ /* 0x042fea0000001804 */
[----:B------:R-:W-:Y:S02]  /*15e00*/  FMUL.FTZ R91, R0, R91 ;  /* 0x0000005b005b7220 */ /* 0x000fe40000410000 */
[C---:B------:R-:W-:Y:S01]  /*15e10*/  FMUL.FTZ R12, R2.reuse, R112 ;  /* 0x00000070020c7220 */ /* 0x040fe20000410000 */
[C---:B------:R-:W-:Y:S04]  /*15e20*/  HMMA.16816.F32 R8, R104.reuse, R14, R8 ;  /* 0x0000000e6808723c */ /* 0x040fe80000001808 */
[C---:B------:R-:W-:Y:S02]  /*15e30*/  FMUL.FTZ R13, R2.reuse, R113 ;  /* 0x00000071020d7220 */ /* 0x040fe40000410000 */
[----:B------:R-:W-:Y:S02]  /*15e40*/  FMUL.FTZ R92, R2, R92 ;  /* 0x0000005c025c7220 */ /* 0x000fe40000410000 */
[----:B------:R-:W-:Y:S04]  /*15e50*/  FMUL.FTZ R14, R0, R114 ;  /* 0x00000072000e7220 */ /* 0x000fe80000410000 */
[--C-:B--2---:R-:W-:Y:S02]  /*15e60*/  FFMA.FTZ R3, R148, c[0x0][0x2d0], -R103.reuse ;  /* 0x0000b40094037a23 */ /* 0x104fe40000010867 */
[----:B------:R-:W-:Y:S02]  /*15e70*/  FMUL.FTZ R15, R0, R115 ;  /* 0x00000073000f7220 */ /* 0x000fe40000410000 */
[----:B------:R1:W2:Y:S01]  /*15e80*/  MUFU.EX2 R208, R3 ;  /* 0x0000000300d07308 */ /* 0x0002a20000000800 */
[----:B------:R-:W2:Y:S01]  /*15e90*/  LDSM.16.MT88.4 R112, [R185+0x2100] ;  /* 0x00210000b970783b */ /* 0x000ea20000004200 */
[----:B------:R-:W-:Y:S02]  /*15ea0*/  FMUL.FTZ R93, R2, R93 ;  /* 0x0000005d025d7220 */ /* 0x000fe40000410000 */
[C---:B------:R-:W-:Y:S01]  /*15eb0*/  FMUL.FTZ R94, R0.reuse, R94 ;  /* 0x0000005e005e7220 */ /* 0x040fe20000410000 */
[C---:B----4-:R-:W-:Y:S03]  /*15ec0*/  HMMA.16816.F32 R12, R104.reuse, R20, R12 ;  /* 0x00000014680c723c */ /* 0x050fe6000000180c */
[----:B------:R-:W-:Y:S02]  /*15ed0*/  FMUL.FTZ R95, R0, R95 ;  /* 0x0000005f005f7220 */ /* 0x000fe40000410000 */
[C---:B------:R-:W-:Y:S02]  /*15ee0*/  FMUL.FTZ R96, R2.reuse, R96 ;  /* 0x0000006002607220 */ /* 0x040fe40000410000 */
[C---:B------:R-:W-:Y:S01]  /*15ef0*/  FMUL.FTZ R20, R2.reuse, R120 ;  /* 0x0000007802147220 */ /* 0x040fe20000410000 */
[C---:B------:R-:W-:Y:S04]  /*15f00*/  HMMA.16816.F32 R16, R104.reuse, R22, R16 ;  /* 0x000000166810723c */ /* 0x040fe80000001810 */
[C---:B------:R-:W-:Y:S02]  /*15f10*/  FMUL.FTZ R21, R2.reuse, R121 ;  /* 0x0000007902157220 */ /* 0x040fe40000410000 */
[----:B------:R-:W-:Y:S02]  /*15f20*/  FMUL.FTZ R97, R2, R97 ;  /* 0x0000006102617220 */ /* 0x000fe40000410000 */
[C---:B------:R-:W-:Y:S04]  /*15f30*/  FMUL.FTZ R22, R0.reuse, R122 ;  /* 0x0000007a00167220 */ /* 0x040fe80000410000 */
[--C-:B-1----:R-:W-:Y:S02]  /*15f40*/  FFMA.FTZ R3, R139, c[0x0][0x2d0], -R103.reuse ;  /* 0x0000b4008b037a23 */ /* 0x102fe40000010867 */
[C---:B------:R-:W-:Y:S02]  /*15f50*/  FMUL.FTZ R23, R0.reuse, R123 ;  /* 0x0000007b00177220 */ /* 0x040fe40000410000 */
[----:B------:R1:W4:Y:S01]  /*15f60*/  MUFU.EX2 R183, R3 ;  /* 0x0000000300b77308 */ /* 0x0003220000000800 */
[----:B------:R-:W-:Y:S01]  /*15f70*/  LDSM.16.MT88.4 R120, [R188+0x900] ;  /* 0x00090000bc78783b */ /* 0x000fe20000004200 */
[C---:B------:R-:W-:Y:S02]  /*15f80*/  FMUL.FTZ R98, R0.reuse, R98 ;  /* 0x0000006200627220 */ /* 0x040fe40000410000 */
[----:B------:R-:W-:Y:S01]  /*15f90*/  FMUL.FTZ R99, R0, R99 ;  /* 0x0000006300637220 */ /* 0x000fe20000410000 */
[C---:B------:R-:W-:Y:S07]  /*15fa0*/  HMMA.16816.F32 R20, R104.reuse, R28, R20 ;  /* 0x0000001c6814723c */ /* 0x040fee0000001814 */
[C---:B------:R-:W-:Y:S01]  /*15fb0*/  FMUL.FTZ R28, R2.reuse, R128 ;  /* 0x00000080021c7220 */ /* 0x040fe20000410000 */
[C---:B------:R-:W-:Y:S04]  /*15fc0*/  HMMA.16816.F32 R24, R104.reuse, R30, R24 ;  /* 0x0000001e6818723c */ /* 0x040fe80000001818 */
[C---:B------:R-:W-:Y:S02]  /*15fd0*/  FMUL.FTZ R29, R2.reuse, R129 ;  /* 0x00000081021d7220 */ /* 0x040fe40000410000 */
[----:B------:R-:W-:Y:S02]  /*15fe0*/  FFMA.FTZ R2, R2, R222, R214 ;  /* 0x000000de02027223 */ /* 0x000fe400000100d6 */
[C---:B------:R-:W-:Y:S04]  /*15ff0*/  FMUL.FTZ R30, R0.reuse, R130 ;  /* 0x00000082001e7220 */ /* 0x040fe80000410000 */
[----:B-1----:R-:W-:Y:S02]  /*16000*/  FFMA.FTZ R3, R149, c[0x0][0x2d0], -R103 ;  /* 0x0000b40095037a23 */ /* 0x002fe40000010867 */
[C---:B------:R-:W-:Y:S02]  /*16010*/  FMUL.FTZ R31, R0.reuse, R131 ;  /* 0x00000083001f7220 */ /* 0x040fe40000410000 */
[----:B------:R1:W1:Y:S01]  /*16020*/  MUFU.EX2 R182, R3 ;  /* 0x0000000300b67308 */ /* 0x0002620000000800 */
[----:B------:R-:W-:Y:S01]  /*16030*/  LDSM.16.MT88.4 R128, [R185+0x2900] ;  /* 0x00290000b980783b */ /* 0x000fe20000004200 */
[----:B------:R-:W-:Y:S02]  /*16040*/  FFMA.FTZ R0, R0, R223, R177 ;  /* 0x000000df00007223 */ /* 0x000fe400000100b1 */
[----:B------:R-:W-:Y:S01]  /*16050*/  FADD.FTZ R2, R213, R2 ;  /* 0x00000002d5027221 */ /* 0x000fe20000010000 */
[C---:B---3--:R-:W-:Y:S03]  /*16060*/  HMMA.16816.F32 R28, R104.reuse, R108, R28 ;  /* 0x0000006c681c723c */ /* 0x048fe6000000181c */
[----:B------:R-:W-:Y:S02]  /*16070*/  FADD.FTZ R0, R176, R0 ;  /* 0x00000000b0007221 */ /* 0x000fe40000010000 */
[----:B------:R-:W-:Y:S02]  /*16080*/  FADD.FTZ R2, R212, R2 ;  /* 0x00000002d4027221 */ /* 0x000fe40000010000 */
[----:B------:R-:W-:Y:S01]  /*16090*/  FADD.FTZ R0, R175, R0 ;  /* 0x00000000af007221 */ /* 0x000fe20000010000 */
[C---:B------:R-:W-:Y:S01]  /*160a0*/  HMMA.16816.F32 R32, R104.reuse, R110, R32 ;  /* 0x0000006e6820723c */ /* 0x040fe20000001820 */
[----:B------:R-:W3:Y:S03]  /*160b0*/  LDSM.16.MT88.4 R108, [R188+0x2100] ;  /* 0x00210000bc6c783b */ /* 0x000ee60000004200 */
[----:B------:R-:W-:Y:S02]  /*160c0*/  FADD.FTZ R2, R211, R2 ;  /* 0x00000002d3027221 */ /* 0x000fe40000010000 */
[----:B------:R-:W-:Y:S02]  /*160d0*/  FADD.FTZ R0, R174, R0 ;  /* 0x00000000ae007221 */ /* 0x000fe40000010000 */
[C---:B--2---:R-:W-:Y:S04]  /*160e0*/  HMMA.16816.F32 R36, R104.reuse, R112, R36 ;  /* 0x000000706824723c */ /* 0x044fe80000001824 */
[----:B-1----:R-:W-:Y:S02]  /*160f0*/  FFMA.FTZ R3, R150, c[0x0][0x2d0], -R102 ;  /* 0x0000b40096037a23 */ /* 0x002fe40000010866 */
[----:B-----5:R-:W-:Y:S02]  /*16100*/  FADD.FTZ R2, R210, R2 ;  /* 0x00000002d2027221 */ /* 0x020fe40000010000 */
[C---:B------:R-:W-:Y:S01]  /*16110*/  HMMA.16816.F32 R40, R104.reuse, R114, R40 ;  /* 0x000000726828723c */ /* 0x040fe20000001828 */
[----:B------:R1:W2:Y:S01]  /*16120*/  MUFU.EX2 R173, R3 ;  /* 0x0000000300ad7308 */ /* 0x0002a20000000800 */
[----:B------:R-:W5:Y:S02]  /*16130*/  LDSM.16.MT88.4 R112, [R187+0x2100] ;  /* 0x00210000bb70783b */ /* 0x000f640000004200 */
[----:B------:R-:W-:Y:S04]  /*16140*/  FADD.FTZ R2, R208, R2 ;  /* 0x00000002d0027221 */ /* 0x000fe80000010000 */
[C---:B------:R-:W-:Y:S04]  /*16150*/  HMMA.16816.F32 R44, R104.reuse, R116, R44 ;  /* 0x00000074682c723c */ /* 0x040fe8000000182c */
[----:B----4-:R-:W-:Y:S04]  /*16160*/  FADD.FTZ R2, R183, R2 ;  /* 0x00000002b7027221 */ /* 0x010fe80000010000 */
[C---:B------:R-:W-:Y:S01]  /*16170*/  HMMA.16816.F32 R48, R104.reuse, R118, R48 ;  /* 0x000000766830723c */ /* 0x040fe20000001830 */
[----:B------:R-:W4:Y:S03]  /*16180*/  LDSM.16.MT88.4 R116, [R185+0x4100] ;  /* 0x00410000b974783b */ /* 0x000f260000004200 */
[----:B------:R-:W-:Y:S04]  /*16190*/  FADD.FTZ R2, R182, R2 ;  /* 0x00000002b6027221 */ /* 0x000fe80000010000 */
[C---:B---3--:R-:W-:Y:S04]  /*161a0*/  HMMA.16816.F32 R52, R104.reuse, R108, R52 ;  /* 0x0000006c6834723c */ /* 0x048fe80000001834 */
[----:B-1----:R-:W-:Y:S02]  /*161b0*/  FFMA.FTZ R3, R152, c[0x0][0x2d0], -R102 ;  /* 0x0000b40098037a23 */ /* 0x002fe40000010866 */
[----:B--2---:R-:W-:Y:S02]  /*161c0*/  FADD.FTZ R0, R173, R0 ;  /* 0x00000000ad007221 */ /* 0x004fe40000010000 */
[----:B------:R1:W2:Y:S01]  /*161d0*/  MUFU.EX2 R172, R3 ;  /* 0x0000000300ac7308 */ /* 0x0002a20000000800 */
[C---:B------:R-:W-:Y:S01]  /*161e0*/  HMMA.16816.F32 R56, R104.reuse, R110, R56 ;  /* 0x0000006e6838723c */ /* 0x040fe20000001838 */
[----:B------:R-:W3:Y:S07]  /*161f0*/  LDSM.16.MT88.4 R108, [R186+0x4100] ;  /* 0x00410000ba6c783b */ /* 0x000eee0000004200 */
[C---:B-----5:R-:W-:Y:S08]  /*16200*/  HMMA.16816.F32 R60, R104.reuse, R112, R60 ;  /* 0x00000070683c723c */ /* 0x060ff0000000183c */
[C---:B------:R-:W-:Y:S01]  /*16210*/  HMMA.16816.F32 R64, R104.reuse, R114, R64 ;  /* 0x000000726840723c */ /* 0x040fe20000001840 */
[----:B------:R-:W5:Y:S03]  /*16220*/  LDSM.16.MT88.4 R112, [R188+0x4100] ;  /* 0x00410000bc70783b */ /* 0x000f660000004200 */
[----:B-1----:R-:W-:Y:S04]  /*16230*/  FFMA.FTZ R3, R151, c[0x0][0x2d0], -R102 ;  /* 0x0000b40097037a23 */ /* 0x002fe80000010866 */
[C---:B----4-:R-:W-:Y:S01]  /*16240*/  HMMA.16816.F32 R68, R104.reuse, R116, R68 ;  /* 0x000000746844723c */ /* 0x050fe20000001844 */
[----:B------:R-:W-:Y:S01]  /*16250*/  LDSM.16.MT88.4 R148, [R188+0x3900] ;  /* 0x00390000bc94783b */ /* 0x000fe20000004200 */
[----:B------:R1:W4:Y:S02]  /*16260*/  MUFU.EX2 R171, R3 ;  /* 0x0000000300ab7308 */ /* 0x0003240000000800 */
[----:B--2---:R-:W-:Y:S04]  /*16270*/  FADD.FTZ R0, R172, R0 ;  /* 0x00000000ac007221 */ /* 0x004fe80000010000 */
[C---:B------:R-:W-:Y:S01]  /*16280*/  HMMA.16816.F32 R72, R104.reuse, R118, R72 ;  /* 0x000000766848723c */ /* 0x040fe20000001848 */
[----:B------:R-:W2:Y:S07]  /*16290*/  LDSM.16.MT88.4 R116, [R187+0x4100] ;  /* 0x00410000bb74783b */ /* 0x000eae0000004200 */
[C---:B---3--:R-:W-:Y:S08]  /*162a0*/  HMMA.16816.F32 R76, R104.reuse, R108, R76 ;  /* 0x0000006c684c723c */ /* 0x048ff0000000184c */
[C---:B------:R-:W-:Y:S01]  /*162b0*/  HMMA.16816.F32 R80, R104.reuse, R110, R80 ;  /* 0x0000006e6850723c */ /* 0x040fe20000001850 */
[----:B------:R-:W3:Y:S03]  /*162c0*/  LDSM.16.MT88.4 R108, [R185+0x900] ;  /* 0x00090000b96c783b */ /* 0x000ee60000004200 */
[----:B-1----:R-:W-:Y:S02]  /*162d0*/  FFMA.FTZ R3, R153, c[0x0][0x2d0], -R102 ;  /* 0x0000b40099037a23 */ /* 0x002fe40000010866 */
[----:B----4-:R-:W-:Y:S02]  /*162e0*/  FADD.FTZ R0, R171, R0 ;  /* 0x00000000ab007221 */ /* 0x010fe40000010000 */
[----:B------:R1:W4:Y:S01]  /*162f0*/  MUFU.EX2 R170, R3 ;  /* 0x0000000300aa7308 */ /* 0x0003220000000800 */
[C---:B-----5:R-:W-:Y:S08]  /*16300*/  HMMA.16816.F32 R84, R104.reuse, R112, R84 ;  /* 0x000000706854723c */ /* 0x060ff00000001854 */
[C---:B------:R-:W-:Y:S01]  /*16310*/  HMMA.16816.F32 R88, R104.reuse, R114, R88 ;  /* 0x000000726858723c */ /* 0x040fe20000001858 */
[----:B------:R-:W5:Y:S07]  /*16320*/  LDSM.16.MT88.4 R112, [R186+0x900] ;  /* 0x00090000ba70783b */ /* 0x000f6e0000004200 */
[C---:B--2---:R-:W-:Y:S04]  /*16330*/  HMMA.16816.F32 R92, R104.reuse, R116, R92 ;  /* 0x00000074685c723c */ /* 0x044fe8000000185c */
[--C-:B-1----:R-:W-:Y:S04]  /*16340*/  FFMA.FTZ R3, R155, c[0x0][0x2d0], -R103.reuse ;  /* 0x0000b4009b037a23 */ /* 0x102fe80000010867 */
[----:B------:R-:W-:Y:S01]  /*16350*/  HMMA.16816.F32 R96, R104, R118, R96 ;  /* 0x000000766860723c */ /* 0x000fe20000001860 */
[----:B------:R-:W1:Y:S01]  /*16360*/  LDSM.16.MT88.4 R116, [R187+0x2900] ;  /* 0x00290000bb74783b */ /* 0x000e620000004200 */
[----:B------:R2:W2:Y:S02]  /*16370*/  MUFU.EX2 R181, R3 ;  /* 0x0000000300b57308 */ /* 0x0004a40000000800 */
[----:B----4-:R-:W-:Y:S03]  /*16380*/  FADD.FTZ R0, R170, R0 ;  /* 0x00000000aa007221 */ /* 0x010fe60000010000 */
[----:B------:R-:W-:Y:S02]  /*16390*/  F2FP.PACK_AB R104, R208, R210 ;  /* 0x000000d2d068723e */ /* 0x000fe400000000ff */
[----:B------:R-:W-:Y:S03]  /*163a0*/  F2FP.PACK_AB R106, R182, R183 ;  /* 0x000000b7b66a723e */ /* 0x000fe600000000ff */
[----:B------:R-:W-:Y:S02]  /*163b0*/  F2FP.PACK_AB R105, R172, R173 ;  /* 0x000000adac69723e */ /* 0x000fe400000000ff */
[----:B------:R-:W-:Y:S07]  /*163c0*/  F2FP.PACK_AB R107, R170, R171 ;  /* 0x000000abaa6b723e */ /* 0x000fee00000000ff */
[C---:B---3--:R-:W-:Y:S03]  /*163d0*/  HMMA.16816.F32 R4, R104.reuse, R108, R4 ;  /* 0x0000006c6804723c */ /* 0x048fe60000001804 */
[--C-:B--2---:R-:W-:Y:S05]  /*163e0*/  FFMA.FTZ R3, R156, c[0x0][0x2d0], -R103.reuse ;  /* 0x0000b4009c037a23 */ /* 0x104fea0000010867 */
[C---:B------:R-:W-:Y:S01]  /*163f0*/  HMMA.16816.F32 R8, R104.reuse, R110, R8 ;  /* 0x0000006e6808723c */ /* 0x040fe20000001808 */
[----:B------:R-:W2:Y:S01]  /*16400*/  LDSM.16.MT88.4 R108, [R185+0x4900] ;  /* 0x00490000b96c783b */ /* 0x000ea20000004200 */
[----:B------:R3:W4:Y:S02]  /*16410*/  MUFU.EX2 R180, R3 ;  /* 0x0000000300b47308 */ /* 0x0007240000000800 */
[----:B------:R-:W-:Y:S04]  /*16420*/  FADD.FTZ R2, R181, R2 ;  /* 0x00000002b5027221 */ /* 0x000fe80000010000 */
[C---:B-----5:R-:W-:Y:S08]  /*16430*/  HMMA.16816.F32 R12, R104.reuse, R112, R12 ;  /* 0x00000070680c723c */ /* 0x060ff0000000180c */
[C---:B------:R-:W-:Y:S01]  /*16440*/  HMMA.16816.F32 R16, R104.reuse, R114, R16 ;  /* 0x000000726810723c */ /* 0x040fe20000001810 */
[----:B------:R-:W5:Y:S07]  /*16450*/  LDSM.16.MT88.4 R112, [R186+0x4900] ;  /* 0x00490000ba70783b */ /* 0x000f6e0000004200 */
[C---:B------:R-:W-:Y:S04]  /*16460*/  HMMA.16816.F32 R20, R104.reuse, R120, R20 ;  /* 0x000000786814723c */ /* 0x040fe80000001814 */
[--C-:B---3--:R-:W-:Y:S02]  /*16470*/  FFMA.FTZ R3, R154, c[0x0][0x2d0], -R103.reuse ;  /* 0x0000b4009a037a23 */ /* 0x108fe40000010867 */
[----:B------:R-:W-:Y:S01]  /*16480*/  LDSM.16.MT88.4 R152, [R187+0x3900] ;  /* 0x00390000bb98783b */ /* 0x000fe20000004200 */
[----:B----4-:R-:W-:Y:S01]  /*16490*/  FADD.FTZ R2, R180, R2 ;  /* 0x00000002b4027221 */ /* 0x010fe20000010000 */
[C---:B------:R-:W-:Y:S01]  /*164a0*/  HMMA.16816.F32 R24, R104.reuse, R122, R24 ;  /* 0x0000007a6818723c */ /* 0x040fe20000001818 */
[----:B------:R3:W4:Y:S05]  /*164b0*/  MUFU.EX2 R179, R3 ;  /* 0x0000000300b37308 */ /* 0x00072a0000000800 */
[----:B------:R-:W-:Y:S02]  /*164c0*/  LDSM.16.MT88.4 R120, [R187+0x4900] ;  /* 0x00490000bb78783b */ /* 0x000fe40000004200 */
[C---:B------:R-:W-:Y:S08]  /*164d0*/  HMMA.16816.F32 R28, R104.reuse, R124, R28 ;  /* 0x0000007c681c723c */ /* 0x040ff0000000181c */
[C---:B------:R-:W-:Y:S01]  /*164e0*/  HMMA.16816.F32 R32, R104.reuse, R126, R32 ;  /* 0x0000007e6820723c */ /* 0x040fe20000001820 */
[----:B------:R-:W-:Y:S07]  /*164f0*/  LDSM.16.MT88.4 R124, [R186+0x1100] ;  /* 0x00110000ba7c783b */ /* 0x000fee0000004200 */
[C---:B------:R-:W-:Y:S04]  /*16500*/  HMMA.16816.F32 R36, R104.reuse, R128, R36 ;  /* 0x000000806824723c */ /* 0x040fe80000001824 */
[--C-:B---3--:R-:W-:Y:S02]  /*16510*/  FFMA.FTZ R3, R157, c[0x0][0x2d0], -R103.reuse ;  /* 0x0000b4009d037a23 */ /* 0x108fe40000010867 */
[----:B----4-:R-:W-:Y:S02]  /*16520*/  FADD.FTZ R2, R179, R2 ;  /* 0x00000002b3027221 */ /* 0x010fe40000010000 */
[C---:B------:R-:W-:Y:S01]  /*16530*/  HMMA.16816.F32 R40, R104.reuse, R130, R40 ;  /* 0x000000826828723c */ /* 0x040fe20000001828 */
[----:B------:R3:W4:Y:S01]  /*16540*/  MUFU.EX2 R178, R3 ;  /* 0x0000000300b27308 */ /* 0x0007220000000800 */
[----:B------:R-:W-:Y:S06]  /*16550*/  LDSM.16.MT88.4 R128, [R187+0x1100] ;  /* 0x00110000bb80783b */ /* 0x000fec0000004200 */
[C---:B------:R-:W-:Y:S08]  /*16560*/  HMMA.16816.F32 R44, R104.reuse, R132, R44 ;  /* 0x00000084682c723c */ /* 0x040ff0000000182c */
[C---:B------:R-:W-:Y:S01]  /*16570*/  HMMA.16816.F32 R48, R104.reuse, R134, R48 ;  /* 0x000000866830723c */ /* 0x040fe20000001830 */
[----:B------:R-:W-:Y:S07]  /*16580*/  LDSM.16.MT88.4 R132, [R187+0x1900] ;  /* 0x00190000bb84783b */ /* 0x000fee0000004200 */
[C---:B------:R-:W-:Y:S04]  /*16590*/  HMMA.16816.F32 R52, R104.reuse, R140, R52 ;  /* 0x0000008c6834723c */ /* 0x040fe80000001834 */
[----:B---3--:R-:W-:Y:S02]  /*165a0*/  FFMA.FTZ R3, R159, c[0x0][0x2d0], -R102 ;  /* 0x0000b4009f037a23 */ /* 0x008fe40000010866 */
[----:B----4-:R-:W-:Y:S02]  /*165b0*/  FADD.FTZ R2, R178, R2 ;  /* 0x00000002b2027221 */ /* 0x010fe40000010000 */
[C---:B------:R-:W-:Y:S01]  /*165c0*/  HMMA.16816.F32 R56, R104.reuse, R142, R56 ;  /* 0x0000008e6838723c */ /* 0x040fe20000001838 */
[----:B------:R3:W4:Y:S01]  /*165d0*/  MUFU.EX2 R165, R3 ;  /* 0x0000000300a57308 */ /* 0x0007220000000800 */
[----:B------:R-:W-:Y:S06]  /*165e0*/  LDSM.16.MT88.4 R140, [R185+0x3900] ;  /* 0x00390000b98c783b */ /* 0x000fec0000004200 */
[C---:B-1----:R-:W-:Y:S08]  /*165f0*/  HMMA.16816.F32 R60, R104.reuse, R116, R60 ;  /* 0x00000074683c723c */ /* 0x042ff0000000183c */
[C---:B------:R-:W-:Y:S01]  /*16600*/  HMMA.16816.F32 R64, R104.reuse, R118, R64 ;  /* 0x000000766840723c */ /* 0x040fe20000001840 */
[----:B------:R-:W1:Y:S07]  /*16610*/  LDSM.16.MT88.4 R116, [R188+0x4900] ;  /* 0x00490000bc74783b */ /* 0x000e6e0000004200 */
[C---:B--2---:R-:W-:Y:S04]  /*16620*/  HMMA.16816.F32 R68, R104.reuse, R108, R68 ;  /* 0x0000006c6844723c */ /* 0x044fe80000001844 */
[----:B---3--:R-:W-:Y:S02]  /*16630*/  FFMA.FTZ R3, R160, c[0x0][0x2d0], -R102 ;  /* 0x0000b400a0037a23 */ /* 0x008fe40000010866 */
[----:B----4-:R-:W-:Y:S02]  /*16640*/  FADD.FTZ R0, R165, R0 ;  /* 0x00000000a5007221 */ /* 0x010fe40000010000 */
[C---:B------:R-:W-:Y:S01]  /*16650*/  HMMA.16816.F32 R72, R104.reuse, R110, R72 ;  /* 0x0000006e6848723c */ /* 0x040fe20000001848 */
[----:B------:R2:W3:Y:S01]  /*16660*/  MUFU.EX2 R164, R3 ;  /* 0x0000000300a47308 */ /* 0x0004e20000000800 */
[----:B------:R-:W4:Y:S06]  /*16670*/  LDSM.16.MT88.4 R108, [R185+0x1100] ;  /* 0x00110000b96c783b */ /* 0x000f2c0000004200 */
[C---:B-----5:R-:W-:Y:S08]  /*16680*/  HMMA.16816.F32 R76, R104.reuse, R112, R76 ;  /* 0x00000070684c723c */ /* 0x060ff0000000184c */
[C---:B------:R-:W-:Y:S01]  /*16690*/  HMMA.16816.F32 R80, R104.reuse, R114, R80 ;  /* 0x000000726850723c */ /* 0x040fe20000001850 */
[----:B------:R-:W5:Y:S07]  /*166a0*/  LDSM.16.MT88.4 R112, [R188+0x1100] ;  /* 0x00110000bc70783b */ /* 0x000f6e0000004200 */
[C---:B-1----:R-:W-:Y:S04]  /*166b0*/  HMMA.16816.F32 R84, R104.reuse, R116, R84 ;  /* 0x000000746854723c */ /* 0x042fe80000001854 */
[----:B--2---:R-:W-:Y:S02]  /*166c0*/  FFMA.FTZ R3, R158, c[0x0][0x2d0], -R102 ;  /* 0x0000b4009e037a23 */ /* 0x004fe40000010866 */
[----:B------:R-:W-:Y:S01]  /*166d0*/  LDSM.16.MT88.4 R156, [R185+0x5900] ;  /* 0x00590000b99c783b */ /* 0x000fe20000004200 */
[----:B---3--:R-:W-:Y:S01]  /*166e0*/  FADD.FTZ R0, R164, R0 ;  /* 0x00000000a4007221 */ /* 0x008fe20000010000 */
[----:B------:R1:W2:Y:S01]  /*166f0*/  MUFU.EX2 R163, R3 ;  /* 0x0000000300a37308 */ /* 0x0002a20000000800 */
[C---:B------:R-:W-:Y:S05]  /*16700*/  HMMA.16816.F32 R88, R104.reuse, R118, R88 ;  /* 0x000000766858723c */ /* 0x040fea0000001858 */
[----:B------:R-:W3:Y:S03]  /*16710*/  LDSM.16.MT88.4 R116, [R185+0x3100] ;  /* 0x00310000b974783b */ /* 0x000ee60000004200 */
[C---:B------:R-:W-:Y:S08]  /*16720*/  HMMA.16816.F32 R92, R104.reuse, R120, R92 ;  /* 0x00000078685c723c */ /* 0x040ff0000000185c */
[----:B------:R-:W-:Y:S01]  /*16730*/  HMMA.16816.F32 R96, R104, R122, R96 ;  /* 0x0000007a6860723c */ /* 0x000fe20000001860 */
[----:B------:R-:W3:Y:S03]  /*16740*/  LDSM.16.MT88.4 R120, [R186+0x3100] ;  /* 0x00310000ba78783b */ /* 0x000ee60000004200 */
[----:B-1----:R-:W-:Y:S03]  /*16750*/  FFMA.FTZ R3, R161, c[0x0][0x2d0], -R102 ;  /* 0x0000b400a1037a23 */ /* 0x002fe60000010866 */
[----:B------:R-:W-:Y:S01]  /*16760*/  F2FP.PACK_AB R104, R180, R181 ;  /* 0x000000b5b468723e */ /* 0x000fe200000000ff */
[----:B--2---:R-:W-:Y:S01]  /*16770*/  FADD.FTZ R0, R163, R0 ;  /* 0x00000000a3007221 */ /* 0x004fe20000010000 */
[----:B------:R-:W1:Y:S03]  /*16780*/  MUFU.EX2 R162, R3 ;  /* 0x0000000300a27308 */ /* 0x000e660000000800 */
[----:B------:R-:W-:Y:S02]  /*16790*/  F2FP.PACK_AB R106, R178, R179 ;  /* 0x000000b3b26a723e */ /* 0x000fe400000000ff */
[----:B------:R-:W-:Y:S02]  /*167a0*/  F2FP.PACK_AB R105, R164, R165 ;  /* 0x000000a5a469723e */ /* 0x000fe400000000ff */
[----:B-1----:R-:W-:Y:S01]  /*167b0*/  F2FP.PACK_AB R107, R162, R163 ;  /* 0x000000a3a26b723e */ /* 0x002fe200000000ff */
[--C-:B------:R-:W-:Y:S04]  /*167c0*/  FFMA.FTZ R3, R166, c[0x0][0x2d0], -R103.reuse ;  /* 0x0000b400a6037a23 */ /* 0x100fe80000010867 */
[----:B------:R1:W-:Y:S02]  /*167d0*/  MUFU.EX2 R169, R3 ;  /* 0x0000000300a97308 */ /* 0x0003e40000000800 */
[C---:B----4-:R-:W-:Y:S08]  /*167e0*/  HMMA.16816.F32 R4, R104.reuse, R108, R4 ;  /* 0x0000006c6804723c */ /* 0x050ff00000001804 */
[C---:B------:R-:W-:Y:S01]  /*167f0*/  HMMA.16816.F32 R8, R104.reuse, R110, R8 ;  /* 0x0000006e6808723c */ /* 0x040fe20000001808 */
[----:B------:R-:W2:Y:S07]  /*16800*/  LDSM.16.MT88.4 R108, [R188+0x3100] ;  /* 0x00310000bc6c783b */ /* 0x000eae0000004200 */
[C---:B------:R-:W-:Y:S04]  /*16810*/  HMMA.16816.F32 R12, R104.reuse, R124, R12 ;  /* 0x0000007c680c723c */ /* 0x040fe8000000180c */
[--C-:B-1----:R-:W-:Y:S04]  /*16820*/  FFMA.FTZ R3, R168, c[0x0][0x2d0], -R103.reuse ;  /* 0x0000b400a8037a23 */ /* 0x102fe80000010867 */
[C---:B------:R-:W-:Y:S01]  /*16830*/  HMMA.16816.F32 R16, R104.reuse, R126, R16 ;  /* 0x0000007e6810723c */ /* 0x040fe20000001810 */
[----:B------:R-:W-:Y:S01]  /*16840*/  LDSM.16.MT88.4 R124, [R188+0x1900] ;  /* 0x00190000bc7c783b */ /* 0x000fe20000004200 */
[----:B------:R1:W4:Y:S06]  /*16850*/  MUFU.EX2 R168, R3 ;  /* 0x0000000300a87308 */ /* 0x00032c0000000800 */
[C---:B-----5:R-:W-:Y:S08]  /*16860*/  HMMA.16816.F32 R20, R104.reuse, R112, R20 ;  /* 0x000000706814723c */ /* 0x060ff00000001814 */
[C---:B------:R-:W-:Y:S01]  /*16870*/  HMMA.16816.F32 R24, R104.reuse, R114, R24 ;  /* 0x000000726818723c */ /* 0x040fe20000001818 */
[----:B------:R-:W5:Y:S07]  /*16880*/  LDSM.16.MT88.4 R112, [R187+0x3100] ;  /* 0x00310000bb70783b */ /* 0x000f6e0000004200 */
[C---:B------:R-:W-:Y:S04]  /*16890*/  HMMA.16816.F32 R28, R104.reuse, R128, R28 ;  /* 0x00000080681c723c */ /* 0x040fe8000000181c */
[--C-:B-1----:R-:W-:Y:S04]  /*168a0*/  FFMA.FTZ R3, R167, c[0x0][0x2d0], -R103.reuse ;  /* 0x0000b400a7037a23 */ /* 0x102fe80000010867 */
[C---:B------:R-:W-:Y:S01]  /*168b0*/  HMMA.16816.F32 R32, R104.reuse, R130, R32 ;  /* 0x000000826820723c */ /* 0x040fe20000001820 */
[----:B------:R1:W-:Y:S07]  /*168c0*/  MUFU.EX2 R167, R3 ;  /* 0x0000000300a77308 */ /* 0x0003ee0000000800 */
[C---:B---3--:R-:W-:Y:S08]  /*168d0*/  HMMA.16816.F32 R36, R104.reuse, R116, R36 ;  /* 0x000000746824723c */ /* 0x048ff00000001824 */
[C---:B------:R-:W-:Y:S01]  /*168e0*/  HMMA.16816.F32 R40, R104.reuse, R118, R40 ;  /* 0x000000766828723c */ /* 0x040fe20000001828 */
[----:B------:R-:W3:Y:S07]  /*168f0*/  LDSM.16.MT88.4 R116, [R185+0x5100] ;  /* 0x00510000b974783b */ /* 0x000eee0000004200 */
[C---:B------:R-:W-:Y:S04]  /*16900*/  HMMA.16816.F32 R44, R104.reuse, R120, R44 ;  /* 0x00000078682c723c */ /* 0x040fe8000000182c */
[----:B-1----:R-:W-:Y:S02]  /*16910*/  FFMA.FTZ R3, R215, c[0x0][0x2d0], -R103 ;  /* 0x0000b400d7037a23 */ /* 0x002fe40000010867 */
[----:B------:R4:W-:Y:S02]  /*16920*/  MUFU.EX2 R103, R136 ;  /* 0x0000008800677308 */ /* 0x0009e40000000800 */
[C---:B------:R-:W-:Y:S01]  /*16930*/  HMMA.16816.F32 R48, R104.reuse, R122, R48 ;  /* 0x0000007a6830723c */ /* 0x040fe20000001830 */
[----:B------:R-:W1:Y:S07]  /*16940*/  LDSM.16.MT88.4 R120, [R186+0x5100] ;  /* 0x00510000ba78783b */ /* 0x000e6e0000004200 */
[C---:B--2---:R-:W-:Y:S01]  /*16950*/  HMMA.16816.F32 R52, R104.reuse, R108, R52 ;  /* 0x0000006c6834723c */ /* 0x044fe20000001834 */
[----:B------:R2:W2:Y:S07]  /*16960*/  MUFU.EX2 R166, R3 ;  /* 0x0000000300a67308 */ /* 0x0004ae0000000800 */
[C---:B------:R-:W-:Y:S01]  /*16970*/  HMMA.16816.F32 R56, R104.reuse, R110, R56 ;  /* 0x0000006e6838723c */ /* 0x040fe20000001838 */
[----:B------:R-:W1:Y:S03]  /*16980*/  LDSM.16.MT88.4 R108, [R188+0x5100] ;  /* 0x00510000bc6c783b */ /* 0x000e660000004200 */
[----:B----4-:R-:W-:Y:S04]  /*16990*/  F2FP.PACK_AB R136, R168, R169 ;  /* 0x000000a9a888723e */ /* 0x010fe800000000ff */
[C---:B-----5:R-:W-:Y:S08]  /*169a0*/  HMMA.16816.F32 R60, R104.reuse, R112, R60 ;  /* 0x00000070683c723c */ /* 0x060ff0000000183c */
[C---:B------:R-:W-:Y:S01]  /*169b0*/  HMMA.16816.F32 R64, R104.reuse, R114, R64 ;  /* 0x000000726840723c */ /* 0x040fe20000001840 */
[----:B------:R-:W4:Y:S03]  /*169c0*/  LDSM.16.MT88.4 R112, [R187+0x5100] ;  /* 0x00510000bb70783b */ /* 0x000f260000004200 */
[--C-:B--2---:R-:W-:Y:S01]  /*169d0*/  FFMA.FTZ R3, R220, c[0x0][0x2d0], -R102.reuse ;  /* 0x0000b400dc037a23 */ /* 0x104fe20000010866 */
[----:B------:R-:W-:Y:S03]  /*169e0*/  F2FP.PACK_AB R138, R166, R167 ;  /* 0x000000a7a68a723e */ /* 0x000fe600000000ff */
[C---:B---3--:R-:W-:Y:S01]  /*169f0*/  HMMA.16816.F32 R68, R104.reuse, R116, R68 ;  /* 0x000000746844723c */ /* 0x048fe20000001844 */
[----:B------:R2:W-:Y:S07]  /*16a00*/  MUFU.EX2 R161, R3 ;  /* 0x0000000300a17308 */ /* 0x0005ee0000000800 */
[C---:B------:R-:W-:Y:S01]  /*16a10*/  HMMA.16816.F32 R72, R104.reuse, R118, R72 ;  /* 0x000000766848723c */ /* 0x040fe20000001848 */
[----:B------:R-:W3:Y:S07]  /*16a20*/  LDSM.16.MT88.4 R116, [R185+0x1900] ;  /* 0x00190000b974783b */ /* 0x000eee0000004200 */
[C---:B-1----:R-:W-:Y:S08]  /*16a30*/  HMMA.16816.F32 R76, R104.reuse, R120, R76 ;  /* 0x00000078684c723c */ /* 0x042ff0000000184c */
[C---:B------:R-:W-:Y:S01]  /*16a40*/  HMMA.16816.F32 R80, R104.reuse, R122, R80 ;  /* 0x0000007a6850723c */ /* 0x040fe20000001850 */
[----:B------:R-:W1:Y:S03]  /*16a50*/  LDSM.16.MT88.4 R120, [R186+0x1900] ;  /* 0x00190000ba78783b */ /* 0x000e660000004200 */
[--C-:B--2---:R-:W-:Y:S02]  /*16a60*/  FFMA.FTZ R3, R221, c[0x0][0x2d0], -R102.reuse ;  /* 0x0000b400dd037a23 */ /* 0x104fe40000010866 */
[----:B------:R-:W-:Y:S02]  /*16a70*/  FFMA.FTZ R102, R137, c[0x0][0x2d0], -R102 ;  /* 0x0000b40089667a23 */ /* 0x000fe40000010866 */
[C---:B------:R-:W-:Y:S01]  /*16a80*/  HMMA.16816.F32 R84, R104.reuse, R108, R84 ;  /* 0x0000006c6854723c */ /* 0x040fe20000001854 */
[----:B------:R-:W2:Y:S07]  /*16a90*/  MUFU.EX2 R160, R3 ;  /* 0x0000000300a07308 */ /* 0x000eae0000000800 */
[C---:B------:R-:W-:Y:S03]  /*16aa0*/  HMMA.16816.F32 R88, R104.reuse, R110, R88 ;  /* 0x0000006e6858723c */ /* 0x040fe60000001858 */
[----:B------:R-:W5:Y:S05]  /*16ab0*/  MUFU.EX2 R102, R102 ;  /* 0x0000006600667308 */ /* 0x000f6a0000000800 */
[C---:B----4-:R-:W-:Y:S08]  /*16ac0*/  HMMA.16816.F32 R92, R104.reuse, R112, R92 ;  /* 0x00000070685c723c */ /* 0x050ff0000000185c */
[----:B------:R-:W-:Y:S04]  /*16ad0*/  HMMA.16816.F32 R96, R104, R114, R96 ;  /* 0x000000726860723c */ /* 0x000fe80000001860 */
[----:B--2---:R-:W-:Y:S01]  /*16ae0*/  F2FP.PACK_AB R137, R160, R161 ;  /* 0x000000a1a089723e */ /* 0x004fe200000000ff */
[----:B------:R-:W-:Y:S02]  /*16af0*/  FADD.FTZ R3, R162, R0 ;  /* 0x00000000a2037221 */ /* 0x000fe40000010000 */
[----:B------:R-:W-:Y:S02]  /*16b00*/  FADD.FTZ R0, R169, R2 ;  /* 0x00000002a9007221 */ /* 0x000fe40000010000 */
[----:B------:R-:W-:Y:S03]  /*16b10*/  FADD.FTZ R3, R161, R3 ;  /* 0x00000003a1037221 */ /* 0x000fe60000010000 */
[----:B-----5:R-:W-:Y:S01]  /*16b20*/  F2FP.PACK_AB R139, R102, R103 ;  /* 0x00000067668b723e */ /* 0x020fe200000000ff */
[----:B------:R-:W-:Y:S02]  /*16b30*/  FADD.FTZ R0, R168, R0 ;  /* 0x00000000a8007221 */ /* 0x000fe40000010000 */
[----:B------:R-:W-:Y:S02]  /*16b40*/  FADD.FTZ R3, R160, R3 ;  /* 0x00000003a0037221 */ /* 0x000fe40000010000 */
[----:B------:R-:W-:Y:S02]  /*16b50*/  FADD.FTZ R2, R167, R0 ;  /* 0x00000000a7027221 */ /* 0x000fe40000010000 */
[C---:B---3--:R-:W-:Y:S01]  /*16b60*/  HMMA.16816.F32 R104, R136.reuse, R116, R4 ;  /* 0x000000748868723c */ /* 0x048fe20000001804 */
[----:B------:R-:W2:Y:S04]  /*16b70*/  LDSM.16.MT88.4 R4, [R186+0x5900] ;  /* 0x00590000ba04783b */ /* 0x000ea80000004200 */
[----:B------:R-:W-:Y:S01]  /*16b80*/  FADD.FTZ R0, R103, R3 ;  /* 0x0000000367007221 */ /* 0x000fe20000010000 */
[----:B------:R-:W-:Y:S01]  /*16b90*/  MOV R103, R100 ;  /* 0x0000006400677202 */ /* 0x000fe20000000f00 */
[----:B------:R-:W-:Y:S01]  /*16ba0*/  FADD.FTZ R222, R166, R2 ;  /* 0x00000002a6de7221 */ /* 0x000fe20000010000 */
[C---:B------:R-:W-:Y:S01]  /*16bb0*/  HMMA.16816.F32 R108, R136.reuse, R118, R8 ;  /* 0x00000076886c723c */ /* 0x040fe20000001808 */
[----:B------:R-:W3:Y:S03]  /*16bc0*/  LDSM.16.MT88.4 R8, [R188+0x5900] ;  /* 0x00590000bc08783b */ /* 0x000ee60000004200 */
[----:B------:R-:W-:Y:S01]  /*16bd0*/  FADD.FTZ R223, R102, R0 ;  /* 0x0000000066df7221 */ /* 0x000fe20000010000 */
[----:B------:R-:W-:Y:S03]  /*16be0*/  MOV R102, R101 ;  /* 0x0000006500667202 */ /* 0x000fe60000000f00 */
        /* <DEDUP_REMOVED lines=24> */
.L_x_616:
[----:B------:R-:W1:Y:S01]  /*16d70*/  SHFL.BFLY PT, R5, R222, 0x2, 0x1f ;  /* 0x0c401f00de057f89 */ /* 0x000e6200000e0000 */
[----:B------:R-:W-:-:S03]  /*16d80*/  PLOP3.LUT P2, PT, PT, PT, PT, 0x8, 0x0 ;  /* 0x000000000000781c */ /* 0x000fc60003f4e170 */
[----:B------:R-:W2:Y:S01]  /*16d90*/  SHFL.BFLY PT, R0, R223, 0x2, 0x1f ;  /* 0x0c401f00df007f89 */ /* 0x000ea200000e0000 */
        /* <DEDUP_REMOVED lines=35> */
[C---:B------:R-:W-:Y:S01]  /*16fd0*/  FMUL.FTZ R30, R2.reuse, R41 ;  /* 0x00000029021e7220 */ /* 0x040fe20000410000 */
[----:B------:R-:W-:Y:S01]  /*16fe0*/  MOV R41, 0xff800000 ;  /* 0xff80000000297802 */ /* 0x000fe20000000f00 */
[C---:B------:R-:W-:Y:S02]  /*16ff0*/  FMUL.FTZ R44, R2.reuse, R44 ;  /* 0x0000002c022c7220 */ /* 0x040fe40000410000 */
[C---:B------:R-:W-:Y:S01]  /*17000*/  FMUL.FTZ R29, R2.reuse, R45 ;  /* 0x0000002d021d7220 */ /* 0x040fe20000410000 */
[----:B------:R-:W-:Y:S01]  /*17010*/  MOV R45, 0xff800000 ;  /* 0xff800000002d7802 */ /* 0x000fe20000000f00 */
        /* <DEDUP_REMOVED lines=80> */
.L_x_563:
[----:B------:R-:W-:Y:S01]  /*17520*/  SHF.R.S32.HI R53, RZ, 0x1f, R251 ;  /* 0x0000001fff357819 */ /* 0x000fe200000114fb */
        /* <DEDUP_REMOVED lines=18> */
[----:B------:R-:W-:Y:S02]  /*17650*/  LEA.HI R37, R39, R49, RZ, 0x5 ;  /* 0x0000003127257211 */ /* 0x000fe400078f28ff */
[--C-:B------:R-:W-:Y:S02]  /*17660*/  SHF.R.S32.HI R4, RZ, 0x2, R2.reuse ;  /* 0x00000002ff047819 */ /* 0x100fe40000011402 */
[----:B------:R-:W-:Y:S02]  /*17670*/  SHF.R.S32.HI R0, RZ, 0x1f, R2 ;  /* 0x0000001fff007819 */ /* 0x000fe40000011402 */
[----:B------:R-:W-:Y:S02]  /*17680*/  SHF.R.S32.HI R36, RZ, 0x5, R37 ;  /* 0x00000005ff247819 */ /* 0x000fe40000011425 */
[----:B------:R-:W-:Y:S02]  /*17690*/  LEA.HI R0, R0, R4, RZ, 0x3 ;  /* 0x0000000400007211 */ /* 0x000fe400078f18ff */
[----:B------:R-:W-:-:S02]  /*176a0*/  F2FP.PACK_AB R126, R127, R126 ;  /* 0x0000007e7f7e723e */ /* 0x000fc400000000ff */
[----:B------:R-:W-:Y:S02]  /*176b0*/  LOP3.LUT R0, R0, 0xfffffff8, RZ, 0xc0, !PT ;  /* 0xfffffff800007812 */ /* 0x000fe400078ec0ff */
[----:B------:R-:W-:Y:S02]  /*176c0*/  F2FP.PACK_AB R33, R33, R128 ;  /* 0x000000802121723e */ /* 0x000fe400000000ff */
[----:B------:R-:W-:Y:S01]  /*176d0*/  F2FP.PACK_AB R130, R131, R130 ;  /* 0x000000828382723e */ /* 0x000fe200000000ff */
[----:B------:R-:W-:Y:S01]  /*176e0*/  IMAD.IADD R4, R4, 0x1, -R0 ;  /* 0x0000000104047824 */ /* 0x000fe200078e0a00 */
[----:B------:R-:W-:Y:S02]  /*176f0*/  LOP3.LUT R0, R2, 0xfffffffc, RZ, 0xc0, !PT ;  /* 0xfffffffc02007812 */ /* 0x000fe400078ec0ff */
[----:B------:R-:W-:Y:S01]  /*17700*/  F2FP.PACK_AB R32, R32, R132 ;  /* 0x000000842020723e */ /* 0x000fe200000000ff */
[C---:B------:R-:W-:Y:S01]  /*17710*/  IMAD.SHL.U32 R2, R4.reuse, 0x40, RZ ;  /* 0x0000004004027824 */ /* 0x040fe200078e00ff */
[----:B------:R-:W-:Y:S01]  /*17720*/  LOP3.LUT R3, R4, 0x1, RZ, 0xc0, !PT ;  /* 0x0000000104037812 */ /* 0x000fe200078ec0ff */
[----:B------:R-:W-:Y:S01]  /*17730*/  IMAD.IADD R23, R49, 0x1, -R0 ;  /* 0x0000000131177824 */ /* 0x000fe200078e0a00 */
[----:B------:R-:W-:-:S02]  /*17740*/  F2FP.PACK_AB R134, R135, R134 ;  /* 0x000000868786723e */ /* 0x000fc400000000ff */
        /* <DEDUP_REMOVED lines=9> */
[----:B------:R-:W-:Y:S01]  /*177e0*/  SEL R4, R4, 0xffffffe0, !P1 ;  /* 0xffffffe004047807 */ /* 0x000fe20004800000 */
[----:B------:R-:W-:Y:S01]  /*177f0*/  IMAD.SHL.U32 R0, R0, 0x2, RZ ;  /* 0x0000000200007824 */ /* 0x000fe200078e00ff */
[----:B------:R-:W-:Y:S02]  /*17800*/  F2FP.PACK_AB R29, R29, R44 ;  /* 0x0000002c1d1d723e */ /* 0x000fe400000000ff */
[----:B------:R-:W-:Y:S02]  /*17810*/  F2FP.PACK_AB R46, R47, R46 ;  /* 0x0000002e2f2e723e */ /* 0x000fe400000000ff */
[C---:B------:R-:W-:Y:S01]  /*17820*/  IADD3 R3, R0.reuse, 0x80, RZ ;  /* 0x0000008000037810 */ /* 0x040fe20007ffe0ff */
[----:B------:R1:W-:Y:S01]  /*17830*/  STS [R0+0x80], R8 ;  /* 0x0000800800007388 */ /* 0x0003e20000000800 */
[C---:B------:R-:W-:Y:S02]  /*17840*/  IADD3 R2, R0.reuse, 0x70, RZ ;  /* 0x0000007000027810 */ /* 0x040fe40007ffe0ff */
[----:B------:R-:W-:Y:S01]  /*17850*/  @P0 IADD3 R2, R3, 0x10, RZ ;  /* 0x0000001003020810 */ /* 0x000fe20007ffe0ff */
[----:B------:R-:W-:Y:S01]  /*17860*/  STS [R0+0x480], R107 ;  /* 0x0004806b00007388 */ /* 0x000fe20000000800 */
[----:B------:R-:W-:Y:S01]  /*17870*/  IMAD.IADD R3, R0, 0x1, R4 ;  /* 0x0000000100037824 */ /* 0x000fe200078e0204 */
[----:B------:R-:W-:-:S02]  /*17880*/  F2FP.PACK_AB R28, R28, R48 ;  /* 0x000000301c1c723e */ /* 0x000fc400000000ff */
[----:B------:R2:W-:Y:S01]  /*17890*/  STS [R2], R6 ;  /* 0x0000000602007388 */ /* 0x0005e20000000800 */
[----:B------:R-:W-:Y:S02]  /*178a0*/  F2FP.PACK_AB R50, R51, R50 ;  /* 0x000000323332723e */ /* 0x000fe400000000ff */
[----:B------:R-:W-:Y:S01]  /*178b0*/  F2FP.PACK_AB R27, R27, R52 ;  /* 0x000000341b1b723e */ /* 0x000fe200000000ff */
[----:B------:R-:W-:Y:S01]  /*178c0*/  STS [R2+0x400], R110 ;  /* 0x0004006e02007388 */ /* 0x000fe20000000800 */
        /* <DEDUP_REMOVED lines=8> */
[----:B-1----:R-:W-:Y:S01]  /*17950*/  IMAD.MOV.U32 R8, RZ, RZ, 0x40 ;  /* 0x00000040ff087424 */ /* 0x002fe200078e00ff */
[----:B------:R-:W-:Y:S02]  /*17960*/  F2FP.PACK_AB R66, R67, R66 ;  /* 0x000000424342723e */ /* 0x000fe400000000ff */
[----:B------:R-:W-:Y:S02]  /*17970*/  F2FP.PACK_AB R22, R22, R68 ;  /* 0x000000441616723e */ /* 0x000fe400000000ff */
[----:B------:R-:W-:Y:S02]  /*17980*/  F2FP.PACK_AB R71, R71, R70 ;  /* 0x000000464747723e */ /* 0x000fe400000000ff */
[----:B------:R-:W-:Y:S02]  /*17990*/  F2FP.PACK_AB R21, R21, R72 ;  /* 0x000000481515723e */ /* 0x000fe400000000ff */
[----:B--2---:R-:W-:Y:S01]  /*179a0*/  SEL R6, R8, 0xffffffc0, !P2 ;  /* 0xffffffc008067807 */ /* 0x004fe20005000000 */
[----:B------:R-:W-:Y:S01]  /*179b0*/  IMAD.IADD R8, R4, 0x1, R2 ;  /* 0x0000000104087824 */ /* 0x000fe200078e0202 */
[----:B------:R-:W-:-:S02]  /*179c0*/  F2FP.PACK_AB R75, R75, R74 ;  /* 0x0000004a4b4b723e */ /* 0x000fc400000000ff */
[----:B------:R-:W-:Y:S01]  /*179d0*/  F2FP.PACK_AB R20, R20, R76 ;  /* 0x0000004c1414723e */ /* 0x000fe200000000ff */
[----:B------:R-:W-:Y:S01]  /*179e0*/  IMAD.IADD R4, R6, 0x1, R3 ;  /* 0x0000000106047824 */ /* 0x000fe200078e0203 */
[----:B------:R1:W-:Y:S01]  /*179f0*/  STS [R8], R7 ;  /* 0x0000000708007388 */ /* 0x0003e20000000800 */
[----:B---3--:R-:W-:Y:S01]  /*17a00*/  IMAD.IADD R5, R0, 0x1, R6 ;  /* 0x0000000100057824 */ /* 0x008fe200078e0206 */
[----:B------:R-:W-:Y:S02]  /*17a10*/  F2FP.PACK_AB R19, R19, R78 ;  /* 0x0000004e1313723e */ /* 0x000fe400000000ff */
        /* <DEDUP_REMOVED lines=8> */
[----:B------:R-:W-:Y:S02]  /*17aa0*/  F2FP.PACK_AB R11, R11, R90 ;  /* 0x0000005a0b0b723e */ /* 0x000fe400000000ff */
[----:B------:R-:W-:Y:S02]  /*17ab0*/  F2FP.PACK_AB R9, R9, R92 ;  /* 0x0000005c0909723e */ /* 0x000fe400000000ff */
[----:B------:R-:W-:Y:S02]  /*17ac0*/  F2FP.PACK_AB R15, R15, R94 ;  /* 0x0000005e0f0f723e */ /* 0x000fe400000000ff */
[----:B------:R-:W-:-:S02]  /*17ad0*/  F2FP.PACK_AB R14, R14, R96 ;  /* 0x000000600e0e723e */ /* 0x000fc400000000ff */
[----:B------:R-:W-:Y:S01]  /*17ae0*/  F2FP.PACK_AB R10, R10, R98 ;  /* 0x000000620a0a723e */ /* 0x000fe200000000ff */
[----:B-1----:R-:W-:Y:S01]  /*17af0*/  IMAD.IADD R7, R6, 0x1, R2 ;  /* 0x0000000106077824 */ /* 0x002fe200078e0202 */
[----:B------:R-:W-:Y:S01]  /*17b00*/  ISETP.NE.U32.AND P0, PT, RZ, c[0x0][0x500], PT ;  /* 0x00014000ff007a0c */ /* 0x000fe20003f05070 */
[----:B------:R-:W-:Y:S01]  /*17b10*/  IMAD.IADD R6, R8, 0x1, R6 ;  /* 0x0000000108067824 */ /* 0x000fe200078e0206 */
[----:B------:R-:W-:Y:S02]  /*17b20*/  ISETP.NE.U32.AND P1, PT, RZ, c[0x0][0x508], PT ;  /* 0x00014200ff007a0c */ /* 0x000fe40003f25070 */
[----:B------:R-:W-:Y:S01]  /*17b30*/  STS [R7], R34 ;  /* 0x0000002207007388 */ /* 0x000fe20000000800 */
[----:B------:R-:W-:Y:S02]  /*17b40*/  ISETP.NE.AND.EX P0, PT, RZ, c[0x0][0x504], PT, P0 ;  /* 0x00014100ff007a0c */ /* 0x000fe40003f05300 */
[----:B------:R-:W-:Y:S01]  /*17b50*/  ISETP.NE.AND.EX P1, PT, RZ, c[0x0][0x50c], PT, P1 ;  /* 0x00014300ff007a0c */ /* 0x000fe20003f25310 */
        /* <DEDUP_REMOVED lines=38> */
[----:B-1----:R-:W-:-:S03]  /*17dc0*/  IMAD.WIDE R8, R243, R2, c[0x0][0x500] ;  /* 0x00014000f3087625 */ /* 0x002fc600078e0202 */
[----:B------:R-:W-:Y:S06]  /*17dd0*/  BAR.SYNC.DEFER_BLOCKING 0x1, 0x100 ;  /* 0x0044000000007b1d */ /* 0x000fec0000010000 */
[----:B------:R-:W3:Y:S01]  /*17de0*/  @P0 LDG.E R0, [R8.64] ;  /* 0x0000000608000981 */ /* 0x000ee2000c1e1900 */
[----:B------:R-:W-:Y:S02]  /*17df0*/  IMAD.MOV.U32 R24, RZ, RZ, c[0x0][0x388] ;  /* 0x0000e200ff187624 */ /* 0x000fe400078e00ff */
[----:B------:R-:W-:-:S05]  /*17e00*/  @P1 IMAD.WIDE R2, R243, R2, c[0x0][0x508] ;  /* 0x00014200f3021625 */ /* 0x000fca00078e0202 */
[----:B------:R1:W5:Y:S02]  /*17e10*/  @P1 LDG.E R24, [R2.64] ;  /* 0x0000000602181981 */ /* 0x000364000c1e1900 */
[----:B-1----:R-:W-:Y:S02]  /*17e20*/  CS2R R2, SRZ ;  /* 0x0000000000027805 */ /* 0x002fe4000001ff00 */
[--C-:B---3--:R-:W-:Y:S01]  /*17e30*/  @P0 SHF.R.S32.HI R3, RZ, 0x1f, R0.reuse ;  /* 0x0000001fff030819 */ /* 0x108fe20000011400 */
[----:B------:R-:W-:Y:S01]  /*17e40*/  @P0 IMAD.MOV.U32 R2, RZ, RZ, R0 ;  /* 0x000000ffff020224 */ /* 0x000fe200078e0000 */
[----:B------:R-:W-:Y:S05]  /*17e50*/  @P1 BRA `(.L_x_619) ;  /* 0x0000004000001947 */ /* 0x000fea0003800000 */
[----:B--2---:R-:W-:Y:S05]  /*17e60*/  @!P0 BRA `(.L_x_619) ;  /* 0x0000003000008947 */ /* 0x004fea0003800000 */
[----:B------:R-:W2:Y:S04]  /*17e70*/  LDG.E R4, [R8.64] ;  /* 0x0000000608047981 */ /* 0x000ea8000c1e1900 */
[----:B------:R-:W2:Y:S02]  /*17e80*/  LDG.E R0, [R8.64+0x4] ;  /* 0x0000040608007981 */ /* 0x000ea4000c1e1900 */
[----:B--2--5:R-:W-:-:S02]  /*17e90*/  IADD3 R24, -R4, R0, RZ ;  /* 0x0000000004187210 */ /* 0x024fc40007ffe1ff */
.L_x_619:
[----:B--2---:R-:W-:Y:S01]  /*17ea0*/  LOP3.LUT R0, R37, 0xffffffe0, RZ, 0xc0, !PT ;  /* 0xffffffe025007812 */ /* 0x004fe200078ec0ff */
[----:B------:R-:W1:Y:S01]  /*17eb0*/  S2R R20, SR_CTAID.X ;  /* 0x0000000000147919 */ /* 0x000e620000002500 */
[----:B------:R-:W-:Y:S01]  /*17ec0*/  SHF.R.S32.HI R4, RZ, 0x1f, R36 ;  /* 0x0000001fff047819 */ /* 0x000fe20000011424 */
[----:B------:R-:W-:Y:S01]  /*17ed0*/  IMAD.MOV.U32 R8, RZ, RZ, c[0x0][0x4e8] ;  /* 0x00013a00ff087624 */ /* 0x000fe200078e00ff */
[----:B------:R-:W-:Y:S01]  /*17ee0*/  LEA.HI R16, R39, R49, RZ, 0x3 ;  /* 0x0000003127107211 */ /* 0x000fe200078f18ff */
[----:B------:R-:W-:Y:S01]  /*17ef0*/  IMAD.IADD R0, R49, 0x1, -R0 ;  /* 0x0000000131007824 */ /* 0x000fe200078e0a00 */
[----:B------:R-:W-:Y:S01]  /*17f00*/  LEA.HI R4, R4, R36, RZ, 0x3 ;  /* 0x0000002404047211 */ /* 0x000fe200078f18ff */
[C---:B------:R-:W-:Y:S01]  /*17f10*/  IMAD R9, R53.reuse, c[0x0][0x3e8], RZ ;  /* 0x0000fa0035097a24 */ /* 0x040fe200078e02ff */
[----:B------:R-:W-:Y:S01]  /*17f20*/  ISETP.NE.AND P1, PT, R8, 0x1, PT ;  /* 0x000000010800780c */ /* 0x000fe20003f25270 */
[----:B------:R-:W-:Y:S01]  /*17f30*/  IMAD R8, R53, c[0x0][0x490], RZ ;  /* 0x0001240035087a24 */ /* 0x000fe200078e02ff */
[----:B------:R-:W-:Y:S01]  /*17f40*/  SHF.R.S32.HI R7, RZ, 0x1f, R0 ;  /* 0x0000001fff077819 */ /* 0x000fe20000011400 */
[C---:B------:R-:W-:Y:S01]  /*17f50*/  IMAD R9, R251.reuse, c[0x0][0x3ec], R9 ;  /* 0x0000fb00fb097a24 */ /* 0x040fe200078e0209 */
[----:B------:R-:W-:Y:S01]  /*17f60*/  LOP3.LUT R5, R4, 0xffffff8, RZ, 0xc0, !PT ;  /* 0x0ffffff804057812 */ /* 0x000fe200078ec0ff */
[----:B------:R-:W-:Y:S01]  /*17f70*/  IMAD R8, R251, c[0x0][0x494], R8 ;  /* 0x00012500fb087a24 */ /* 0x000fe200078e0208 */
[----:B------:R-:W-:Y:S01]  /*17f80*/  LEA.HI R4, R23, R23, RZ, 0x1 ;  /* 0x0000001717047211 */ /* 0x000fe200078f08ff */
[----:B-----5:R-:W-:Y:S01]  /*17f90*/  IMAD R24, R24, c[0x0][0x4e8], RZ ;  /* 0x00013a0018187a24 */ /* 0x020fe200078e02ff */
[----:B------:R-:W-:Y:S01]  /*17fa0*/  LEA.HI R7, R7, R0, RZ, 0x2 ;  /* 0x0000000007077211 */ /* 0x000fe200078f10ff */
[----:B------:R-:W-:Y:S01]  /*17fb0*/  BSSY B0, `(.L_x_620) ;  /* 0x0000076000007945 */ /* 0x000fe20003800000 */
[----:B------:R-:W-:-:S02]  /*17fc0*/  IADD3 R6, -R5, R36, RZ ;  /* 0x0000002405067210 */ /* 0x000fc40007ffe1ff */
[----:B------:R-:W-:Y:S02]  /*17fd0*/  LOP3.LUT R4, R4, 0x1ffffffe, RZ, 0xc0, !PT ;  /* 0x1ffffffe04047812 */ /* 0x000fe400078ec0ff */
[----:B------:R-:W-:Y:S02]  /*17fe0*/  SHF.R.S32.HI R5, RZ, 0x2, R7 ;  /* 0x00000002ff057819 */ /* 0x000fe40000011407 */
[----:B------:R-:W-:Y:S01]  /*17ff0*/  LOP3.LUT P2, RZ, R0, 0x3, RZ, 0xc0, !PT ;  /* 0x0000000300ff7812 */ /* 0x000fe2000784c0ff */
[----:B------:R-:W-:Y:S01]  /*18000*/  IMAD.IADD R7, R23, 0x1, -R4 ;  /* 0x0000000117077824 */ /* 0x000fe200078e0a04 */
[----:B------:R-:W-:Y:S01]  /*18010*/  SEL R15, R243, RZ, !P0 ;  /* 0x000000fff30f7207 */ /* 0x000fe20004000000 */
[----:B------:R-:W-:Y:S01]  /*18020*/  IMAD R17, R6, 0x10, R5 ;  /* 0x0000001006117824 */ /* 0x000fe200078e0205 */
[----:B------:R-:W-:Y:S01]  /*18030*/  LOP3.LUT R12, R16, 0xfffffff8, RZ, 0xc0, !PT ;  /* 0xfffffff8100c7812 */ /* 0x000fe200078ec0ff */
[----:B------:R-:W-:Y:S01]  /*18040*/  IMAD R0, R3, c[0x0][0x3a0], RZ ;  /* 0x0000e80003007a24 */ /* 0x000fe200078e02ff */
[----:B------:R-:W-:Y:S01]  /*18050*/  SHF.R.S32.HI R16, RZ, 0x3, R16 ;  /* 0x00000003ff107819 */ /* 0x000fe20000011410 */
[----:B------:R-:W-:Y:S01]  /*18060*/  IMAD.WIDE.U32 R4, R251, c[0x0][0x490], R2 ;  /* 0x00012400fb047a25 */ /* 0x000fe200078e0002 */
[----:B------:R-:W-:-:S02]  /*18070*/  LEA R6, R7, R17, 0x3 ;  /* 0x0000001107067211 */ /* 0x000fc400078e18ff */
[-C--:B------:R-:W-:Y:S01]  /*18080*/  IADD3 R12, -R12, R49.reuse, RZ ;  /* 0x000000310c0c7210 */ /* 0x080fe20007ffe1ff */
[----:B------:R-:W-:Y:S01]  /*18090*/  IMAD R7, R2, c[0x0][0x3a4], R0 ;  /* 0x0000e90002077a24 */ /* 0x000fe200078e0200 */
[----:B------:R-:W-:Y:S01]  /*180a0*/  SHF.L.U32 R18, R16, 0x6, RZ ;  /* 0x0000000610127819 */ /* 0x000fe200000006ff */
[----:B-1----:R-:W-:Y:S01]  /*180b0*/  IMAD R0, R20, 0x80, R6 ;  /* 0x0000008014007824 */ /* 0x002fe200078e0206 */
[----:B------:R-:W-:Y:S01]  /*180c0*/  LEA.HI R19, R39, R49, RZ, 0x6 ;  /* 0x0000003127137211 */ /* 0x000fe200078f30ff */
[----:B------:R-:W-:-:S04]  /*180d0*/  IMAD.WIDE.U32 R2, R2, c[0x0][0x3a0], RZ ;  /* 0x0000e80002027a25 */ /* 0x000fc800078e00ff */
[----:B------:R-:W-:Y:S02]  /*180e0*/  IMAD.IADD R5, R5, 0x1, R8 ;  /* 0x0000000105057824 */ /* 0x000fe400078e0208 */
[----:B------:R-:W-:-:S04]  /*180f0*/  @P1 IMAD.HI.U32 R8, R0, c[0x0][0x4ec], RZ ;  /* 0x00013b0000081a27 */ /* 0x000fc800078e00ff */
[----:B------:R-:W-:Y:S01]  /*18100*/  IMAD.IADD R3, R3, 0x1, R7 ;  /* 0x0000000103037824 */ /* 0x000fe200078e0207 */
[----:B------:R-:W-:Y:S01]  /*18110*/  SHF.R.S32.HI R7, RZ, 0x1f, R243 ;  /* 0x0000001fff077819 */ /* 0x000fe200000114f3 */
[----:B------:R-:W-:Y:S01]  /*18120*/  IMAD.MOV.U32 R6, RZ, RZ, R0 ;  /* 0x000000ffff067224 */ /* 0x000fe200078e0000 */
[----:B------:R-:W-:Y:S01]  /*18130*/  @P1 SHF.R.U32.HI R6, RZ, c[0x0][0x4f0], R8 ;  /* 0x00013c00ff061a19 */ /* 0x000fe20000011608 */
[----:B------:R-:W-:Y:S01]  /*18140*/  IMAD.WIDE.U32 R4, R15, c[0x0][0x498], R4 ;  /* 0x000126000f047a25 */ /* 0x000fe200078e0004 */
[----:B------:R-:W-:Y:S02]  /*18150*/  SEL R13, R7, RZ, !P0 ;  /* 0x000000ff070d7207 */ /* 0x000fe40004000000 */
[----:B------:R-:W-:Y:S01]  /*18160*/  IADD3 R7, -R6, RZ, RZ ;  /* 0x000000ff06077210 */ /* 0x000fe20007ffe1ff */
[----:B------:R-:W-:Y:S01]  /*18170*/  IMAD R14, R12, 0x20, R16 ;  /* 0x000000200c0e7824 */ /* 0x000fe200078e0210 */
[----:B------:R-:W-:Y:S01]  /*18180*/  IADD3 R4, P0, R6, R4, RZ ;  /* 0x0000000406047210 */ /* 0x000fe20007f1e0ff */
[----:B------:R-:W-:-:S04]  /*18190*/  IMAD.WIDE.U32 R2, R251, c[0x0][0x3e8], R2 ;  /* 0x0000fa00fb027a25 */ /* 0x000fc800078e0002 */
[----:B------:R-:W-:Y:S02]  /*181a0*/  IMAD R8, R7, c[0x0][0x4e8], R0 ;  /* 0x00013a0007087a24 */ /* 0x000fe400078e0200 */
[----:B------:R-:W-:Y:S02]  /*181b0*/  IMAD R0, R13, c[0x0][0x498], RZ ;  /* 0x000126000d007a24 */ /* 0x000fe400078e02ff */
[----:B------:R-:W-:Y:S01]  /*181c0*/  IMAD R14, R20, 0x80, R14 ;  /* 0x00000080140e7824 */ /* 0x000fe200078e020e */
[----:B------:R-:W-:Y:S01]  /*181d0*/  SHF.R.S32.HI R10, RZ, 0x1f, R8 ;  /* 0x0000001fff0a7819 */ /* 0x000fe20000011408 */
[----:B------:R-:W-:Y:S01]  /*181e0*/  IMAD R11, R15, c[0x0][0x49c], R0 ;  /* 0x000127000f0b7a24 */ /* 0x000fe200078e0200 */
[----:B------:R-:W-:Y:S01]  /*181f0*/  SHF.R.S32.HI R0, RZ, 0x1f, R6 ;  /* 0x0000001fff007819 */ /* 0x000fe20000011406 */
[----:B------:R-:W-:Y:S01]  /*18200*/  IMAD.IADD R3, R3, 0x1, R9 ;  /* 0x0000000103037824 */ /* 0x000fe200078e0209 */
[----:B------:R-:W-:Y:S01]  /*18210*/  SHF.L.U32 R6, R12, 0x3, RZ ;  /* 0x000000030c067819 */ /* 0x000fe200000006ff */
[----:B------:R-:W-:Y:S01]  /*18220*/  IMAD R10, R10, c[0x0][0x488], RZ ;  /* 0x000122000a0a7a24 */ /* 0x000fe200078e02ff */
[----:B------:R-:W-:Y:S01]  /*18230*/  IADD3.X R5, R0, R5, R11, P0, !PT ;  /* 0x0000000500057210 */ /* 0x000fe200007fe40b */
[----:B------:R-:W-:Y:S01]  /*18240*/  @P1 IMAD.HI.U32 R9, R14, c[0x0][0x4ec], RZ ;  /* 0x00013b000e091a27 */ /* 0x000fe200078e00ff */
[----:B------:R-:W-:-:S03]  /*18250*/  LOP3.LUT R0, R18, 0x1c0, RZ, 0xc0, !PT ;  /* 0x000001c012007812 */ /* 0x000fc600078ec0ff */
[----:B------:R-:W-:Y:S01]  /*18260*/  IMAD.WIDE.U32 R4, R8, c[0x0][0x488], R4 ;  /* 0x0001220008047a25 */ /* 0x000fe200078e0004 */
[----:B------:R-:W-:Y:S02]  /*18270*/  SHF.R.U32.HI R11, RZ, 0x3, R0 ;  /* 0x00000003ff0b7819 */ /* 0x000fe40000011600 */
[----:B------:R-:W-:Y:S01]  /*18280*/  LOP3.LUT R0, R0, 0x38, R6, 0xf8, !PT ;  /* 0x0000003800007812 */ /* 0x000fe200078ef806 */
[----:B------:R-:W-:Y:S02]  /*18290*/  IMAD R10, R8, c[0x0][0x48c], R10 ;  /* 0x00012300080a7a24 */ /* 0x000fe400078e020a */
[----:B------:R-:W-:Y:S01]  /*182a0*/  IMAD.MOV.U32 R7, RZ, RZ, R14 ;  /* 0x000000ffff077224 */ /* 0x000fe200078e000e */
[----:B------:R-:W-:Y:S01]  /*182b0*/  @P1 SHF.R.U32.HI R7, RZ, c[0x0][0x4f0], R9 ;  /* 0x00013c00ff071a19 */ /* 0x000fe20000011609 */
[----:B------:R-:W-:Y:S01]  /*182c0*/  IMAD R8, R13, c[0x0][0x3f0], RZ ;  /* 0x0000fc000d087a24 */ /* 0x000fe200078e02ff */
[----:B------:R-:W-:Y:S01]  /*182d0*/  LEA R9, P0, R4, c[0x0][0x450], 0x2 ;  /* 0x0001140004097a11 */ /* 0x000fe200078010ff */
[----:B------:R-:W-:Y:S01]  /*182e0*/  IMAD.IADD R10, R5, 0x1, R10 ;  /* 0x00000001050a7824 */ /* 0x000fe200078e020a */
[----:B------:R-:W-:Y:S01]  /*182f0*/  SHF.R.S32.HI R5, RZ, 0x1f, R7 ;  /* 0x0000001fff057819 */ /* 0x000fe20000011407 */
[----:B------:R-:W-:-:S02]  /*18300*/  IMAD R8, R15, c[0x0][0x3f4], R8 ;  /* 0x0000fd000f087a24 */ /* 0x000fc400078e0208 */
[----:B------:R-:W-:Y:S01]  /*18310*/  IMAD.WIDE.U32 R2, R15, c[0x0][0x3f0], R2 ;  /* 0x0000fc000f027a25 */ /* 0x000fe200078e0002 */
[----:B------:R-:W-:Y:S02]  /*18320*/  LEA.HI.X R4, R4, c[0x0][0x454], R10, 0x2, P0 ;  /* 0x0001150004047a11 */ /* 0x000fe400000f140a */
[----:B------:R-:W-:Y:S01]  /*18330*/  LOP3.LUT R15, R0, R11, RZ, 0x3c, !PT ;  /* 0x0000000b000f7212 */ /* 0x000fe200078e3cff */
[----:B------:R-:W-:Y:S01]  /*18340*/  IMAD.MOV R0, RZ, RZ, -R7 ;  /* 0x000000ffff007224 */ /* 0x000fe200078e0a07 */
[----:B------:R-:W-:Y:S01]  /*18350*/  IADD3 R3, R3, R8, RZ ;  /* 0x0000000803037210 */ /* 0x000fe20007ffe0ff */
[----:B------:R-:W-:Y:S01]  /*18360*/  SHFL.IDX PT, R10, R9, RZ, 0x1c1f ;  /* 0x001c1fff090a7589 */ /* 0x000fe200000e0000 */
[----:B------:R-:W-:-:S03]  /*18370*/  IMAD R5, R5, c[0x0][0x3e0], RZ ;  /* 0x0000f80005057a24 */ /* 0x000fc600078e02ff */
[----:B------:R-:W1:Y:S01]  /*18380*/  SHFL.IDX PT, R11, R4, RZ, 0x1c1f ;  /* 0x001c1fff040b7589 */ /* 0x000e6200000e0000 */
[----:B------:R-:W-:Y:S01]  /*18390*/  IMAD R12, R7, c[0x0][0x3e4], R5 ;  /* 0x0000f900070c7a24 */ /* 0x000fe200078e0205 */
[----:B------:R-:W-:Y:S01]  /*183a0*/  SHF.L.U32 R5, R19, 0x3, RZ ;  /* 0x0000000313057819 */ /* 0x000fe200000006ff */
[----:B------:R-:W-:Y:S01]  /*183b0*/  IMAD.WIDE.U32 R2, R7, c[0x0][0x3e0], R2 ;  /* 0x0000f80007027a25 */ /* 0x000fe200078e0002 */
[----:B------:R-:W-:Y:S02]  /*183c0*/  SHFL.IDX PT, R8, R9, 0x1, 0x1c1f ;  /* 0x003c1f0009087f89 */ /* 0x000fe400000e0000 */
[----:B------:R-:W-:Y:S01]  /*183d0*/  LOP3.LUT R7, R15, 0x7ffffe00, R5, 0xf8, !PT ;  /* 0x7ffffe000f077812 */ /* 0x000fe200078ef805 */
[----:B------:R-:W-:Y:S01]  /*183e0*/  IMAD.IADD R3, R3, 0x1, R12 ;  /* 0x0000000103037824 */ /* 0x000fe200078e020c */
[----:B------:R2:W3:Y:S02]  /*183f0*/  SHFL.IDX PT, R9, R4, 0x1, 0x1c1f ;  /* 0x003c1f0004097f89 */ /* 0x0004e400000e0000 */
[----:B--2---:R-:W-:-:S02]  /*18400*/  IMAD R4, R0, c[0x0][0x4e8], R14 ;  /* 0x00013a0000047a24 */ /* 0x004fc400078e020e */
[----:B------:R-:W-:Y:S02]  /*18410*/  IMAD R0, R20, 0x80, R17 ;  /* 0x0000008014007824 */ /* 0x000fe400078e0211 */
[----:B------:R-:W-:-:S03]  /*18420*/  IMAD.WIDE.U32 R2, R4, c[0x0][0x3d8], R2 ;  /* 0x0000f60004027a25 */ /* 0x000fc600078e0002 */
[C---:B------:R-:W-:Y:S02]  /*18430*/  IADD3 R13, R0.reuse, 0x8, RZ ;  /* 0x00000008000d7810 */ /* 0x040fe40007ffe0ff */
[-C--:B------:R-:W-:Y:S02]  /*18440*/  ISETP.GE.OR P1, PT, R0, R24.reuse, P2 ;  /* 0x000000180000720c */ /* 0x080fe40001726670 */
[----:B------:R-:W-:Y:S02]  /*18450*/  SHF.R.S32.HI R0, RZ, 0x1f, R4 ;  /* 0x0000001fff007819 */ /* 0x000fe40000011404 */
[----:B------:R-:W-:-:S03]  /*18460*/  ISETP.GE.OR P0, PT, R13, R24, P2 ;  /* 0x000000180d00720c */ /* 0x000fc60001706670 */
[----:B------:R-:W-:-:S04]  /*18470*/  IMAD R0, R0, c[0x0][0x3d8], RZ ;  /* 0x0000f60000007a24 */ /* 0x000fc800078e02ff */
[----:B------:R-:W-:Y:S01]  /*18480*/  IMAD R5, R4, c[0x0][0x3dc], R0 ;  /* 0x0000f70004057a24 */ /* 0x000fe200078e0200 */
[----:B------:R-:W-:Y:S01]  /*18490*/  SHF.L.U32 R0, R7, 0x1, RZ ;  /* 0x0000000107007819 */ /* 0x000fe200000006ff */
[----:B-1----:R1:W-:Y:S02]  /*184a0*/  @!P1 ST.E [R10.64], R41 ;  /* 0x000000290a009985 */ /* 0x0023e4000c101906 */
[----:B------:R-:W-:Y:S02]  /*184b0*/  IMAD.IADD R3, R3, 0x1, R5 ;  /* 0x0000000103037824 */ /* 0x000fe400078e0205 */
[----:B---3--:R2:W-:Y:S01]  /*184c0*/  @!P0 ST.E [R8.64], R45 ;  /* 0x0000002d08008985 */ /* 0x0085e2000c101906 */
[----:B------:R-:W-:-:S03]  /*184d0*/  LEA R25, P0, R2, c[0x0][0x380], 0x1 ;  /* 0x0000e00002197a11 */ /* 0x000fc600078008ff */
        /* <DEDUP_REMOVED lines=35> */
.L_x_621:
[----:B---3--:R-:W-:Y:S05]  /*18710*/  BSYNC B0 ;  /* 0x0000000000007941 */ /* 0x008fea0003800000 */
.L_x_620:
        /* <DEDUP_REMOVED lines=23> */
.L_x_623:
[----:B------:R-:W-:Y:S05]  /*18890*/  BSYNC B0 ;  /* 0x0000000000007941 */ /* 0x000fea0003800000 */
.L_x_622:
        /* <DEDUP_REMOVED lines=23> */
.L_x_625:
[----:B------:R-:W-:Y:S05]  /*18a10*/  BSYNC B0 ;  /* 0x0000000000007941 */ /* 0x000fea0003800000 */
.L_x_624:
        /* <DEDUP_REMOVED lines=24> */
.L_x_618:
        /* <DEDUP_REMOVED lines=18> */
.L_x_626:
        /* <DEDUP_REMOVED lines=12> */
[----:B------:R-:W-:Y:S01]  /*18d80*/  MOV R0, c[0x0][0x4e8] ;  /* 0x00013a0000007a02 */ /* 0x000fe20000000f00 */
[----:B------:R-:W-:Y:S01]  /*18d90*/  IMAD R6, R53, c[0x0][0x490], RZ ;  /* 0x0001240035067a24 */ /* 0x000fe200078e02ff */
[----:B------:R-:W-:Y:S01]  /*18da0*/  MOV R2, R4 ;  /* 0x0000000400027202 */ /* 0x000fe20000000f00 */
[----:B------:R-:W-:Y:S01]  /*18db0*/  IMAD.MOV.U32 R3, RZ, RZ, R5 ;  /* 0x000000ffff037224 */ /* 0x000fe200078e0005 */
[----:B------:R-:W-:Y:S01]  /*18dc0*/  ISETP.NE.AND P0, PT, R0, 0x1, PT ;  /* 0x000000010000780c */ /* 0x000fe20003f05270 */
[C---:B------:R-:W-:Y:S01]  /*18dd0*/  IMAD R6, R251.reuse, c[0x0][0x494], R6 ;  /* 0x00012500fb067a24 */ /* 0x040fe200078e0206 */
[----:B------:R-:W-:Y:S01]  /*18de0*/  MOV R0, R8 ;  /* 0x0000000800007202 */ /* 0x000fe20000000f00 */
[----:B------:R-:W-:-:S05]  /*18df0*/  IMAD.WIDE.U32 R2, R251, c[0x0][0x490], R2 ;  /* 0x00012400fb027a25 */ /* 0x000fca00078e0002 */
[----:B------:R-:W-:-:S05]  /*18e00*/  IADD3 R3, R6, R3, RZ ;  /* 0x0000000306037210 */ /* 0x000fca0007ffe0ff */
[----:B------:R-:W-:-:S04]  /*18e10*/  @P0 IMAD.HI.U32 R7, R8, c[0x0][0x4ec], RZ ;  /* 0x00013b0008070a27 */ /* 0x000fc800078e00ff */
[----:B------:R-:W-:Y:S01]  /*18e20*/  IMAD.WIDE.U32 R2, R9, c[0x0][0x498], R2 ;  /* 0x0001260009027a25 */ /* 0x000fe200078e0002 */
[----:B------:R-:W-:-:S03]  /*18e30*/  @P0 SHF.R.U32.HI R0, RZ, c[0x0][0x4f0], R7 ;  /* 0x00013c00ff000a19 */ /* 0x000fc60000011607 */
[----:B------:R-:W-:Y:S01]  /*18e40*/  IMAD R7, R10, c[0x0][0x498], RZ ;  /* 0x000126000a077a24 */ /* 0x000fe200078e02ff */
[----:B------:R-:W-:Y:S01]  /*18e50*/  IADD3 R2, P0, R0, R2, RZ ;  /* 0x0000000200027210 */ /* 0x000fe20007f1e0ff */
[----:B------:R-:W-:Y:S02]  /*18e60*/  IMAD.MOV R6, RZ, RZ, -R0 ;  /* 0x000000ffff067224 */ /* 0x000fe400078e0a00 */
[----:B------:R-:W-:Y:S02]  /*18e70*/  IMAD R7, R9, c[0x0][0x49c], R7 ;  /* 0x0001270009077a24 */ /* 0x000fe400078e0207 */
[----:B------:R-:W-:Y:S01]  /*18e80*/  IMAD R6, R6, c[0x0][0x4e8], R8 ;  /* 0x00013a0006067a24 */ /* 0x000fe200078e0208 */
[----:B------:R-:W-:-:S04]  /*18e90*/  SHF.R.S32.HI R8, RZ, 0x1f, R0 ;  /* 0x0000001fff087819 */ /* 0x000fc80000011400 */
[----:B------:R-:W-:Y:S02]  /*18ea0*/  SHF.R.S32.HI R0, RZ, 0x1f, R6 ;  /* 0x0000001fff007819 */ /* 0x000fe40000011406 */
[----:B------:R-:W-:-:S03]  /*18eb0*/  IADD3.X R3, R8, R3, R7, P0, !PT ;  /* 0x0000000308037210 */ /* 0x000fc600007fe407 */
[----:B------:R-:W-:Y:S02]  /*18ec0*/  IMAD R0, R0, c[0x0][0x488], RZ ;  /* 0x0001220000007a24 */ /* 0x000fe400078e02ff */
[----:B------:R-:W-:-:S04]  /*18ed0*/  IMAD.WIDE.U32 R2, R6, c[0x0][0x488], R2 ;  /* 0x0001220006027a25 */ /* 0x000fc800078e0002 */
[----:B------:R-:W-:Y:S01]  /*18ee0*/  IMAD R0, R6, c[0x0][0x48c], R0 ;  /* 0x0001230006007a24 */ /* 0x000fe200078e0200 */
[----:B------:R-:W-:-:S04]  /*18ef0*/  LEA R6, P0, R2, c[0x0][0x450], 0x2 ;  /* 0x0001140002067a11 */ /* 0x000fc800078010ff */
[----:B------:R-:W-:-:S04]  /*18f00*/  IADD3 R0, R3, R0, RZ ;  /* 0x0000000003007210 */ /* 0x000fc80007ffe0ff */
[----:B------:R-:W-:Y:S02]  /*18f10*/  LEA.HI.X R7, R2, c[0x0][0x454], R0, 0x2, P0 ;  /* 0x0001150002077a11 */ /* 0x000fe400000f1400 */
[----:B------:R-:W-:-:S05]  /*18f20*/  MOV R0, 0xff800000 ;  /* 0xff80000000007802 */ /* 0x000fca0000000f00 */
[----:B------:R1:W-:Y:S02]  /*18f30*/  STG.E [R6.64], R0 ;  /* 0x0000000006007986 */ /* 0x0003e4000c101906 */
.L_x_628:
[----:B------:R-:W-:Y:S05]  /*18f40*/  BSYNC B0 ;  /* 0x0000000000007941 */ /* 0x000fea0003800000 */
.L_x_627:
[----:B------:R-:W2:Y:S01]  /*18f50*/  S2R R15, SR_CTAID.X ;  /* 0x00000000000f7919 */ /* 0x000ea20000002500 */
[----:B-1----:R-:W-:Y:S01]  /*18f60*/  IMAD R0, R5, c[0x0][0x3a0], RZ ;  /* 0x0000e80005007a24 */ /* 0x002fe200078e02ff */
[----:B------:R-:W-:Y:S01]  /*18f70*/  SHF.R.S32.HI R5, RZ, 0x1f, R11 ;  /* 0x0000001fff057819 */ /* 0x000fe2000001140b */
[C---:B------:R-:W-:Y:S01]  /*18f80*/  IMAD.WIDE.U32 R2, R4.reuse, c[0x0][0x3a0], RZ ;  /* 0x0000e80004027a25 */ /* 0x040fe200078e00ff */
[----:B------:R-:W-:Y:S01]  /*18f90*/  MOV R6, c[0x0][0x4e8] ;  /* 0x00013a0000067a02 */ /* 0x000fe20000000f00 */
[----:B------:R-:W-:Y:S01]  /*18fa0*/  BSSY B0, `(.L_x_629) ;  /* 0x000003b000007945 */ /* 0x000fe20003800000 */
[----:B------:R-:W-:Y:S01]  /*18fb0*/  LEA.HI R5, R5, R11, RZ, 0x3 ;  /* 0x0000000b05057211 */ /* 0x000fe200078f18ff */
[----:B------:R-:W-:Y:S01]  /*18fc0*/  IMAD R0, R4, c[0x0][0x3a4], R0 ;  /* 0x0000e90004007a24 */ /* 0x000fe200078e0200 */
[----:B------:R-:W-:Y:S01]  /*18fd0*/  ISETP.NE.AND P0, PT, R6, 0x1, PT ;  /* 0x000000010600780c */ /* 0x000fe20003f05270 */
[----:B------:R-:W-:Y:S01]  /*18fe0*/  IMAD R6, R10, c[0x0][0x3f0], RZ ;  /* 0x0000fc000a067a24 */ /* 0x000fe200078e02ff */
[----:B------:R-:W-:Y:S01]  /*18ff0*/  LOP3.LUT R4, R5, 0xfffffff8, RZ, 0xc0, !PT ;  /* 0xfffffff805047812 */ /* 0x000fe200078ec0ff */
[----:B-----5:R-:W-:Y:S01]  /*19000*/  IMAD R13, R13, c[0x0][0x4e8], RZ ;  /* 0x00013a000d0d7a24 */ /* 0x020fe200078e02ff */
[----:B------:R-:W-:Y:S01]  /*19010*/  IADD3 R3, R3, R0, RZ ;  /* 0x0000000003037210 */ /* 0x000fe20007ffe0ff */
[----:B------:R-:W-:-:S02]  /*19020*/  IMAD R0, R53, c[0x0][0x3e8], RZ ;  /* 0x0000fa0035007a24 */ /* 0x000fc400078e02ff */
[----:B------:R-:W-:Y:S01]  /*19030*/  IMAD.IADD R8, R11, 0x1, -R4 ;  /* 0x000000010b087824 */ /* 0x000fe200078e0a04 */
[----:B------:R-:W-:Y:S01]  /*19040*/  SHF.R.S32.HI R11, RZ, 0x3, R5 ;  /* 0x00000003ff0b7819 */ /* 0x000fe20000011405 */
[C---:B------:R-:W-:Y:S02]  /*19050*/  IMAD R0, R251.reuse, c[0x0][0x3ec], R0 ;  /* 0x0000fb00fb007a24 */ /* 0x040fe400078e0200 */
[----:B------:R-:W-:Y:S01]  /*19060*/  IMAD.WIDE.U32 R2, R251, c[0x0][0x3e8], R2 ;  /* 0x0000fa00fb027a25 */ /* 0x000fe200078e0002 */
[----:B------:R-:W-:-:S03]  /*19070*/  LEA R4, R8, R11, 0x5 ;  /* 0x0000000b08047211 */ /* 0x000fc600078e28ff */
[----:B------:R-:W-:Y:S01]  /*19080*/  IMAD R7, R9, c[0x0][0x3f4], R6 ;  /* 0x0000fd0009077a24 */ /* 0x000fe200078e0206 */
[----:B------:R-:W-:Y:S01]  /*19090*/  IADD3 R3, R0, R3, RZ ;  /* 0x0000000300037210 */ /* 0x000fe20007ffe0ff */
[C---:B--2---:R-:W-:Y:S01]  /*190a0*/  IMAD R4, R15.reuse, 0x80, R4 ;  /* 0x000000800f047824 */ /* 0x044fe200078e0204 */
[----:B------:R-:W-:-:S03]  /*190b0*/  LEA R11, R15, R11, 0x7 ;  /* 0x0000000b0f0b7211 */ /* 0x000fc600078e38ff */
        /* <DEDUP_REMOVED lines=41> */
.L_x_630:
[----:B------:R-:W-:Y:S05]  /*19350*/  BSYNC B0 ;  /* 0x0000000000007941 */ /* 0x000fea0003800000 */
.L_x_629:
        /* <DEDUP_REMOVED lines=21> */
.L_x_632:
[----:B------:R-:W-:Y:S05]  /*194b0*/  BSYNC B0 ;  /* 0x0000000000007941 */ /* 0x000fea0003800000 */
.L_x_631:
        /* <DEDUP_REMOVED lines=21> */
.L_x_634:
[----:B------:R-:W-:Y:S05]  /*19610*/  BSYNC B0 ;  /* 0x0000000000007941 */ /* 0x000fea0003800000 */
.L_x_633:
        /* <DEDUP_REMOVED lines=22> */
.L_x_635:
        /* <DEDUP_REMOVED lines=16> */
.L_x_1293:


//--------------------- .text._ZN7cutlass13device_kernelIN5flash19enable_sm80_to_sm89INS1_16FlashAttnFwdSm80INS1_25CollectiveMainloopFwdSm80ILi8ELi2ELb1EN4cute5tupleIJNS5_1CILi128EEENS7_ILi96EEENS7_ILi192EEEEEELi192ENS_6half_tEfNS_4arch4Sm80ELb0ELb0ELb1ELb0ELb0ELb0ELb1ELb0EEENS1_21CollectiveEpilogueFwdINS6_IJS8_SA_S9_EEENS6_IJNS7_ILi1EEESI_SI_EEESC_SE_Li256ELb0ELb1ELb0ELb0EEENS1_19SingleTileSchedulerILb0ELb0ELb1ELi128EEEEEEEEEvNT_6ParamsE --------------------------
	.section	.text._ZN7cutlass13device_kernelIN5flash19enable_sm80_to_sm89INS1_16FlashAttnFwdSm80INS1_25CollectiveMainloopFwdSm80ILi8ELi2ELb1EN4cute5tupleIJNS5_1CILi128EEENS7_ILi96EEENS7_ILi192EEEEEELi192ENS_6half_tEfNS_4arch4Sm80ELb0ELb0ELb1ELb0ELb0ELb0ELb1ELb0EEENS1_21CollectiveEpilogueFwdINS6_IJS8_SA_S9_EEENS6_IJNS7_ILi1EEESI_SI_EEESC_SE_Li256ELb0ELb1ELb0ELb0EEENS1_19SingleTileSchedulerILb0ELb0ELb1ELi128EEEEEEEEEvNT_6ParamsE,"ax",@progbits
	.sectioninfo	@"SHI_REGISTERS=255"
	.align	128
.text._ZN7cutlass13device_kernelIN5flash19enable_sm80_to_sm89INS1_16FlashAttnFwdSm80INS1_25CollectiveMainloopFwdSm80ILi8ELi2ELb1EN4cute5tupleIJNS5_1CILi128EEENS7_ILi96EEENS7_ILi192EEEEEELi192ENS_6half_tEfNS_4arch4Sm80ELb0ELb0ELb1ELb0ELb0ELb0ELb1ELb0EEENS1_21CollectiveEpilogueFwdINS6_IJS8_SA_S9_EEENS6_IJNS7_ILi1EEESI_SI_EEESC_SE_Li256ELb0ELb1ELb0ELb0EEENS1_19SingleTileSchedulerILb0ELb0ELb1ELi128EEEEEEEEEvNT_6ParamsE:
        .type           _ZN7cutlass13device_kernelIN5flash19enable_sm80_to_sm89INS1_16FlashAttnFwdSm80INS1_25CollectiveMainloopFwdSm80ILi8ELi2ELb1EN4cute5tupleIJNS5_1CILi128EEENS7_ILi96EEENS7_ILi192EEEEEELi192ENS_6half_tEfNS_4arch4Sm80ELb0ELb0ELb1ELb0ELb0ELb0ELb1ELb0EEENS1_21CollectiveEpilogueFwdINS6_IJS8_SA_S9_EEENS6_IJNS7_ILi1EEESI_SI_EEESC_SE_Li256ELb0ELb1ELb0ELb0EEENS1_19SingleTileSchedulerILb0ELb0ELb1ELi128EEEEEEEEEvNT_6ParamsE,@function
        .size           _ZN7cutlass13device_kernelIN5flash19enable_sm80_to_sm89INS1_16FlashAttnFwdSm80INS1_25CollectiveMainloopFwdSm80ILi8ELi2ELb1EN4cute5tupleIJNS5_1CILi128EEENS7_ILi96EEENS7_ILi192EEEEEELi192ENS_6half_tEfNS_4arch4Sm80ELb0ELb0ELb1ELb0ELb0ELb0ELb1ELb0EEENS1_21CollectiveEpilogueFwdINS6_IJS8_SA_S9_EEENS6_IJNS7_ILi1EEESI_SI_EEESC_SE_Li256ELb0ELb1ELb0ELb0EEENS1_19SingleTileSchedulerILb0ELb0ELb1ELi128EEEEEEEEEvNT_6ParamsE,(.L_x_1294 - _ZN7cutlass13device_kernelIN5flash19enable_sm80_to_sm89INS1_16FlashAttnFwdSm80INS1_25CollectiveMainloopFwdSm80ILi8ELi2ELb1EN4cute5tupleIJNS5_1CILi128EEENS7_ILi96EEENS7_ILi192EEEEEELi192ENS_6half_tEfNS_4arch4Sm80ELb0ELb0ELb1ELb0ELb0ELb0ELb1ELb0EEENS1_21CollectiveEpilogueFwdINS6_IJS8_SA_S9_EEENS6_IJNS7_ILi1EEESI_SI_EEESC_SE_Li256ELb0ELb1ELb0ELb0EEENS1_19SingleTileSchedulerILb0ELb0ELb1ELi128EEEEEEEEEvNT_6ParamsE)
        .other          _ZN7cutlass13device_kernelIN5flash19enable_sm80_to_sm89INS1_16FlashAttnFwdSm80INS1_25CollectiveMainloopFwdSm80ILi8ELi2ELb1EN4cute5tupleIJNS5_1CILi128EEENS7_ILi96EEENS7_ILi192EEEEEELi192ENS_6half_tEfNS_4arch4Sm80ELb0ELb0ELb1ELb0ELb0ELb0ELb1ELb0EEENS1_21CollectiveEpilogueFwdINS6_IJS8_SA_S9_EEENS6_IJNS7_ILi1EEESI_SI_EEESC_SE_Li256ELb0ELb1ELb0ELb0EEENS1_19SingleTileSchedulerILb0ELb0ELb1ELi128EEEEEEEEEvNT_6ParamsE,@"STO_CUDA_ENTRY STV_DEFAULT"
_ZN7cutlass13device_kernelIN5flash19enable_sm80_to_sm89INS1_16FlashAttnFwdSm80INS1_25CollectiveMainloopFwdSm80ILi8ELi2ELb1EN4cute5tupleIJNS5_1CILi128EEENS7_ILi96EEENS7_ILi192EEEEEELi192ENS_6half_tEfNS_4arch4Sm80ELb0ELb0ELb1ELb0ELb0ELb0ELb1ELb0EEENS1_21CollectiveEpilogueFwdINS6_IJS8_SA_S9_EEENS6_IJNS7_ILi1EEESI_SI_EEESC_SE_Li256ELb0ELb1ELb0ELb0EEENS1_19SingleTileSchedulerILb0ELb0ELb1ELi128EEEEEEEEEvNT_6ParamsE:
[----:B------:R-:W-:-:S03]  /*0000*/  MOV R1, c[0x0][0x28] ;  /* 0x00000a0000017a02 */ /* 0x000fc60000000f00 */
[----:B------:R-:W1:Y:S01]  /*0010*/  S2R R17, SR_CTAID.Z ;  /* 0x0000000000117919 */ /* 0x000e620000002700 */
[----:B------:R-:W-:Y:S02]  /*0020*/  IADD3 R1, R1, -0x50, RZ ;  /* 0xffffffb001017810 */ /* 0x000fe40007ffe0ff */
[----:B-1----:R-:W-:-:S13]  /*0030*/  ISETP.GE.AND P0, PT, R17, RZ, PT ;  /* 0x000000ff1100720c */ /* 0x002fda0003f06270 */
[----:B------:R-:W-:Y:S05]  /*0040*/  @!P0 EXIT ;  /* 0x000000000000894d */ /* 0x000fea0003800000 */
[----:B------:R-:W-:Y:S01]  /*0050*/  ISETP.NE.U32.AND P4, PT, RZ, c[0x0][0x340], PT ;  /* 0x0000d000ff007a0c */ /* 0x000fe20003f85070 */
[----:B------:R-:W-:Y:S01]  /*0060*/  ULDC.64 UR20, c[0x0][0x118] ;  /* 0x0000460000147ab9 */ /* 0x000fe20000000a00 */
[----:B------:R-:W1:Y:S04]  /*0070*/  S2R R33, SR_TID.X ;  /* 0x0000000000217919 */ /* 0x000e680000002100 */
[----:B------:R-:W2:Y:S01]  /*0080*/  S2R R24, SR_CTAID.Y ;  /* 0x0000000000187919 */ /* 0x000ea20000002600 */
[----:B------:R-:W-:-:S03]  /*0090*/  ISETP.NE.AND.EX P4, PT, RZ, c[0x0][0x344], PT, P4 ;  /* 0x0000d100ff007a0c */ /* 0x000fc60003f85340 */
[----:B------:R-:W3:Y:S01]  /*00a0*/  S2R R8, SR_CTAID.X ;  /* 0x0000000000087919 */ /* 0x000ee20000002500 */
[----:B------:R-:W-:Y:S01]  /*00b0*/  IMAD.MOV.U32 R9, RZ, RZ, c[0x0][0x2c4] ;  /* 0x0000b100ff097624 */ /* 0x000fe200078e00ff */
[----:B------:R-:W-:Y:S02]  /*00c0*/  UMOV UR6, 0x60 ;  /* 0x0000006000067882 */ /* 0x000fe40000000000 */
[----:B------:R-:W-:Y:S01]  /*00d0*/  ULDC.64 UR4, c[0x0][0x1e0] ;  /* 0x0000780000047ab9 */ /* 0x000fe20000000a00 */
[----:B------:R-:W-:Y:S01]  /*00e0*/  SHF.R.S32.HI R18, RZ, 0x1f, R17 ;  /* 0x0000001fff127819 */ /* 0x000fe20000011411 */
[----:B------:R-:W-:Y:S01]  /*00f0*/  IMAD.MOV.U32 R36, RZ, RZ, c[0x0][0x1e0] ;  /* 0x00007800ff247624 */ /* 0x000fe200078e00ff */
[----:B------:R-:W-:-:S03]  /*0100*/  ULDC.64 UR10, c[0x0][0x208] ;  /* 0x00008200000a7ab9 */ /* 0x000fc60000000a00 */
[----:B------:R-:W-:-:S04]  /*0110*/  @P4 IMAD.MOV.U32 R2, RZ, RZ, 0x4 ;  /* 0x00000004ff024424 */ /* 0x000fc800078e00ff */
[----:B------:R-:W-:-:S05]  /*0120*/  @P4 IMAD.WIDE R2, R17, R2, c[0x0][0x340] ;  /* 0x0000d00011024625 */ /* 0x000fca00078e0202 */
[----:B------:R4:W5:Y:S01]  /*0130*/  @P4 LDG.E R16, [R2.64] ;  /* 0x0000001402104981 */ /* 0x000962000c1e1900 */
[----:B-1----:R-:W-:Y:S01]  /*0140*/  SHF.R.S32.HI R32, RZ, 0x1f, R33 ;  /* 0x0000001fff207819 */ /* 0x002fe20000011421 */
[----:B------:R-:W-:Y:S01]  /*0150*/  UIMAD.WIDE.U32 UR18, UR6, UR4, URZ ;  /* 0x00000004061272a5 */ /* 0x000fe2000f8e003f */
[----:B------:R-:W-:Y:S01]  /*0160*/  ISETP.NE.AND P0, PT, R9, 0x1, PT ;  /* 0x000000010900780c */ /* 0x000fe20003f05270 */
[----:B--2---:R-:W-:Y:S01]  /*0170*/  IMAD.WIDE.U32 R6, R24, c[0x0][0x1b8], RZ ;  /* 0x00006e0018067a25 */ /* 0x004fe200078e00ff */
[CC--:B------:R-:W-:Y:S01]  /*0180*/  LEA.HI R31, R32.reuse, R33.reuse, RZ, 0x3 ;  /* 0x00000021201f7211 */ /* 0x0c0fe200078f18ff */
[----:B------:R-:W-:Y:S01]  /*0190*/  ULDC UR4, c[0x0][0x1d0] ;  /* 0x0000740000047ab9 */ /* 0x000fe20000000800 */
[----:B------:R-:W-:Y:S01]  /*01a0*/  SHF.R.S32.HI R27, RZ, 0x1f, R24 ;  /* 0x0000001fff1b7819 */ /* 0x000fe20000011418 */
[----:B------:R-:W-:Y:S01]  /*01b0*/  IMAD.U32 R4, RZ, RZ, UR18 ;  /* 0x00000012ff047e24 */ /* 0x000fe2000f8e00ff */
[----:B------:R-:W-:Y:S01]  /*01c0*/  LOP3.LUT R0, R31, 0xfffffff8, RZ, 0xc0, !PT ;  /* 0xfffffff81f007812 */ /* 0x000fe200078ec0ff */
[----:B------:R-:W-:Y:S01]  /*01d0*/  IMAD.U32 R5, RZ, RZ, UR19 ;  /* 0x00000013ff057e24 */ /* 0x000fe2000f8e00ff */
[----:B------:R-:W-:Y:S01]  /*01e0*/  SHF.R.S32.HI R22, RZ, 0x3, R31 ;  /* 0x00000003ff167819 */ /* 0x000fe2000001141f */
[----:B------:R-:W-:Y:S01]  /*01f0*/  IMAD.MOV.U32 R30, RZ, RZ, R4 ;  /* 0x000000ffff1e7224 */ /* 0x000fe200078e0004 */
[----:B------:R-:W-:Y:S01]  /*0200*/  LEA.HI R12, R32, R33, RZ, 0x4 ;  /* 0x00000021200c7211 */ /* 0x000fe200078f20ff */
[----:B------:R-:W-:Y:S01]  /*0210*/  IMAD.IADD R26, R33, 0x1, -R0 ;  /* 0x00000001211a7824 */ /* 0x000fe200078e0a00 */
[----:B------:R-:W-:Y:S01]  /*0220*/  UIADD3 UR7, UR4, 0x5f, URZ ;  /* 0x0000005f04077890 */ /* 0x000fe2000fffe03f */
[----:B------:R-:W-:Y:S01]  /*0230*/  IMAD R4, R18, c[0x0][0x1c0], RZ ;  /* 0x0000700012047a24 */ /* 0x000fe200078e02ff */
[----:B------:R-:W-:Y:S01]  /*0240*/  SHF.R.S32.HI R11, RZ, 0x4, R12 ;  /* 0x00000004ff0b7819 */ /* 0x000fe2000001140c */
[----:B------:R-:W-:Y:S01]  /*0250*/  IMAD R0, R26, 0x20, R22 ;  /* 0x000000201a007824 */ /* 0x000fe200078e0216 */
[----:B------:R-:W-:Y:S01]  /*0260*/  UIMAD.WIDE UR8, UR7, 0x2aaaaaab, URZ ;  /* 0x2aaaaaab070878a5 */ /* 0x000fe2000f8e023f */
[----:B------:R-:W-:Y:S01]  /*0270*/  IMAD R4, R17, c[0x0][0x1c4], R4 ;  /* 0x0000710011047a24 */ /* 0x000fe200078e0204 */
[----:B------:R-:W-:Y:S01]  /*0280*/  UIMAD UR5, UR6, UR5, URZ ;  /* 0x00000005060572a4 */ /* 0x000fe2000f8e023f */
[C---:B---3--:R-:W-:Y:S01]  /*0290*/  IMAD R13, R8.reuse, 0x80, R0 ;  /* 0x00000080080d7824 */ /* 0x048fe200078e0200 */
[----:B------:R-:W-:Y:S01]  /*02a0*/  UIMAD.WIDE.U32 UR14, UR6, UR10, URZ ;  /* 0x0000000a060e72a5 */ /* 0x000fe2000f8e003f */
[----:B------:R-:W-:Y:S01]  /*02b0*/  IMAD R10, R8, 0x80, R22 ;  /* 0x00000080080a7824 */ /* 0x000fe200078e0216 */
[----:B------:R-:W-:Y:S01]  /*02c0*/  UIADD3 UR5, UR19, UR5, URZ ;  /* 0x0000000513057290 */ /* 0x000fe2000fffe03f */
[----:B----4-:R-:W-:Y:S01]  /*02d0*/  IMAD R2, R27, c[0x0][0x1b8], RZ ;  /* 0x00006e001b027a24 */ /* 0x010fe200078e02ff */
[----:B------:R-:W-:Y:S01]  /*02e0*/  STL [R1+0x40], R13 ;  /* 0x0000400d01007387 */ /* 0x000fe20000100800 */
[----:B------:R-:W-:Y:S01]  /*02f0*/  @P0 IMAD.HI.U32 R5, R13, c[0x0][0x2c8], RZ ;  /* 0x0000b2000d050a27 */ /* 0x000fe200078e00ff */
[----:B------:R-:W-:-:S02]  /*0300*/  UMOV UR7, UR9 ;  /* 0x0000000900077c82 */ /* 0x000fc40008000000 */
[----:B------:R1:W-:Y:S01]  /*0310*/  STL [R1+0x44], R10 ;  /* 0x0000440a01007387 */ /* 0x0003e20000100800 */
[----:B------:R-:W-:Y:S01]  /*0320*/  IMAD R2, R24, c[0x0][0x1bc], R2 ;  /* 0x00006f0018027a24 */ /* 0x000fe200078e0202 */
[----:B------:R-:W-:Y:S01]  /*0330*/  USHF.R.U32.HI UR16, URZ, 0x1f, UR7 ;  /* 0x0000001f3f107899 */ /* 0x000fe20008011607 */
[----:B------:R-:W-:Y:S01]  /*0340*/  IMAD.MOV.U32 R0, RZ, RZ, R13 ;  /* 0x000000ffff007224 */ /* 0x000fe200078e000d */
[----:B------:R-:W-:Y:S01]  /*0350*/  @P0 SHF.R.U32.HI R0, RZ, c[0x0][0x2cc], R5 ;  /* 0x0000b300ff000a19 */ /* 0x000fe20000011605 */
[----:B------:R-:W-:Y:S01]  /*0360*/  IMAD.IADD R3, R7, 0x1, R2 ;  /* 0x0000000107037824 */ /* 0x000fe200078e0202 */
[C---:B------:R-:W-:Y:S01]  /*0370*/  IADD3 R7, R10.reuse, 0x20, RZ ;  /* 0x000000200a077810 */ /* 0x040fe20007ffe0ff */
[----:B------:R-:W-:Y:S01]  /*0380*/  IMAD.MOV.U32 R2, RZ, RZ, R6 ;  /* 0x000000ffff027224 */ /* 0x000fe200078e0006 */
[----:B------:R-:W-:Y:S01]  /*0390*/  SHF.R.S32.HI R5, RZ, 0x1f, R0 ;  /* 0x0000001fff057819 */ /* 0x000fe20000011400 */
[----:B------:R-:W-:Y:S01]  /*03a0*/  IMAD R8, R9, c[0x0][0x168], RZ ;  /* 0x00005a0009087a24 */ /* 0x000fe200078e02ff */
[----:B------:R-:W-:Y:S01]  /*03b0*/  IADD3 R6, R10, 0x40, RZ ;  /* 0x000000400a067810 */ /* 0x000fe20007ffe0ff */
[----:B------:R-:W-:Y:S01]  /*03c0*/  IMAD.WIDE.U32 R2, R17, c[0x0][0x1c0], R2 ;  /* 0x0000700011027a25 */ /* 0x000fe200078e0002 */
[----:B------:R-:W-:-:S02]  /*03d0*/  ULEA.HI.SX32 UR16, UR7, UR16, 0x1c ;  /* 0x0000001007107291 */ /* 0x000fc4000f8fe23f */
[-C--:B------:R-:W-:Y:S01]  /*03e0*/  ISETP.GE.AND P1, PT, R6, R8.reuse, PT ;  /* 0x000000080600720c */ /* 0x080fe20003f26270 */
[----:B------:R-:W-:Y:S01]  /*03f0*/  IMAD.IADD R3, R3, 0x1, R4 ;  /* 0x0000000103037824 */ /* 0x000fe200078e0204 */
[-C--:B------:R-:W-:Y:S01]  /*0400*/  ISETP.GE.AND P5, PT, R7, R8.reuse, PT ;  /* 0x000000080700720c */ /* 0x080fe20003fa6270 */
[----:B------:R-:W-:Y:S01]  /*0410*/  IMAD.SHL.U32 R4, R22, 0x40, RZ ;  /* 0x0000004016047824 */ /* 0x000fe200078e00ff */
[C---:B------:R-:W-:Y:S01]  /*0420*/  IADD3 R7, R10.reuse, 0x60, RZ ;  /* 0x000000600a077810 */ /* 0x040fe20007ffe0ff */
[----:B------:R-:W-:Y:S01]  /*0430*/  IMAD R5, R5, c[0x0][0x1b0], RZ ;  /* 0x00006c0005057a24 */ /* 0x000fe200078e02ff */
[-C--:B------:R-:W-:Y:S01]  /*0440*/  ISETP.GE.AND P0, PT, R10, R8.reuse, PT ;  /* 0x000000080a00720c */ /* 0x080fe20003f06270 */
[----:B------:R-:W-:Y:S01]  /*0450*/  IMAD.SHL.U32 R42, R26, 0x8, RZ ;  /* 0x000000081a2a7824 */ /* 0x000fe200078e00ff */
[----:B------:R-:W-:Y:S01]  /*0460*/  LOP3.LUT R4, R4, 0x1c0, RZ, 0xc0, !PT ;  /* 0x000001c004047812 */ /* 0x000fe200078ec0ff */
[----:B------:R-:W-:Y:S01]  /*0470*/  IMAD.WIDE.U32 R2, R0, c[0x0][0x1b0], R2 ;  /* 0x00006c0000027a25 */ /* 0x000fe200078e0002 */
[----:B------:R-:W-:Y:S01]  /*0480*/  ISETP.GE.AND P2, PT, R7, R8, PT ;  /* 0x000000080700720c */ /* 0x000fe20003f46270 */
[----:B------:R-:W-:Y:S01]  /*0490*/  UIMAD UR7, UR16, -0x60, UR6 ;  /* 0xffffffa0100778a4 */ /* 0x000fe2000f8e0206 */
[----:B------:R-:W-:Y:S01]  /*04a0*/  LOP3.LUT R6, R4, 0x38, R42, 0xf8, !PT ;  /* 0x0000003804067812 */ /* 0x000fe200078ef82a */
[----:B------:R-:W-:Y:S01]  /*04b0*/  IMAD R5, R0, c[0x0][0x1b4], R5 ;  /* 0x00006d0000057a24 */ /* 0x000fe200078e0205 */
[----:B------:R-:W-:Y:S01]  /*04c0*/  SHF.R.U32.HI R4, RZ, 0x3, R4 ;  /* 0x00000003ff047819 */ /* 0x000fe20000011604 */
[----:B------:R-:W-:Y:S01]  /*04d0*/  IMAD.MOV R0, RZ, RZ, -R0 ;  /* 0x000000ffff007224 */ /* 0x000fe200078e0a00 */
[----:B------:R-:W-:Y:S01]  /*04e0*/  SHF.R.S32.HI R43, RZ, 0x1f, R42 ;  /* 0x0000001fff2b7819 */ /* 0x000fe2000001142a */
[----:B------:R-:W-:Y:S01]  /*04f0*/  IMAD.IADD R3, R3, 0x1, R5 ;  /* 0x0000000103037824 */ /* 0x000fe200078e0205 */
[----:B-1----:R-:W-:Y:S01]  /*0500*/  LOP3.LUT R10, R6, R4, RZ, 0x3c, !PT ;  /* 0x00000004060a7212 */ /* 0x002fe200078e3cff */
[----:B------:R-:W-:Y:S01]  /*0510*/  IMAD R0, R0, c[0x0][0x2c4], R13 ;  /* 0x0000b10000007a24 */ /* 0x000fe200078e020d */
[----:B------:R-:W-:Y:S01]  /*0520*/  LEA.HI R6, R32, R33, RZ, 0x6 ;  /* 0x0000002120067211 */ /* 0x000fe200078f30ff */
[----:B------:R-:W-:Y:S01]  /*0530*/  STL.64 [R1+0x10], R42 ;  /* 0x0000102a01007387 */ /* 0x000fe20000100a00 */
[----:B------:R-:W-:Y:S01]  /*0540*/  LEA.HI R5, R12, R11, RZ, 0x1 ;  /* 0x0000000b0c057211 */ /* 0x000fe200078f08ff */
[----:B------:R-:W-:Y:S01]  /*0550*/  IMAD.WIDE.U32 R2, R0, c[0x0][0x1a8], R2 ;  /* 0x00006a0000027a25 */ /* 0x000fe200078e0002 */
[----:B------:R-:W-:Y:S01]  /*0560*/  SHF.R.S32.HI R4, RZ, 0x1f, R0 ;  /* 0x0000001fff047819 */ /* 0x000fe20000011400 */
[----:B------:R-:W-:Y:S01]  /*0570*/  UIADD3 UR9, UR16, -0x1, URZ ;  /* 0xffffffff10097890 */ /* 0x000fe2000fffe03f */
[----:B------:R-:W-:Y:S01]  /*0580*/  LOP3.LUT R8, R5, 0xfffffffe, RZ, 0xc0, !PT ;  /* 0xfffffffe05087812 */ /* 0x000fe200078ec0ff */
[----:B------:R-:W-:Y:S01]  /*0590*/  IMAD.SHL.U32 R9, R6, 0x8, RZ ;  /* 0x0000000806097824 */ /* 0x000fe200078e00ff */
[----:B------:R-:W-:Y:S01]  /*05a0*/  LEA R14, P3, R2, c[0x0][0x160], 0x1 ;  /* 0x00005800020e7a11 */ /* 0x000fe200078608ff */
[----:B------:R-:W-:Y:S01]  /*05b0*/  IMAD R6, R4, c[0x0][0x1a8], RZ ;  /* 0x00006a0004067a24 */ /* 0x000fe200078e02ff */
[----:B------:R-:W-:Y:S01]  /*05c0*/  SHF.R.S32.HI R13, RZ, 0x1f, R22 ;  /* 0x0000001fff0d7819 */ /* 0x000fe20000011416 */
[----:B------:R-:W-:Y:S01]  /*05d0*/  IMAD.IADD R29, R11, 0x1, -R8 ;  /* 0x000000010b1d7824 */ /* 0x000fe200078e0a08 */
[----:B------:R-:W-:Y:S01]  /*05e0*/  LOP3.LUT R19, R10, 0xfffffe00, R9, 0xf8, !PT ;  /* 0xfffffe000a137812 */ /* 0x000fe200078ef809 */
[----:B------:R-:W-:Y:S01]  /*05f0*/  IMAD R6, R0, c[0x0][0x1ac], R6 ;  /* 0x00006b0000067a24 */ /* 0x000fe200078e0206 */
[----:B------:R-:W-:Y:S01]  /*0600*/  LOP3.LUT R10, R12, 0xfffffff0, RZ, 0xc0, !PT ;  /* 0xfffffff00c0a7812 */ /* 0x000fe200078ec0ff */
[----:B------:R-:W1:Y:S01]  /*0610*/  SHFL.IDX PT, R8, R14, RZ, 0x181f ;  /* 0x00181fff0e087589 */ /* 0x000e6200000e0000 */
[----:B------:R-:W-:Y:S01]  /*0620*/  IMAD R7, R13, c[0x0][0x1e0], RZ ;  /* 0x000078000d077a24 */ /* 0x000fe200078e02ff */
[C---:B------:R-:W-:Y:S01]  /*0630*/  IADD3 R41, R42.reuse, 0x40, RZ ;  /* 0x000000402a297810 */ /* 0x040fe20007ffe0ff */
[----:B------:R-:W-:Y:S01]  /*0640*/  IMAD.IADD R0, R3, 0x1, R6 ;  /* 0x0000000103007824 */ /* 0x000fe200078e0206 */
[C---:B------:R-:W-:Y:S01]  /*0650*/  IADD3 R40, R42.reuse, 0x80, RZ ;  /* 0x000000802a287810 */ /* 0x040fe20007ffe0ff */
[----:B------:R-:W-:Y:S01]  /*0660*/  IMAD.IADD R10, R33, 0x1, -R10 ;  /* 0x00000001210a7824 */ /* 0x000fe200078e0a0a */
[----:B------:R-:W-:Y:S01]  /*0670*/  ISETP.GE.AND P6, PT, R42, c[0x0][0x198], PT ;  /* 0x000066002a007a0c */ /* 0x000fe20003fc6270 */
[----:B------:R-:W-:Y:S01]  /*0680*/  IMAD R7, R22, c[0x0][0x1e4], R7 ;  /* 0x0000790016077a24 */ /* 0x000fe200078e0207 */
[----:B------:R-:W-:Y:S01]  /*0690*/  LEA.HI.X R15, R2, c[0x0][0x164], R0, 0x1, P3 ;  /* 0x00005900020f7a11 */ /* 0x000fe200018f0c00 */
[----:B------:R-:W-:Y:S01]  /*06a0*/  IMAD.WIDE.U32 R4, R22, c[0x0][0x1e0], R42 ;  /* 0x0000780016047a25 */ /* 0x000fe200078e002a */
[----:B------:R-:W-:Y:S01]  /*06b0*/  SHF.R.S32.HI R2, RZ, 0x1f, R10 ;  /* 0x0000001fff027819 */ /* 0x000fe2000001140a */
[----:B------:R-:W-:Y:S01]  /*06c0*/  STL [R1+0x24], R19 ;  /* 0x0000241301007387 */ /* 0x000fe20000100800 */
[----:B------:R-:W-:Y:S01]  /*06d0*/  USHF.R.S32.HI UR12, URZ, 0x1f, UR9 ;  /* 0x0000001f3f0c7899 */ /* 0x000fe20008011409 */
[----:B------:R-:W-:Y:S01]  /*06e0*/  IMAD R3, R27, c[0x0][0x1e8], RZ ;  /* 0x00007a001b037a24 */ /* 0x000fe200078e02ff */
[----:B------:R-:W-:Y:S01]  /*06f0*/  LEA.HI R28, R2, R10, RZ, 0x3 ;  /* 0x0000000a021c7211 */ /* 0x000fe200078f18ff */
[----:B------:R-:W2:Y:S01]  /*0700*/  SHFL.IDX PT, R9, R15, RZ, 0x181f ;  /* 0x00181fff0f097589 */ /* 0x000ea200000e0000 */
[----:B------:R-:W-:Y:S01]  /*0710*/  IMAD R0, R13, c[0x0][0x208], RZ ;  /* 0x000082000d007a24 */ /* 0x000fe200078e02ff */
[----:B------:R-:W-:Y:S01]  /*0720*/  UIMAD UR8, UR5, UR9, URZ ;  /* 0x00000009050872a4 */ /* 0x000fe2000f8e023f */
[----:B------:R-:W-:Y:S01]  /*0730*/  IMAD.IADD R5, R5, 0x1, R7 ;  /* 0x0000000105057824 */ /* 0x000fe200078e0207 */
[----:B------:R-:W-:Y:S01]  /*0740*/  LOP3.LUT R12, R28, 0xfffffff8, RZ, 0xc0, !PT ;  /* 0xfffffff81c0c7812 */ /* 0x000fe200078ec0ff */
[----:B------:R-:W-:Y:S01]  /*0750*/  IMAD R13, R24, c[0x0][0x1ec], R3 ;  /* 0x00007b00180d7a24 */ /* 0x000fe200078e0203 */
[----:B------:R-:W-:Y:S01]  /*0760*/  UIMAD UR8, UR12, UR18, UR8 ;  /* 0x000000120c0872a4 */ /* 0x000fe2000f8e0208 */
[C---:B------:R-:W-:Y:S01]  /*0770*/  IMAD R0, R22.reuse, c[0x0][0x20c], R0 ;  /* 0x0000830016007a24 */ /* 0x040fe200078e0200 */
[----:B------:R-:W-:Y:S01]  /*0780*/  UIMAD UR6, UR6, UR11, URZ ;  /* 0x0000000b060672a4 */ /* 0x000fe2000f8e023f */
[----:B------:R-:W-:Y:S01]  /*0790*/  IMAD.WIDE.U32 R2, R22, c[0x0][0x208], R42 ;  /* 0x0000820016027a25 */ /* 0x000fe200078e002a */
[----:B------:R-:W-:Y:S01]  /*07a0*/  STL [R1+0x20], R41 ;  /* 0x0000202901007387 */ /* 0x000fe20000100800 */
[----:B------:R-:W-:-:S02]  /*07b0*/  UISETP.GE.AND UP1, UPT, UR4, 0x61, UPT ;  /* 0x000000610400788c */ /* 0x000fc4000bf26270 */
[C---:B------:R-:W-:Y:S01]  /*07c0*/  IMAD.WIDE.U32 R6, R24.reuse, c[0x0][0x1e8], R4 ;  /* 0x00007a0018067a25 */ /* 0x040fe200078e0004 */
[----:B------:R-:W-:Y:S01]  /*07d0*/  UIADD3 UR6, UR15, UR6, URZ ;  /* 0x000000060f067290 */ /* 0x000fe2000fffe03f */
[----:B------:R-:W-:Y:S02]  /*07e0*/  STL [R1+0x8], R40 ;  /* 0x0000082801007387 */ /* 0x000fe40000100800 */
[----:B------:R-:W-:Y:S02]  /*07f0*/  IMAD R27, R27, c[0x0][0x210], RZ ;  /* 0x000084001b1b7a24 */ /* 0x000fe400078e02ff */
[----:B------:R-:W-:Y:S01]  /*0800*/  IMAD.IADD R5, R3, 0x1, R0 ;  /* 0x0000000103057824 */ /* 0x000fe200078e0200 */
[----:B------:R-:W-:Y:S01]  /*0810*/  @!P0 SHF.R.S32.HI R0, RZ, 0x1f, R40 ;  /* 0x0000001fff008819 */ /* 0x000fe20000011428 */
[----:B------:R-:W-:Y:S02]  /*0820*/  IMAD.MOV.U32 R4, RZ, RZ, R2 ;  /* 0x000000ffff047224 */ /* 0x000fe400078e0002 */
[----:B------:R-:W-:Y:S01]  /*0830*/  IMAD R27, R24, c[0x0][0x214], R27 ;  /* 0x00008500181b7a24 */ /* 0x000fe200078e021b */
[----:B------:R-:W-:Y:S01]  /*0840*/  @!P0 LEA.HI R0, R0, R40, RZ, 0x3 ;  /* 0x0000002800008211 */ /* 0x000fe200078f18ff */
[----:B------:R-:W-:-:S02]  /*0850*/  IMAD.U32 R11, RZ, RZ, UR7 ;  /* 0x00000007ff0b7e24 */ /* 0x000fc4000f8e00ff */
[----:B------:R-:W-:Y:S01]  /*0860*/  IMAD.WIDE.U32 R24, R24, c[0x0][0x210], R4 ;  /* 0x0000840018187a25 */ /* 0x000fe200078e0004 */
[----:B------:R-:W-:Y:S01]  /*0870*/  @!P0 SHF.R.S32.HI R4, RZ, 0x1f, R41 ;  /* 0x0000001fff048819 */ /* 0x000fe20000011429 */
[----:B------:R-:W-:Y:S01]  /*0880*/  SHFL.IDX PT, R5, R15, 0x2, 0x181f ;  /* 0x00581f000f057f89 */ /* 0x000fe200000e0000 */
[----:B------:R-:W-:Y:S01]  /*0890*/  IADD3 R22, R11, c[0x0][0x1d0], -R22 ;  /* 0x000074000b167a10 */ /* 0x000fe20007ffe816 */
[----:B------:R-:W-:Y:S01]  /*08a0*/  IMAD.IADD R23, R10, 0x1, -R12 ;  /* 0x000000010a177824 */ /* 0x000fe200078e0a0c */
[----:B-1----:R-:W-:Y:S01]  /*08b0*/  @!P0 LEA R10, P3, R42, R8, 0x1 ;  /* 0x000000082a0a8211 */ /* 0x002fe200078608ff */
[----:B------:R-:W-:Y:S01]  /*08c0*/  IMAD.IADD R21, R7, 0x1, R13 ;  /* 0x0000000107157824 */ /* 0x000fe200078e020d */
[----:B------:R-:W-:Y:S01]  /*08d0*/  @!P0 LEA.HI R4, R4, R41, RZ, 0x3 ;  /* 0x0000002904048211 */ /* 0x000fe200078f18ff */
[----:B------:R-:W-:Y:S01]  /*08e0*/  IMAD.SHL.U32 R243, R19, 0x2, RZ ;  /* 0x0000000213f37824 */ /* 0x000fe200078e00ff */
[----:B--2---:R-:W-:Y:S01]  /*08f0*/  @!P0 LEA.HI.X R11, R42, R9, R43, 0x1, P3 ;  /* 0x000000092a0b8211 */ /* 0x004fe200018f0c2b */
[----:B------:R-:W-:Y:S01]  /*0900*/  BAR.SYNC.DEFER_BLOCKING 0x0 ;  /* 0x0000000000007b1d */ /* 0x000fe20000010000 */
[----:B------:R-:W-:Y:S01]  /*0910*/  ISETP.GE.AND P3, PT, R40, c[0x0][0x198], PT ;  /* 0x0000660028007a0c */ /* 0x000fe20003f66270 */
[----:B------:R-:W-:Y:S01]  /*0920*/  IMAD.MOV.U32 R20, RZ, RZ, R6 ;  /* 0x000000ffff147224 */ /* 0x000fe200078e0006 */
[----:B------:R-:W-:Y:S01]  /*0930*/  @!P0 LOP3.LUT R4, R4, 0xfffffff8, RZ, 0xc0, !PT ;  /* 0xfffffff804048812 */ /* 0x000fe200078ec0ff */
[----:B------:R-:W-:Y:S01]  /*0940*/  IMAD.MOV.U32 R37, RZ, RZ, c[0x0][0x1e4] ;  /* 0x00007900ff257624 */ /* 0x000fe200078e00ff */
[----:B------:R-:W-:Y:S01]  /*0950*/  @!P0 LOP3.LUT R0, R0, 0xfffffff8, RZ, 0xc0, !PT ;  /* 0xfffffff800008812 */ /* 0x000fe200078ec0ff */
[----:B------:R-:W-:Y:S01]  /*0960*/  SHFL.IDX PT, R6, R14, 0x1, 0x181f ;  /* 0x00381f000e067f89 */ /* 0x000fe200000e0000 */
[----:B------:R-:W-:-:S02]  /*0970*/  IMAD.MOV.U32 R237, RZ, RZ, 0x20 ;  /* 0x00000020ffed7424 */ /* 0x000fc400078e00ff */
[--C-:B------:R-:W-:Y:S01]  /*0980*/  @!P0 IMAD.WIDE R12, R4, 0x2, R8.reuse ;  /* 0x00000002040c8825 */ /* 0x100fe200078e0208 */
[----:B------:R-:W1:Y:S03]  /*0990*/  SHFL.IDX PT, R7, R15, 0x1, 0x181f ;  /* 0x00381f000f077f89 */ /* 0x000e6600000e0000 */
[----:B------:R-:W-:Y:S01]  /*09a0*/  @!P0 IMAD.WIDE R8, R0, 0x2, R8 ;  /* 0x0000000200088825 */ /* 0x000fe200078e0208 */
[----:B------:R-:W2:Y:S01]  /*09b0*/  SHFL.IDX PT, R4, R14, 0x2, 0x181f ;  /* 0x00581f000e047f89 */ /* 0x000ea200000e0000 */
[----:B------:R-:W-:-:S04]  /*09c0*/  @!P1 SHF.R.S32.HI R0, RZ, 0x1f, R40 ;  /* 0x0000001fff009819 */ /* 0x000fc80000011428 */
[----:B------:R-:W-:Y:S01]  /*09d0*/  @!P1 LEA.HI R0, R0, R40, RZ, 0x3 ;  /* 0x0000002800009211 */ /* 0x000fe200078f18ff */
[----:B------:R3:W-:Y:S02]  /*09e0*/  @!P0 LDGSTS.E.BYPASS.LTC128B.128 [R243+0x100], [R10.64], !P6 ;  /* 0x001000000af38fae */ /* 0x0007e4000f101d54 */
[----:B---3--:R-:W-:-:S04]  /*09f0*/  @!P5 SHF.R.S32.HI R10, RZ, 0x1f, R41 ;  /* 0x0000001fff0ad819 */ /* 0x008fc80000011429 */
[----:B------:R-:W-:Y:S02]  /*0a00*/  @!P5 LEA.HI R10, R10, R41, RZ, 0x3 ;  /* 0x000000290a0ad211 */ /* 0x000fe400078f18ff */
[--C-:B-----5:R-:W-:Y:S01]  /*0a10*/  @P4 SHF.R.S32.HI R3, RZ, 0x1f, R16.reuse ;  /* 0x0000001fff034819 */ /* 0x120fe20000011410 */
[----:B------:R-:W-:Y:S01]  /*0a20*/  @P4 IMAD.MOV.U32 R2, RZ, RZ, R16 ;  /* 0x000000ffff024224 */ /* 0x000fe200078e0010 */
[----:B------:R-:W-:Y:S01]  /*0a30*/  @!P5 LOP3.LUT R16, R10, 0xfffffff8, RZ, 0xc0, !PT ;  /* 0xfffffff80a10d812 */ /* 0x000fe200078ec0ff */
[----:B------:R-:W-:Y:S02]  /*0a40*/  @!P4 IMAD.MOV.U32 R2, RZ, RZ, R17 ;  /* 0x000000ffff02c224 */ /* 0x000fe400078e0011 */
[----:B------:R-:W-:Y:S01]  /*0a50*/  @!P4 IMAD.MOV.U32 R3, RZ, RZ, R18 ;  /* 0x000000ffff03c224 */ /* 0x000fe200078e0012 */
[----:B------:R-:W-:Y:S01]  /*0a60*/  ISETP.GE.AND P4, PT, R41, c[0x0][0x198], PT ;  /* 0x0000660029007a0c */ /* 0x000fe20003f86270 */
[----:B-1----:R-:W-:Y:S01]  /*0a70*/  @!P5 IMAD.WIDE R16, R16, 0x2, R6 ;  /* 0x000000021010d825 */ /* 0x002fe200078e0206 */
[----:B------:R-:W-:-:S03]  /*0a80*/  @!P1 LOP3.LUT R18, R0, 0xfffffff8, RZ, 0xc0, !PT ;  /* 0xfffffff800129812 */ /* 0x000fc600078ec0ff */
[----:B------:R-:W-:Y:S02]  /*0a90*/  IMAD R0, R3, c[0x0][0x1f0], RZ ;  /* 0x00007c0003007a24 */ /* 0x000fe400078e02ff */
[----:B--2---:R-:W-:-:S04]  /*0aa0*/  @!P1 IMAD.WIDE R18, R18, 0x2, R4 ;  /* 0x0000000212129825 */ /* 0x004fc800078e0204 */
[C---:B------:R-:W-:Y:S02]  /*0ab0*/  IMAD R0, R2.reuse, c[0x0][0x1f4], R0 ;  /* 0x00007d0002007a24 */ /* 0x040fe400078e0200 */
[----:B------:R1:W-:Y:S01]  /*0ac0*/  @!P0 LDGSTS.E.BYPASS.LTC128B.128 [R243+0x4100], [R12.64], !P4 ;  /* 0x041000000cf38fae */ /* 0x0003e2000e101d54 */
[----:B------:R-:W-:-:S03]  /*0ad0*/  IMAD.WIDE.U32 R20, R2, c[0x0][0x1f0], R20 ;  /* 0x00007c0002147a25 */ /* 0x000fc600078e0014 */
[----:B------:R2:W-:Y:S01]  /*0ae0*/  @!P0 LDGSTS.E.BYPASS.LTC128B.128 [R243+0x8100], [R8.64], !P3 ;  /* 0x0810000008f38fae */ /* 0x0005e2000d901d54 */
[C---:B------:R-:W-:Y:S01]  /*0af0*/  @!P5 LEA R10, P0, R42.reuse, R6, 0x1 ;  /* 0x000000062a0ad211 */ /* 0x040fe200078008ff */
[----:B------:R-:W-:Y:S02]  /*0b00*/  IMAD.IADD R39, R21, 0x1, R0 ;  /* 0x0000000115277824 */ /* 0x000fe400078e0200 */
[----:B------:R-:W-:Y:S01]  /*0b10*/  IMAD.MOV.U32 R38, RZ, RZ, R20 ;  /* 0x000000ffff267224 */ /* 0x000fe200078e0014 */
[----:B------:R-:W-:Y:S01]  /*0b20*/  @!P5 LEA.HI.X R11, R42, R7, R43, 0x1, P0 ;  /* 0x000000072a0bd211 */ /* 0x000fe200000f0c2b */
[----:B------:R-:W-:Y:S01]  /*0b30*/  IMAD R3, R3, c[0x0][0x218], RZ ;  /* 0x0000860003037a24 */ /* 0x000fe200078e02ff */
[----:B------:R-:W-:Y:S04]  /*0b40*/  STL.64 [R1+0x38], R20 ;  /* 0x0000381401007387 */ /* 0x000fe80000100a00 */
[----:B------:R3:W-:Y:S04]  /*0b50*/  @!P5 LDGSTS.E.BYPASS.LTC128B.128 [R243+0x1100], [R10.64], !P6 ;  /* 0x011000000af3dfae */ /* 0x0007e8000f101d54 */
[----:B------:R4:W-:Y:S04]  /*0b60*/  @!P5 LDGSTS.E.BYPASS.LTC128B.128 [R243+0x5100], [R16.64], !P4 ;  /* 0x0510000010f3dfae */ /* 0x0009e8000e101d54 */
[----:B------:R-:W-:Y:S01]  /*0b70*/  STL.64 [R1+0x18], R38 ;  /* 0x0000182601007387 */ /* 0x000fe20000100a00 */
[----:B--2---:R-:W-:-:S02]  /*0b80*/  @!P5 SHF.R.S32.HI R9, RZ, 0x1f, R40 ;  /* 0x0000001fff09d819 */ /* 0x004fc40000011428 */
[----:B------:R-:W-:Y:S02]  /*0b90*/  @!P1 SHF.R.S32.HI R8, RZ, 0x1f, R41 ;  /* 0x0000001fff089819 */ /* 0x000fe40000011429 */
[----:B------:R-:W-:Y:S02]  /*0ba0*/  @!P5 LEA.HI R9, R9, R40, RZ, 0x3 ;  /* 0x000000280909d211 */ /* 0x000fe400078f18ff */
[----:B-1----:R-:W-:Y:S02]  /*0bb0*/  @!P1 LEA.HI R12, R8, R41, RZ, 0x3 ;  /* 0x00000029080c9211 */ /* 0x002fe400078f18ff */
[----:B------:R1:W2:Y:S02]  /*0bc0*/  SHFL.IDX PT, R8, R14, 0x3, 0x181f ;  /* 0x00781f000e087f89 */ /* 0x0002a400000e0000 */
[----:B------:R-:W-:-:S05]  /*0bd0*/  @!P1 LOP3.LUT R12, R12, 0xfffffff8, RZ, 0xc0, !PT ;  /* 0xfffffff80c0c9812 */ /* 0x000fca00078ec0ff */
[----:B------:R-:W-:-:S04]  /*0be0*/  @!P1 IMAD.WIDE R12, R12, 0x2, R4 ;  /* 0x000000020c0c9825 */ /* 0x000fc800078e0204 */
[----:B----4-:R-:W-:Y:S01]  /*0bf0*/  IMAD.WIDE.U32 R16, R36, 0x40, RZ ;  /* 0x0000004024107825 */ /* 0x010fe200078e00ff */
[----:B-1----:R-:W-:Y:S02]  /*0c00*/  @!P5 LOP3.LUT R14, R9, 0xfffffff8, RZ, 0xc0, !PT ;  /* 0xfffffff8090ed812 */ /* 0x002fe400078ec0ff */
[----:B------:R1:W4:Y:S03]  /*0c10*/  SHFL.IDX PT, R9, R15, 0x3, 0x181f ;  /* 0x00781f000f097f89 */ /* 0x00032600000e0000 */
[----:B-1----:R-:W-:Y:S01]  /*0c20*/  @!P5 IMAD.WIDE R14, R14, 0x2, R6 ;  /* 0x000000020e0ed825 */ /* 0x002fe200078e0206 */
[----:B------:R-:W-:-:S04]  /*0c30*/  @!P1 LEA R6, P0, R42, R4, 0x1 ;  /* 0x000000042a069211 */ /* 0x000fc800078008ff */
[C-C-:B------:R-:W-:Y:S01]  /*0c40*/  @!P1 LEA.HI.X R7, R42.reuse, R5, R43.reuse, 0x1, P0 ;  /* 0x000000052a079211 */ /* 0x140fe200000f0c2b */
[----:B------:R1:W-:Y:S01]  /*0c50*/  @!P5 LDGSTS.E.BYPASS.LTC128B.128 [R243+0x9100], [R14.64], !P3 ;  /* 0x091000000ef3dfae */ /* 0x0003e2000d901d54 */
[----:B--2---:R-:W-:Y:S02]  /*0c60*/  @!P2 LEA R4, P0, R42, R8, 0x1 ;  /* 0x000000082a04a211 */ /* 0x004fe400078008ff */
[----:B------:R-:W-:Y:S01]  /*0c70*/  ISETP.GE.AND P5, PT, R22, 0x21, PT ;  /* 0x000000211600780c */ /* 0x000fe20003fa6270 */
[----:B------:R2:W-:Y:S01]  /*0c80*/  @!P1 LDGSTS.E.BYPASS.LTC128B.128 [R243+0x2100], [R6.64], !P6 ;  /* 0x0210000006f39fae */ /* 0x0005e2000f101d54 */
[----:B----4-:R-:W-:-:S03]  /*0c90*/  @!P2 LEA.HI.X R5, R42, R9, R43, 0x1, P0 ;  /* 0x000000092a05a211 */ /* 0x010fc600000f0c2b */
[----:B------:R4:W-:Y:S04]  /*0ca0*/  @!P1 LDGSTS.E.BYPASS.LTC128B.128 [R243+0x6100], [R12.64], !P4 ;  /* 0x061000000cf39fae */ /* 0x0009e8000e101d54 */
[----:B------:R5:W-:Y:S01]  /*0cb0*/  @!P1 LDGSTS.E.BYPASS.LTC128B.128 [R243+0xa100], [R18.64], !P3 ;  /* 0x0a10000012f39fae */ /* 0x000be2000d901d54 */
[----:B------:R-:W-:-:S03]  /*0cc0*/  ISETP.GE.AND P1, PT, R22, 0x41, PT ;  /* 0x000000411600780c */ /* 0x000fc60003f26270 */
[----:B------:R1:W-:Y:S01]  /*0cd0*/  @!P2 LDGSTS.E.BYPASS.LTC128B.128 [R243+0x3100], [R4.64], !P6 ;  /* 0x0310000004f3afae */ /* 0x0003e2000f101d54 */
[----:B------:R-:W-:Y:S02]  /*0ce0*/  ISETP.GE.AND P6, PT, R22, 0x1, PT ;  /* 0x000000011600780c */ /* 0x000fe40003fc6270 */
[----:B--2---:R-:W-:Y:S02]  /*0cf0*/  @!P2 SHF.R.S32.HI R7, RZ, 0x1f, R41 ;  /* 0x0000001fff07a819 */ /* 0x004fe40000011429 */
[----:B------:R-:W-:Y:S01]  /*0d00*/  @!P2 SHF.R.S32.HI R6, RZ, 0x1f, R40 ;  /* 0x0000001fff06a819 */ /* 0x000fe20000011428 */
[----:B----4-:R-:W-:-:S03]  /*0d10*/  IMAD.IADD R13, R25, 0x1, R27 ;  /* 0x00000001190d7824 */ /* 0x010fc600078e021b */
[----:B------:R-:W-:Y:S01]  /*0d20*/  @!P2 LEA.HI R6, R6, R40, RZ, 0x3 ;  /* 0x000000280606a211 */ /* 0x000fe200078f18ff */
[----:B------:R-:W-:-:S03]  /*0d30*/  IMAD.MOV.U32 R12, RZ, RZ, R24 ;  /* 0x000000ffff0c7224 */ /* 0x000fc600078e0018 */
[----:B------:R-:W-:Y:S01]  /*0d40*/  @!P2 LOP3.LUT R6, R6, 0xfffffff8, RZ, 0xc0, !PT ;  /* 0xfffffff80606a812 */ /* 0x000fe200078ec0ff */
[----:B-----5:R-:W-:-:S04]  /*0d50*/  IMAD.WIDE.U32 R18, R2, c[0x0][0x218], R12 ;  /* 0x0000860002127a25 */ /* 0x020fc800078e000c */
[----:B-1----:R-:W-:Y:S01]  /*0d60*/  IMAD.WIDE.U32 R4, R30, UR9, R38 ;  /* 0x000000091e047c25 */ /* 0x002fe2000f8e0026 */
[----:B------:R1:W-:Y:S03]  /*0d70*/  STL.64 [R1+0x30], R18 ;  /* 0x0000301201007387 */ /* 0x0003e60000100a00 */
[----:B------:R-:W-:Y:S01]  /*0d80*/  IMAD.MOV.U32 R34, RZ, RZ, R18 ;  /* 0x000000ffff227224 */ /* 0x000fe200078e0012 */
[----:B------:R-:W-:Y:S01]  /*0d90*/  IADD3 R0, R5, UR8, RZ ;  /* 0x0000000805007c10 */ /* 0x000fe2000fffe0ff */
[----:B------:R-:W-:Y:S01]  /*0da0*/  UIMAD UR8, UR6, UR9, URZ ;  /* 0x00000009060872a4 */ /* 0x000fe2000f8e023f */
[C---:B---3--:R-:W-:Y:S02]  /*0db0*/  @P6 LEA R10, P0, R4.reuse, c[0x0][0x1c8], 0x1 ;  /* 0x00007200040a6a11 */ /* 0x048fe400078008ff */
[----:B------:R-:W-:Y:S01]  /*0dc0*/  @!P2 LEA.HI R5, R7, R41, RZ, 0x3 ;  /* 0x000000290705a211 */ /* 0x000fe200078f18ff */
[----:B------:R-:W-:Y:S01]  /*0dd0*/  UIMAD UR8, UR12, UR14, UR8 ;  /* 0x0000000e0c0872a4 */ /* 0x000fe2000f8e0208 */
[----:B------:R-:W-:Y:S01]  /*0de0*/  @P6 LEA.HI.X R11, R4, c[0x0][0x1cc], R0, 0x1, P0 ;  /* 0x00007300040b6a11 */ /* 0x000fe200000f0c00 */
[----:B------:R-:W-:Y:S01]  /*0df0*/  USHF.L.U32 UR12, UR10, 0x6, URZ ;  /* 0x000000060a0c7899 */ /* 0x000fe2000800063f */
[----:B------:R-:W-:-:S02]  /*0e00*/  @P5 LEA R7, P0, R36, R4, 0x5 ;  /* 0x0000000424075211 */ /* 0x000fc400078028ff */
[----:B------:R-:W-:Y:S02]  /*0e10*/  @!P2 LOP3.LUT R5, R5, 0xfffffff8, RZ, 0xc0, !PT ;  /* 0xfffffff80505a812 */ /* 0x000fe400078ec0ff */
[----:B------:R-:W-:Y:S02]  /*0e20*/  @P5 LEA.HI.X R15, R36, R0, R37, 0x5, P0 ;  /* 0x00000000240f5211 */ /* 0x000fe400000f2c25 */
[----:B------:R-:W-:Y:S01]  /*0e30*/  @P1 IADD3 R14, P0, R4, R16, RZ ;  /* 0x00000010040e1210 */ /* 0x000fe20007f1e0ff */
[----:B------:R-:W-:-:S04]  /*0e40*/  @!P2 IMAD.WIDE R4, R5, 0x2, R8 ;  /* 0x000000020504a825 */ /* 0x000fc800078e0208 */
[----:B------:R-:W-:Y:S01]  /*0e50*/  @!P2 IMAD.WIDE R8, R6, 0x2, R8 ;  /* 0x000000020608a825 */ /* 0x000fe200078e0208 */
[----:B------:R2:W-:Y:S01]  /*0e60*/  @!P2 LDGSTS.E.BYPASS.LTC128B.128 [R243+0x7100], [R4.64], !P4 ;  /* 0x0710000004f3afae */ /* 0x0005e2000e101d54 */
[----:B------:R-:W-:Y:S02]  /*0e70*/  ISETP.GE.AND P4, PT, R42, c[0x0][0x1d4], PT ;  /* 0x000075002a007a0c */ /* 0x000fe40003f86270 */
[----:B------:R-:W-:Y:S01]  /*0e80*/  IMAD.SHL.U32 R16, R37, 0x40, RZ ;  /* 0x0000004025107824 */ /* 0x000fe200078e00ff */
[----:B------:R3:W-:Y:S01]  /*0e90*/  @!P2 LDGSTS.E.BYPASS.LTC128B.128 [R243+0xb100], [R8.64], !P3 ;  /* 0x0b10000008f3afae */ /* 0x0007e2000d901d54 */
[----:B------:R-:W-:Y:S02]  /*0ea0*/  ISETP.GE.AND P3, PT, R41, c[0x0][0x1d4], PT ;  /* 0x0000750029007a0c */ /* 0x000fe40003f66270 */
[----:B------:R-:W-:Y:S01]  /*0eb0*/  ISETP.GE.AND P2, PT, R40, c[0x0][0x1d4], PT ;  /* 0x0000750028007a0c */ /* 0x000fe20003f46270 */
[----:B------:R-:W0:Y:S01]  /*0ec0*/  LDGDEPBAR ;  /* 0x00000000000079af */ /* 0x000e220000000000 */
[----:B------:R-:W-:Y:S01]  /*0ed0*/  @P1 IADD3.X R17, R0, R17, R16, P0, !PT ;  /* 0x0000001100111210 */ /* 0x000fe200007fe410 */
[----:B------:R-:W-:Y:S01]  /*0ee0*/  IMAD.SHL.U32 R0, R23, 0x40, RZ ;  /* 0x0000004017007824 */ /* 0x000fe200078e00ff */
[----:B------:R-:W-:Y:S01]  /*0ef0*/  @P5 LEA R6, P0, R7, c[0x0][0x1c8], 0x1 ;  /* 0x0000720007065a11 */ /* 0x000fe200078008ff */
[----:B------:R-:W-:-:S02]  /*0f00*/  IMAD R16, R2, c[0x0][0x21c], R3 ;  /* 0x0000870002107a24 */ /* 0x000fc400078e0203 */
[----:B------:R4:W-:Y:S01]  /*0f10*/  @P6 LDGSTS.E.BYPASS.LTC128B.128 [R243+0x12100], [R10.64], !P4 ;  /* 0x121000000af36fae */ /* 0x0009e2000e101d54 */
[----:B------:R-:W-:Y:S01]  /*0f20*/  @P5 LEA.HI.X R7, R7, c[0x0][0x1cc], R15, 0x1, P0 ;  /* 0x0000730007075a11 */ /* 0x000fe200000f0c0f */
[----:B------:R-:W-:Y:S01]  /*0f30*/  IMAD.SHL.U32 R2, R29, 0x8, RZ ;  /* 0x000000081d027824 */ /* 0x000fe200078e00ff */
[----:B------:R-:W-:Y:S01]  /*0f40*/  LOP3.LUT R0, R0, 0x1c0, RZ, 0xc0, !PT ;  /* 0x000001c000007812 */ /* 0x000fe200078ec0ff */
[----:B------:R4:W-:Y:S01]  /*0f50*/  @P6 LDGSTS.E.BYPASS.LTC128B.128 [R243+0x15100], [R10.64+0x80], !P3 ;  /* 0x151000800af36fae */ /* 0x0009e2000d901d54 */
[----:B------:R-:W-:Y:S02]  /*0f60*/  IMAD.IADD R35, R19, 0x1, R16 ;  /* 0x0000000113237824 */ /* 0x000fe400078e0210 */
[----:B------:R-:W-:Y:S01]  /*0f70*/  LOP3.LUT R2, R0, 0x8, R2, 0xf8, !PT ;  /* 0x0000000800027812 */ /* 0x000fe200078ef802 */
[----:B------:R4:W-:Y:S01]  /*0f80*/  @P6 LDGSTS.E.BYPASS.LTC128B.128 [R243+0x18100], [R10.64+0x100], !P2 ;  /* 0x181001000af36fae */ /* 0x0009e2000d101d54 */
[----:B------:R-:W-:Y:S02]  /*0f90*/  SHF.R.U32.HI R0, RZ, 0x3, R0 ;  /* 0x00000003ff007819 */ /* 0x000fe40000011600 */
[----:B------:R-:W-:Y:S01]  /*0fa0*/  LOP3.LUT P6, RZ, R23, 0x4, RZ, 0xc0, !PT ;  /* 0x0000000417ff7812 */ /* 0x000fe200078cc0ff */
[----:B------:R5:W-:Y:S01]  /*0fb0*/  @P5 LDGSTS.E.BYPASS.LTC128B.128 [R243+0x13100], [R6.64], !P4 ;  /* 0x1310000006f35fae */ /* 0x000be2000e101d54 */
[----:B--2---:R-:W-:-:S02]  /*0fc0*/  @P1 LEA R4, P0, R14, c[0x0][0x1c8], 0x1 ;  /* 0x000072000e041a11 */ /* 0x004fc400078008ff */
[----:B------:R-:W-:Y:S01]  /*0fd0*/  LOP3.LUT R3, R2, R0, RZ, 0x3c, !PT ;  /* 0x0000000002037212 */ /* 0x000fe200078e3cff */
[----:B------:R5:W-:Y:S01]  /*0fe0*/  @P5 LDGSTS.E.BYPASS.LTC128B.128 [R243+0x16100], [R6.64+0x80], !P3 ;  /* 0x1610008006f35fae */ /* 0x000be2000d901d54 */
[----:B------:R-:W-:Y:S01]  /*0ff0*/  @P1 LEA.HI.X R5, R14, c[0x0][0x1cc], R17, 0x1, P0 ;  /* 0x000073000e051a11 */ /* 0x000fe200000f0c11 */
[----:B---3--:R-:W-:Y:S01]  /*1000*/  IMAD.U32 R8, RZ, RZ, UR14 ;  /* 0x0000000eff087e24 */ /* 0x008fe2000f8e00ff */
[----:B------:R-:W-:Y:S01]  /*1010*/  LEA.HI R14, R32, R33, RZ, 0x5 ;  /* 0x00000021200e7211 */ /* 0x000fe200078f28ff */
[----:B------:R5:W-:Y:S01]  /*1020*/  @P5 LDGSTS.E.BYPASS.LTC128B.128 [R243+0x19100], [R6.64+0x100], !P2 ;  /* 0x1910010006f35fae */ /* 0x000be2000d101d54 */
[----:B------:R-:W-:Y:S01]  /*1030*/  IMAD.U32 R9, RZ, RZ, UR15 ;  /* 0x0000000fff097e24 */ /* 0x000fe2000f8e00ff */
[----:B------:R-:W-:Y:S01]  /*1040*/  LOP3.LUT P5, RZ, R23, 0x2, RZ, 0xc0, !PT ;  /* 0x0000000217ff7812 */ /* 0x000fe200078ac0ff */
[----:B------:R-:W-:Y:S01]  /*1050*/  IMAD.MOV.U32 R15, RZ, RZ, R8 ;  /* 0x000000ffff0f7224 */ /* 0x000fe200078e0008 */
[----:B------:R2:W-:Y:S01]  /*1060*/  @P1 LDGSTS.E.BYPASS.LTC128B.128 [R243+0x14100], [R4.64], !P4 ;  /* 0x1410000004f31fae */ /* 0x0005e2000e101d54 */
[----:B------:R-:W-:Y:S01]  /*1070*/  IMAD.SHL.U32 R2, R28, 0x40, RZ ;  /* 0x000000401c027824 */ /* 0x000fe200078e00ff */
[----:B------:R-:W-:Y:S01]  /*1080*/  SHF.R.S32.HI R212, RZ, 0x5, R14 ;  /* 0x00000005ffd47819 */ /* 0x000fe2000001140e */
[----:B------:R-:W-:Y:S01]  /*1090*/  IMAD.WIDE.U32 R8, R15, UR9, R34 ;  /* 0x000000090f087c25 */ /* 0x000fe2000f8e0022 */
[----:B------:R2:W-:Y:S02]  /*10a0*/  @P1 LDGSTS.E.BYPASS.LTC128B.128 [R243+0x17100], [R4.64+0x80], !P3 ;  /* 0x1710008004f31fae */ /* 0x0005e4000d901d54 */
[----:B------:R-:W-:Y:S01]  /*10b0*/  LOP3.LUT R2, R3, 0xfffffe00, R2, 0xf8, !PT ;  /* 0xfffffe0003027812 */ /* 0x000fe200078ef802 */
[----:B------:R-:W-:Y:S01]  /*10c0*/  IMAD.MOV.U32 R3, RZ, RZ, 0x10 ;  /* 0x00000010ff037424 */ /* 0x000fe200078e00ff */
[----:B------:R2:W-:Y:S01]  /*10d0*/  @P1 LDGSTS.E.BYPASS.LTC128B.128 [R243+0x1a100], [R4.64+0x100], !P2 ;  /* 0x1a10010004f31fae */ /* 0x0005e2000d101d54 */
[----:B------:R-:W-:Y:S01]  /*10e0*/  IADD3 R0, R9, UR8, RZ ;  /* 0x0000000809007c10 */ /* 0x000fe2000fffe0ff */
[----:B------:R-:W-:Y:S01]  /*10f0*/  UMOV UR8, 0x6 ;  /* 0x0000000600087882 */ /* 0x000fe20000000000 */
[----:B------:R-:W-:Y:S01]  /*1100*/  IMAD R212, R212, 0x400, R2 ;  /* 0x00000400d4d47824 */ /* 0x000fe200078e0202 */
[----:B------:R-:W0:Y:S01]  /*1110*/  LDGDEPBAR ;  /* 0x00000000000079af */ /* 0x000e220000000000 */
[----:B------:R-:W-:-:S03]  /*1120*/  USHF.L.U64.HI UR11, UR10, UR8, UR11 ;  /* 0x000000080a0b7299 */ /* 0x000fc6000801020b */
[C---:B------:R-:W-:Y:S01]  /*1130*/  LEA R220, R212.reuse, 0x100, 0x1 ;  /* 0x00000100d4dc7811 */ /* 0x040fe200078e08ff */
[----:B------:R-:W-:Y:S01]  /*1140*/  IMAD.SHL.U32 R212, R212, 0x2, RZ ;  /* 0x00000002d4d47824 */ /* 0x000fe200078e00ff */
[----:B------:R1:W-:Y:S01]  /*1150*/  STL.64 [R1+0x28], R34 ;  /* 0x0000282201007387 */ /* 0x0003e20000100a00 */
[----:B-----5:R-:W-:-:S04]  /*1160*/  LEA R6, P0, R8, c[0x0][0x1f8], 0x1 ;  /* 0x00007e0008067a11 */ /* 0x020fc800078008ff */
[----:B------:R-:W-:Y:S01]  /*1170*/  LEA.HI.X R7, R8, c[0x0][0x1fc], R0, 0x1, P0 ;  /* 0x00007f0008077a11 */ /* 0x000fe200000f0c00 */
[----:B------:R-:W-:-:S05]  /*1180*/  IMAD.U32 R0, RZ, RZ, UR12 ;  /* 0x0000000cff007e24 */ /* 0x000fca000f8e00ff */
[----:B------:R-:W-:Y:S01]  /*1190*/  IADD3 R12, P1, P0, R0, 0x80, R6 ;  /* 0x00000080000c7810 */ /* 0x000fe2000783e006 */
[----:B------:R-:W-:-:S04]  /*11a0*/  DEPBAR.LE SB0, 0x1 ;  /* 0x000080400000791a */ /* 0x000fc80000000000 */
[----:B------:R-:W-:Y:S01]  /*11b0*/  IADD3.X R13, RZ, UR11, R7, P1, P0 ;  /* 0x0000000bff0d7c10 */ /* 0x000fe20008fe0407 */
[----:B------:R-:W-:Y:S01]  /*11c0*/  BAR.SYNC.DEFER_BLOCKING 0x0 ;  /* 0x0000000000007b1d */ /* 0x000fe20000010000 */
[----:B------:R-:W-:-:S04]  /*11d0*/  IADD3 R8, P0, R6, UR12, RZ ;  /* 0x0000000c06087c10 */ /* 0x000fc8000ff1e0ff */
[----:B------:R-:W-:Y:S02]  /*11e0*/  IADD3.X R9, R7, UR11, RZ, P0, !PT ;  /* 0x0000000b07097c10 */ /* 0x000fe400087fe4ff */
[----:B----4-:R-:W-:Y:S02]  /*11f0*/  IADD3 R10, P1, P0, R0, 0x100, R6 ;  /* 0x00000100000a7810 */ /* 0x010fe4000783e006 */
[----:B------:R-:W-:Y:S01]  /*1200*/  SEL R0, R3, 0xfffffff0, !P5 ;  /* 0xfffffff003007807 */ /* 0x000fe20006800000 */
[----:B------:R-:W-:Y:S01]  /*1210*/  IMAD.SHL.U32 R3, R26, 0x40, RZ ;  /* 0x000000401a037824 */ /* 0x000fe200078e00ff */
[----:B------:R-:W-:Y:S02]  /*1220*/  IADD3.X R11, RZ, UR11, R7, P1, P0 ;  /* 0x0000000bff0b7c10 */ /* 0x000fe40008fe0407 */
[----:B--2---:R-:W-:Y:S01]  /*1230*/  IADD3 R4, P0, R8, UR12, RZ ;  /* 0x0000000c08047c10 */ /* 0x004fe2000ff1e0ff */
[----:B------:R-:W-:Y:S01]  /*1240*/  IMAD.SHL.U32 R235, R0, 0x2, RZ ;  /* 0x0000000200eb7824 */ /* 0x000fe200078e00ff */
[----:B------:R-:W-:-:S02]  /*1250*/  SEL R0, R237, 0xffffffe0, !P6 ;  /* 0xffffffe0ed007807 */ /* 0x000fc40007000000 */
[----:B------:R-:W-:Y:S01]  /*1260*/  ISETP.GE.AND P5, PT, R42, c[0x0][0x1d4], PT ;  /* 0x000075002a007a0c */ /* 0x000fe20003fa6270 */
[----:B------:R-:W-:Y:S01]  /*1270*/  IMAD.IADD R216, R220, 0x1, R235 ;  /* 0x00000001dcd87824 */ /* 0x000fe200078e02eb */
[----:B------:R-:W-:Y:S01]  /*1280*/  IADD3.X R5, R9, UR11, RZ, P0, !PT ;  /* 0x0000000b09057c10 */ /* 0x000fe200087fe4ff */
[C---:B------:R-:W-:Y:S01]  /*1290*/  IMAD R220, R0.reuse, 0x2, R220 ;  /* 0x0000000200dc7824 */ /* 0x040fe200078e02dc */
[----:B------:R-:W-:Y:S01]  /*12a0*/  ISETP.GE.AND P1, PT, R41, c[0x0][0x1d4], PT ;  /* 0x0000750029007a0c */ /* 0x000fe20003f26270 */
[----:B------:R-:W-:Y:S01]  /*12b0*/  IMAD R224, R0, 0x2, R216 ;  /* 0x0000000200e07824 */ /* 0x000fe200078e02d8 */
[C---:B------:R-:W-:Y:S01]  /*12c0*/  ISETP.LT.OR P0, PT, R22.reuse, 0x1, P5 ;  /* 0x000000011600780c */ /* 0x040fe20002f01670 */
[----:B------:R1:W2:Y:S01]  /*12d0*/  LDSM.16.M88.4 R152, [R212+0x100] ;  /* 0x00010000d498783b */ /* 0x0002a20000000200 */
[----:B------:R-:W-:Y:S02]  /*12e0*/  ISETP.LT.OR P6, PT, R22, 0x1, P1 ;  /* 0x000000011600780c */ /* 0x000fe40000fc1670 */
[----:B------:R-:W-:Y:S01]  /*12f0*/  LOP3.LUT R3, R3, 0x1c0, RZ, 0xc0, !PT ;  /* 0x000001c003037812 */ /* 0x000fe200078ec0ff */
[----:B------:R1:W3:Y:S03]  /*1300*/  LDSM.16.M88.4 R196, [R212+0x4100] ;  /* 0x00410000d4c4783b */ /* 0x0002e60000000200 */
[----:B------:R-:W-:Y:S01]  /*1310*/  SHF.R.U32.HI R232, RZ, 0x3, R3 ;  /* 0x00000003ffe87819 */ /* 0x000fe20000011603 */
[----:B------:R1:W4:Y:S04]  /*1320*/  LDSM.16.M88.4 R156, [R216] ;  /* 0x00000000d89c783b */ /* 0x0003280000000200 */
[----:B------:R1:W1:Y:S04]  /*1330*/  LDSM.16.M88.4 R200, [R216+0x4000] ;  /* 0x00400000d8c8783b */ /* 0x0002680000000200 */
[----:B------:R1:W1:Y:S04]  /*1340*/  LDSM.16.M88.4 R184, [R220] ;  /* 0x00000000dcb8783b */ /* 0x0002680000000200 */
[----:B------:R1:W1:Y:S04]  /*1350*/  LDSM.16.M88.4 R204, [R220+0x4000] ;  /* 0x00400000dccc783b */ /* 0x0002680000000200 */
[----:B------:R1:W1:Y:S04]  /*1360*/  LDSM.16.M88.4 R192, [R224] ;  /* 0x00000000e0c0783b */ /* 0x0002680000000200 */
[----:B------:R1:W1:Y:S04]  /*1370*/  LDSM.16.M88.4 R208, [R224+0x4000] ;  /* 0x00400000e0d0783b */ /* 0x0002680000000200 */
[----:B------:R-:W1:Y:S04]  /*1380*/  LDSM.16.M88.4 R212, [R212+0x8100] ;  /* 0x00810000d4d4783b */ /* 0x000e680000000200 */
[----:B------:R-:W1:Y:S04]  /*1390*/  LDSM.16.M88.4 R216, [R216+0x8000] ;  /* 0x00800000d8d8783b */ /* 0x000e680000000200 */
[----:B------:R-:W1:Y:S04]  /*13a0*/  LDSM.16.M88.4 R220, [R220+0x8000] ;  /* 0x00800000dcdc783b */ /* 0x000e680000000200 */
[----:B------:R-:W1:Y:S04]  /*13b0*/  LDSM.16.M88.4 R224, [R224+0x8000] ;  /* 0x00800000e0e0783b */ /* 0x000e680000000200 */
[----:B------:R-:W-:Y:S06]  /*13c0*/  BAR.SYNC.DEFER_BLOCKING 0x0 ;  /* 0x0000000000007b1d */ /* 0x000fec0000010000 */
[----:B------:R-:W-:Y:S01]  /*13d0*/  @!PT LDS RZ, [RZ] ;  /* 0x00000000fffff984 */ /* 0x000fe20000000800 */
[----:B------:R-:W-:Y:S01]  /*13e0*/  @!PT LDS RZ, [RZ] ;  /* 0x00000000fffff984 */ /* 0x000fe20000000800 */
[----:B------:R-:W-:Y:S01]  /*13f0*/  @!PT LDS RZ, [RZ] ;  /* 0x00000000fffff984 */ /* 0x000fe20000000800 */
[----:B------:R1:W-:Y:S01]  /*1400*/  LDGSTS.E.BYPASS.LTC128B.128 [R243+0x100], [R6.64], !P0 ;  /* 0x0010000006f37fae */ /* 0x0003e2000c101d54 */
[----:B------:R-:W-:-:S03]  /*1410*/  ISETP.GE.AND P0, PT, R40, c[0x0][0x1d4], PT ;  /* 0x0000750028007a0c */ /* 0x000fc60003f06270 */
[----:B------:R1:W-:Y:S01]  /*1420*/  LDGSTS.E.BYPASS.LTC128B.128 [R243+0x3100], [R6.64+0x80], !P6 ;  /* 0x0310008006f37fae */ /* 0x0003e2000f101d54 */
[----:B------:R-:W-:-:S13]  /*1430*/  ISETP.LT.OR P6, PT, R22, 0x1, P0 ;  /* 0x000000011600780c */ /* 0x000fda00007c1670 */
[----:B------:R1:W-:Y:S01]  /*1440*/  LDGSTS.E.BYPASS.LTC128B.128 [R243+0x6100], [R6.64+0x100], !P6 ;  /* 0x0610010006f37fae */ /* 0x0003e2000f101d54 */
[C---:B------:R-:W-:Y:S02]  /*1450*/  ISETP.LT.OR P6, PT, R22.reuse, 0x21, P5 ;  /* 0x000000211600780c */ /* 0x040fe40002fc1670 */
[----:B------:R-:W-:-:S11]  /*1460*/  ISETP.LT.OR P5, PT, R22, 0x41, P5 ;  /* 0x000000411600780c */ /* 0x000fd60002fa1670 */
[----:B------:R1:W-:Y:S01]  /*1470*/  LDGSTS.E.BYPASS.LTC128B.128 [R243+0x1100], [R8.64], !P6 ;  /* 0x0110000008f37fae */ /* 0x0003e2000f101d54 */
[C---:B------:R-:W-:Y:S02]  /*1480*/  ISETP.LT.OR P6, PT, R22.reuse, 0x21, P1 ;  /* 0x000000211600780c */ /* 0x040fe40000fc1670 */
[----:B------:R-:W-:-:S11]  /*1490*/  ISETP.LT.OR P1, PT, R22, 0x41, P1 ;  /* 0x000000411600780c */ /* 0x000fd60000f21670 */
[----:B------:R1:W-:Y:S01]  /*14a0*/  LDGSTS.E.BYPASS.LTC128B.128 [R243+0x4100], [R12.64], !P6 ;  /* 0x041000000cf37fae */ /* 0x0003e2000f101d54 */
[C---:B------:R-:W-:Y:S02]  /*14b0*/  ISETP.LT.OR P6, PT, R22.reuse, 0x21, P0 ;  /* 0x000000211600780c */ /* 0x040fe400007c1670 */
[----:B------:R-:W-:-:S11]  /*14c0*/  ISETP.LT.OR P0, PT, R22, 0x41, P0 ;  /* 0x000000411600780c */ /* 0x000fd60000701670 */
[----:B------:R1:W-:Y:S04]  /*14d0*/  LDGSTS.E.BYPASS.LTC128B.128 [R243+0x7100], [R10.64], !P6 ;  /* 0x071000000af37fae */ /* 0x0003e8000f101d54 */
[----:B------:R5:W-:Y:S01]  /*14e0*/  LDGSTS.E.BYPASS.LTC128B.128 [R243+0x2100], [R4.64], !P5 ;  /* 0x0210000004f37fae */ /* 0x000be2000e901d54 */
[----:B------:R-:W-:-:S03]  /*14f0*/  PLOP3.LUT P5, PT, PT, PT, UP1, 0x40, 0x0 ;  /* 0x000000000000781c */ /* 0x000fc60003fae818 */
[----:B------:R5:W-:Y:S01]  /*1500*/  LDGSTS.E.BYPASS.LTC128B.128 [R243+0x5100], [R4.64+0x80], !P1 ;  /* 0x0510008004f37fae */ /* 0x000be2000c901d54 */
[----:B------:R-:W-:-:S03]  /*1510*/  LOP3.LUT P1, RZ, R26, 0x4, RZ, 0xc0, !PT ;  /* 0x000000041aff7812 */ /* 0x000fc6000782c0ff */
[----:B------:R5:W-:Y:S01]  /*1520*/  LDGSTS.E.BYPASS.LTC128B.128 [R243+0x8100], [R4.64+0x100], !P0 ;  /* 0x0810010004f37fae */ /* 0x000be2000c101d54 */
[----:B------:R-:W-:-:S03]  /*1530*/  LOP3.LUT P0, RZ, R26, 0x2, RZ, 0xc0, !PT ;  /* 0x000000021aff7812 */ /* 0x000fc6000780c0ff */
[----:B------:R-:W0:Y:S01]  /*1540*/  LDGDEPBAR ;  /* 0x00000000000079af */ /* 0x000e220000000000 */
[----:B-----5:R-:W-:Y:S02]  /*1550*/  LOP3.LUT R4, R3, 0x8, R31, 0xf8, !PT ;  /* 0x0000000803047812 */ /* 0x020fe400078ef81f */
[----:B------:R-:W-:Y:S02]  /*1560*/  LOP3.LUT R3, R14, 0xffffffe0, RZ, 0xc0, !PT ;  /* 0xffffffe00e037812 */ /* 0x000fe400078ec0ff */
[----:B------:R-:W-:-:S03]  /*1570*/  LOP3.LUT R232, R4, R232, RZ, 0x3c, !PT ;  /* 0x000000e804e87212 */ /* 0x000fc600078e3cff */
[----:B------:R-:W-:Y:S02]  /*1580*/  IMAD.IADD R124, R33, 0x1, -R3 ;  /* 0x00000001217c7824 */ /* 0x000fe400078e0a03 */
[----:B------:R-:W-:Y:S01]  /*1590*/  IMAD R232, R29, 0x200, R232 ;  /* 0x000002001de87824 */ /* 0x000fe200078e02e8 */
[----:B------:R-:W-:Y:S05]  /*15a0*/  @P5 BRA `(.L_x_636) ;  /* 0x000001b000005947 */ /* 0x000fea0003800000 */
[----:B-1234-:R-:W-:Y:S01]  /*15b0*/  UIADD3 UR9, UR16, -0x2, URZ ;  /* 0xfffffffe10097890 */ /* 0x01efe2000fffe03f */
[C---:B------:R-:W-:Y:S01]  /*15c0*/  IMAD.SHL.U32 R8, R36.reuse, 0x40, RZ ;  /* 0x0000004024087824 */ /* 0x040fe200078e00ff */
[----:B------:R-:W-:Y:S02]  /*15d0*/  SHF.L.U64.HI R9, R36, 0x6, R37 ;  /* 0x0000000624097819 */ /* 0x000fe40000010225 */
[----:B------:R-:W-:Y:S02]  /*15e0*/  USHF.R.S32.HI UR8, URZ, 0x1f, UR9 ;  /* 0x0000001f3f087899 */ /* 0x000fe40008011409 */
[----:B------:R-:W-:Y:S01]  /*15f0*/  UIMAD UR5, UR5, UR9, URZ ;  /* 0x00000009050572a4 */ /* 0x000fe2000f8e023f */
[----:B------:R-:W-:-:S03]  /*1600*/  IMAD.WIDE.U32 R6, R30, UR9, R38 ;  /* 0x000000091e067c25 */ /* 0x000fc6000f8e0026 */
[----:B------:R-:W-:Y:S02]  /*1610*/  UIMAD UR5, UR8, UR18, UR5 ;  /* 0x00000012080572a4 */ /* 0x000fe4000f8e0205 */
[----:B------:R-:W-:-:S04]  /*1620*/  LEA R4, P5, R6, c[0x0][0x1c8], 0x1 ;  /* 0x0000720006047a11 */ /* 0x000fc800078a08ff */
[----:B------:R-:W-:-:S04]  /*1630*/  IADD3 R3, R7, UR5, RZ ;  /* 0x0000000507037c10 */ /* 0x000fc8000fffe0ff */
[----:B------:R-:W-:Y:S02]  /*1640*/  LEA.HI.X R5, R6, c[0x0][0x1cc], R3, 0x1, P5 ;  /* 0x0000730006057a11 */ /* 0x000fe400028f0c03 */
[----:B------:R-:W-:-:S03]  /*1650*/  IADD3 R12, P6, P5, R8, 0x80, R4 ;  /* 0x00000080080c7810 */ /* 0x000fc60007dde004 */
[----:B------:R1:W-:Y:S01]  /*1660*/  LDGSTS.E.BYPASS.LTC128B.128 [R243+0x1b100], [R4.64], !P4 ;  /* 0x1b10000004f37fae */ /* 0x0003e2000e101d54 */
[C-C-:B------:R-:W-:Y:S02]  /*1670*/  IADD3.X R13, R9.reuse, RZ, R5.reuse, P6, P5 ;  /* 0x000000ff090d7210 */ /* 0x140fe400037ea405 */
[C---:B------:R-:W-:Y:S01]  /*1680*/  IADD3 R10, P6, P5, R8.reuse, 0x100, R4 ;  /* 0x00000100080a7810 */ /* 0x040fe20007dde004 */
[----:B------:R1:W-:Y:S03]  /*1690*/  LDGSTS.E.BYPASS.LTC128B.128 [R243+0x1e100], [R4.64+0x80], !P3 ;  /* 0x1e10008004f37fae */ /* 0x0003e6000d901d54 */
[----:B------:R-:W-:Y:S01]  /*16a0*/  IADD3.X R11, R9, RZ, R5, P6, P5 ;  /* 0x000000ff090b7210 */ /* 0x000fe200037ea405 */
[----:B------:R1:W-:Y:S01]  /*16b0*/  LDGSTS.E.BYPASS.LTC128B.128 [R243+0x21100], [R4.64+0x100], !P2 ;  /* 0x2110010004f37fae */ /* 0x0003e2000d101d54 */
[----:B------:R-:W-:-:S04]  /*16c0*/  IADD3 R6, P6, R8, R4, RZ ;  /* 0x0000000408067210 */ /* 0x000fc80007fde0ff */
[----:B------:R-:W-:Y:S01]  /*16d0*/  IADD3 R8, P5, R6, R8, RZ ;  /* 0x0000000806087210 */ /* 0x000fe20007fbe0ff */
[----:B------:R-:W-:-:S04]  /*16e0*/  IMAD.X R7, R9, 0x1, R5, P6 ;  /* 0x0000000109077824 */ /* 0x000fc800030e0605 */
[----:B------:R-:W-:Y:S01]  /*16f0*/  IMAD.X R9, R7, 0x1, R9, P5 ;  /* 0x0000000107097824 */ /* 0x000fe200028e0609 */
[----:B------:R1:W-:Y:S04]  /*1700*/  LDGSTS.E.BYPASS.LTC128B.128 [R243+0x1c100], [R6.64], !P4 ;  /* 0x1c10000006f37fae */ /* 0x0003e8000e101d54 */
[----:B------:R1:W-:Y:S04]  /*1710*/  LDGSTS.E.BYPASS.LTC128B.128 [R243+0x1f100], [R12.64], !P3 ;  /* 0x1f1000000cf37fae */ /* 0x0003e8000d901d54 */
[----:B------:R1:W-:Y:S04]  /*1720*/  LDGSTS.E.BYPASS.LTC128B.128 [R243+0x22100], [R10.64], !P2 ;  /* 0x221000000af37fae */ /* 0x0003e8000d101d54 */
[----:B------:R1:W-:Y:S04]  /*1730*/  LDGSTS.E.BYPASS.LTC128B.128 [R243+0x1d100], [R8.64], !P4 ;  /* 0x1d10000008f37fae */ /* 0x0003e8000e101d54 */
[----:B------:R1:W-:Y:S04]  /*1740*/  LDGSTS.E.BYPASS.LTC128B.128 [R243+0x20100], [R8.64+0x80], !P3 ;  /* 0x2010008008f37fae */ /* 0x0003e8000d901d54 */
[----:B------:R1:W-:Y:S02]  /*1750*/  LDGSTS.E.BYPASS.LTC128B.128 [R243+0x23100], [R8.64+0x100], !P2 ;  /* 0x2310010008f37fae */ /* 0x0003e4000d101d54 */
.L_x_636:
[----:B-1234-:R-:W0:Y:S01]  /*1760*/  LDGDEPBAR ;  /* 0x00000000000079af */ /* 0x01ee220000000000 */
[----:B------:R-:W-:Y:S01]  /*1770*/  PLOP3.LUT P5, PT, PT, PT, UP1, 0x40, 0x0 ;  /* 0x000000000000781c */ /* 0x000fe20003fae818 */
[----:B------:R-:W-:Y:S01]  /*1780*/  IMAD.SHL.U32 R232, R232, 0x2, RZ ;  /* 0x00000002e8e87824 */ /* 0x000fe200078e00ff */
[----:B------:R-:W-:-:S05]  /*1790*/  SEL R4, R237, 0xffffffe0, !P0 ;  /* 0xffffffe0ed047807 */ /* 0x000fca0004000000 */
[----:B------:R-:W-:Y:S01]  /*17a0*/  IMAD.IADD R4, R232, 0x1, R4 ;  /* 0x00000001e8047824 */ /* 0x000fe200078e0204 */
[----:B------:R-:W-:-:S04]  /*17b0*/  DEPBAR.LE SB0, 0x2 ;  /* 0x000080800000791a */ /* 0x000fc80000000000 */
[----:B------:R-:W-:Y:S06]  /*17c0*/  BAR.SYNC.DEFER_BLOCKING 0x0 ;  /* 0x0000000000007b1d */ /* 0x000fec0000010000 */
[----:B------:R1:W2:Y:S04]  /*17d0*/  LDSM.16.M88.4 R20, [R232+0x12100] ;  /* 0x01210000e814783b */ /* 0x0002a80000000200 */
[----:B------:R1:W3:Y:S04]  /*17e0*/  LDSM.16.M88.4 R16, [R232+0x12900] ;  /* 0x01290000e810783b */ /* 0x0002e80000000200 */
[----:B------:R1:W4:Y:S04]  /*17f0*/  LDSM.16.M88.4 R40, [R232+0x13100] ;  /* 0x01310000e828783b */ /* 0x0003280000000200 */
[----:B------:R1:W1:Y:S04]  /*1800*/  LDSM.16.M88.4 R44, [R232+0x13900] ;  /* 0x01390000e82c783b */ /* 0x0002680000000200 */
[----:B------:R1:W1:Y:S04]  /*1810*/  LDSM.16.M88.4 R76, [R232+0x14100] ;  /* 0x01410000e84c783b */ /* 0x0002680000000200 */
[----:B------:R1:W1:Y:S04]  /*1820*/  LDSM.16.M88.4 R88, [R232+0x14900] ;  /* 0x01490000e858783b */ /* 0x0002680000000200 */
[----:B------:R1:W1:Y:S04]  /*1830*/  LDSM.16.M88.4 R60, [R4+0x12100] ;  /* 0x01210000043c783b */ /* 0x0002680000000200 */
[----:B------:R1:W1:Y:S04]  /*1840*/  LDSM.16.M88.4 R56, [R4+0x12900] ;  /* 0x012900000438783b */ /* 0x0002680000000200 */
[----:B------:R1:W1:Y:S04]  /*1850*/  LDSM.16.M88.4 R52, [R4+0x13100] ;  /* 0x013100000434783b */ /* 0x0002680000000200 */
[----:B------:R1:W1:Y:S04]  /*1860*/  LDSM.16.M88.4 R48, [R4+0x13900] ;  /* 0x013900000430783b */ /* 0x0002680000000200 */
[----:B------:R1:W1:Y:S04]  /*1870*/  LDSM.16.M88.4 R112, [R4+0x14100] ;  /* 0x014100000470783b */ /* 0x0002680000000200 */
[----:B------:R1:W1:Y:S01]  /*1880*/  LDSM.16.M88.4 R120, [R4+0x14900] ;  /* 0x014900000478783b */ /* 0x0002620000000200 */
[----:B------:R-:W-:Y:S05]  /*1890*/  @P5 BRA `(.L_x_637) ;  /* 0x000001e000005947 */ /* 0x000fea0003800000 */
[----:B--23--:R-:W-:Y:S01]  /*18a0*/  UIADD3 UR8, UR16, -0x2, URZ ;  /* 0xfffffffe10087890 */ /* 0x00cfe2000fffe03f */
[----:B------:R-:W-:-:S03]  /*18b0*/  IMAD.U32 R5, RZ, RZ, UR12 ;  /* 0x0000000cff057e24 */ /* 0x000fc6000f8e00ff */
[----:B------:R-:W-:Y:S02]  /*18c0*/  USHF.R.S32.HI UR5, URZ, 0x1f, UR8 ;  /* 0x0000001f3f057899 */ /* 0x000fe40008011408 */
[----:B------:R-:W-:Y:S01]  /*18d0*/  UIMAD UR6, UR6, UR8, URZ ;  /* 0x00000008060672a4 */ /* 0x000fe2000f8e023f */
[----:B------:R-:W-:-:S03]  /*18e0*/  IMAD.WIDE.U32 R8, R15, UR8, R34 ;  /* 0x000000080f087c25 */ /* 0x000fc6000f8e0022 */
[----:B------:R-:W-:Y:S02]  /*18f0*/  UIMAD UR5, UR5, UR14, UR6 ;  /* 0x0000000e050572a4 */ /* 0x000fe4000f8e0206 */
[----:B------:R-:W-:-:S04]  /*1900*/  LEA R6, P5, R8, c[0x0][0x1f8], 0x1 ;  /* 0x00007e0008067a11 */ /* 0x000fc800078a08ff */
[----:B------:R-:W-:-:S04]  /*1910*/  IADD3 R3, R9, UR5, RZ ;  /* 0x0000000509037c10 */ /* 0x000fc8000fffe0ff */
[----:B------:R-:W-:Y:S01]  /*1920*/  LEA.HI.X R7, R8, c[0x0][0x1fc], R3, 0x1, P5 ;  /* 0x00007f0008077a11 */ /* 0x000fe200028f0c03 */
[----:B------:R-:W-:Y:S01]  /*1930*/  IMAD.U32 R3, RZ, RZ, UR12 ;  /* 0x0000000cff037e24 */ /* 0x000fe2000f8e00ff */
[----:B------:R-:W-:-:S03]  /*1940*/  IADD3 R14, P6, P5, R5, 0x80, R6 ;  /* 0x00000080050e7810 */ /* 0x000fc60007dde006 */
[----:B------:R-:W-:Y:S01]  /*1950*/  @!PT LDS RZ, [RZ] ;  /* 0x00000000fffff984 */ /* 0x000fe20000000800 */
[----:B------:R-:W-:Y:S01]  /*1960*/  @!PT LDS RZ, [RZ] ;  /* 0x00000000fffff984 */ /* 0x000fe20000000800 */
[----:B------:R-:W-:Y:S01]  /*1970*/  @!PT LDS RZ, [RZ] ;  /* 0x00000000fffff984 */ /* 0x000fe20000000800 */
[----:B------:R2:W-:Y:S01]  /*1980*/  LDGSTS.E.BYPASS.LTC128B.128 [R243+0x9100], [R6.64], !P4 ;  /* 0x0910000006f37fae */ /* 0x0005e2000e101d54 */
[--C-:B------:R-:W-:Y:S02]  /*1990*/  IADD3.X R15, RZ, UR11, R7.reuse, P6, P5 ;  /* 0x0000000bff0f7c10 */ /* 0x100fe4000b7ea407 */
[----:B------:R-:W-:Y:S01]  /*19a0*/  IADD3 R12, P6, P5, R3, 0x100, R6 ;  /* 0x00000100030c7810 */ /* 0x000fe20007dde006 */
[----:B------:R2:W-:Y:S03]  /*19b0*/  LDGSTS.E.BYPASS.LTC128B.128 [R243+0xc100], [R6.64+0x80], !P3 ;  /* 0x0c10008006f37fae */ /* 0x0005e6000d901d54 */
[----:B------:R-:W-:Y:S01]  /*19c0*/  IADD3.X R13, RZ, UR11, R7, P6, P5 ;  /* 0x0000000bff0d7c10 */ /* 0x000fe2000b7ea407 */
[----:B------:R2:W-:Y:S01]  /*19d0*/  LDGSTS.E.BYPASS.LTC128B.128 [R243+0xf100], [R6.64+0x100], !P2 ;  /* 0x0f10010006f37fae */ /* 0x0005e2000d101d54 */
[----:B------:R-:W-:-:S04]  /*19e0*/  IADD3 R8, P6, R6, UR12, RZ ;  /* 0x0000000c06087c10 */ /* 0x000fc8000ffde0ff */
[----:B------:R-:W-:Y:S02]  /*19f0*/  IADD3 R10, P5, R8, UR12, RZ ;  /* 0x0000000c080a7c10 */ /* 0x000fe4000ffbe0ff */
[----:B------:R-:W-:-:S04]  /*1a00*/  IADD3.X R9, R7, UR11, RZ, P6, !PT ;  /* 0x0000000b07097c10 */ /* 0x000fc8000b7fe4ff */
[----:B------:R-:W-:Y:S01]  /*1a10*/  IADD3.X R11, R9, UR11, RZ, P5, !PT ;  /* 0x0000000b090b7c10 */ /* 0x000fe2000affe4ff */
[----:B------:R2:W-:Y:S04]  /*1a20*/  LDGSTS.E.BYPASS.LTC128B.128 [R243+0xa100], [R8.64], !P4 ;  /* 0x0a10000008f37fae */ /* 0x0005e8000e101d54 */
[----:B------:R2:W-:Y:S04]  /*1a30*/  LDGSTS.E.BYPASS.LTC128B.128 [R243+0xd100], [R14.64], !P3 ;  /* 0x0d1000000ef37fae */ /* 0x0005e8000d901d54 */
[----:B------:R2:W-:Y:S04]  /*1a40*/  LDGSTS.E.BYPASS.LTC128B.128 [R243+0x10100], [R12.64], !P2 ;  /* 0x101000000cf37fae */ /* 0x0005e8000d101d54 */
[----:B------:R2:W-:Y:S04]  /*1a50*/  LDGSTS.E.BYPASS.LTC128B.128 [R243+0xb100], [R10.64], !P4 ;  /* 0x0b1000000af37fae */ /* 0x0005e8000e101d54 */
[----:B------:R2:W-:Y:S04]  /*1a60*/  LDGSTS.E.BYPASS.LTC128B.128 [R243+0xe100], [R10.64+0x80], !P3 ;  /* 0x0e1000800af37fae */ /* 0x0005e8000d901d54 */
[----:B------:R2:W-:Y:S02]  /*1a70*/  LDGSTS.E.BYPASS.LTC128B.128 [R243+0x11100], [R10.64+0x100], !P2 ;  /* 0x111001000af37fae */ /* 0x0005e4000d101d54 */
.L_x_637:
[----:B-123--:R-:W-:Y:S01]  /*1a80*/  HMMA.16816.F32 R8, R152, R46, RZ ;  /* 0x0000002e9808723c */ /* 0x00efe200000018ff */
[----:B------:R-:W-:Y:S01]  /*1a90*/  IMAD.MOV.U32 R3, RZ, RZ, 0x40 ;  /* 0x00000040ff037424 */ /* 0x000fe200078e00ff */
[----:B------:R-:W-:Y:S01]  /*1aa0*/  ULDC UR5, c[0x0][0x1d0] ;  /* 0x0000740000057ab9 */ /* 0x000fe20000000800 */
[----:B------:R-:W0:Y:S01]  /*1ab0*/  LDGDEPBAR ;  /* 0x00000000000079af */ /* 0x000e220000000000 */
[----:B------:R-:W-:-:S02]  /*1ac0*/  UIADD3 UR5, UR7, UR5, URZ ;  /* 0x0000000507057290 */ /* 0x000fc4000fffe03f */
[----:B------:R-:W-:Y:S01]  /*1ad0*/  SEL R234, R3, 0xffffffc0, !P1 ;  /* 0xffffffc003ea7807 */ /* 0x000fe20004800000 */
[----:B------:R-:W-:Y:S01]  /*1ae0*/  UISETP.GE.AND UP0, UPT, UR4, 0xc1, UPT ;  /* 0x000000c10400788c */ /* 0x000fe2000bf06270 */
[----:B------:R-:W-:Y:S02]  /*1af0*/  HMMA.16816.F32 R36, R152, R20, RZ ;  /* 0x000000149824723c */ /* 0x000fe400000018ff */
[----:B------:R-:W-:Y:S01]  /*1b00*/  IADD3 R3, R234, R4, RZ ;  /* 0x00000004ea037210 */ /* 0x000fe20007ffe0ff */
[----:B------:R-:W-:-:S04]  /*1b10*/  IMAD.IADD R5, R232, 0x1, R234 ;  /* 0x00000001e8057824 */ /* 0x000fc800078e02ea */
[----:B------:R-:W-:Y:S01]  /*1b20*/  LDSM.16.M88.4 R104, [R3+0x12100] ;  /* 0x012100000368783b */ /* 0x000fe20000000200 */
[C---:B------:R-:W-:Y:S03]  /*1b30*/  HMMA.16816.F32 R28, R152.reuse, R16, RZ ;  /* 0x00000010981c723c */ /* 0x040fe600000018ff */
[----:B------:R-:W-:Y:S04]  /*1b40*/  LDSM.16.M88.4 R108, [R3+0x12900] ;  /* 0x01290000036c783b */ /* 0x000fe80000000200 */
[----:B------:R-:W-:Y:S01]  /*1b50*/  LDSM.16.M88.4 R116, [R3+0x13100] ;  /* 0x013100000374783b */ /* 0x000fe20000000200 */
[C---:B------:R-:W-:Y:S08]  /*1b60*/  HMMA.16816.F32 R24, R152.reuse, R18, RZ ;  /* 0x000000129818723c */ /* 0x040ff000000018ff */
[C---:B------:R-:W-:Y:S08]  /*1b70*/  HMMA.16816.F32 R32, R152.reuse, R22, RZ ;  /* 0x000000169820723c */ /* 0x040ff000000018ff */
[C---:B----4-:R-:W-:Y:S08]  /*1b80*/  HMMA.16816.F32 R20, R152.reuse, R40, RZ ;  /* 0x000000289814723c */ /* 0x050ff000000018ff */
[C---:B------:R-:W-:Y:S08]  /*1b90*/  HMMA.16816.F32 R16, R152.reuse, R42, RZ ;  /* 0x0000002a9810723c */ /* 0x040ff000000018ff */
[----:B------:R-:W-:Y:S01]  /*1ba0*/  HMMA.16816.F32 R12, R152, R44, RZ ;  /* 0x0000002c980c723c */ /* 0x000fe200000018ff */
[----:B------:R-:W-:Y:S07]  /*1bb0*/  LDSM.16.M88.4 R44, [R5+0x13100] ;  /* 0x01310000052c783b */ /* 0x000fee0000000200 */
[C---:B------:R-:W-:Y:S01]  /*1bc0*/  HMMA.16816.F32 R64, R156.reuse, R50, R8 ;  /* 0x000000329c40723c */ /* 0x040fe20000001808 */
[----:B------:R-:W1:Y:S07]  /*1bd0*/  LDSM.16.M88.4 R8, [R5+0x12100] ;  /* 0x012100000508783b */ /* 0x000e6e0000000200 */
[C---:B------:R-:W-:Y:S01]  /*1be0*/  HMMA.16816.F32 R100, R156.reuse, R60, R36 ;  /* 0x0000003c9c64723c */ /* 0x040fe20000001824 */
[----:B------:R-:W2:Y:S07]  /*1bf0*/  LDSM.16.M88.4 R36, [R5+0x12900] ;  /* 0x012900000524783b */ /* 0x000eae0000000200 */
[C---:B------:R-:W-:Y:S08]  /*1c00*/  HMMA.16816.F32 R92, R156.reuse, R56, R28 ;  /* 0x000000389c5c723c */ /* 0x040ff0000000181c */
[C---:B------:R-:W-:Y:S01]  /*1c10*/  HMMA.16816.F32 R84, R156.reuse, R58, R24 ;  /* 0x0000003a9c54723c */ /* 0x040fe20000001818 */
[----:B------:R-:W3:Y:S07]  /*1c20*/  LDSM.16.M88.4 R56, [R5+0x13900] ;  /* 0x013900000538783b */ /* 0x000eee0000000200 */
[C---:B------:R-:W-:Y:S08]  /*1c30*/  HMMA.16816.F32 R80, R156.reuse, R52, R20 ;  /* 0x000000349c50723c */ /* 0x040ff00000001814 */
[C---:B------:R-:W-:Y:S08]  /*1c40*/  HMMA.16816.F32 R72, R156.reuse, R54, R16 ;  /* 0x000000369c48723c */ /* 0x040ff00000001810 */
[----:B------:R-:W-:Y:S08]  /*1c50*/  HMMA.16816.F32 R68, R156, R48, R12 ;  /* 0x000000309c44723c */ /* 0x000ff0000000180c */
[C---:B------:R-:W-:Y:S08]  /*1c60*/  HMMA.16816.F32 R24, R152.reuse, R76, RZ ;  /* 0x0000004c9818723c */ /* 0x040ff000000018ff */
[C---:B------:R-:W-:Y:S01]  /*1c70*/  HMMA.16816.F32 R20, R152.reuse, R78, RZ ;  /* 0x0000004e9814723c */ /* 0x040fe200000018ff */
[----:B------:R-:W4:Y:S07]  /*1c80*/  LDSM.16.M88.4 R76, [R5+0x14100] ;  /* 0x01410000054c783b */ /* 0x000f2e0000000200 */
[C---:B------:R-:W-:Y:S08]  /*1c90*/  HMMA.16816.F32 R16, R152.reuse, R88, RZ ;  /* 0x000000589810723c */ /* 0x040ff000000018ff */
[----:B------:R-:W-:Y:S01]  /*1ca0*/  HMMA.16816.F32 R12, R152, R90, RZ ;  /* 0x0000005a980c723c */ /* 0x000fe200000018ff */
[----:B------:R-:W5:Y:S07]  /*1cb0*/  LDSM.16.M88.4 R88, [R5+0x14900] ;  /* 0x014900000558783b */ /* 0x000f6e0000000200 */
[C---:B------:R-:W-:Y:S08]  /*1cc0*/  HMMA.16816.F32 R96, R156.reuse, R62, R32 ;  /* 0x0000003e9c60723c */ /* 0x040ff00000001820 */
[C---:B------:R-:W-:Y:S08]  /*1cd0*/  HMMA.16816.F32 R60, R156.reuse, R112, R24 ;  /* 0x000000709c3c723c */ /* 0x040ff00000001818 */
[C---:B------:R-:W-:Y:S01]  /*1ce0*/  HMMA.16816.F32 R52, R156.reuse, R114, R20 ;  /* 0x000000729c34723c */ /* 0x040fe20000001814 */
[----:B------:R-:W3:Y:S07]  /*1cf0*/  LDSM.16.M88.4 R112, [R3+0x13900] ;  /* 0x013900000370783b */ /* 0x000eee0000000200 */
[C---:B------:R-:W-:Y:S08]  /*1d00*/  HMMA.16816.F32 R48, R156.reuse, R120, R16 ;  /* 0x000000789c30723c */ /* 0x040ff00000001810 */
[----:B------:R-:W-:Y:S08]  /*1d10*/  HMMA.16816.F32 R40, R156, R122, R12 ;  /* 0x0000007a9c28723c */ /* 0x000ff0000000180c */
[C---:B-1----:R-:W-:Y:S01]  /*1d20*/  HMMA.16816.F32 R32, R184.reuse, R8, R100 ;  /* 0x00000008b820723c */ /* 0x042fe20000001864 */
[----:B------:R-:W-:Y:S07]  /*1d30*/  LDSM.16.M88.4 R100, [R5+0x16100] ;  /* 0x016100000564783b */ /* 0x000fee0000000200 */
[C---:B------:R-:W-:Y:S01]  /*1d40*/  HMMA.16816.F32 R28, R184.reuse, R10, R96 ;  /* 0x0000000ab81c723c */ /* 0x040fe20000001860 */
[----:B------:R-:W-:Y:S07]  /*1d50*/  LDSM.16.M88.4 R96, [R4+0x16100] ;  /* 0x016100000460783b */ /* 0x000fee0000000200 */
[C---:B--2---:R-:W-:Y:S01]  /*1d60*/  HMMA.16816.F32 R24, R184.reuse, R36, R92 ;  /* 0x00000024b818723c */ /* 0x044fe2000000185c */
[----:B------:R-:W-:Y:S07]  /*1d70*/  LDSM.16.M88.4 R92, [R5+0x15900] ;  /* 0x01590000055c783b */ /* 0x000fee0000000200 */
[C---:B------:R-:W-:Y:S01]  /*1d80*/  HMMA.16816.F32 R20, R184.reuse, R38, R84 ;  /* 0x00000026b814723c */ /* 0x040fe20000001854 */
[----:B------:R-:W-:Y:S07]  /*1d90*/  LDSM.16.M88.4 R84, [R3+0x14900] ;  /* 0x014900000354783b */ /* 0x000fee0000000200 */
[C---:B---3--:R-:W-:Y:S08]  /*1da0*/  HMMA.16816.F32 R8, R184.reuse, R56, R68 ;  /* 0x00000038b808723c */ /* 0x048ff00000001844 */
[C---:B------:R-:W-:Y:S01]  /*1db0*/  HMMA.16816.F32 R36, R184.reuse, R58, R64 ;  /* 0x0000003ab824723c */ /* 0x040fe20000001840 */
[----:B------:R-:W1:Y:S07]  /*1dc0*/  LDSM.16.M88.4 R56, [R3+0x14100] ;  /* 0x014100000338783b */ /* 0x000e6e0000000200 */
[C---:B------:R-:W-:Y:S08]  /*1dd0*/  HMMA.16816.F32 R16, R184.reuse, R44, R80 ;  /* 0x0000002cb810723c */ /* 0x040ff00000001850 */
[C---:B------:R-:W-:Y:S08]  /*1de0*/  HMMA.16816.F32 R12, R184.reuse, R46, R72 ;  /* 0x0000002eb80c723c */ /* 0x040ff00000001848 */
[C---:B----4-:R-:W-:Y:S08]  /*1df0*/  HMMA.16816.F32 R44, R184.reuse, R76, R60 ;  /* 0x0000004cb82c723c */ /* 0x050ff0000000183c */
[C---:B------:R-:W-:Y:S08]  /*1e00*/  HMMA.16816.F32 R52, R184.reuse, R78, R52 ;  /* 0x0000004eb834723c */ /* 0x040ff00000001834 */
[C---:B-----5:R-:W-:Y:S08]  /*1e10*/  HMMA.16816.F32 R72, R184.reuse, R88, R48 ;  /* 0x00000058b848723c */ /* 0x060ff00000001830 */
[----:B------:R-:W-:Y:S08]  /*1e20*/  HMMA.16816.F32 R88, R184, R90, R40 ;  /* 0x0000005ab858723c */ /* 0x000ff00000001828 */
[C---:B------:R-:W-:Y:S01]  /*1e30*/  HMMA.16816.F32 R80, R192.reuse, R104, R32 ;  /* 0x00000068c050723c */ /* 0x040fe20000001820 */
[----:B------:R-:W2:Y:S07]  /*1e40*/  LDSM.16.M88.4 R32, [R232+0x15100] ;  /* 0x01510000e820783b */ /* 0x000eae0000000200 */
[C---:B------:R-:W-:Y:S01]  /*1e50*/  HMMA.16816.F32 R76, R192.reuse, R106, R28 ;  /* 0x0000006ac04c723c */ /* 0x040fe2000000181c */
[----:B------:R-:W3:Y:S04]  /*1e60*/  LDSM.16.M88.4 R28, [R232+0x15900] ;  /* 0x01590000e81c783b */ /* 0x000ee80000000200 */
[----:B------:R-:W-:Y:S03]  /*1e70*/  LDSM.16.M88.4 R104, [R4+0x16900] ;  /* 0x016900000468783b */ /* 0x000fe60000000200 */
[C---:B------:R-:W-:Y:S01]  /*1e80*/  HMMA.16816.F32 R68, R192.reuse, R108, R24 ;  /* 0x0000006cc044723c */ /* 0x040fe20000001818 */
[----:B------:R-:W4:Y:S07]  /*1e90*/  LDSM.16.M88.4 R24, [R232+0x16100] ;  /* 0x01610000e818783b */ /* 0x000f2e0000000200 */
[C---:B------:R-:W-:Y:S08]  /*1ea0*/  HMMA.16816.F32 R60, R192.reuse, R116, R16 ;  /* 0x00000074c03c723c */ /* 0x040ff00000001810 */
[C---:B------:R-:W-:Y:S01]  /*1eb0*/  HMMA.16816.F32 R48, R192.reuse, R118, R12 ;  /* 0x00000076c030723c */ /* 0x040fe2000000180c */
[----:B------:R-:W-:Y:S07]  /*1ec0*/  LDSM.16.M88.4 R116, [R4+0x17900] ;  /* 0x017900000474783b */ /* 0x000fee0000000200 */
[C---:B------:R-:W-:Y:S08]  /*1ed0*/  HMMA.16816.F32 R16, R192.reuse, R112, R8 ;  /* 0x00000070c010723c */ /* 0x040ff00000001808 */
[C---:B------:R-:W-:Y:S01]  /*1ee0*/  HMMA.16816.F32 R64, R192.reuse, R110, R20 ;  /* 0x0000006ec040723c */ /* 0x040fe20000001814 */
[----:B------:R-:W5:Y:S04]  /*1ef0*/  LDSM.16.M88.4 R20, [R232+0x16900] ;  /* 0x01690000e814783b */ /* 0x000f680000000200 */
[----:B------:R-:W-:Y:S03]  /*1f00*/  LDSM.16.M88.4 R108, [R5+0x16900] ;  /* 0x01690000056c783b */ /* 0x000fe60000000200 */
[C---:B------:R-:W-:Y:S01]  /*1f10*/  HMMA.16816.F32 R12, R192.reuse, R114, R36 ;  /* 0x00000072c00c723c */ /* 0x040fe20000001824 */
[----:B------:R-:W3:Y:S04]  /*1f20*/  LDSM.16.M88.4 R36, [R232+0x17100] ;  /* 0x01710000e824783b */ /* 0x000ee80000000200 */
[----:B------:R-:W-:Y:S03]  /*1f30*/  LDSM.16.M88.4 R112, [R4+0x17100] ;  /* 0x017100000470783b */ /* 0x000fe60000000200 */
[C---:B-1----:R-:W-:Y:S08]  /*1f40*/  HMMA.16816.F32 R8, R192.reuse, R56, R44 ;  /* 0x00000038c008723c */ /* 0x042ff0000000182c */
[C---:B------:R-:W-:Y:S01]  /*1f50*/  HMMA.16816.F32 R40, R192.reuse, R58, R52 ;  /* 0x0000003ac028723c */ /* 0x040fe20000001834 */
[----:B------:R-:W-:Y:S07]  /*1f60*/  LDSM.16.M88.4 R52, [R232+0x17900] ;  /* 0x01790000e834783b */ /* 0x000fee0000000200 */
[C---:B------:R-:W-:Y:S01]  /*1f70*/  HMMA.16816.F32 R56, R192.reuse, R86, R88 ;  /* 0x00000056c038723c */ /* 0x040fe20000001858 */
[----:B------:R-:W1:Y:S07]  /*1f80*/  LDSM.16.M88.4 R88, [R4+0x15100] ;  /* 0x015100000458783b */ /* 0x000e6e0000000200 */
[----:B------:R-:W-:Y:S01]  /*1f90*/  HMMA.16816.F32 R44, R192, R84, R72 ;  /* 0x00000054c02c723c */ /* 0x000fe20000001848 */
[----:B------:R-:W1:Y:S07]  /*1fa0*/  LDSM.16.M88.4 R84, [R4+0x15900] ;  /* 0x015900000454783b */ /* 0x000e6e0000000200 */
[C---:B--2---:R-:W-:Y:S08]  /*1fb0*/  HMMA.16816.F32 R80, R196.reuse, R32, R80 ;  /* 0x00000020c450723c */ /* 0x044ff00000001850 */
[C---:B------:R-:W-:Y:S08]  /*1fc0*/  HMMA.16816.F32 R32, R196.reuse, R34, R76 ;  /* 0x00000022c420723c */ /* 0x040ff0000000184c */
[C---:B---3--:R-:W-:Y:S08]  /*1fd0*/  HMMA.16816.F32 R76, R196.reuse, R28, R68 ;  /* 0x0000001cc44c723c */ /* 0x048ff00000001844 */
[C---:B----4-:R-:W-:Y:S08]  /*1fe0*/  HMMA.16816.F32 R68, R196.reuse, R24, R60 ;  /* 0x00000018c444723c */ /* 0x050ff0000000183c */
[C---:B------:R-:W-:Y:S01]  /*1ff0*/  HMMA.16816.F32 R72, R196.reuse, R30, R64 ;  /* 0x0000001ec448723c */ /* 0x040fe20000001840 */
[----:B------:R-:W2:Y:S07]  /*2000*/  LDSM.16.M88.4 R28, [R5+0x15100] ;  /* 0x01510000051c783b */ /* 0x000eae0000000200 */
[C---:B------:R-:W-:Y:S08]  /*2010*/  HMMA.16816.F32 R48, R196.reuse, R26, R48 ;  /* 0x0000001ac430723c */ /* 0x040ff00000001830 */
[C---:B-----5:R-:W-:Y:S08]  /*2020*/  HMMA.16816.F32 R64, R196.reuse, R20, R16 ;  /* 0x00000014c440723c */ /* 0x060ff00000001810 */
[C---:B------:R-:W-:Y:S08]  /*2030*/  HMMA.16816.F32 R60, R196.reuse, R22, R12 ;  /* 0x00000016c43c723c */ /* 0x040ff0000000180c */
[C---:B------:R-:W-:Y:S08]  /*2040*/  HMMA.16816.F32 R24, R196.reuse, R36, R8 ;  /* 0x00000024c418723c */ /* 0x040ff00000001808 */
[----:B------:R-:W-:Y:S08]  /*2050*/  HMMA.16816.F32 R20, R196, R38, R40 ;  /* 0x00000026c414723c */ /* 0x000ff00000001828 */
[C---:B-1----:R-:W-:Y:S01]  /*2060*/  HMMA.16816.F32 R8, R200.reuse, R88, R80 ;  /* 0x00000058c808723c */ /* 0x042fe20000001850 */
[----:B------:R-:W-:Y:S07]  /*2070*/  LDSM.16.M88.4 R80, [R5+0x17900] ;  /* 0x017900000550783b */ /* 0x000fee0000000200 */
[----:B------:R-:W-:Y:S01]  /*2080*/  HMMA.16816.F32 R32, R200, R90, R32 ;  /* 0x0000005ac820723c */ /* 0x000fe20000001820 */
[----:B------:R-:W-:Y:S07]  /*2090*/  LDSM.16.M88.4 R88, [R3+0x15900] ;  /* 0x015900000358783b */ /* 0x000fee0000000200 */
[----:B------:R-:W-:Y:S08]  /*20a0*/  HMMA.16816.F32 R16, R196, R52, R44 ;  /* 0x00000034c410723c */ /* 0x000ff0000000182c */
[C---:B------:R-:W-:Y:S08]  /*20b0*/  HMMA.16816.F32 R44, R200.reuse, R96, R68 ;  /* 0x00000060c82c723c */ /* 0x040ff00000001844 */
[C---:B------:R-:W-:Y:S08]  /*20c0*/  HMMA.16816.F32 R36, R200.reuse, R84, R76 ;  /* 0x00000054c824723c */ /* 0x040ff0000000184c */
[C---:B------:R-:W-:Y:S01]  /*20d0*/  HMMA.16816.F32 R40, R200.reuse, R86, R72 ;  /* 0x00000056c828723c */ /* 0x040fe20000001848 */
[----:B------:R-:W1:Y:S07]  /*20e0*/  LDSM.16.M88.4 R84, [R3+0x15100] ;  /* 0x015100000354783b */ /* 0x000e6e0000000200 */
[----:B------:R-:W-:Y:S01]  /*20f0*/  HMMA.16816.F32 R48, R200, R98, R48 ;  /* 0x00000062c830723c */ /* 0x000fe20000001830 */
[----:B------:R-:W3:Y:S07]  /*2100*/  LDSM.16.M88.4 R96, [R3+0x16100] ;  /* 0x016100000360783b */ /* 0x000eee0000000200 */
[----:B------:R-:W-:Y:S08]  /*2110*/  HMMA.16816.F32 R12, R196, R54, R56 ;  /* 0x00000036c40c723c */ /* 0x000ff00000001838 */
[C---:B------:R-:W-:Y:S08]  /*2120*/  HMMA.16816.F32 R56, R200.reuse, R112, R24 ;  /* 0x00000070c838723c */ /* 0x040ff00000001818 */
[----:B------:R-:W-:Y:S08]  /*2130*/  HMMA.16816.F32 R76, R200, R114, R20 ;  /* 0x00000072c84c723c */ /* 0x000ff00000001814 */
[C---:B--2---:R-:W-:Y:S08]  /*2140*/  HMMA.16816.F32 R24, R204.reuse, R28, R8 ;  /* 0x0000001ccc18723c */ /* 0x044ff00000001808 */
[----:B------:R-:W-:Y:S08]  /*2150*/  HMMA.16816.F32 R20, R204, R30, R32 ;  /* 0x0000001ecc14723c */ /* 0x000ff00000001820 */
[----:B------:R-:W-:Y:S01]  /*2160*/  HMMA.16816.F32 R52, R200, R104, R64 ;  /* 0x00000068c834723c */ /* 0x000fe20000001840 */
[----:B------:R-:W2:Y:S07]  /*2170*/  LDSM.16.M88.4 R64, [R5+0x17100] ;  /* 0x017100000540783b */ /* 0x000eae0000000200 */
[C---:B------:R-:W-:Y:S01]  /*2180*/  HMMA.16816.F32 R8, R204.reuse, R100, R44 ;  /* 0x00000064cc08723c */ /* 0x040fe2000000182c */
[----:B------:R-:W-:Y:S07]  /*2190*/  LDSM.16.M88.4 R44, [R3+0x16900] ;  /* 0x01690000032c783b */ /* 0x000fee0000000200 */
[----:B------:R-:W-:Y:S01]  /*21a0*/  HMMA.16816.F32 R28, R204, R102, R48 ;  /* 0x00000066cc1c723c */ /* 0x000fe20000001830 */
[----:B------:R-:W4:Y:S07]  /*21b0*/  LDSM.16.M88.4 R48, [R232+0x18100] ;  /* 0x01810000e830783b */ /* 0x000f2e0000000200 */
[C---:B------:R-:W-:Y:S08]  /*21c0*/  HMMA.16816.F32 R72, R200.reuse, R116, R16 ;  /* 0x00000074c848723c */ /* 0x040ff00000001810 */
[----:B------:R-:W-:Y:S08]  /*21d0*/  HMMA.16816.F32 R68, R200, R118, R12 ;  /* 0x00000076c844723c */ /* 0x000ff0000000180c */
[C---:B------:R-:W-:Y:S08]  /*21e0*/  HMMA.16816.F32 R16, R204.reuse, R92, R36 ;  /* 0x0000005ccc10723c */ /* 0x040ff00000001824 */
[----:B------:R-:W-:Y:S08]  /*21f0*/  HMMA.16816.F32 R12, R204, R94, R40 ;  /* 0x0000005ecc0c723c */ /* 0x000ff00000001828 */
[C---:B-1----:R-:W-:Y:S01]  /*2200*/  HMMA.16816.F32 R32, R208.reuse, R84, R24 ;  /* 0x00000054d020723c */ /* 0x042fe20000001818 */
[----:B------:R-:W-:Y:S07]  /*2210*/  LDSM.16.M88.4 R24, [R3+0x17900] ;  /* 0x017900000318783b */ /* 0x000fee0000000200 */
[C---:B------:R-:W-:Y:S01]  /*2220*/  HMMA.16816.F32 R40, R208.reuse, R86, R20 ;  /* 0x00000056d028723c */ /* 0x040fe20000001814 */
[----:B------:R-:W-:Y:S07]  /*2230*/  LDSM.16.M88.4 R20, [R4+0x18100] ;  /* 0x018100000414783b */ /* 0x000fee0000000200 */
[----:B---3--:R-:W-:Y:S01]  /*2240*/  HMMA.16816.F32 R84, R208, R96, R8 ;  /* 0x00000060d054723c */ /* 0x008fe20000001808 */
[----:B------:R-:W1:Y:S07]  /*2250*/  LDSM.16.M88.4 R8, [R3+0x17100] ;  /* 0x017100000308783b */ /* 0x000e6e0000000200 */
[----:B------:R-:W-:Y:S08]  /*2260*/  HMMA.16816.F32 R36, R204, R108, R52 ;  /* 0x0000006ccc24723c */ /* 0x000ff00000001834 */
[----:B------:R-:W-:Y:S08]  /*2270*/  HMMA.16816.F32 R60, R200, R106, R60 ;  /* 0x0000006ac83c723c */ /* 0x000ff0000000183c */
[C---:B--2---:R-:W-:Y:S08]  /*2280*/  HMMA.16816.F32 R56, R204.reuse, R64, R56 ;  /* 0x00000040cc38723c */ /* 0x044ff00000001838 */
[C---:B------:R-:W-:Y:S08]  /*2290*/  HMMA.16816.F32 R52, R204.reuse, R66, R76 ;  /* 0x00000042cc34723c */ /* 0x040ff0000000184c */
[----:B------:R-:W-:Y:S08]  /*22a0*/  HMMA.16816.F32 R100, R204, R80, R72 ;  /* 0x00000050cc64723c */ /* 0x000ff00000001848 */
[C---:B------:R-:W-:Y:S08]  /*22b0*/  HMMA.16816.F32 R64, R208.reuse, R88, R16 ;  /* 0x00000058d040723c */ /* 0x040ff00000001810 */
[----:B------:R-:W-:Y:S08]  /*22c0*/  HMMA.16816.F32 R72, R208, R90, R12 ;  /* 0x0000005ad048723c */ /* 0x000ff0000000180c */
[----:B----4-:R-:W-:Y:S01]  /*22d0*/  HMMA.16816.F32 R16, R212, R48, R32 ;  /* 0x00000030d410723c */ /* 0x010fe20000001820 */
[----:B------:R-:W-:Y:S07]  /*22e0*/  LDSM.16.M88.4 R32, [R232+0x19100] ;  /* 0x01910000e820783b */ /* 0x000fee0000000200 */
[----:B------:R-:W-:Y:S08]  /*22f0*/  HMMA.16816.F32 R92, R204, R82, R68 ;  /* 0x00000052cc5c723c */ /* 0x000ff00000001844 */
[----:B------:R-:W-:Y:S01]  /*2300*/  HMMA.16816.F32 R12, R212, R50, R40 ;  /* 0x00000032d40c723c */ /* 0x000fe20000001828 */
[----:B------:R-:W-:Y:S04]  /*2310*/  LDSM.16.M88.4 R40, [R4+0x18900] ;  /* 0x018900000428783b */ /* 0x000fe80000000200 */
[----:B------:R-:W-:Y:S03]  /*2320*/  LDSM.16.M88.4 R48, [R5+0x18900] ;  /* 0x018900000530783b */ /* 0x000fe60000000200 */
[C---:B------:R-:W-:Y:S01]  /*2330*/  HMMA.16816.F32 R80, R208.reuse, R98, R28 ;  /* 0x00000062d050723c */ /* 0x040fe2000000181c */
[----:B------:R-:W2:Y:S07]  /*2340*/  LDSM.16.M88.4 R28, [R232+0x18900] ;  /* 0x01890000e81c783b */ /* 0x000eae0000000200 */
[----:B------:R-:W-:Y:S01]  /*2350*/  HMMA.16816.F32 R68, R208, R44, R36 ;  /* 0x0000002cd044723c */ /* 0x000fe20000001824 */
[----:B------:R-:W3:Y:S07]  /*2360*/  LDSM.16.M88.4 R36, [R5+0x18100] ;  /* 0x018100000524783b */ /* 0x000eee0000000200 */
[----:B------:R-:W-:Y:S08]  /*2370*/  HMMA.16816.F32 R60, R204, R110, R60 ;  /* 0x0000006ecc3c723c */ /* 0x000ff0000000183c */
[C---:B-1----:R-:W-:Y:S01]  /*2380*/  HMMA.16816.F32 R76, R208.reuse, R8, R56 ;  /* 0x00000008d04c723c */ /* 0x042fe20000001838 */
[----:B------:R-:W-:Y:S07]  /*2390*/  LDSM.16.M88.4 R56, [R3+0x18900] ;  /* 0x018900000338783b */ /* 0x000fee0000000200 */
[----:B------:R-:W-:Y:S01]  /*23a0*/  HMMA.16816.F32 R96, R208, R10, R52 ;  /* 0x0000000ad060723c */ /* 0x000fe20000001834 */
[----:B------:R-:W-:Y:S07]  /*23b0*/  LDSM.16.M88.4 R52, [R232+0x1a100] ;  /* 0x01a10000e834783b */ /* 0x000fee0000000200 */
[C---:B------:R-:W-:Y:S08]  /*23c0*/  HMMA.16816.F32 R8, R216.reuse, R20, R16 ;  /* 0x00000014d808723c */ /* 0x040ff00000001810 */
[----:B------:R-:W-:Y:S08]  /*23d0*/  HMMA.16816.F32 R16, R216, R22, R12 ;  /* 0x00000016d810723c */ /* 0x000ff0000000180c */
[----:B--2---:R-:W-:Y:S08]  /*23e0*/  HMMA.16816.F32 R12, R212, R30, R72 ;  /* 0x0000001ed40c723c */ /* 0x004ff00000001848 */
[C---:B------:R-:W-:Y:S01]  /*23f0*/  HMMA.16816.F32 R88, R208.reuse, R46, R60 ;  /* 0x0000002ed058723c */ /* 0x040fe2000000183c */
[----:B------:R-:W1:Y:S04]  /*2400*/  LDSM.16.M88.4 R60, [R3+0x18100] ;  /* 0x01810000033c783b */ /* 0x000e680000000200 */
[----:B------:R-:W-:Y:S03]  /*2410*/  LDSM.16.M88.4 R44, [R232+0x19900] ;  /* 0x01990000e82c783b */ /* 0x000fe60000000200 */
[C---:B------:R-:W-:Y:S08]  /*2420*/  HMMA.16816.F32 R100, R208.reuse, R24, R100 ;  /* 0x00000018d064723c */ /* 0x040ff00000001864 */
[----:B------:R-:W-:Y:S08]  /*2430*/  HMMA.16816.F32 R92, R208, R26, R92 ;  /* 0x0000001ad05c723c */ /* 0x000ff0000000185c */
[----:B------:R-:W-:Y:S01]  /*2440*/  HMMA.16816.F32 R24, R212, R28, R64 ;  /* 0x0000001cd418723c */ /* 0x000fe20000001840 */
[----:B------:R-:W-:Y:S07]  /*2450*/  LDSM.16.M88.4 R64, [R232+0x1a900] ;  /* 0x01a90000e840783b */ /* 0x000fee0000000200 */
[C---:B---3--:R-:W-:Y:S08]  /*2460*/  HMMA.16816.F32 R8, R220.reuse, R36, R8 ;  /* 0x00000024dc08723c */ /* 0x048ff00000001808 */
[----:B------:R-:W-:Y:S01]  /*2470*/  HMMA.16816.F32 R16, R220, R38, R16 ;  /* 0x00000026dc10723c */ /* 0x000fe20000001810 */
[----:B------:R-:W2:Y:S07]  /*2480*/  LDSM.16.M88.4 R36, [R4+0x19100] ;  /* 0x019100000424783b */ /* 0x000eae0000000200 */
[----:B------:R-:W-:Y:S08]  /*2490*/  HMMA.16816.F32 R28, R212, R32, R84 ;  /* 0x00000020d41c723c */ /* 0x000ff00000001854 */
[C---:B------:R-:W-:Y:S08]  /*24a0*/  HMMA.16816.F32 R12, R216.reuse, R42, R12 ;  /* 0x0000002ad80c723c */ /* 0x040ff0000000180c */
[----:B------:R-:W-:Y:S01]  /*24b0*/  HMMA.16816.F32 R20, R216, R40, R24 ;  /* 0x00000028d814723c */ /* 0x000fe20000001818 */
[----:B------:R-:W3:Y:S07]  /*24c0*/  LDSM.16.M88.4 R40, [R5+0x19100] ;  /* 0x019100000528783b */ /* 0x000eee0000000200 */
[----:B------:R-:W-:Y:S08]  /*24d0*/  HMMA.16816.F32 R72, R212, R34, R80 ;  /* 0x00000022d448723c */ /* 0x000ff00000001850 */
[----:B-1----:R-:W-:Y:S08]  /*24e0*/  HMMA.16816.F32 R32, R224, R60, R8 ;  /* 0x0000003ce020723c */ /* 0x002ff00000001808 */
[----:B--2---:R-:W-:Y:S08]  /*24f0*/  HMMA.16816.F32 R28, R216, R36, R28 ;  /* 0x00000024d81c723c */ /* 0x004ff0000000181c */
[C---:B------:R-:W-:Y:S08]  /*2500*/  HMMA.16816.F32 R24, R220.reuse, R50, R12 ;  /* 0x00000032dc18723c */ /* 0x040ff0000000180c */
[----:B------:R-:W-:Y:S01]  /*2510*/  HMMA.16816.F32 R8, R220, R48, R20 ;  /* 0x00000030dc08723c */ /* 0x000fe20000001814 */
[----:B------:R-:W-:Y:S01]  /*2520*/  FMUL.FTZ R6, R32, c[0x0][0x320] ;  /* 0x0000c80020067a20 */ /* 0x000fe20000410000 */
[----:B------:R-:W-:Y:S03]  /*2530*/  LDSM.16.M88.4 R48, [R4+0x1a900] ;  /* 0x01a900000430783b */ /* 0x000fe60000000200 */
[----:B------:R1:W2:Y:S03]  /*2540*/  MUFU.TANH R105, R6 ;  /* 0x0000000600697308 */ /* 0x0002a60000002400 */
[----:B------:R-:W-:Y:S08]  /*2550*/  HMMA.16816.F32 R20, R224, R62, R16 ;  /* 0x0000003ee014723c */ /* 0x000ff00000001810 */
[----:B---3--:R-:W-:Y:S01]  /*2560*/  HMMA.16816.F32 R12, R220, R40, R28 ;  /* 0x00000028dc0c723c */ /* 0x008fe2000000181c */
[----:B-1----:R-:W-:-:S07]  /*2570*/  FMUL.FTZ R6, R33, c[0x0][0x320] ;  /* 0x0000c80021067a20 */ /* 0x002fce0000410000 */
[----:B------:R-:W-:Y:S01]  /*2580*/  HMMA.16816.F32 R28, R224, R58, R24 ;  /* 0x0000003ae01c723c */ /* 0x000fe20000001818 */
[----:B------:R1:W3:Y:S07]  /*2590*/  MUFU.TANH R104, R6 ;  /* 0x0000000600687308 */ /* 0x0002ee0000002400 */
[C---:B------:R-:W-:Y:S08]  /*25a0*/  HMMA.16816.F32 R80, R212.reuse, R44, R68 ;  /* 0x0000002cd450723c */ /* 0x040ff00000001844 */
[C---:B------:R-:W-:Y:S01]  /*25b0*/  HMMA.16816.F32 R88, R212.reuse, R46, R88 ;  /* 0x0000002ed458723c */ /* 0x040fe20000001858 */
[----:B-1----:R-:W-:Y:S01]  /*25c0*/  FMUL.FTZ R6, R34, c[0x0][0x320] ;  /* 0x0000c80022067a20 */ /* 0x002fe20000410000 */
[----:B------:R-:W1:Y:S06]  /*25d0*/  LDSM.16.M88.4 R44, [R4+0x19900] ;  /* 0x01990000042c783b */ /* 0x000e6c0000000200 */
[----:B------:R-:W-:Y:S01]  /*25e0*/  HMMA.16816.F32 R68, R212, R54, R96 ;  /* 0x00000036d444723c */ /* 0x000fe20000001860 */
[----:B------:R4:W-:Y:S07]  /*25f0*/  MUFU.TANH R99, R6 ;  /* 0x0000000600637308 */ /* 0x0009ee0000002400 */
[----:B------:R-:W-:Y:S01]  /*2600*/  HMMA.16816.F32 R16, R216, R38, R72 ;  /* 0x00000026d810723c */ /* 0x000fe20000001848 */
[----:B------:R5:W2:Y:S07]  /*2610*/  LDSM.16.M88.4 R36, [R4+0x1a100] ;  /* 0x01a100000424783b */ /* 0x000aae0000000200 */
[----:B------:R-:W-:Y:S01]  /*2620*/  HMMA.16816.F32 R76, R212, R52, R76 ;  /* 0x00000034d44c723c */ /* 0x000fe2000000184c */
[----:B----4-:R-:W-:Y:S01]  /*2630*/  FMUL.FTZ R6, R35, c[0x0][0x320] ;  /* 0x0000c80023067a20 */ /* 0x010fe20000410000 */
[----:B------:R-:W4:Y:S03]  /*2640*/  LDSM.16.M88.4 R52, [R3+0x19100] ;  /* 0x019100000334783b */ /* 0x000f260000000200 */
[----:B------:R1:W-:Y:S01]  /*2650*/  MUFU.TANH R98, R6 ;  /* 0x0000000600627308 */ /* 0x0003e20000002400 */
[----:B------:R-:W2:Y:S02]  /*2660*/  LDSM.16.M88.4 R32, [R5+0x19900] ;  /* 0x019900000520783b */ /* 0x000ea40000000200 */
[----:B------:R-:W-:Y:S02]  /*2670*/  HMMA.16816.F32 R8, R224, R56, R8 ;  /* 0x00000038e008723c */ /* 0x000fe40000001808 */
[----:B------:R-:W2:Y:S01]  /*2680*/  LDSM.16.M88.4 R56, [R3+0x19900] ;  /* 0x019900000338783b */ /* 0x000ea20000000200 */
[----:B-----5:R-:W-:-:S05]  /*2690*/  FMUL.FTZ R4, R28, c[0x0][0x320] ;  /* 0x0000c8001c047a20 */ /* 0x020fca0000410000 */
[----:B------:R-:W-:Y:S01]  /*26a0*/  HMMA.16816.F32 R60, R212, R64, R100 ;  /* 0x00000040d43c723c */ /* 0x000fe20000001864 */
[----:B------:R5:W-:Y:S01]  /*26b0*/  MUFU.TANH R75, R4 ;  /* 0x00000004004b7308 */ /* 0x000be20000002400 */
[----:B-1----:R-:W-:-:S05]  /*26c0*/  FMUL.FTZ R6, R20, c[0x0][0x320] ;  /* 0x0000c80014067a20 */ /* 0x002fca0000410000 */
[----:B------:R-:W-:Y:S01]  /*26d0*/  SHF.L.U32 R103, R2, 0x1, RZ ;  /* 0x0000000102677819 */ /* 0x000fe200000006ff */
[----:B------:R-:W-:Y:S01]  /*26e0*/  HMMA.16816.F32 R24, R216, R44, R80 ;  /* 0x0000002cd818723c */ /* 0x000fe20000001850 */
[----:B------:R1:W-:Y:S03]  /*26f0*/  MUFU.TANH R97, R6 ;  /* 0x0000000600617308 */ /* 0x0003e60000002400 */
[--C-:B------:R-:W-:Y:S02]  /*2700*/  IMAD.IADD R2, R235, 0x1, R103.reuse ;  /* 0x00000001eb027824 */ /* 0x100fe400078e0267 */
[----:B------:R-:W-:Y:S02]  /*2710*/  IMAD R233, R0, 0x2, R103 ;  /* 0x0000000200e97824 */ /* 0x000fe400078e0267 */
[----:B------:R-:W-:Y:S01]  /*2720*/  HMMA.16816.F32 R64, R212, R66, R92 ;  /* 0x00000042d440723c */ /* 0x000fe2000000185c */
[----:B-----5:R-:W-:-:S02]  /*2730*/  FMUL.FTZ R4, R29, c[0x0][0x320] ;  /* 0x0000c8001d047a20 */ /* 0x020fc40000410000 */
[----:B------:R-:W-:Y:S02]  /*2740*/  IADD3 R0, R235, R233, RZ ;  /* 0x000000e9eb007210 */ /* 0x000fe40007ffe0ff */
[----:B------:R5:W-:Y:S01]  /*2750*/  MUFU.TANH R74, R4 ;  /* 0x00000004004a7308 */ /* 0x000be20000002400 */
[----:B-1----:R-:W-:-:S07]  /*2760*/  FMUL.FTZ R6, R21, c[0x0][0x320] ;  /* 0x0000c80015067a20 */ /* 0x002fce0000410000 */
[----:B------:R1:W-:Y:S01]  /*2770*/  MUFU.TANH R96, R6 ;  /* 0x0000000600607308 */ /* 0x0003e20000002400 */
[----:B-----5:R-:W-:-:S07]  /*2780*/  FMUL.FTZ R4, R30, c[0x0][0x320] ;  /* 0x0000c8001e047a20 */ /* 0x020fce0000410000 */
[----:B------:R5:W-:Y:S01]  /*2790*/  MUFU.TANH R73, R4 ;  /* 0x0000000400497308 */ /* 0x000be20000002400 */
[----:B-1----:R-:W-:-:S07]  /*27a0*/  FMUL.FTZ R6, R22, c[0x0][0x320] ;  /* 0x0000c80016067a20 */ /* 0x002fce0000410000 */
[----:B------:R1:W1:Y:S01]  /*27b0*/  MUFU.TANH R87, R6 ;  /* 0x0000000600577308 */ /* 0x0002620000002400 */
[----:B-----5:R-:W-:Y:S02]  /*27c0*/  FMUL.FTZ R4, R31, c[0x0][0x320] ;  /* 0x0000c8001f047a20 */ /* 0x020fe40000410000 */
[----:B------:R-:W5:Y:S05]  /*27d0*/  LDSM.16.M88.4 R28, [R5+0x1a100] ;  /* 0x01a10000051c783b */ /* 0x000f6a0000000200 */
[----:B------:R-:W-:Y:S01]  /*27e0*/  MUFU.TANH R72, R4 ;  /* 0x0000000400487308 */ /* 0x000fe20000002400 */
[----:B-1----:R-:W-:Y:S02]  /*27f0*/  FMUL.FTZ R6, R23, c[0x0][0x320] ;  /* 0x0000c80017067a20 */ /* 0x002fe40000410000 */
[----:B------:R-:W-:Y:S05]  /*2800*/  HMMA.16816.F32 R20, R220, R42, R16 ;  /* 0x0000002adc14723c */ /* 0x000fea0000001810 */
[----:B------:R1:W-:Y:S03]  /*2810*/  MUFU.TANH R86, R6 ;  /* 0x0000000600567308 */ /* 0x0003e60000002400 */
[C---:B------:R-:W-:Y:S08]  /*2820*/  HMMA.16816.F32 R16, R216.reuse, R46, R88 ;  /* 0x0000002ed810723c */ /* 0x040ff00000001858 */
[----:B--2---:R-:W-:Y:S01]  /*2830*/  HMMA.16816.F32 R44, R216, R36, R76 ;  /* 0x00000024d82c723c */ /* 0x004fe2000000184c */
[----:B-1----:R-:W-:-:S04]  /*2840*/  FMUL.FTZ R6, R8, c[0x0][0x320] ;  /* 0x0000c80008067a20 */ /* 0x002fc80000410000 */
[----:B------:R1:W2:Y:S03]  /*2850*/  MUFU.TANH R85, R6 ;  /* 0x0000000600557308 */ /* 0x0002a60000002400 */
[----:B----4-:R-:W-:Y:S08]  /*2860*/  HMMA.16816.F32 R20, R224, R54, R20 ;  /* 0x00000036e014723c */ /* 0x010ff00000001814 */
[----:B------:R-:W-:Y:S01]  /*2870*/  HMMA.16816.F32 R40, R216, R48, R60 ;  /* 0x00000030d828723c */ /* 0x000fe2000000183c */
[----:B-1----:R-:W-:-:S07]  /*2880*/  FMUL.FTZ R6, R9, c[0x0][0x320] ;  /* 0x0000c80009067a20 */ /* 0x002fce0000410000 */
[----:B------:R-:W-:Y:S01]  /*2890*/  HMMA.16816.F32 R16, R220, R34, R16 ;  /* 0x00000022dc10723c */ /* 0x000fe20000001810 */
[----:B------:R1:W4:Y:S07]  /*28a0*/  MUFU.TANH R84, R6 ;  /* 0x0000000600547308 */ /* 0x00032e0000002400 */
[----:B------:R-:W-:Y:S02]  /*28b0*/  FMUL.FTZ R20, R20, c[0x0][0x320] ;  /* 0x0000c80014147a20 */ /* 0x000fe40000410000 */
[----:B------:R-:W-:-:S02]  /*28c0*/  FMUL.FTZ R21, R21, c[0x0][0x320] ;  /* 0x0000c80015157a20 */ /* 0x000fc40000410000 */
[----:B------:R-:W-:Y:S01]  /*28d0*/  FMUL.FTZ R22, R22, c[0x0][0x320] ;  /* 0x0000c80016167a20 */ /* 0x000fe20000410000 */
[----:B------:R-:W-:Y:S01]  /*28e0*/  MUFU.TANH R145, R20 ;  /* 0x0000001400917308 */ /* 0x000fe20000002400 */
[----:B------:R-:W-:Y:S02]  /*28f0*/  FMUL.FTZ R23, R23, c[0x0][0x320] ;  /* 0x0000c80017177a20 */ /* 0x000fe40000410000 */
[----:B-1----:R-:W-:-:S05]  /*2900*/  FMUL.FTZ R6, R10, c[0x0][0x320] ;  /* 0x0000c8000a067a20 */ /* 0x002fca0000410000 */
[----:B------:R-:W-:Y:S08]  /*2910*/  MUFU.TANH R101, R21 ;  /* 0x0000001500657308 */ /* 0x000ff00000002400 */
[----:B------:R1:W1:Y:S08]  /*2920*/  MUFU.TANH R81, R6 ;  /* 0x0000000600517308 */ /* 0x0002700000002400 */
[----:B------:R-:W-:Y:S01]  /*2930*/  MUFU.TANH R49, R23 ;  /* 0x0000001700317308 */ /* 0x000fe20000002400 */
[----:B-1----:R-:W-:-:S02]  /*2940*/  FMUL.FTZ R6, R11, c[0x0][0x320] ;  /* 0x0000c8000b067a20 */ /* 0x002fc40000410000 */
[----:B------:R-:W-:Y:S01]  /*2950*/  HMMA.16816.F32 R8, R224, R52, R12 ;  /* 0x00000034e008723c */ /* 0x000fe2000000180c */
[----:B------:R1:W-:Y:S04]  /*2960*/  LDSM.16.M88.4 R52, [R5+0x1a900] ;  /* 0x01a900000534783b */ /* 0x0003e80000000200 */
[----:B------:R-:W1:Y:S03]  /*2970*/  MUFU.TANH R80, R6 ;  /* 0x0000000600507308 */ /* 0x000e660000002400 */
[----:B------:R-:W-:Y:S08]  /*2980*/  HMMA.16816.F32 R12, R220, R32, R24 ;  /* 0x00000020dc0c723c */ /* 0x000ff00000001818 */
[----:B------:R-:W-:Y:S01]  /*2990*/  HMMA.16816.F32 R24, R216, R38, R68 ;  /* 0x00000026d818723c */ /* 0x000fe20000001844 */
[----:B------:R-:W1:Y:S07]  /*29a0*/  LDSM.16.M88.4 R36, [R3+0x1a100] ;  /* 0x01a100000324783b */ /* 0x000e6e0000000200 */
[----:B------:R-:W-:Y:S01]  /*29b0*/  FMUL.FTZ R9, R9, c[0x0][0x320] ;  /* 0x0000c80009097a20 */ /* 0x000fe20000410000 */
[----:B------:R-:W-:Y:S01]  /*29c0*/  HMMA.16816.F32 R32, R224, R58, R16 ;  /* 0x0000003ae020723c */ /* 0x000fe20000001810 */
[----:B------:R-:W-:-:S02]  /*29d0*/  FMUL.FTZ R10, R10, c[0x0][0x320] ;  /* 0x0000c8000a0a7a20 */ /* 0x000fc40000410000 */
[----:B------:R-:W-:Y:S01]  /*29e0*/  FMUL.FTZ R11, R11, c[0x0][0x320] ;  /* 0x0000c8000b0b7a20 */ /* 0x000fe20000410000 */
[----:B------:R-:W-:Y:S01]  /*29f0*/  MUFU.TANH R102, R9 ;  /* 0x0000000900667308 */ /* 0x000fe20000002400 */
[----:B------:R-:W-:-:S07]  /*2a00*/  FMUL.FTZ R4, R8, c[0x0][0x320] ;  /* 0x0000c80008047a20 */ /* 0x000fce0000410000 */
[----:B------:R-:W-:Y:S03]  /*2a10*/  MUFU.TANH R146, R10 ;  /* 0x0000000a00927308 */ /* 0x000fe60000002400 */
[----:B-----5:R-:W-:Y:S05]  /*2a20*/  HMMA.16816.F32 R24, R220, R30, R24 ;  /* 0x0000001edc18723c */ /* 0x020fea0000001818 */
[----:B------:R5:W-:Y:S04]  /*2a30*/  MUFU.TANH R168, R11 ;  /* 0x0000000b00a87308 */ /* 0x000be80000002400 */
[----:B------:R-:W-:-:S02]  /*2a40*/  FMUL.FTZ R32, R32, c[0x0][0x320] ;  /* 0x0000c80020207a20 */ /* 0x000fc40000410000 */
[----:B------:R-:W-:Y:S02]  /*2a50*/  FMUL.FTZ R33, R33, c[0x0][0x320] ;  /* 0x0000c80021217a20 */ /* 0x000fe40000410000 */
[----:B------:R1:W1:Y:S01]  /*2a60*/  MUFU.TANH R144, R4 ;  /* 0x0000000400907308 */ /* 0x0002620000002400 */
[----:B------:R-:W-:Y:S02]  /*2a70*/  FMUL.FTZ R34, R34, c[0x0][0x320] ;  /* 0x0000c80022227a20 */ /* 0x000fe40000410000 */
[----:B------:R-:W-:Y:S01]  /*2a80*/  FMUL.FTZ R35, R35, c[0x0][0x320] ;  /* 0x0000c80023237a20 */ /* 0x000fe20000410000 */
[----:B-----5:R-:W-:Y:S01]  /*2a90*/  HMMA.16816.F32 R8, R220, R28, R44 ;  /* 0x0000001cdc08723c */ /* 0x020fe2000000182c */
[----:B------:R5:W2:Y:S03]  /*2aa0*/  LDSM.16.M88.4 R44, [R3+0x1a900] ;  /* 0x01a90000032c783b */ /* 0x000aa60000000200 */
[----:B------:R-:W-:Y:S01]  /*2ab0*/  MUFU.TANH R32, R32 ;  /* 0x0000002000207308 */ /* 0x000fe20000002400 */
[----:B------:R-:W-:-:S04]  /*2ac0*/  DEPBAR.LE SB0, 0x2 ;  /* 0x000080800000791a */ /* 0x000fc80000000000 */
[----:B-1----:R-:W-:Y:S03]  /*2ad0*/  HMMA.16816.F32 R4, R224, R56, R12 ;  /* 0x00000038e004723c */ /* 0x002fe6000000180c */
[----:B------:R-:W-:Y:S05]  /*2ae0*/  MUFU.TANH R33, R33 ;  /* 0x0000002100217308 */ /* 0x000fea0000002400 */
[----:B------:R-:W-:Y:S03]  /*2af0*/  HMMA.16816.F32 R12, R216, R50, R64 ;  /* 0x00000032d80c723c */ /* 0x000fe60000001840 */
[----:B------:R1:W1:Y:S01]  /*2b00*/  MUFU.TANH R50, R22 ;  /* 0x0000001600327308 */ /* 0x0002620000002400 */
[----:B-----5:R-:W-:-:S04]  /*2b10*/  SHF.R.S32.HI R3, RZ, 0x1f, R124 ;  /* 0x0000001fff037819 */ /* 0x020fc8000001147c */
[----:B------:R-:W-:Y:S03]  /*2b20*/  HMMA.16816.F32 R16, R224, R36, R8 ;  /* 0x00000024e010723c */ /* 0x000fe60000001808 */
[----:B------:R-:W-:Y:S01]  /*2b30*/  MUFU.TANH R34, R34 ;  /* 0x0000002200227308 */ /* 0x000fe20000002400 */
[----:B------:R-:W-:-:S04]  /*2b40*/  LEA.HI R125, R3, R124, RZ, 0x2 ;  /* 0x0000007c037d7211 */ /* 0x000fc800078f10ff */
[----:B------:R-:W-:Y:S01]  /*2b50*/  FMUL.FTZ R4, R4, c[0x0][0x320] ;  /* 0x0000c80004047a20 */ /* 0x000fe20000410000 */
[----:B------:R-:W-:Y:S01]  /*2b60*/  LOP3.LUT R3, R125, 0x7ffffffc, RZ, 0xc0, !PT ;  /* 0x7ffffffc7d037812 */ /* 0x000fe200078ec0ff */
[----:B-1----:R-:W-:Y:S01]  /*2b70*/  HMMA.16816.F32 R20, R220, R52, R40 ;  /* 0x00000034dc14723c */ /* 0x002fe20000001828 */
[----:B------:R-:W-:Y:S01]  /*2b80*/  FMUL.FTZ R6, R6, c[0x0][0x320] ;  /* 0x0000c80006067a20 */ /* 0x000fe20000410000 */
[----:B------:R1:W5:Y:S01]  /*2b90*/  MUFU.TANH R48, R4 ;  /* 0x0000000400307308 */ /* 0x0003620000002400 */
[----:B------:R-:W-:Y:S01]  /*2ba0*/  FMUL.FTZ R7, R7, c[0x0][0x320] ;  /* 0x0000c80007077a20 */ /* 0x000fe20000410000 */
[----:B------:R-:W-:Y:S01]  /*2bb0*/  STL [R1+0x48], R125 ;  /* 0x0000487d01007387 */ /* 0x000fe20000100800 */
[----:B------:R-:W-:-:S03]  /*2bc0*/  FMUL.FTZ R5, R5, c[0x0][0x320] ;  /* 0x0000c80005057a20 */ /* 0x000fc60000410000 */
[----:B------:R-:W-:Y:S02]  /*2bd0*/  HMMA.16816.F32 R28, R220, R54, R12 ;  /* 0x00000036dc1c723c */ /* 0x000fe4000000180c */
[----:B------:R3:W-:Y:S04]  /*2be0*/  MUFU.TANH R40, R6 ;  /* 0x0000000600287308 */ /* 0x0007e80000002400 */
[----:B------:R-:W-:Y:S02]  /*2bf0*/  FMUL.FTZ R16, R16, c[0x0][0x320] ;  /* 0x0000c80010107a20 */ /* 0x000fe40000410000 */
[----:B------:R-:W-:Y:S01]  /*2c00*/  HMMA.16816.F32 R12, R224, R38, R24 ;  /* 0x00000026e00c723c */ /* 0x000fe20000001818 */
[----:B------:R-:W-:Y:S01]  /*2c10*/  FMUL.FTZ R17, R17, c[0x0][0x320] ;  /* 0x0000c80011117a20 */ /* 0x000fe20000410000 */
[----:B------:R3:W-:Y:S01]  /*2c20*/  MUFU.TANH R36, R7 ;  /* 0x0000000700247308 */ /* 0x0007e20000002400 */
[----:B-1----:R-:W-:-:S02]  /*2c30*/  IMAD.IADD R4, R124, 0x1, -R3 ;  /* 0x000000017c047824 */ /* 0x002fc400078e0a03 */
[----:B------:R-:W-:Y:S02]  /*2c40*/  IMAD.U32 R3, RZ, RZ, UR5 ;  /* 0x00000005ff037e24 */ /* 0x000fe4000f8e00ff */
[----:B------:R-:W-:Y:S01]  /*2c50*/  FMUL.FTZ R18, R18, c[0x0][0x320] ;  /* 0x0000c80012127a20 */ /* 0x000fe20000410000 */
[----:B--2---:R-:W-:Y:S01]  /*2c60*/  HMMA.16816.F32 R8, R224, R44, R20 ;  /* 0x0000002ce008723c */ /* 0x004fe20000001814 */
[----:B------:R-:W-:Y:S01]  /*2c70*/  IMAD R3, R4, -0x2, R3 ;  /* 0xfffffffe04037824 */ /* 0x000fe200078e0203 */
[----:B------:R1:W2:Y:S01]  /*2c80*/  MUFU.TANH R41, R5 ;  /* 0x0000000500297308 */ /* 0x0002a20000002400 */
[----:B------:R-:W-:-:S03]  /*2c90*/  FMUL.FTZ R19, R19, c[0x0][0x320] ;  /* 0x0000c80013137a20 */ /* 0x000fc60000410000 */
[C---:B------:R-:W-:Y:S02]  /*2ca0*/  ISETP.GT.AND P6, PT, R3.reuse, RZ, PT ;  /* 0x000000ff0300720c */ /* 0x040fe40003fc4270 */
[C---:B------:R-:W-:Y:S01]  /*2cb0*/  ISETP.GT.AND P5, PT, R3.reuse, 0x1, PT ;  /* 0x000000010300780c */ /* 0x040fe20003fa4270 */
[----:B------:R-:W-:Y:S01]  /*2cc0*/  HMMA.16816.F32 R28, R224, R46, R28 ;  /* 0x0000002ee01c723c */ /* 0x000fe2000000181c */
[----:B------:R-:W-:Y:S01]  /*2cd0*/  ISETP.GT.AND P1, PT, R3, 0x8, PT ;  /* 0x000000080300780c */ /* 0x000fe20003f24270 */
[----:B------:R-:W2:Y:S01]  /*2ce0*/  MUFU.TANH R16, R16 ;  /* 0x0000001000107308 */ /* 0x000ea20000002400 */
[----:B---3--:R-:W-:Y:S02]  /*2cf0*/  FSEL R6, R105, -INF , P6 ;  /* 0xff80000069067808 */ /* 0x008fe40003000000 */
[----:B------:R-:W-:Y:S02]  /*2d00*/  FSEL R7, R104, -INF , P5 ;  /* 0xff80000068077808 */ /* 0x000fe40002800000 */
[----:B------:R-:W-:-:S02]  /*2d10*/  FMUL.FTZ R20, R15, c[0x0][0x320] ;  /* 0x0000c8000f147a20 */ /* 0x000fc40000410000 */
[----:B------:R-:W-:Y:S01]  /*2d20*/  FMNMX.FTZ R4, R6, R7, !PT ;  /* 0x0000000706047209 */ /* 0x000fe20007810000 */
[----:B-1----:R-:W-:Y:S01]  /*2d30*/  FMUL.FTZ R5, R14, c[0x0][0x320] ;  /* 0x0000c8000e057a20 */ /* 0x002fe20000410000 */
[----:B------:R-:W-:Y:S01]  /*2d40*/  FSEL R14, R87, -INF , P1 ;  /* 0xff800000570e7808 */ /* 0x000fe20000800000 */
[----:B------:R-:W-:Y:S01]  /*2d50*/  FMUL.FTZ R13, R13, c[0x0][0x320] ;  /* 0x0000c8000d0d7a20 */ /* 0x000fe20000410000 */
[----:B------:R-:W1:Y:S01]  /*2d60*/  MUFU.TANH R35, R35 ;  /* 0x0000002300237308 */ /* 0x000e620000002400 */
[----:B------:R-:W-:Y:S02]  /*2d70*/  FMUL.FTZ R12, R12, c[0x0][0x320] ;  /* 0x0000c8000c0c7a20 */ /* 0x000fe40000410000 */
[----:B------:R-:W-:Y:S01]  /*2d80*/  FMUL.FTZ R25, R10, c[0x0][0x320] ;  /* 0x0000c8000a197a20 */ /* 0x000fe20000410000 */
[----:B------:R-:W-:Y:S01]  /*2d90*/  FSEL R10, R99, -INF , P6 ;  /* 0xff800000630a7808 */ /* 0x000fe20003000000 */
[----:B------:R-:W-:Y:S01]  /*2da0*/  FMUL.FTZ R22, R8, c[0x0][0x320] ;  /* 0x0000c80008167a20 */ /* 0x000fe20000410000 */
[----:B------:R-:W-:Y:S01]  /*2db0*/  ISETP.GT.AND P6, PT, R3, 0x9, PT ;  /* 0x000000090300780c */ /* 0x000fe20003fc4270 */
[----:B------:R-:W-:Y:S01]  /*2dc0*/  FMUL.FTZ R26, R11, c[0x0][0x320] ;  /* 0x0000c8000b1a7a20 */ /* 0x000fe20000410000 */
[----:B------:R-:W-:Y:S01]  /*2dd0*/  FSEL R8, R97, -INF , P1 ;  /* 0xff80000061087808 */ /* 0x000fe20000800000 */
[----:B------:R-:W-:Y:S01]  /*2de0*/  FMUL.FTZ R23, R9, c[0x0][0x320] ;  /* 0x0000c80009177a20 */ /* 0x000fe20000410000 */
[----:B------:R-:W-:Y:S01]  /*2df0*/  FSEL R11, R98, -INF , P5 ;  /* 0xff800000620b7808 */ /* 0x000fe20002800000 */
[----:B------:R-:W-:Y:S01]  /*2e00*/  MUFU.TANH R24, R13 ;  /* 0x0000000d00187308 */ /* 0x000fe20000002400 */
[----:B------:R-:W-:Y:S01]  /*2e10*/  ISETP.GT.AND P5, PT, R3, 0x10, PT ;  /* 0x000000100300780c */ /* 0x000fe20003fa4270 */
[----:B------:R-:W-:Y:S01]  /*2e20*/  FMUL.FTZ R28, R28, c[0x0][0x320] ;  /* 0x0000c8001c1c7a20 */ /* 0x000fe20000410000 */
[----:B------:R-:W-:Y:S01]  /*2e30*/  FSEL R9, R96, -INF , P6 ;  /* 0xff80000060097808 */ /* 0x000fe20003000000 */
[----:B------:R-:W-:Y:S01]  /*2e40*/  FMUL.FTZ R29, R29, c[0x0][0x320] ;  /* 0x0000c8001d1d7a20 */ /* 0x000fe20000410000 */
[----:B------:R-:W-:Y:S01]  /*2e50*/  FMNMX.FTZ R4, R8, R4, !PT ;  /* 0x0000000408047209 */ /* 0x000fe20007810000 */
[----:B------:R-:W-:Y:S01]  /*2e60*/  FMUL.FTZ R30, R30, c[0x0][0x320] ;  /* 0x0000c8001e1e7a20 */ /* 0x000fe20000410000 */
[----:B------:R-:W-:Y:S01]  /*2e70*/  ISETP.GT.AND P1, PT, R3, 0x11, PT ;  /* 0x000000110300780c */ /* 0x000fe20003f24270 */
[----:B------:R3:W-:Y:S01]  /*2e80*/  MUFU.TANH R13, R5 ;  /* 0x00000005000d7308 */ /* 0x0007e20000002400 */
[----:B------:R-:W-:-:S02]  /*2e90*/  FSEL R44, R85, -INF , P5 ;  /* 0xff800000552c7808 */ /* 0x000fc40002800000 */
[----:B------:R-:W-:Y:S02]  /*2ea0*/  FMNMX.FTZ R4, R9, R4, !PT ;  /* 0x0000000409047209 */ /* 0x000fe40007810000 */
[----:B------:R-:W-:Y:S02]  /*2eb0*/  FSEL R15, R86, -INF , P6 ;  /* 0xff800000560f7808 */ /* 0x000fe40003000000 */
[----:B------:R-:W-:Y:S01]  /*2ec0*/  ISETP.GT.AND P6, PT, R3, 0x18, PT ;  /* 0x000000180300780c */ /* 0x000fe20003fc4270 */
[----:B------:R-:W1:Y:S01]  /*2ed0*/  MUFU.TANH R17, R17 ;  /* 0x0000001100117308 */ /* 0x000e620000002400 */
[----:B----4-:R-:W-:Y:S02]  /*2ee0*/  FSEL R45, R84, -INF , P1 ;  /* 0xff800000542d7808 */ /* 0x010fe40000800000 */
[----:B------:R-:W-:Y:S02]  /*2ef0*/  FMNMX.FTZ R4, R44, R4, !PT ;  /* 0x000000042c047209 */ /* 0x000fe40007810000 */
[----:B------:R-:W-:-:S02]  /*2f00*/  FSEL R64, R81, -INF , P5 ;  /* 0xff80000051407808 */ /* 0x000fc40002800000 */
[----:B------:R-:W-:Y:S01]  /*2f10*/  ISETP.GT.AND P5, PT, R3, 0x19, PT ;  /* 0x000000190300780c */ /* 0x000fe20003fa4270 */
[----:B------:R-:W4:Y:S01]  /*2f20*/  MUFU.TANH R18, R18 ;  /* 0x0000001200127308 */ /* 0x000f220000002400 */
[----:B------:R-:W-:Y:S02]  /*2f30*/  FSEL R46, R75, -INF , P6 ;  /* 0xff8000004b2e7808 */ /* 0x000fe40003000000 */
[----:B------:R-:W-:Y:S02]  /*2f40*/  FMNMX.FTZ R4, R45, R4, !PT ;  /* 0x000000042d047209 */ /* 0x000fe40007810000 */
[----:B------:R-:W-:Y:S02]  /*2f50*/  FSEL R66, R80, -INF , P1 ;  /* 0xff80000050427808 */ /* 0x000fe40000800000 */
[----:B------:R-:W-:Y:S01]  /*2f60*/  ISETP.GT.AND P1, PT, R3, 0x20, PT ;  /* 0x000000200300780c */ /* 0x000fe20003f24270 */
[----:B------:R-:W1:Y:S01]  /*2f70*/  MUFU.TANH R21, R12 ;  /* 0x0000000c00157308 */ /* 0x000e620000002400 */
[----:B------:R-:W-:-:S02]  /*2f80*/  FSEL R47, R74, -INF , P5 ;  /* 0xff8000004a2f7808 */ /* 0x000fc40002800000 */
[----:B------:R-:W-:Y:S02]  /*2f90*/  FMNMX.FTZ R4, R46, R4, !PT ;  /* 0x000000042e047209 */ /* 0x000fe40007810000 */
[----:B------:R-:W-:Y:S02]  /*2fa0*/  FSEL R65, R73, -INF , P6 ;  /* 0xff80000049417808 */ /* 0x000fe40003000000 */
[----:B------:R-:W-:Y:S01]  /*2fb0*/  ISETP.GT.AND P6, PT, R3, 0x21, PT ;  /* 0x000000210300780c */ /* 0x000fe20003fc4270 */
[----:B------:R-:W1:Y:S01]  /*2fc0*/  MUFU.TANH R19, R19 ;  /* 0x0000001300137308 */ /* 0x000e620000002400 */
[----:B------:R-:W-:Y:S02]  /*2fd0*/  FSEL R144, R144, -INF , P1 ;  /* 0xff80000090907808 */ /* 0x000fe40000800000 */
[----:B------:R-:W-:Y:S02]  /*2fe0*/  FMNMX.FTZ R4, R47, R4, !PT ;  /* 0x000000042f047209 */ /* 0x000fe40007810000 */
[----:B---3--:R-:W-:-:S02]  /*2ff0*/  FMNMX.FTZ R5, R10, R11, !PT ;  /* 0x0000000b0a057209 */ /* 0x008fc40007810000 */
[----:B------:R-:W-:Y:S01]  /*3000*/  FSEL R67, R72, -INF , P5 ;  /* 0xff80000048437808 */ /* 0x000fe20002800000 */
[----:B------:R-:W3:Y:S01]  /*3010*/  MUFU.TANH R20, R20 ;  /* 0x0000001400147308 */ /* 0x000ee20000002400 */
[----:B------:R-:W-:Y:S02]  /*3020*/  ISETP.GT.AND P5, PT, R3, 0x28, PT ;  /* 0x000000280300780c */ /* 0x000fe40003fa4270 */
[----:B------:R-:W-:Y:S02]  /*3030*/  FSEL R102, R102, -INF , P6 ;  /* 0xff80000066667808 */ /* 0x000fe40003000000 */
[----:B------:R-:W-:Y:S02]  /*3040*/  FMNMX.FTZ R4, R144, R4, !PT ;  /* 0x0000000490047209 */ /* 0x000fe40007810000 */
[----:B------:R-:W-:Y:S01]  /*3050*/  FMNMX.FTZ R5, R14, R5, !PT ;  /* 0x000000050e057209 */ /* 0x000fe20007810000 */
[----:B------:R-:W-:Y:S01]  /*3060*/  MUFU.TANH R22, R22 ;  /* 0x0000001600167308 */ /* 0x000fe20000002400 */
[----:B------:R-:W-:-:S02]  /*3070*/  FSEL R146, R146, -INF , P1 ;  /* 0xff80000092927808 */ /* 0x000fc40000800000 */
[----:B------:R-:W-:Y:S02]  /*3080*/  ISETP.GT.AND P1, PT, R3, 0x29, PT ;  /* 0x000000290300780c */ /* 0x000fe40003f24270 */
[----:B------:R-:W-:Y:S02]  /*3090*/  FSEL R145, R145, -INF , P5 ;  /* 0xff80000091917808 */ /* 0x000fe40002800000 */
[----:B------:R-:W-:Y:S01]  /*30a0*/  FMNMX.FTZ R4, R102, R4, !PT ;  /* 0x0000000466047209 */ /* 0x000fe20007810000 */
[----:B------:R-:W1:Y:S01]  /*30b0*/  MUFU.TANH R12, R25 ;  /* 0x00000019000c7308 */ /* 0x000e620000002400 */
[----:B------:R-:W-:Y:S02]  /*30c0*/  FMNMX.FTZ R5, R15, R5, !PT ;  /* 0x000000050f057209 */ /* 0x000fe40007810000 */
[----:B------:R-:W-:Y:S02]  /*30d0*/  FSEL R168, R168, -INF , P6 ;  /* 0xff800000a8a87808 */ /* 0x000fe40003000000 */
[----:B------:R-:W-:-:S02]  /*30e0*/  ISETP.GT.AND P6, PT, R3, 0x30, PT ;  /* 0x000000300300780c */ /* 0x000fc40003fc4270 */
[----:B------:R-:W-:Y:S01]  /*30f0*/  FSEL R101, R101, -INF , P1 ;  /* 0xff80000065657808 */ /* 0x000fe20000800000 */
[----:B------:R-:W-:Y:S01]  /*3100*/  MUFU.TANH R28, R28 ;  /* 0x0000001c001c7308 */ /* 0x000fe20000002400 */
[----:B------:R-:W-:Y:S02]  /*3110*/  FMNMX.FTZ R4, R145, R4, !PT ;  /* 0x0000000491047209 */ /* 0x000fe40007810000 */
[----:B------:R-:W-:Y:S02]  /*3120*/  FMNMX.FTZ R5, R64, R5, !PT ;  /* 0x0000000540057209 */ /* 0x000fe40007810000 */
[----:B------:R-:W-:Y:S01]  /*3130*/  FSEL R147, R50, -INF , P5 ;  /* 0xff80000032937808 */ /* 0x000fe20002800000 */
[----:B------:R-:W-:Y:S01]  /*3140*/  BAR.SYNC.DEFER_BLOCKING 0x0 ;  /* 0x0000000000007b1d */ /* 0x000fe20000010000 */
[----:B------:R-:W-:Y:S02]  /*3150*/  ISETP.GT.AND P5, PT, R3, 0x31, PT ;  /* 0x000000310300780c */ /* 0x000fe40003fa4270 */
[----:B-----5:R-:W-:-:S02]  /*3160*/  FSEL R191, R48, -INF , P6 ;  /* 0xff80000030bf7808 */ /* 0x020fc40003000000 */
[----:B------:R-:W-:Y:S01]  /*3170*/  FMNMX.FTZ R4, R101, R4, !PT ;  /* 0x0000000465047209 */ /* 0x000fe20007810000 */
[----:B------:R-:W-:Y:S01]  /*3180*/  MUFU.TANH R30, R30 ;  /* 0x0000001e001e7308 */ /* 0x000fe20000002400 */
[----:B------:R-:W-:Y:S02]  /*3190*/  FMNMX.FTZ R5, R66, R5, !PT ;  /* 0x0000000542057209 */ /* 0x000fe40007810000 */
[----:B------:R-:W-:Y:S02]  /*31a0*/  FSEL R169, R49, -INF , P1 ;  /* 0xff80000031a97808 */ /* 0x000fe40000800000 */
[----:B------:R-:W-:Y:S02]  /*31b0*/  ISETP.GT.AND P1, PT, R3, 0x38, PT ;  /* 0x000000380300780c */ /* 0x000fe40003f24270 */
[----:B--2---:R-:W-:Y:S02]  /*31c0*/  FSEL R188, R41, -INF , P5 ;  /* 0xff80000029bc7808 */ /* 0x004fe40002800000 */
[----:B------:R-:W-:-:S02]  /*31d0*/  FMNMX.FTZ R4, R191, R4, !PT ;  /* 0x00000004bf047209 */ /* 0x000fc40007810000 */
[----:B------:R-:W-:Y:S02]  /*31e0*/  FMNMX.FTZ R5, R65, R5, !PT ;  /* 0x0000000541057209 */ /* 0x000fe40007810000 */
[----:B------:R-:W-:Y:S02]  /*31f0*/  FSEL R229, R40, -INF , P6 ;  /* 0xff80000028e57808 */ /* 0x000fe40003000000 */
[----:B------:R-:W-:Y:S02]  /*3200*/  ISETP.GT.AND P6, PT, R3, 0x39, PT ;  /* 0x000000390300780c */ /* 0x000fe40003fc4270 */
[----:B------:R-:W-:Y:S01]  /*3210*/  FSEL R190, R32, -INF , P1 ;  /* 0xff80000020be7808 */ /* 0x000fe20000800000 */
[----:B------:R-:W-:Y:S01]  /*3220*/  LDSM.16.MT88.4 R40, [R233+0x3100] ;  /* 0x00310000e928783b */ /* 0x000fe20000004200 */
        /* <DEDUP_REMOVED lines=11> */
[----:B------:R-:W-:Y:S01]  /*32e0*/  FMNMX.FTZ R100, R189, R4, !PT ;  /* 0x00000004bd647209 */ /* 0x000fe20007810000 */
[----:B------:R2:W5:Y:S01]  /*32f0*/  MUFU.TANH R16, R23 ;  /* 0x0000001700107308 */ /* 0x0005620000002400 */
[----:B------:R-:W-:Y:S02]  /*3300*/  FMNMX.FTZ R5, R168, R5, !PT ;  /* 0x00000005a8057209 */ /* 0x000fe40007810000 */
[----:B-1----:R-:W-:Y:S02]  /*3310*/  FSEL R230, R35, -INF , P6 ;  /* 0xff80000023e67808 */ /* 0x002fe40003000000 */
[----:B------:R-:W-:Y:S01]  /*3320*/  ISETP.GT.AND P6, PT, R3, 0x48, PT ;  /* 0x000000480300780c */ /* 0x000fe20003fc4270 */
[----:B------:R-:W-:Y:S01]  /*3330*/  LDSM.16.MT88.4 R32, [R103+0x3100] ;  /* 0x003100006720783b */ /* 0x000fe20000004200 */
[----:B------:R-:W-:-:S02]  /*3340*/  FSEL R244, R17, -INF , P1 ;  /* 0xff80000011f47808 */ /* 0x000fc40000800000 */
[----:B------:R-:W-:Y:S02]  /*3350*/  FMNMX.FTZ R100, R246, R100, !PT ;  /* 0x00000064f6647209 */ /* 0x000fe40007810000 */
[----:B------:R-:W-:Y:S02]  /*3360*/  FMNMX.FTZ R4, R147, R5, !PT ;  /* 0x0000000593047209 */ /* 0x000fe40007810000 */
[----:B----4-:R-:W-:Y:S01]  /*3370*/  FSEL R249, R18, -INF , P5 ;  /* 0xff80000012f97808 */ /* 0x010fe20002800000 */
[----:B------:R-:W1:Y:S01]  /*3380*/  MUFU.TANH R5, R29 ;  /* 0x0000001d00057308 */ /* 0x000e620000002400 */
        /* <DEDUP_REMOVED lines=10> */
[----:B---3--:R-:W-:Y:S02]  /*3430*/  FSEL R245, R20, -INF , P5 ;  /* 0xff80000014f57808 */ /* 0x008fe40002800000 */
[----:B------:R-:W-:Y:S02]  /*3440*/  FSEL R161, R12, -INF , P1 ;  /* 0xff8000000ca17808 */ /* 0x000fe40000800000 */
[----:B------:R-:W-:Y:S01]  /*3450*/  FSEL R240, R22, -INF , P1 ;  /* 0xff80000016f07808 */ /* 0x000fe20000800000 */
[----:B------:R3:W4:Y:S01]  /*3460*/  MUFU.TANH R12, R26 ;  /* 0x0000001a000c7308 */ /* 0x0007220000002400 */
[C---:B------:R-:W-:Y:S01]  /*3470*/  ISETP.GT.AND P6, PT, R3.reuse, 0x51, PT ;  /* 0x000000510300780c */ /* 0x040fe20003fc4270 */
[----:B--2---:R-:W-:Y:S01]  /*3480*/  LDSM.16.MT88.4 R20, [R2+0x100] ;  /* 0x000100000214783b */ /* 0x004fe20000004200 */
[----:B------:R-:W-:-:S02]  /*3490*/  ISETP.GT.AND P5, PT, R3, 0x58, PT ;  /* 0x000000580300780c */ /* 0x000fc40003fa4270 */
[----:B------:R-:W-:Y:S02]  /*34a0*/  ISETP.GT.AND P1, PT, R3, 0x59, PT ;  /* 0x000000590300780c */ /* 0x000fe40003f24270 */
[----:B------:R-:W-:Y:S02]  /*34b0*/  FMNMX.FTZ R100, R241, R100, !PT ;  /* 0x00000064f1647209 */ /* 0x000fe40007810000 */
[----:B------:R-:W-:Y:S02]  /*34c0*/  FMNMX.FTZ R3, R228, R4, !PT ;  /* 0x00000004e4037209 */ /* 0x000fe40007810000 */
[----:B-----5:R-:W-:Y:S02]  /*34d0*/  FSEL R162, R16, -INF , P6 ;  /* 0xff80000010a27808 */ /* 0x020fe40003000000 */
[----:B------:R-:W-:Y:S01]  /*34e0*/  FMNMX.FTZ R100, R240, R100, !PT ;  /* 0x00000064f0647209 */ /* 0x000fe20007810000 */
[----:B------:R-:W-:Y:S01]  /*34f0*/  LDSM.16.MT88.4 R16, [R2+0x3100] ;  /* 0x003100000210783b */ /* 0x000fe20000004200 */
[----:B------:R-:W-:-:S02]  /*3500*/  FMNMX.FTZ R3, R231, R3, !PT ;  /* 0x00000003e7037209 */ /* 0x000fc40007810000 */
[----:B------:R-:W-:Y:S01]  /*3510*/  FSEL R178, R28, -INF , P5 ;  /* 0xff8000001cb27808 */ /* 0x000fe20002800000 */
[----:B---3--:R-:W-:Y:S01]  /*3520*/  LDSM.16.MT88.4 R24, [R0+0x100] ;  /* 0x000100000018783b */ /* 0x008fe20000004200 */
[----:B------:R-:W-:Y:S02]  /*3530*/  FMNMX.FTZ R100, R162, R100, !PT ;  /* 0x00000064a2647209 */ /* 0x000fe40007810000 */
[----:B------:R-:W-:Y:S02]  /*3540*/  FMNMX.FTZ R3, R230, R3, !PT ;  /* 0x00000003e6037209 */ /* 0x000fe40007810000 */
[----:B-1----:R-:W-:Y:S01]  /*3550*/  FSEL R236, R5, -INF , P1 ;  /* 0xff80000005ec7808 */ /* 0x002fe20000800000 */
[----:B------:R-:W-:Y:S01]  /*3560*/  FMUL.FTZ R5, R31, c[0x0][0x320] ;  /* 0x0000c8001f057a20 */ /* 0x000fe20000410000 */
[----:B------:R-:W-:Y:S02]  /*3570*/  FMNMX.FTZ R100, R178, R100, !PT ;  /* 0x00000064b2647209 */ /* 0x000fe40007810000 */
[----:B------:R-:W-:-:S02]  /*3580*/  FMNMX.FTZ R3, R249, R3, !PT ;  /* 0x00000003f9037209 */ /* 0x000fc40007810000 */
[----:B------:R-:W-:Y:S01]  /*3590*/  FMNMX.FTZ R100, R236, R100, !PT ;  /* 0x00000064ec647209 */ /* 0x000fe20007810000 */
[----:B------:R-:W1:Y:S01]  /*35a0*/  MUFU.TANH R5, R5 ;  /* 0x0000000500057308 */ /* 0x000e620000002400 */
[----:B------:R-:W-:Y:S02]  /*35b0*/  FMNMX.FTZ R3, R248, R3, !PT ;  /* 0x00000003f8037209 */ /* 0x000fe40007810000 */
[----:B----4-:R-:W-:Y:S01]  /*35c0*/  FSEL R179, R12, -INF , P6 ;  /* 0xff8000000cb37808 */ /* 0x010fe20003000000 */
[----:B------:R-:W2:Y:S01]  /*35d0*/  SHFL.BFLY PT, R4, R100, 0x2, 0x1f ;  /* 0x0c401f0064047f89 */ /* 0x000ea200000e0000 */
[----:B------:R-:W-:Y:S02]  /*35e0*/  FMNMX.FTZ R3, R247, R3, !PT ;  /* 0x00000003f7037209 */ /* 0x000fe40007810000 */
[----:B------:R-:W-:Y:S02]  /*35f0*/  FSEL R170, R30, -INF , P5 ;  /* 0xff8000001eaa7808 */ /* 0x000fe40002800000 */
[----:B------:R-:W-:Y:S01]  /*3600*/  FMNMX.FTZ R3, R245, R3, !PT ;  /* 0x00000003f5037209 */ /* 0x000fe20007810000 */
[----:B------:R-:W-:Y:S03]  /*3610*/  LDSM.16.MT88.4 R28, [R233+0x100] ;  /* 0x00010000e91c783b */ /* 0x000fe60000004200 */
[----:B------:R-:W-:-:S02]  /*3620*/  FMNMX.FTZ R3, R161, R3, !PT ;  /* 0x00000003a1037209 */ /* 0x000fc40007810000 */
[----:B-1----:R-:W-:Y:S02]  /*3630*/  FSEL R252, R5, -INF , P1 ;  /* 0xff80000005fc7808 */ /* 0x002fe40000800000 */
[----:B------:R-:W-:-:S04]  /*3640*/  FMNMX.FTZ R3, R179, R3, !PT ;  /* 0x00000003b3037209 */ /* 0x000fc80007810000 */
[----:B------:R-:W-:-:S04]  /*3650*/  FMNMX.FTZ R3, R170, R3, !PT ;  /* 0x00000003aa037209 */ /* 0x000fc80007810000 */
[----:B------:R-:W-:Y:S02]  /*3660*/  FMNMX.FTZ R3, R252, R3, !PT ;  /* 0x00000003fc037209 */ /* 0x000fe40007810000 */
[----:B--2---:R-:W-:-:S03]  /*3670*/  FMNMX.FTZ R100, R100, R4, !PT ;  /* 0x0000000464647209 */ /* 0x004fc60007810000 */
        /* <DEDUP_REMOVED lines=16> */
[----:B------:R1:W-:Y:S02]  /*3780*/  MUFU.EX2 R171, R4 ;  /* 0x0000000400ab7308 */ /* 0x0003e40000000800 */
[----:B-1----:R-:W-:-:S06]  /*3790*/  FFMA.FTZ R4, R8, c[0x0][0x2d0], -R13 ;  /* 0x0000b40008047a23 */ /* 0x002fcc000001080d */
[----:B------:R1:W-:Y:S02]  /*37a0*/  MUFU.EX2 R176, R4 ;  /* 0x0000000400b07308 */ /* 0x0003e40000000800 */
[----:B-1----:R-:W-:-:S06]  /*37b0*/  FFMA.FTZ R4, R9, c[0x0][0x2d0], -R13 ;  /* 0x0000b40009047a23 */ /* 0x002fcc000001080d */
[----:B------:R1:W2:Y:S02]  /*37c0*/  MUFU.EX2 R239, R4 ;  /* 0x0000000400ef7308 */ /* 0x0002a40000000800 */
[----:B-1----:R-:W-:Y:S01]  /*37d0*/  FFMA.FTZ R4, R10, c[0x0][0x2d0], -R12 ;  /* 0x0000b4000a047a23 */ /* 0x002fe2000001080c */
[----:B--2---:R-:W-:-:S05]  /*37e0*/  F2FP.PACK_AB R6, R239, R176 ;  /* 0x000000b0ef06723e */ /* 0x004fca00000000ff */
[----:B------:R1:W-:Y:S02]  /*37f0*/  MUFU.EX2 R163, R4 ;  /* 0x0000000400a37308 */ /* 0x0003e40000000800 */
[--C-:B-1----:R-:W-:Y:S02]  /*3800*/  FFMA.FTZ R4, R11, c[0x0][0x2d0], -R12.reuse ;  /* 0x0000b4000b047a23 */ /* 0x102fe4000001080c */
[----:B------:R-:W1:Y:S04]  /*3810*/  LDSM.16.MT88.4 R8, [R2+0x6100] ;  /* 0x006100000208783b */ /* 0x000e680000004200 */
[----:B------:R2:W3:Y:S02]  /*3820*/  MUFU.EX2 R177, R4 ;  /* 0x0000000400b17308 */ /* 0x0004e40000000800 */
[----:B--2---:R-:W-:Y:S01]  /*3830*/  FFMA.FTZ R4, R14, c[0x0][0x2d0], -R12 ;  /* 0x0000b4000e047a23 */ /* 0x004fe2000001080c */
[----:B---3--:R-:W-:-:S05]  /*3840*/  F2FP.PACK_AB R5, R177, R163 ;  /* 0x000000a3b105723e */ /* 0x008fca00000000ff */
[----:B------:R2:W-:Y:S02]  /*3850*/  MUFU.EX2 R172, R4 ;  /* 0x0000000400ac7308 */ /* 0x0005e40000000800 */
[----:B--2---:R-:W-:-:S06]  /*3860*/  FFMA.FTZ R4, R15, c[0x0][0x2d0], -R12 ;  /* 0x0000b4000f047a23 */ /* 0x004fcc000001080c */
[----:B------:R2:W3:Y:S02]  /*3870*/  MUFU.EX2 R14, R4 ;  /* 0x00000004000e7308 */ /* 0x0004e40000000800 */
[----:B--2---:R-:W-:Y:S02]  /*3880*/  F2FP.PACK_AB R4, R171, R238 ;  /* 0x000000eeab04723e */ /* 0x004fe400000000ff */
[----:B---3--:R-:W-:-:S07]  /*3890*/  F2FP.PACK_AB R7, R14, R172 ;  /* 0x000000ac0e07723e */ /* 0x008fce00000000ff */
[C---:B------:R-:W-:Y:S08]  /*38a0*/  HMMA.16816.F32 R92, R4.reuse, R16, RZ ;  /* 0x00000010045c723c */ /* 0x040ff000000018ff */
[C---:B------:R-:W-:Y:S01]  /*38b0*/  HMMA.16816.F32 R76, R4.reuse, R18, RZ ;  /* 0x00000012044c723c */ /* 0x040fe200000018ff */
[----:B------:R-:W2:Y:S07]  /*38c0*/  LDSM.16.MT88.4 R16, [R0+0x3100] ;  /* 0x003100000010783b */ /* 0x000eae0000004200 */
[C---:B-1----:R-:W-:Y:S07]  /*38d0*/  HMMA.16816.F32 R56, R4.reuse, R8, RZ ;  /* 0x000000080438723c */ /* 0x042fee00000018ff */
[--C-:B------:R-:W-:Y:S01]  /*38e0*/  FFMA.FTZ R8, R44, c[0x0][0x2d0], -R13.reuse ;  /* 0x0000b4002c087a23 */ /* 0x100fe2000001080d */
[C---:B------:R-:W-:Y:S03]  /*38f0*/  HMMA.16816.F32 R104, R4.reuse, R28, RZ ;  /* 0x0000001c0468723c */ /* 0x040fe600000018ff */
[----:B------:R1:W-:Y:S05]  /*3900*/  MUFU.EX2 R15, R8 ;  /* 0x00000008000f7308 */ /* 0x0003ea0000000800 */
[C---:B------:R-:W-:Y:S01]  /*3910*/  HMMA.16816.F32 R80, R4.reuse, R30, RZ ;  /* 0x0000001e0450723c */ /* 0x040fe200000018ff */
[----:B------:R-:W3:Y:S07]  /*3920*/  LDSM.16.MT88.4 R28, [R233+0x6100] ;  /* 0x00610000e91c783b */ /* 0x000eee0000004200 */
[----:B------:R-:W-:Y:S01]  /*3930*/  HMMA.16816.F32 R96, R4, R32, RZ ;  /* 0x000000200460723c */ /* 0x000fe200000018ff */
[----:B-1----:R-:W-:-:S04]  /*3940*/  FFMA.FTZ R8, R45, c[0x0][0x2d0], -R13 ;  /* 0x0000b4002d087a23 */ /* 0x002fc8000001080d */
[----:B------:R1:W4:Y:S03]  /*3950*/  MUFU.EX2 R160, R8 ;  /* 0x0000000800a07308 */ /* 0x0003260000000800 */
[C---:B------:R-:W-:Y:S01]  /*3960*/  HMMA.16816.F32 R68, R4.reuse, R34, RZ ;  /* 0x000000220444723c */ /* 0x040fe200000018ff */
[----:B------:R-:W5:Y:S07]  /*3970*/  LDSM.16.MT88.4 R32, [R0+0x6100] ;  /* 0x006100000020783b */ /* 0x000f6e0000004200 */
[----:B------:R-:W-:Y:S01]  /*3980*/  HMMA.16816.F32 R108, R4, R20, RZ ;  /* 0x00000014046c723c */ /* 0x000fe200000018ff */
[----:B-1----:R-:W-:-:S07]  /*3990*/  FFMA.FTZ R8, R46, c[0x0][0x2d0], -R13 ;  /* 0x0000b4002e087a23 */ /* 0x002fce000001080d */
[C---:B------:R-:W-:Y:S01]  /*39a0*/  HMMA.16816.F32 R84, R4.reuse, R22, RZ ;  /* 0x000000160454723c */ /* 0x040fe200000018ff */
[----:B------:R-:W1:Y:S01]  /*39b0*/  LDSM.16.MT88.4 R20, [R103+0x6100] ;  /* 0x006100006714783b */ /* 0x000e620000004200 */
[----:B------:R2:W-:Y:S06]  /*39c0*/  MUFU.EX2 R174, R8 ;  /* 0x0000000800ae7308 */ /* 0x0005ec0000000800 */
[C---:B------:R-:W-:Y:S08]  /*39d0*/  HMMA.16816.F32 R112, R4.reuse, R36, RZ ;  /* 0x000000240470723c */ /* 0x040ff000000018ff */
[----:B------:R-:W-:Y:S01]  /*39e0*/  HMMA.16816.F32 R88, R4, R38, RZ ;  /* 0x000000260458723c */ /* 0x000fe200000018ff */
[----:B--2---:R-:W-:-:S04]  /*39f0*/  FFMA.FTZ R8, R47, c[0x0][0x2d0], -R13 ;  /* 0x0000b4002f087a23 */ /* 0x004fc8000001080d */
[----:B------:R2:W-:Y:S03]  /*3a00*/  MUFU.EX2 R180, R8 ;  /* 0x0000000800b47308 */ /* 0x0005e60000000800 */
[C---:B------:R-:W-:Y:S08]  /*3a10*/  HMMA.16816.F32 R36, R4.reuse, R16, RZ ;  /* 0x000000100424723c */ /* 0x040ff000000018ff */
[----:B------:R-:W-:Y:S01]  /*3a20*/  HMMA.16816.F32 R120, R4, R18, RZ ;  /* 0x000000120478723c */ /* 0x000fe200000018ff */
[----:B------:R-:W1:Y:S01]  /*3a30*/  LDSM.16.MT88.4 R16, [R2+0x3900] ;  /* 0x003900000210783b */ /* 0x000e620000004200 */
[----:B--2---:R-:W-:-:S06]  /*3a40*/  FFMA.FTZ R8, R64, c[0x0][0x2d0], -R12 ;  /* 0x0000b40040087a23 */ /* 0x004fcc000001080c */
[C---:B------:R-:W-:Y:S01]  /*3a50*/  HMMA.16816.F32 R72, R4.reuse, R24, RZ ;  /* 0x000000180448723c */ /* 0x040fe200000018ff */
[----:B------:R2:W-:Y:S07]  /*3a60*/  MUFU.EX2 R251, R8 ;  /* 0x0000000800fb7308 */ /* 0x0005ee0000000800 */
[C---:B------:R-:W-:Y:S01]  /*3a70*/  HMMA.16816.F32 R52, R4.reuse, R26, RZ ;  /* 0x0000001a0434723c */ /* 0x040fe200000018ff */
[----:B------:R-:W1:Y:S07]  /*3a80*/  LDSM.16.MT88.4 R24, [R2+0x900] ;  /* 0x000900000218783b */ /* 0x000e6e0000004200 */
[----:B------:R-:W-:Y:S01]  /*3a90*/  HMMA.16816.F32 R48, R4, R10, RZ ;  /* 0x0000000a0430723c */ /* 0x000fe200000018ff */
[----:B--2---:R-:W-:-:S04]  /*3aa0*/  FFMA.FTZ R8, R66, c[0x0][0x2d0], -R12 ;  /* 0x0000b40042087a23 */ /* 0x004fc8000001080c */
[----:B------:R2:W1:Y:S03]  /*3ab0*/  MUFU.EX2 R173, R8 ;  /* 0x0000000800ad7308 */ /* 0x0004660000000800 */
[C---:B------:R-:W-:Y:S08]  /*3ac0*/  HMMA.16816.F32 R60, R4.reuse, R40, RZ ;  /* 0x00000028043c723c */ /* 0x040ff000000018ff */
[----:B---3--:R-:W-:Y:S01]  /*3ad0*/  HMMA.16816.F32 R124, R4, R28, RZ ;  /* 0x0000001c047c723c */ /* 0x008fe200000018ff */
[----:B--2---:R-:W-:-:S07]  /*3ae0*/  FFMA.FTZ R8, R65, c[0x0][0x2d0], -R12 ;  /* 0x0000b40041087a23 */ /* 0x004fce000001080c */
[C---:B-----5:R-:W-:Y:S01]  /*3af0*/  HMMA.16816.F32 R128, R4.reuse, R32, RZ ;  /* 0x000000200480723c */ /* 0x060fe200000018ff */
[----:B------:R2:W-:Y:S07]  /*3b00*/  MUFU.EX2 R175, R8 ;  /* 0x0000000800af7308 */ /* 0x0005ee0000000800 */
[C---:B------:R-:W-:Y:S08]  /*3b10*/  HMMA.16816.F32 R40, R4.reuse, R42, RZ ;  /* 0x0000002a0428723c */ /* 0x040ff000000018ff */
[----:B-1----:R-:W-:Y:S01]  /*3b20*/  HMMA.16816.F32 R116, R4, R20, RZ ;  /* 0x000000140474723c */ /* 0x002fe200000018ff */
[----:B--2---:R-:W-:-:S04]  /*3b30*/  FFMA.FTZ R8, R67, c[0x0][0x2d0], -R12 ;  /* 0x0000b40043087a23 */ /* 0x004fc8000001080c */
[----:B------:R1:W2:Y:S03]  /*3b40*/  MUFU.EX2 R250, R8 ;  /* 0x0000000800fa7308 */ /* 0x0002a60000000800 */
[C---:B------:R-:W-:Y:S01]  /*3b50*/  HMMA.16816.F32 R44, R4.reuse, R22, RZ ;  /* 0x00000016042c723c */ /* 0x040fe200000018ff */
[----:B------:R-:W-:Y:S07]  /*3b60*/  LDSM.16.MT88.4 R20, [R103+0x900] ;  /* 0x000900006714783b */ /* 0x000fee0000004200 */
[C---:B------:R-:W-:Y:S01]  /*3b70*/  HMMA.16816.F32 R28, R4.reuse, R30, RZ ;  /* 0x0000001e041c723c */ /* 0x040fe200000018ff */
[----:B-1----:R-:W1:Y:S07]  /*3b80*/  LDSM.16.MT88.4 R8, [R2+0x6900] ;  /* 0x006900000208783b */ /* 0x002e6e0000004200 */
[----:B------:R-:W-:Y:S07]  /*3b90*/  HMMA.16816.F32 R32, R4, R34, RZ ;  /* 0x000000220420723c */ /* 0x000fee00000018ff */
[----:B----4-:R-:W-:-:S02]  /*3ba0*/  F2FP.PACK_AB R4, R160, R15 ;  /* 0x0000000fa004723e */ /* 0x010fc400000000ff */
[----:B------:R-:W-:Y:S02]  /*3bb0*/  F2FP.PACK_AB R5, R173, R251 ;  /* 0x000000fbad05723e */ /* 0x000fe400000000ff */
[----:B------:R-:W-:Y:S02]  /*3bc0*/  F2FP.PACK_AB R6, R180, R174 ;  /* 0x000000aeb406723e */ /* 0x000fe400000000ff */
[----:B--2---:R-:W-:-:S07]  /*3bd0*/  F2FP.PACK_AB R7, R250, R175 ;  /* 0x000000affa07723e */ /* 0x004fce00000000ff */
[C---:B------:R-:W-:Y:S08]  /*3be0*/  HMMA.16816.F32 R148, R4.reuse, R16, R92 ;  /* 0x000000100494723c */ /* 0x040ff0000000185c */
[C---:B------:R-:W-:Y:S01]  /*3bf0*/  HMMA.16816.F32 R136, R4.reuse, R18, R76 ;  /* 0x000000120488723c */ /* 0x040fe2000000184c */
[----:B------:R-:W2:Y:S07]  /*3c00*/  LDSM.16.MT88.4 R16, [R233+0x900] ;  /* 0x00090000e910783b */ /* 0x000eae0000004200 */
[C---:B------:R-:W-:Y:S08]  /*3c10*/  HMMA.16816.F32 R164, R4.reuse, R24, R108 ;  /* 0x0000001804a4723c */ /* 0x040ff0000000186c */
[C---:B-1----:R-:W-:Y:S07]  /*3c20*/  HMMA.16816.F32 R132, R4.reuse, R8, R56 ;  /* 0x000000080484723c */ /* 0x042fee0000001838 */
[----:B------:R-:W-:Y:S01]  /*3c30*/  IMAD.MOV.U32 R59, RZ, RZ, R179 ;  /* 0x000000ffff3b7224 */ /* 0x000fe200078e00b3 */
[----:B------:R-:W-:Y:S01]  /*3c40*/  HMMA.16816.F32 R108, R4, R10, R48 ;  /* 0x0000000a046c723c */ /* 0x000fe20000001830 */
[----:B------:R-:W1:Y:S01]  /*3c50*/  LDSM.16.MT88.4 R8, [R0+0x900] ;  /* 0x000900000008783b */ /* 0x000e620000004200 */
[----:B------:R-:W-:Y:S01]  /*3c60*/  IMAD.MOV.U32 R58, RZ, RZ, R178 ;  /* 0x000000ffff3a7224 */ /* 0x000fe200078e00b2 */
[----:B------:R-:W-:Y:S01]  /*3c70*/  MOV R56, R177 ;  /* 0x000000b100387202 */ /* 0x000fe20000000f00 */
[----:B------:R-:W-:-:S04]  /*3c80*/  IMAD.MOV.U32 R57, RZ, RZ, R176 ;  /* 0x000000ffff397224 */ /* 0x000fc800078e00b0 */
[C---:B------:R-:W-:Y:S07]  /*3c90*/  HMMA.16816.F32 R176, R4.reuse, R20, R112 ;  /* 0x0000001404b0723c */ /* 0x040fee0000001870 */
[----:B------:R-:W-:Y:S01]  /*3ca0*/  IMAD.MOV.U32 R115, RZ, RZ, R180 ;  /* 0x000000ffff737224 */ /* 0x000fe200078e00b4 */
[----:B------:R-:W-:Y:S01]  /*3cb0*/  MOV R114, R175 ;  /* 0x000000af00727202 */ /* 0x000fe20000000f00 */
[----:B------:R-:W-:Y:S01]  /*3cc0*/  HMMA.16816.F32 R180, R4, R22, R88 ;  /* 0x0000001604b4723c */ /* 0x000fe20000001858 */
[----:B------:R-:W3:Y:S01]  /*3cd0*/  LDSM.16.MT88.4 R20, [R233+0x3900] ;  /* 0x00390000e914783b */ /* 0x000ee20000004200 */
[----:B------:R-:W-:-:S02]  /*3ce0*/  IMAD.MOV.U32 R113, RZ, RZ, R174 ;  /* 0x000000ffff717224 */ /* 0x000fc400078e00ae */
[----:B------:R-:W-:-:S03]  /*3cf0*/  IMAD.MOV.U32 R112, RZ, RZ, R173 ;  /* 0x000000ffff707224 */ /* 0x000fc600078e00ad */
[----:B------:R-:W-:Y:S01]  /*3d00*/  MOV R91, R172 ;  /* 0x000000ac005b7202 */ /* 0x000fe20000000f00 */
[C---:B------:R-:W-:Y:S01]  /*3d10*/  HMMA.16816.F32 R140, R4.reuse, R26, R84 ;  /* 0x0000001a048c723c */ /* 0x040fe20000001854 */
[----:B------:R-:W-:Y:S01]  /*3d20*/  IMAD.MOV.U32 R90, RZ, RZ, R163 ;  /* 0x000000ffff5a7224 */ /* 0x000fe200078e00a3 */
[----:B------:R-:W-:Y:S01]  /*3d30*/  MOV R88, R161 ;  /* 0x000000a100587202 */ /* 0x000fe20000000f00 */
[----:B------:R-:W-:Y:S01]  /*3d40*/  IMAD.MOV.U32 R89, RZ, RZ, R162 ;  /* 0x000000ffff597224 */ /* 0x000fe200078e00a2 */
[----:B------:R-:W4:Y:S04]  /*3d50*/  LDSM.16.MT88.4 R24, [R103+0x3900] ;  /* 0x003900006718783b */ /* 0x000f280000004200 */
[C---:B--2---:R-:W-:Y:S08]  /*3d60*/  HMMA.16816.F32 R172, R4.reuse, R16, R104 ;  /* 0x0000001004ac723c */ /* 0x044ff00000001868 */
[C---:B------:R-:W-:Y:S01]  /*3d70*/  HMMA.16816.F32 R104, R4.reuse, R18, R80 ;  /* 0x000000120468723c */ /* 0x040fe20000001850 */
[----:B------:R-:W2:Y:S06]  /*3d80*/  LDSM.16.MT88.4 R16, [R0+0x3900] ;  /* 0x003900000010783b */ /* 0x000eac0000004200 */
[----:B------:R-:W-:Y:S01]  /*3d90*/  IMAD.MOV.U32 R83, RZ, RZ, R160 ;  /* 0x000000ffff537224 */ /* 0x000fe200078e00a0 */
[----:B-1----:R-:W-:Y:S01]  /*3da0*/  HMMA.16816.F32 R92, R4, R10, R52 ;  /* 0x0000000a045c723c */ /* 0x002fe20000001834 */
[----:B------:R-:W-:Y:S01]  /*3db0*/  MOV R82, R91 ;  /* 0x0000005b00527202 */ /* 0x000fe20000000f00 */
[----:B------:R-:W-:Y:S01]  /*3dc0*/  IMAD.MOV.U32 R91, RZ, RZ, R252 ;  /* 0x000000ffff5b7224 */ /* 0x000fe200078e00fc */
[----:B------:R-:W-:Y:S01]  /*3dd0*/  MOV R80, R89 ;  /* 0x0000005900507202 */ /* 0x000fe20000000f00 */
[----:B------:R-:W-:Y:S01]  /*3de0*/  IMAD.MOV.U32 R81, RZ, RZ, R90 ;  /* 0x000000ffff517224 */ /* 0x000fe200078e005a */
[----:B------:R-:W-:Y:S01]  /*3df0*/  MOV R90, R115 ;  /* 0x00000073005a7202 */ /* 0x000fe20000000f00 */
[----:B------:R-:W-:-:S02]  /*3e00*/  IMAD.MOV.U32 R89, RZ, RZ, R114 ;  /* 0x000000ffff597224 */ /* 0x000fc400078e0072 */
[C---:B------:R-:W-:Y:S01]  /*3e10*/  HMMA.16816.F32 R160, R4.reuse, R8, R72 ;  /* 0x0000000804a0723c */ /* 0x040fe20000001848 */
[----:B------:R-:W1:Y:S07]  /*3e20*/  LDSM.16.MT88.4 R8, [R103+0x6900] ;  /* 0x006900006708783b */ /* 0x000e6e0000004200 */
[C---:B---3--:R-:W-:Y:S08]  /*3e30*/  HMMA.16816.F32 R76, R4.reuse, R20, R60 ;  /* 0x00000014044c723c */ /* 0x048ff0000000183c */
[C---:B------:R-:W-:Y:S01]  /*3e40*/  HMMA.16816.F32 R64, R4.reuse, R22, R40 ;  /* 0x000000160440723c */ /* 0x040fe20000001828 */
[----:B------:R-:W3:Y:S07]  /*3e50*/  LDSM.16.MT88.4 R20, [R233+0x6900] ;  /* 0x00690000e914783b */ /* 0x000eee0000004200 */
[C---:B----4-:R-:W-:Y:S08]  /*3e60*/  HMMA.16816.F32 R84, R4.reuse, R26, R68 ;  /* 0x0000001a0454723c */ /* 0x050ff00000001844 */
[C---:B--2---:R-:W-:Y:S07]  /*3e70*/  HMMA.16816.F32 R60, R4.reuse, R18, R120 ;  /* 0x00000012043c723c */ /* 0x044fee0000001878 */
[----:B------:R-:W-:Y:S01]  /*3e80*/  MOV R120, R56 ;  /* 0x0000003800787202 */ /* 0x000fe20000000f00 */
[C---:B------:R-:W-:Y:S01]  /*3e90*/  HMMA.16816.F32 R52, R4.reuse, R16, R36 ;  /* 0x000000100434723c */ /* 0x040fe20000001824 */
[----:B------:R-:W2:Y:S07]  /*3ea0*/  LDSM.16.MT88.4 R16, [R0+0x6900] ;  /* 0x006900000010783b */ /* 0x000eae0000004200 */
[C---:B-1----:R-:W-:Y:S07]  /*3eb0*/  HMMA.16816.F32 R68, R4.reuse, R8, R116 ;  /* 0x000000080444723c */ /* 0x042fee0000001874 */
[----:B------:R-:W-:Y:S01]  /*3ec0*/  FFMA.FTZ R8, R144, c[0x0][0x2d0], -R13 ;  /* 0x0000b40090087a23 */ /* 0x000fe2000001080d */
[----:B------:R-:W-:Y:S01]  /*3ed0*/  MOV R116, R171 ;  /* 0x000000ab00747202 */ /* 0x000fe20000000f00 */
[----:B------:R-:W-:Y:S01]  /*3ee0*/  IMAD.MOV.U32 R119, RZ, RZ, R57 ;  /* 0x000000ffff777224 */ /* 0x000fe200078e0039 */
[----:B------:R-:W-:Y:S01]  /*3ef0*/  MOV R118, R58 ;  /* 0x0000003a00767202 */ /* 0x000fe20000000f00 */
[----:B------:R1:W4:Y:S01]  /*3f00*/  MUFU.EX2 R9, R8 ;  /* 0x0000000800097308 */ /* 0x0003220000000800 */
[----:B------:R-:W-:Y:S01]  /*3f10*/  IMAD.MOV.U32 R117, RZ, RZ, R59 ;  /* 0x000000ffff757224 */ /* 0x000fe200078e003b */
[C---:B---3--:R-:W-:Y:S08]  /*3f20*/  HMMA.16816.F32 R48, R4.reuse, R20, R124 ;  /* 0x000000140430723c */ /* 0x048ff0000000187c */
[----:B------:R-:W-:Y:S01]  /*3f30*/  HMMA.16816.F32 R56, R4, R10, R44 ;  /* 0x0000000a0438723c */ /* 0x000fe2000000182c */
[----:B-1----:R-:W-:-:S07]  /*3f40*/  FFMA.FTZ R8, R102, c[0x0][0x2d0], -R13 ;  /* 0x0000b40066087a23 */ /* 0x002fce000001080d */
[----:B------:R-:W-:Y:S01]  /*3f50*/  HMMA.16816.F32 R44, R4, R22, R28 ;  /* 0x00000016042c723c */ /* 0x000fe2000000181c */
[----:B------:R-:W1:Y:S01]  /*3f60*/  LDSM.16.MT88.4 R20, [R2+0x1100] ;  /* 0x001100000214783b */ /* 0x000e620000004200 */
[----:B------:R3:W5:Y:S01]  /*3f70*/  MUFU.EX2 R123, R8 ;  /* 0x00000008007b7308 */ /* 0x0007620000000800 */
[----:B------:R-:W-:-:S04]  /*3f80*/  IMAD.MOV.U32 R102, RZ, RZ, R91 ;  /* 0x000000ffff667224 */ /* 0x000fc800078e005b */
[----:B------:R-:W-:Y:S01]  /*3f90*/  MOV R31, R251 ;  /* 0x000000fb001f7202 */ /* 0x000fe20000000f00 */
[----:B------:R-:W-:Y:S01]  /*3fa0*/  IMAD.MOV.U32 R30, RZ, RZ, R250 ;  /* 0x000000ffff1e7224 */ /* 0x000fe200078e00fa */
[----:B--2---:R-:W-:Y:S01]  /*3fb0*/  HMMA.16816.F32 R40, R4, R16, R128 ;  /* 0x000000100428723c */ /* 0x004fe20000001880 */
[----:B----4-:R-:W-:-:S07]  /*3fc0*/  IMAD.MOV.U32 R29, RZ, RZ, R9 ;  /* 0x000000ffff1d7224 */ /* 0x010fce00078e0009 */
[C---:B------:R-:W-:Y:S01]  /*3fd0*/  HMMA.16816.F32 R36, R4.reuse, R18, R32 ;  /* 0x000000120424723c */ /* 0x040fe20000001820 */
[----:B---3--:R-:W-:Y:S01]  /*3fe0*/  FFMA.FTZ R8, R145, c[0x0][0x2d0], -R13 ;  /* 0x0000b40091087a23 */ /* 0x008fe2000001080d */
[----:B------:R-:W2:Y:S03]  /*3ff0*/  LDSM.16.MT88.4 R16, [R2+0x4100] ;  /* 0x004100000210783b */ /* 0x000ea60000004200 */
[----:B------:R3:W-:Y:S01]  /*4000*/  MUFU.EX2 R122, R8 ;  /* 0x00000008007a7308 */ /* 0x0007e20000000800 */
[----:B------:R-:W-:Y:S02]  /*4010*/  LDSM.16.MT88.4 R32, [R103+0x1100] ;  /* 0x001100006720783b */ /* 0x000fe40000004200 */
[----:B------:R-:W-:Y:S07]  /*4020*/  HMMA.16816.F32 R96, R4, R24, R96 ;  /* 0x000000180460723c */ /* 0x000fee0000001860 */
[----:B-----5:R-:W-:Y:S01]  /*4030*/  F2FP.PACK_AB R4, R123, R29 ;  /* 0x0000001d7b04723e */ /* 0x020fe200000000ff */
[----:B------:R-:W-:Y:S01]  /*4040*/  IMAD.MOV.U32 R25, RZ, RZ, R88 ;  /* 0x000000ffff197224 */ /* 0x000fe200078e0058 */
[----:B------:R-:W-:-:S02]  /*4050*/  MOV R88, R113 ;  /* 0x0000007100587202 */ /* 0x000fc40000000f00 */
[----:B------:R-:W-:Y:S01]  /*4060*/  MOV R24, R83 ;  /* 0x0000005300187202 */ /* 0x000fe20000000f00 */
[----:B------:R-:W-:Y:S02]  /*4070*/  IMAD.MOV.U32 R83, RZ, RZ, R112 ;  /* 0x000000ffff537224 */ /* 0x000fe400078e0070 */
[----:B---3--:R-:W-:Y:S01]  /*4080*/  FFMA.FTZ R8, R101, c[0x0][0x2d0], -R13 ;  /* 0x0000b40065087a23 */ /* 0x008fe2000001080d */
[----:B------:R-:W-:-:S03]  /*4090*/  MOV R101, R80 ;  /* 0x0000005000657202 */ /* 0x000fc60000000f00 */
[----:B------:R3:W4:Y:S02]  /*40a0*/  MUFU.EX2 R121, R8 ;  /* 0x0000000800797308 */ /* 0x0007240000000800 */
[----:B---3--:R-:W-:Y:S01]  /*40b0*/  FFMA.FTZ R8, R146, c[0x0][0x2d0], -R12 ;  /* 0x0000b40092087a23 */ /* 0x008fe2000001080c */
[----:B----4-:R-:W-:-:S05]  /*40c0*/  F2FP.PACK_AB R6, R121, R122 ;  /* 0x0000007a7906723e */ /* 0x010fca00000000ff */
[----:B------:R3:W-:Y:S02]  /*40d0*/  MUFU.EX2 R171, R8 ;  /* 0x0000000800ab7308 */ /* 0x0007e40000000800 */
[----:B---3--:R-:W-:-:S06]  /*40e0*/  FFMA.FTZ R8, R168, c[0x0][0x2d0], -R12 ;  /* 0x0000b400a8087a23 */ /* 0x008fcc000001080c */
[----:B------:R3:W4:Y:S02]  /*40f0*/  MUFU.EX2 R252, R8 ;  /* 0x0000000800fc7308 */ /* 0x0007240000000800 */
[----:B---3--:R-:W-:Y:S01]  /*4100*/  FFMA.FTZ R8, R147, c[0x0][0x2d0], -R12 ;  /* 0x0000b40093087a23 */ /* 0x008fe2000001080c */
[----:B----4-:R-:W-:-:S05]  /*4110*/  F2FP.PACK_AB R5, R252, R171 ;  /* 0x000000abfc05723e */ /* 0x010fca00000000ff */
[----:B------:R3:W-:Y:S02]  /*4120*/  MUFU.EX2 R251, R8 ;  /* 0x0000000800fb7308 */ /* 0x0007e40000000800 */
[----:B---3--:R-:W-:-:S06]  /*4130*/  FFMA.FTZ R8, R169, c[0x0][0x2d0], -R12 ;  /* 0x0000b400a9087a23 */ /* 0x008fcc000001080c */
[----:B------:R3:W4:Y:S02]  /*4140*/  MUFU.EX2 R250, R8 ;  /* 0x0000000800fa7308 */ /* 0x0007240000000800 */
[----:B---3--:R-:W3:Y:S01]  /*4150*/  LDSM.16.MT88.4 R8, [R2+0x7100] ;  /* 0x007100000208783b */ /* 0x008ee20000004200 */
[----:B----4-:R-:W-:-:S07]  /*4160*/  F2FP.PACK_AB R7, R250, R251 ;  /* 0x000000fbfa07723e */ /* 0x010fce00000000ff */
[C---:B-1----:R-:W-:Y:S07]  /*4170*/  HMMA.16816.F32 R112, R4.reuse, R20, R164 ;  /* 0x000000140470723c */ /* 0x042fee00000018a4 */
[----:B------:R-:W-:Y:S01]  /*4180*/  MOV R166, R88 ;  /* 0x0000005800a67202 */ /* 0x000fe20000000f00 */
[----:B------:R-:W-:Y:S01]  /*4190*/  IMAD.MOV.U32 R165, RZ, RZ, R89 ;  /* 0x000000ffffa57224 */ /* 0x000fe200078e0059 */
[----:B------:R-:W-:Y:S01]  /*41a0*/  MOV R164, R90 ;  /* 0x0000005a00a47202 */ /* 0x000fe20000000f00 */
[----:B--2---:R-:W-:Y:S01]  /*41b0*/  HMMA.16816.F32 R144, R4, R16, R148 ;  /* 0x000000100490723c */ /* 0x004fe20000001894 */
[----:B------:R-:W-:-:S06]  /*41c0*/  IMAD.MOV.U32 R167, RZ, RZ, R83 ;  /* 0x000000ffffa77224 */ /* 0x000fcc00078e0053 */
[----:B------:R-:W-:Y:S01]  /*41d0*/  IMAD.MOV.U32 R149, RZ, RZ, R81 ;  /* 0x000000ffff957224 */ /* 0x000fe200078e0051 */
[----:B------:R-:W-:Y:S01]  /*41e0*/  MOV R148, R82 ;  /* 0x0000005200947202 */ /* 0x000fe20000000f00 */
[C---:B------:R-:W-:Y:S01]  /*41f0*/  HMMA.16816.F32 R72, R4.reuse, R22, R140 ;  /* 0x000000160448723c */ /* 0x040fe2000000188c */
[----:B------:R-:W-:Y:S01]  /*4200*/  LDSM.16.MT88.4 R20, [R0+0x1100] ;  /* 0x001100000014783b */ /* 0x000fe20000004200 */
[----:B------:R-:W-:Y:S01]  /*4210*/  MOV R151, R24 ;  /* 0x0000001800977202 */ /* 0x000fe20000000f00 */
[----:B------:R-:W-:Y:S02]  /*4220*/  IMAD.MOV.U32 R150, RZ, RZ, R25 ;  /* 0x000000ffff967224 */ /* 0x000fe400078e0019 */
[----:B------:R-:W-:Y:S03]  /*4230*/  LDSM.16.MT88.4 R24, [R233+0x1100] ;  /* 0x00110000e918783b */ /* 0x000fe60000004200 */
[C---:B------:R-:W-:Y:S01]  /*4240*/  HMMA.16816.F32 R80, R4.reuse, R18, R136 ;  /* 0x000000120450723c */ /* 0x040fe20000001888 */
[----:B------:R-:W1:Y:S07]  /*4250*/  LDSM.16.MT88.4 R16, [R103+0x4100] ;  /* 0x004100006710783b */ /* 0x000e6e0000004200 */
[C---:B---3--:R-:W-:Y:S08]  /*4260*/  HMMA.16816.F32 R88, R4.reuse, R8, R132 ;  /* 0x000000080458723c */ /* 0x048ff00000001884 */
[C---:B------:R-:W-:Y:S01]  /*4270*/  HMMA.16816.F32 R108, R4.reuse, R10, R108 ;  /* 0x0000000a046c723c */ /* 0x040fe2000000186c */
[----:B------:R-:W2:Y:S07]  /*4280*/  LDSM.16.MT88.4 R8, [R233+0x4100] ;  /* 0x00410000e908783b */ /* 0x000eae0000004200 */
[C---:B------:R-:W-:Y:S07]  /*4290*/  HMMA.16816.F32 R124, R4.reuse, R32, R176 ;  /* 0x00000020047c723c */ /* 0x040fee00000018b0 */
[----:B------:R-:W-:Y:S01]  /*42a0*/  MOV R32, R29 ;  /* 0x0000001d00207202 */ /* 0x000fe20000000f00 */
[C---:B------:R-:W-:Y:S01]  /*42b0*/  HMMA.16816.F32 R128, R4.reuse, R34, R180 ;  /* 0x000000220480723c */ /* 0x040fe200000018b4 */
[----:B------:R-:W-:Y:S01]  /*42c0*/  IMAD.MOV.U32 R33, RZ, RZ, R30 ;  /* 0x000000ffff217224 */ /* 0x000fe200078e001e */
[----:B------:R-:W-:Y:S01]  /*42d0*/  MOV R178, R117 ;  /* 0x0000007500b27202 */ /* 0x000fe20000000f00 */
[----:B------:R-:W-:Y:S01]  /*42e0*/  IMAD.MOV.U32 R177, RZ, RZ, R116 ;  /* 0x000000ffffb17224 */ /* 0x000fe200078e0074 */
[----:B------:R-:W-:Y:S01]  /*42f0*/  MOV R176, R31 ;  /* 0x0000001f00b07202 */ /* 0x000fe20000000f00 */
[----:B------:R-:W-:Y:S01]  /*4300*/  IMAD.MOV.U32 R179, RZ, RZ, R118 ;  /* 0x000000ffffb37224 */ /* 0x000fe200078e0076 */
[----:B------:R-:W3:Y:S01]  /*4310*/  LDSM.16.MT88.4 R28, [R0+0x4100] ;  /* 0x00410000001c783b */ /* 0x000ee20000004200 */
[----:B------:R-:W-:Y:S01]  /*4320*/  MOV R34, R119 ;  /* 0x0000007700227202 */ /* 0x000fe20000000f00 */
[----:B------:R-:W-:Y:S01]  /*4330*/  IMAD.MOV.U32 R35, RZ, RZ, R171 ;  /* 0x000000ffff237224 */ /* 0x000fe200078e00ab */
[----:B------:R-:W-:Y:S01]  /*4340*/  MOV R182, R121 ;  /* 0x0000007900b67202 */ /* 0x000fe20000000f00 */
[----:B------:R-:W-:Y:S01]  /*4350*/  IMAD.MOV.U32 R183, RZ, RZ, R120 ;  /* 0x000000ffffb77224 */ /* 0x000fe200078e0078 */
[----:B------:R-:W-:Y:S01]  /*4360*/  MOV R180, R123 ;  /* 0x0000007b00b47202 */ /* 0x000fe20000000f00 */
[----:B------:R-:W-:Y:S01]  /*4370*/  IMAD.MOV.U32 R181, RZ, RZ, R122 ;  /* 0x000000ffffb57224 */ /* 0x000fe200078e007a */
[C---:B-1----:R-:W-:Y:S08]  /*4380*/  HMMA.16816.F32 R132, R4.reuse, R16, R96 ;  /* 0x000000100484723c */ /* 0x042ff00000001860 */
[C---:B------:R-:W-:Y:S01]  /*4390*/  HMMA.16816.F32 R120, R4.reuse, R18, R84 ;  /* 0x000000120478723c */ /* 0x040fe20000001854 */
[----:B------:R-:W-:Y:S07]  /*43a0*/  LDSM.16.MT88.4 R16, [R233+0x7100] ;  /* 0x00710000e910783b */ /* 0x000fee0000004200 */
[C---:B--2---:R-:W-:Y:S07]  /*43b0*/  HMMA.16816.F32 R116, R4.reuse, R8, R76 ;  /* 0x000000080474723c */ /* 0x044fee000000184c */
[----:B------:R-:W-:Y:S01]  /*43c0*/  IMAD.MOV.U32 R79, RZ, RZ, R34 ;  /* 0x000000ffff4f7224 */ /* 0x000fe200078e0022 */
[----:B------:R-:W-:Y:S01]  /*43d0*/  MOV R78, R35 ;  /* 0x00000023004e7202 */ /* 0x000fe20000000f00 */
[----:B------:R-:W-:Y:S01]  /*43e0*/  IMAD.MOV.U32 R77, RZ, RZ, R32 ;  /* 0x000000ffff4d7224 */ /* 0x000fe200078e0020 */
[----:B------:R-:W-:Y:S01]  /*43f0*/  MOV R76, R33 ;  /* 0x00000021004c7202 */ /* 0x000fe20000000f00 */
[C---:B------:R-:W-:Y:S08]  /*4400*/  HMMA.16816.F32 R160, R4.reuse, R20, R160 ;  /* 0x0000001404a0723c */ /* 0x040ff000000018a0 */
[C---:B------:R-:W-:Y:S01]  /*4410*/  HMMA.16816.F32 R32, R4.reuse, R10, R64 ;  /* 0x0000000a0420723c */ /* 0x040fe20000001840 */
[----:B------:R-:W1:Y:S06]  /*4420*/  LDSM.16.MT88.4 R8, [R103+0x7100] ;  /* 0x007100006708783b */ /* 0x000e6c0000004200 */
[----:B------:R-:W-:Y:S01]  /*4430*/  IMAD.MOV.U32 R67, RZ, RZ, R164 ;  /* 0x000000ffff437224 */ /* 0x000fe200078e00a4 */
[----:B------:R-:W-:Y:S01]  /*4440*/  HMMA.16816.F32 R140, R4, R22, R92 ;  /* 0x00000016048c723c */ /* 0x000fe2000000185c */
[----:B------:R-:W2:Y:S01]  /*4450*/  LDSM.16.MT88.4 R20, [R0+0x7100] ;  /* 0x007100000014783b */ /* 0x000ea20000004200 */
[----:B------:R-:W-:Y:S01]  /*4460*/  MOV R66, R165 ;  /* 0x000000a500427202 */ /* 0x000fe20000000f00 */
[----:B------:R-:W-:Y:S01]  /*4470*/  IMAD.MOV.U32 R65, RZ, RZ, R166 ;  /* 0x000000ffff417224 */ /* 0x000fe200078e00a6 */
[----:B------:R-:W-:-:S04]  /*4480*/  MOV R64, R167 ;  /* 0x000000a700407202 */ /* 0x000fc80000000f00 */
[C---:B------:R-:W-:Y:S07]  /*4490*/  HMMA.16816.F32 R136, R4.reuse, R24, R172 ;  /* 0x000000180488723c */ /* 0x040fee00000018ac */
[----:B------:R-:W-:Y:S01]  /*44a0*/  MOV R175, R170 ;  /* 0x000000aa00af7202 */ /* 0x000fe20000000f00 */
[----:B---3--:R-:W-:Y:S01]  /*44b0*/  HMMA.16816.F32 R164, R4, R28, R52 ;  /* 0x0000001c04a4723c */ /* 0x008fe20000001834 */
[----:B------:R-:W-:Y:S01]  /*44c0*/  IMAD.MOV.U32 R24, RZ, RZ, R149 ;  /* 0x000000ffff187224 */ /* 0x000fe200078e0095 */
[----:B------:R-:W-:-:S05]  /*44d0*/  MOV R25, R150 ;  /* 0x0000009600197202 */ /* 0x000fca0000000f00 */
[----:B------:R-:W-:Y:S01]  /*44e0*/  IMAD.MOV.U32 R55, RZ, RZ, R175 ;  /* 0x000000ffff377224 */ /* 0x000fe200078e00af */
[----:B------:R-:W-:Y:S01]  /*44f0*/  HMMA.16816.F32 R168, R4, R26, R104 ;  /* 0x0000001a04a8723c */ /* 0x000fe20000001868 */
[----:B------:R-:W-:Y:S01]  /*4500*/  MOV R54, R176 ;  /* 0x000000b000367202 */ /* 0x000fe20000000f00 */
[----:B------:R-:W-:Y:S01]  /*4510*/  IMAD.MOV.U32 R53, RZ, RZ, R177 ;  /* 0x000000ffff357224 */ /* 0x000fe200078e00b1 */
[----:B------:R-:W-:-:S04]  /*4520*/  MOV R52, R178 ;  /* 0x000000b200347202 */ /* 0x000fc80000000f00 */
[----:B------:R-:W-:Y:S01]  /*4530*/  MOV R27, R148 ;  /* 0x00000094001b7202 */ /* 0x000fe20000000f00 */
[----:B------:R-:W-:Y:S01]  /*4540*/  HMMA.16816.F32 R104, R4, R30, R60 ;  /* 0x0000001e0468723c */ /* 0x000fe2000000183c */
[----:B------:R-:W3:Y:S01]  /*4550*/  LDSM.16.MT88.4 R28, [R2+0x1900] ;  /* 0x00190000021c783b */ /* 0x000ee20000004200 */
[----:B------:R-:W-:-:S05]  /*4560*/  IMAD.MOV.U32 R26, RZ, RZ, R179 ;  /* 0x000000ffff1a7224 */ /* 0x000fca00078e00b3 */
[----:B------:R-:W-:Y:S01]  /*4570*/  MOV R61, R239 ;  /* 0x000000ef003d7202 */ /* 0x000fe20000000f00 */
[----:B-1----:R-:W-:Y:S01]  /*4580*/  HMMA.16816.F32 R96, R4, R8, R68 ;  /* 0x000000080460723c */ /* 0x002fe20000001844 */
[----:B------:R-:W-:Y:S01]  /*4590*/  MOV R63, R238 ;  /* 0x000000ee003f7202 */ /* 0x000fe20000000f00 */
[----:B------:R-:W-:-:S05]  /*45a0*/  IMAD.MOV.U32 R62, RZ, RZ, R151 ;  /* 0x000000ffff3e7224 */ /* 0x000fca00078e0097 */
[--C-:B------:R-:W-:Y:S01]  /*45b0*/  FFMA.FTZ R8, R191, c[0x0][0x2d0], -R13.reuse ;  /* 0x0000b400bf087a23 */ /* 0x100fe2000001080d */
[C---:B------:R-:W-:Y:S03]  /*45c0*/  HMMA.16816.F32 R172, R4.reuse, R16, R48 ;  /* 0x0000001004ac723c */ /* 0x040fe60000001830 */
[----:B------:R1:W-:Y:S05]  /*45d0*/  MUFU.EX2 R239, R8 ;  /* 0x0000000800ef7308 */ /* 0x0003ea0000000800 */
[C---:B------:R-:W-:Y:S01]  /*45e0*/  HMMA.16816.F32 R148, R4.reuse, R18, R44 ;  /* 0x000000120494723c */ /* 0x040fe2000000182c */
[----:B------:R-:W4:Y:S07]  /*45f0*/  LDSM.16.MT88.4 R16, [R2+0x4900] ;  /* 0x004900000210783b */ /* 0x000f2e0000004200 */
[----:B------:R-:W-:Y:S01]  /*4600*/  HMMA.16816.F32 R176, R4, R10, R56 ;  /* 0x0000000a04b0723c */ /* 0x000fe20000001838 */
[----:B-1----:R-:W-:-:S02]  /*4610*/  FFMA.FTZ R8, R188, c[0x0][0x2d0], -R13 ;  /* 0x0000b400bc087a23 */ /* 0x002fc4000001080d */
[----:B------:R-:W-:Y:S02]  /*4620*/  IMAD.MOV.U32 R188, RZ, RZ, R240 ;  /* 0x000000ffffbc7224 */ /* 0x000fe400078e00f0 */
[----:B------:R1:W-:Y:S03]  /*4630*/  MUFU.EX2 R240, R8 ;  /* 0x0000000800f07308 */ /* 0x0003e60000000800 */
[C---:B--2---:R-:W-:Y:S08]  /*4640*/  HMMA.16816.F32 R92, R4.reuse, R20, R40 ;  /* 0x00000014045c723c */ /* 0x044ff00000001828 */
[----:B------:R-:W-:Y:S01]  /*4650*/  HMMA.16816.F32 R84, R4, R22, R36 ;  /* 0x000000160454723c */ /* 0x000fe20000001824 */
[----:B------:R-:W-:Y:S01]  /*4660*/  LDSM.16.MT88.4 R20, [R233+0x1900] ;  /* 0x00190000e914783b */ /* 0x000fe20000004200 */
[----:B-1----:R-:W-:-:S05]  /*4670*/  FFMA.FTZ R8, R190, c[0x0][0x2d0], -R13 ;  /* 0x0000b400be087a23 */ /* 0x002fca000001080d */
[----:B------:R-:W-:Y:S01]  /*4680*/  MOV R38, R26 ;  /* 0x0000001a00267202 */ /* 0x000fe20000000f00 */
[----:B------:R-:W-:Y:S01]  /*4690*/  FFMA.FTZ R4, R231, c[0x0][0x2d0], -R12 ;  /* 0x0000b400e7047a23 */ /* 0x000fe2000001080c */
[----:B------:R-:W-:Y:S01]  /*46a0*/  MOV R37, R24 ;  /* 0x0000001800257202 */ /* 0x000fe20000000f00 */
[----:B------:R1:W-:Y:S01]  /*46b0*/  MUFU.EX2 R238, R8 ;  /* 0x0000000800ee7308 */ /* 0x0003e20000000800 */
[----:B------:R-:W-:Y:S01]  /*46c0*/  IMAD.MOV.U32 R36, RZ, RZ, R27 ;  /* 0x000000ffff247224 */ /* 0x000fe200078e001b */
[----:B------:R-:W-:Y:S01]  /*46d0*/  MOV R231, R61 ;  /* 0x0000003d00e77202 */ /* 0x000fe20000000f00 */
[----:B------:R-:W-:Y:S02]  /*46e0*/  IMAD.MOV.U32 R39, RZ, RZ, R25 ;  /* 0x000000ffff277224 */ /* 0x000fe400078e0019 */
[----:B------:R-:W2:Y:S03]  /*46f0*/  LDSM.16.MT88.4 R24, [R2+0x7900] ;  /* 0x007900000218783b */ /* 0x000ea60000004200 */
[----:B------:R5:W-:Y:S01]  /*4700*/  MUFU.EX2 R191, R4 ;  /* 0x0000000400bf7308 */ /* 0x000be20000000800 */
[----:B-1----:R-:W-:-:S02]  /*4710*/  FFMA.FTZ R8, R189, c[0x0][0x2d0], -R13 ;  /* 0x0000b400bd087a23 */ /* 0x002fc4000001080d */
[----:B------:R-:W-:-:S05]  /*4720*/  IMAD.MOV.U32 R189, RZ, RZ, R236 ;  /* 0x000000ffffbd7224 */ /* 0x000fca00078e00ec */
[----:B------:R1:W1:Y:S01]  /*4730*/  MUFU.EX2 R236, R8 ;  /* 0x0000000800ec7308 */ /* 0x0002620000000800 */
[----:B-----5:R-:W-:Y:S02]  /*4740*/  FFMA.FTZ R4, R230, c[0x0][0x2d0], -R12 ;  /* 0x0000b400e6047a23 */ /* 0x020fe4000001080c */
[----:B------:R-:W-:Y:S02]  /*4750*/  IMAD.MOV.U32 R230, RZ, RZ, R62 ;  /* 0x000000ffffe67224 */ /* 0x000fe400078e003e */
[----:B-1----:R-:W-:Y:S01]  /*4760*/  FFMA.FTZ R8, R229, c[0x0][0x2d0], -R12 ;  /* 0x0000b400e5087a23 */ /* 0x002fe2000001080c */
[----:B------:R-:W-:-:S03]  /*4770*/  F2FP.PACK_AB R6, R236, R238 ;  /* 0x000000eeec06723e */ /* 0x000fc600000000ff */
[----:B------:R1:W-:Y:S02]  /*4780*/  MUFU.EX2 R229, R8 ;  /* 0x0000000800e57308 */ /* 0x0003e40000000800 */
[----:B-1----:R-:W-:-:S06]  /*4790*/  FFMA.FTZ R8, R228, c[0x0][0x2d0], -R12 ;  /* 0x0000b400e4087a23 */ /* 0x002fcc000001080c */
[----:B------:R1:W5:Y:S08]  /*47a0*/  MUFU.EX2 R228, R4 ;  /* 0x0000000400e47308 */ /* 0x0003700000000800 */
[----:B------:R-:W2:Y:S01]  /*47b0*/  MUFU.EX2 R190, R8 ;  /* 0x0000000800be7308 */ /* 0x000ea20000000800 */
[----:B-1----:R-:W-:Y:S02]  /*47c0*/  F2FP.PACK_AB R4, R240, R239 ;  /* 0x000000eff004723e */ /* 0x002fe400000000ff */
[----:B-----5:R-:W-:-:S02]  /*47d0*/  F2FP.PACK_AB R7, R228, R191 ;  /* 0x000000bfe407723e */ /* 0x020fc400000000ff */
[----:B--2---:R-:W-:Y:S01]  /*47e0*/  F2FP.PACK_AB R5, R190, R229 ;  /* 0x000000e5be05723e */ /* 0x004fe200000000ff */
[----:B------:R-:W-:Y:S06]  /*47f0*/  LDSM.16.MT88.4 R8, [R103+0x4900] ;  /* 0x004900006708783b */ /* 0x000fec0000004200 */
[C---:B---3--:R-:W-:Y:S08]  /*4800*/  HMMA.16816.F32 R112, R4.reuse, R28, R112 ;  /* 0x0000001c0470723c */ /* 0x048ff00000001870 */
[C---:B------:R-:W-:Y:S01]  /*4810*/  HMMA.16816.F32 R40, R4.reuse, R30, R72 ;  /* 0x0000001e0428723c */ /* 0x040fe20000001848 */
[----:B------:R-:W1:Y:S06]  /*4820*/  LDSM.16.MT88.4 R28, [R103+0x1900] ;  /* 0x00190000671c783b */ /* 0x000e6c0000004200 */
[----:B------:R-:W-:Y:S01]  /*4830*/  MOV R75, R63 ;  /* 0x0000003f004b7202 */ /* 0x000fe20000000f00 */
[C---:B----4-:R-:W-:Y:S08]  /*4840*/  HMMA.16816.F32 R144, R4.reuse, R16, R144 ;  /* 0x000000100490723c */ /* 0x050ff00000001890 */
[C---:B------:R-:W-:Y:S01]  /*4850*/  HMMA.16816.F32 R44, R4.reuse, R18, R80 ;  /* 0x00000012042c723c */ /* 0x040fe20000001850 */
[----:B------:R-:W2:Y:S07]  /*4860*/  LDSM.16.MT88.4 R16, [R0+0x1900] ;  /* 0x001900000010783b */ /* 0x000eae0000004200 */
[C---:B------:R-:W-:Y:S07]  /*4870*/  HMMA.16816.F32 R48, R4.reuse, R24, R88 ;  /* 0x000000180430723c */ /* 0x040fee0000001858 */
[----:B------:R-:W-:Y:S01]  /*4880*/  IMAD.MOV.U32 R88, RZ, RZ, R55 ;  /* 0x000000ffff587224 */ /* 0x000fe200078e0037 */
[----:B------:R-:W-:Y:S01]  /*4890*/  HMMA.16816.F32 R56, R4, R26, R108 ;  /* 0x0000001a0438723c */ /* 0x000fe2000000186c */
[----:B------:R-:W3:Y:S01]  /*48a0*/  LDSM.16.MT88.4 R24, [R233+0x4900] ;  /* 0x00490000e918783b */ /* 0x000ee20000004200 */
[----:B------:R-:W-:Y:S01]  /*48b0*/  MOV R89, R64 ;  /* 0x0000004000597202 */ /* 0x000fe20000000f00 */
[----:B------:R-:W-:Y:S01]  /*48c0*/  IMAD.MOV.U32 R90, RZ, RZ, R65 ;  /* 0x000000ffff5a7224 */ /* 0x000fe200078e0041 */
[----:B------:R-:W-:-:S03]  /*48d0*/  MOV R91, R66 ;  /* 0x00000042005b7202 */ /* 0x000fc60000000f00 */
[----:B------:R-:W-:Y:S01]  /*48e0*/  IMAD.MOV.U32 R108, RZ, RZ, R37 ;  /* 0x000000ffff6c7224 */ /* 0x000fe200078e0025 */
[----:B------:R-:W-:Y:S01]  /*48f0*/  MOV R111, R52 ;  /* 0x00000034006f7202 */ /* 0x000fe20000000f00 */
[C---:B-1----:R-:W-:Y:S01]  /*4900*/  HMMA.16816.F32 R60, R4.reuse, R30, R128 ;  /* 0x0000001e043c723c */ /* 0x042fe20000001880 */
[----:B------:R-:W-:Y:S01]  /*4910*/  IMAD.MOV.U32 R110, RZ, RZ, R53 ;  /* 0x000000ffff6e7224 */ /* 0x000fe200078e0035 */
[----:B------:R-:W-:Y:S02]  /*4920*/  MOV R109, R54 ;  /* 0x00000036006d7202 */ /* 0x000fe40000000f00 */
[----:B------:R-:W-:Y:S01]  /*4930*/  MOV R37, R189 ;  /* 0x000000bd00257202 */ /* 0x000fe20000000f00 */
[----:B------:R-:W-:Y:S02]  /*4940*/  IMAD.MOV.U32 R189, RZ, RZ, R77 ;  /* 0x000000ffffbd7224 */ /* 0x000fe400078e004d */
[----:B------:R-:W-:Y:S01]  /*4950*/  MOV R128, R36 ;  /* 0x0000002400807202 */ /* 0x000fe20000000f00 */
[----:B------:R-:W-:Y:S01]  /*4960*/  IMAD.MOV.U32 R129, RZ, RZ, R231 ;  /* 0x000000ffff817224 */ /* 0x000fe200078e00e7 */
[----:B------:R-:W-:Y:S01]  /*4970*/  HMMA.16816.F32 R52, R4, R20, R136 ;  /* 0x000000140434723c */ /* 0x000fe20000001888 */
[----:B------:R-:W-:Y:S01]  /*4980*/  IMAD.MOV.U32 R36, RZ, RZ, R188 ;  /* 0x000000ffff247224 */ /* 0x000fe200078e00bc */
[----:B------:R-:W-:Y:S01]  /*4990*/  MOV R231, R76 ;  /* 0x0000004c00e77202 */ /* 0x000fe20000000f00 */
[----:B------:R-:W-:Y:S01]  /*49a0*/  IMAD.MOV.U32 R131, RZ, RZ, R75 ;  /* 0x000000ffff837224 */ /* 0x000fe200078e004b */
[----:B------:R-:W-:-:S02]  /*49b0*/  MOV R188, R78 ;  /* 0x0000004e00bc7202 */ /* 0x000fc40000000f00 */
[----:B------:R-:W-:Y:S01]  /*49c0*/  MOV R30, R91 ;  /* 0x0000005b001e7202 */ /* 0x000fe20000000f00 */
[----:B------:R-:W-:Y:S01]  /*49d0*/  IMAD.MOV.U32 R136, RZ, RZ, R79 ;  /* 0x000000ffff887224 */ /* 0x000fe200078e004f */
[----:B--2---:R-:W-:Y:S01]  /*49e0*/  HMMA.16816.F32 R72, R4, R18, R140 ;  /* 0x000000120448723c */ /* 0x004fe2000000188c */
[----:B------:R-:W-:Y:S01]  /*49f0*/  MOV R138, R89 ;  /* 0x00000059008a7202 */ /* 0x000fe20000000f00 */
[----:B------:R-:W-:Y:S01]  /*4a00*/  IMAD.MOV.U32 R139, RZ, RZ, R90 ;  /* 0x000000ffff8b7224 */ /* 0x000fe200078e005a */
[----:B------:R-:W-:Y:S01]  /*4a10*/  MOV R130, R230 ;  /* 0x000000e600827202 */ /* 0x000fe20000000f00 */
[----:B------:R-:W-:-:S04]  /*4a20*/  IMAD.MOV.U32 R230, RZ, RZ, R67 ;  /* 0x000000ffffe67224 */ /* 0x000fc800078e0043 */
[----:B------:R-:W-:Y:S01]  /*4a30*/  HMMA.16816.F32 R76, R4, R16, R160 ;  /* 0x00000010044c723c */ /* 0x000fe200000018a0 */
[----:B------:R-:W1:Y:S01]  /*4a40*/  LDSM.16.MT88.4 R16, [R0+0x4900] ;  /* 0x004900000010783b */ /* 0x000e620000004200 */
[----:B------:R-:W-:Y:S01]  /*4a50*/  IMAD.MOV.U32 R31, RZ, RZ, R230 ;  /* 0x000000ffff1f7224 */ /* 0x000fe200078e00e6 */
[----:B------:R-:W-:-:S05]  /*4a60*/  MOV R230, R181 ;  /* 0x000000b500e67202 */ /* 0x000fca0000000f00 */
[C---:B---3--:R-:W-:Y:S07]  /*4a70*/  HMMA.16816.F32 R80, R4.reuse, R24, R116 ;  /* 0x000000180450723c */ /* 0x048fee0000001874 */
[----:B------:R-:W-:Y:S01]  /*4a80*/  MOV R116, R108 ;  /* 0x0000006c00747202 */ /* 0x000fe20000000f00 */
[----:B------:R-:W-:Y:S01]  /*4a90*/  IMAD.MOV.U32 R108, RZ, RZ, R88 ;  /* 0x000000ffff6c7224 */ /* 0x000fe200078e0058 */
[----:B------:R-:W-:Y:S01]  /*4aa0*/  HMMA.16816.F32 R132, R4, R8, R132 ;  /* 0x000000080484723c */ /* 0x000fe20000001884 */
[----:B------:R-:W-:-:S02]  /*4ab0*/  IMAD.MOV.U32 R119, RZ, RZ, R111 ;  /* 0x000000ffff777224 */ /* 0x000fc400078e006f */
[----:B------:R-:W-:Y:S02]  /*4ac0*/  IMAD.MOV.U32 R117, RZ, RZ, R37 ;  /* 0x000000ffff757224 */ /* 0x000fe400078e0025 */
[----:B------:R-:W-:Y:S02]  /*4ad0*/  IMAD.MOV.U32 R118, RZ, RZ, R39 ;  /* 0x000000ffff767224 */ /* 0x000fe400078e0027 */
[----:B------:R-:W-:Y:S01]  /*4ae0*/  FFMA.FTZ R8, R246, c[0x0][0x2d0], -R13 ;  /* 0x0000b400f6087a23 */ /* 0x000fe2000001080d */
[C---:B------:R-:W-:Y:S01]  /*4af0*/  HMMA.16816.F32 R88, R4.reuse, R26, R32 ;  /* 0x0000001a0458723c */ /* 0x040fe20000001820 */
[----:B------:R-:W2:Y:S04]  /*4b00*/  LDSM.16.MT88.4 R32, [R103+0x7900] ;  /* 0x007900006720783b */ /* 0x000ea80000004200 */
[----:B------:R-:W-:Y:S03]  /*4b10*/  LDSM.16.MT88.4 R24, [R233+0x7900] ;  /* 0x00790000e918783b */ /* 0x000fe60000004200 */
[C---:B------:R-:W-:Y:S07]  /*4b20*/  HMMA.16816.F32 R68, R4.reuse, R28, R124 ;  /* 0x0000001c0444723c */ /* 0x040fee000000187c */
[----:B------:R-:W-:Y:S01]  /*4b30*/  MOV R28, R231 ;  /* 0x000000e7001c7202 */ /* 0x000fe20000000f00 */
[----:B------:R-:W-:Y:S01]  /*4b40*/  IMAD.MOV.U32 R231, RZ, RZ, R182 ;  /* 0x000000ffffe77224 */ /* 0x000fe200078e00b6 */
[----:B------:R-:W-:Y:S01]  /*4b50*/  MOV R127, R183 ;  /* 0x000000b7007f7202 */ /* 0x000fe20000000f00 */
[----:B------:R3:W-:Y:S01]  /*4b60*/  MUFU.EX2 R182, R8 ;  /* 0x0000000800b67308 */ /* 0x0007e20000000800 */
[----:B------:R-:W-:Y:S01]  /*4b70*/  MOV R124, R188 ;  /* 0x000000bc007c7202 */ /* 0x000fe20000000f00 */
[----:B------:R-:W-:Y:S01]  /*4b80*/  IMAD.MOV.U32 R29, RZ, RZ, R189 ;  /* 0x000000ffff1d7224 */ /* 0x000fe200078e00bd */
[----:B------:R-:W-:Y:S01]  /*4b90*/  HMMA.16816.F32 R64, R4, R22, R168 ;  /* 0x000000160440723c */ /* 0x000fe200000018a8 */
[----:B------:R-:W4:Y:S01]  /*4ba0*/  LDSM.16.MT88.4 R20, [R0+0x7900] ;  /* 0x007900000014783b */ /* 0x000f220000004200 */
[----:B------:R-:W-:-:S02]  /*4bb0*/  IMAD.MOV.U32 R125, RZ, RZ, R180 ;  /* 0x000000ffff7d7224 */ /* 0x000fc400078e00b4 */
[----:B------:R-:W-:Y:S02]  /*4bc0*/  IMAD.MOV.U32 R126, RZ, RZ, R102 ;  /* 0x000000ffff7e7224 */ /* 0x000fe400078e0066 */
[----:B------:R-:W-:Y:S02]  /*4bd0*/  IMAD.MOV.U32 R246, RZ, RZ, R125 ;  /* 0x000000fffff67224 */ /* 0x000fe400078e007d */
[----:B-1----:R-:W-:Y:S01]  /*4be0*/  HMMA.16816.F32 R168, R4, R16, R164 ;  /* 0x0000001004a8723c */ /* 0x002fe200000018a4 */
[----:B------:R-:W-:Y:S02]  /*4bf0*/  IMAD.MOV.U32 R137, RZ, RZ, R127 ;  /* 0x000000ffff897224 */ /* 0x000fe400078e007f */
[----:B---3--:R-:W-:Y:S01]  /*4c00*/  FFMA.FTZ R8, R244, c[0x0][0x2d0], -R13 ;  /* 0x0000b400f4087a23 */ /* 0x008fe2000001080d */
[----:B------:R-:W-:-:S04]  /*4c10*/  MOV R244, R124 ;  /* 0x0000007c00f47202 */ /* 0x000fc80000000f00 */
[C---:B------:R-:W-:Y:S01]  /*4c20*/  HMMA.16816.F32 R164, R4.reuse, R18, R104 ;  /* 0x0000001204a4723c */ /* 0x040fe20000001868 */
[----:B------:R1:W-:Y:S01]  /*4c30*/  MUFU.EX2 R183, R8 ;  /* 0x0000000800b77308 */ /* 0x0003e20000000800 */
[----:B------:R-:W3:Y:S06]  /*4c40*/  LDSM.16.MT88.4 R16, [R2+0x5100] ;  /* 0x005100000210783b */ /* 0x000eec0000004200 */
[C---:B--2---:R-:W-:Y:S07]  /*4c50*/  HMMA.16816.F32 R140, R4.reuse, R32, R96 ;  /* 0x00000020048c723c */ /* 0x044fee0000001860 */
[----:B------:R-:W-:Y:S01]  /*4c60*/  MOV R96, R101 ;  /* 0x0000006500607202 */ /* 0x000fe20000000f00 */
[----:B------:R-:W-:Y:S01]  /*4c70*/  HMMA.16816.F32 R120, R4, R10, R120 ;  /* 0x0000000a0478723c */ /* 0x000fe20000001878 */
[----:B-1----:R-:W-:Y:S01]  /*4c80*/  FFMA.FTZ R8, R242, c[0x0][0x2d0], -R13 ;  /* 0x0000b400f2087a23 */ /* 0x002fe2000001080d */
[----:B------:R-:W-:Y:S01]  /*4c90*/  MOV R99, R126 ;  /* 0x0000007e00637202 */ /* 0x000fe20000000f00 */
[----:B------:R-:W-:Y:S01]  /*4ca0*/  IMAD.MOV.U32 R242, RZ, RZ, R29 ;  /* 0x000000fffff27224 */ /* 0x000fe200078e001d */
[----:B------:R-:W-:Y:S01]  /*4cb0*/  MOV R98, R108 ;  /* 0x0000006c00627202 */ /* 0x000fe20000000f00 */
[----:B------:R1:W-:Y:S01]  /*4cc0*/  MUFU.EX2 R188, R8 ;  /* 0x0000000800bc7308 */ /* 0x0003e20000000800 */
[----:B------:R-:W-:-:S02]  /*4cd0*/  MOV R33, R36 ;  /* 0x0000002400217202 */ /* 0x000fc40000000f00 */
[C---:B------:R-:W-:Y:S01]  /*4ce0*/  HMMA.16816.F32 R176, R4.reuse, R34, R176 ;  /* 0x0000002204b0723c */ /* 0x040fe200000018b0 */
[----:B------:R-:W-:Y:S02]  /*4cf0*/  MOV R97, R38 ;  /* 0x0000002600617202 */ /* 0x000fe40000000f00 */
[----:B------:R-:W-:Y:S05]  /*4d00*/  LDSM.16.MT88.4 R36, [R2+0x8100] ;  /* 0x008100000224783b */ /* 0x000fea0000004200 */
[----:B----4-:R-:W-:Y:S01]  /*4d10*/  HMMA.16816.F32 R104, R4, R22, R84 ;  /* 0x000000160468723c */ /* 0x010fe20000001854 */
[----:B-1----:R-:W-:Y:S01]  /*4d20*/  FFMA.FTZ R8, R241, c[0x0][0x2d0], -R13 ;  /* 0x0000b400f1087a23 */ /* 0x002fe2000001080d */
[----:B------:R-:W-:-:S06]  /*4d30*/  MOV R241, R28 ;  /* 0x0000001c00f17202 */ /* 0x000fcc0000000f00 */
[C---:B------:R-:W-:Y:S01]  /*4d40*/  HMMA.16816.F32 R160, R4.reuse, R24, R172 ;  /* 0x0000001804a0723c */ /* 0x040fe200000018ac */
[----:B------:R1:W2:Y:S06]  /*4d50*/  MUFU.EX2 R189, R8 ;  /* 0x0000000800bd7308 */ /* 0x0002ac0000000800 */
[----:B------:R-:W-:Y:S01]  /*4d60*/  IMAD.MOV.U32 R173, RZ, RZ, R98 ;  /* 0x000000ffffad7224 */ /* 0x000fe200078e0062 */
[----:B------:R-:W-:Y:S01]  /*4d70*/  HMMA.16816.F32 R124, R4, R26, R148 ;  /* 0x0000001a047c723c */ /* 0x000fe20000001894 */
[----:B------:R-:W-:Y:S01]  /*4d80*/  MOV R174, R99 ;  /* 0x0000006300ae7202 */ /* 0x000fe20000000f00 */
[----:B------:R-:W-:Y:S01]  /*4d90*/  IMAD.MOV.U32 R175, RZ, RZ, R116 ;  /* 0x000000ffffaf7224 */ /* 0x000fe200078e0074 */
[----:B------:R-:W-:Y:S01]  /*4da0*/  MOV R98, R129 ;  /* 0x0000008100627202 */ /* 0x000fe20000000f00 */
[----:B------:R-:W-:Y:S01]  /*4db0*/  IMAD.MOV.U32 R172, RZ, RZ, R14 ;  /* 0x000000ffffac7224 */ /* 0x000fe200078e000e */
[----:B------:R-:W-:Y:S01]  /*4dc0*/  LDSM.16.MT88.4 R24, [R103+0x5100] ;  /* 0x005100006718783b */ /* 0x000fe20000004200 */
[----:B------:R-:W-:-:S02]  /*4dd0*/  IMAD.MOV.U32 R99, RZ, RZ, R130 ;  /* 0x000000ffff637224 */ /* 0x000fc400078e0082 */
[--C-:B-1----:R-:W-:Y:S01]  /*4de0*/  FFMA.FTZ R8, R249, c[0x0][0x2d0], -R12.reuse ;  /* 0x0000b400f9087a23 */ /* 0x102fe2000001080c */
[----:B--2---:R-:W-:Y:S01]  /*4df0*/  F2FP.PACK_AB R10, R189, R188 ;  /* 0x000000bcbd0a723e */ /* 0x004fe200000000ff */
[----:B------:R-:W-:Y:S01]  /*4e00*/  IMAD.MOV.U32 R249, RZ, RZ, R31 ;  /* 0x000000fffff97224 */ /* 0x000fe200078e001f */
[----:B------:R-:W-:Y:S01]  /*4e10*/  LDSM.16.MT88.4 R148, [R2+0x5900] ;  /* 0x005900000294783b */ /* 0x000fe20000004200 */
[----:B------:R1:W-:Y:S02]  /*4e20*/  MUFU.EX2 R181, R8 ;  /* 0x0000000800b57308 */ /* 0x0003e40000000800 */
[--C-:B-1----:R-:W-:Y:S01]  /*4e30*/  FFMA.FTZ R8, R248, c[0x0][0x2d0], -R12.reuse ;  /* 0x0000b400f8087a23 */ /* 0x102fe2000001080c */
[----:B------:R-:W-:Y:S02]  /*4e40*/  MOV R248, R30 ;  /* 0x0000001e00f87202 */ /* 0x000fe40000000f00 */
[----:B------:R-:W1:Y:S03]  /*4e50*/  LDSM.16.MT88.4 R28, [R2+0x2100] ;  /* 0x00210000021c783b */ /* 0x000e660000004200 */
[----:B------:R2:W4:Y:S02]  /*4e60*/  MUFU.EX2 R180, R8 ;  /* 0x0000000800b47308 */ /* 0x0005240000000800 */
[----:B--2---:R-:W-:Y:S01]  /*4e70*/  FFMA.FTZ R8, R247, c[0x0][0x2d0], -R12 ;  /* 0x0000b400f7087a23 */ /* 0x004fe2000001080c */
[----:B----4-:R-:W-:Y:S01]  /*4e80*/  F2FP.PACK_AB R9, R180, R181 ;  /* 0x000000b5b409723e */ /* 0x010fe200000000ff */
[----:B------:R-:W-:Y:S01]  /*4e90*/  IMAD.MOV.U32 R247, RZ, RZ, R139 ;  /* 0x000000fffff77224 */ /* 0x000fe200078e008b */
[----:B------:R-:W-:-:S03]  /*4ea0*/  MOV R139, R110 ;  /* 0x0000006e008b7202 */ /* 0x000fc60000000f00 */
[----:B------:R2:W-:Y:S02]  /*4eb0*/  MUFU.EX2 R102, R8 ;  /* 0x0000000800667308 */ /* 0x0005e40000000800 */
[----:B--2---:R-:W-:Y:S01]  /*4ec0*/  FFMA.FTZ R8, R245, c[0x0][0x2d0], -R12 ;  /* 0x0000b400f5087a23 */ /* 0x004fe2000001080c */
[----:B------:R-:W-:Y:S01]  /*4ed0*/  MOV R245, R138 ;  /* 0x0000008a00f57202 */ /* 0x000fe20000000f00 */
[----:B------:R-:W-:-:S04]  /*4ee0*/  IMAD.MOV.U32 R138, RZ, RZ, R109 ;  /* 0x000000ffff8a7224 */ /* 0x000fc800078e006d */
[----:B------:R2:W4:Y:S01]  /*4ef0*/  MUFU.EX2 R101, R8 ;  /* 0x0000000800657308 */ /* 0x0005220000000800 */
[----:B------:R-:W-:Y:S01]  /*4f00*/  HMMA.16816.F32 R108, R4, R20, R92 ;  /* 0x00000014046c723c */ /* 0x000fe2000000185c */
[----:B------:R-:W5:Y:S04]  /*4f10*/  LDSM.16.MT88.4 R4, [R103+0x2100] ;  /* 0x002100006704783b */ /* 0x000f680000004200 */
[----:B------:R-:W-:Y:S01]  /*4f20*/  LDSM.16.MT88.4 R20, [R0+0x2100] ;  /* 0x002100000014783b */ /* 0x000fe20000004200 */
[----:B--2---:R-:W-:Y:S02]  /*4f30*/  F2FP.PACK_AB R8, R183, R182 ;  /* 0x000000b6b708723e */ /* 0x004fe400000000ff */
[----:B----4-:R-:W-:-:S07]  /*4f40*/  F2FP.PACK_AB R11, R101, R102 ;  /* 0x00000066650b723e */ /* 0x010fce00000000ff */
[C---:B---3--:R-:W-:Y:S08]  /*4f50*/  HMMA.16816.F32 R144, R8.reuse, R16, R144 ;  /* 0x000000100890723c */ /* 0x048ff00000001890 */
[C---:B------:R-:W-:Y:S01]  /*4f60*/  HMMA.16816.F32 R84, R8.reuse, R18, R44 ;  /* 0x000000120854723c */ /* 0x040fe2000000182c */
[----:B------:R-:W2:Y:S07]  /*4f70*/  LDSM.16.MT88.4 R16, [R233+0x2100] ;  /* 0x00210000e910783b */ /* 0x000eae0000004200 */
[C---:B-1----:R-:W-:Y:S08]  /*4f80*/  HMMA.16816.F32 R112, R8.reuse, R28, R112 ;  /* 0x0000001c0870723c */ /* 0x042ff00000001870 */
[C---:B-----5:R-:W-:Y:S07]  /*4f90*/  HMMA.16816.F32 R68, R8.reuse, R4, R68 ;  /* 0x000000040844723c */ /* 0x060fee0000001844 */
[--C-:B------:R-:W-:Y:S01]  /*4fa0*/  FFMA.FTZ R4, R33, c[0x0][0x2d0], -R13.reuse ;  /* 0x0000b40021047a23 */ /* 0x100fe2000001080d */
[C---:B------:R-:W-:Y:S03]  /*4fb0*/  HMMA.16816.F32 R28, R8.reuse, R30, R40 ;  /* 0x0000001e081c723c */ /* 0x040fe60000001828 */
[----:B------:R1:W-:Y:S05]  /*4fc0*/  MUFU.EX2 R43, R4 ;  /* 0x00000004002b7308 */ /* 0x0003ea0000000800 */
[C---:B------:R-:W-:Y:S08]  /*4fd0*/  HMMA.16816.F32 R48, R8.reuse, R36, R48 ;  /* 0x000000240830723c */ /* 0x040ff00000001830 */
[----:B------:R-:W-:Y:S01]  /*4fe0*/  HMMA.16816.F32 R56, R8, R38, R56 ;  /* 0x000000260838723c */ /* 0x000fe20000001838 */
[----:B-1----:R-:W-:Y:S01]  /*4ff0*/  FFMA.FTZ R4, R96, c[0x0][0x2d0], -R13 ;  /* 0x0000b40060047a23 */ /* 0x002fe2000001080d */
[----:B------:R-:W-:-:S02]  /*5000*/  MOV R96, R136 ;  /* 0x0000008800607202 */ /* 0x000fc40000000f00 */
[----:B------:R-:W-:Y:S01]  /*5010*/  MOV R136, R131 ;  /* 0x0000008300887202 */ /* 0x000fe20000000f00 */
[----:B------:R1:W3:Y:S03]  /*5020*/  MUFU.EX2 R42, R4 ;  /* 0x00000004002a7308 */ /* 0x0002e60000000800 */
[C---:B--2---:R-:W-:Y:S08]  /*5030*/  HMMA.16816.F32 R52, R8.reuse, R16, R52 ;  /* 0x000000100834723c */ /* 0x044ff00000001834 */
[----:B------:R-:W-:Y:S01]  /*5040*/  HMMA.16816.F32 R64, R8, R18, R64 ;  /* 0x000000120840723c */ /* 0x000fe20000001840 */
[----:B------:R-:W2:Y:S01]  /*5050*/  LDSM.16.MT88.4 R16, [R233+0x5100] ;  /* 0x00510000e910783b */ /* 0x000ea20000004200 */
[----:B-1----:R-:W-:-:S06]  /*5060*/  FFMA.FTZ R4, R97, c[0x0][0x2d0], -R13 ;  /* 0x0000b40061047a23 */ /* 0x002fcc000001080d */
[C---:B------:R-:W-:Y:S01]  /*5070*/  HMMA.16816.F32 R60, R8.reuse, R6, R60 ;  /* 0x00000006083c723c */ /* 0x040fe2000000183c */
[----:B------:R-:W-:Y:S01]  /*5080*/  IMAD.MOV.U32 R97, RZ, RZ, R128 ;  /* 0x000000ffff617224 */ /* 0x000fe200078e0080 */
[----:B------:R1:W-:Y:S06]  /*5090*/  MUFU.EX2 R41, R4 ;  /* 0x0000000400297308 */ /* 0x0003ec0000000800 */
[C---:B------:R-:W-:Y:S07]  /*50a0*/  HMMA.16816.F32 R32, R8.reuse, R22, R72 ;  /* 0x000000160820723c */ /* 0x040fee0000001848 */
[----:B------:R-:W-:Y:S01]  /*50b0*/  IMAD.MOV.U32 R73, RZ, RZ, R175 ;  /* 0x000000ffff497224 */ /* 0x000fe200078e00af */
[C---:B------:R-:W-:Y:S01]  /*50c0*/  HMMA.16816.F32 R128, R8.reuse, R20, R76 ;  /* 0x000000140880723c */ /* 0x040fe2000000184c */
[----:B------:R-:W-:Y:S01]  /*50d0*/  MOV R74, R96 ;  /* 0x00000060004a7202 */ /* 0x000fe20000000f00 */
[----:B------:R-:W-:Y:S01]  /*50e0*/  IMAD.MOV.U32 R75, RZ, RZ, R97 ;  /* 0x000000ffff4b7224 */ /* 0x000fe200078e0061 */
[----:B---3--:R-:W-:Y:S01]  /*50f0*/  F2FP.PACK_AB R96, R42, R43 ;  /* 0x0000002b2a60723e */ /* 0x008fe200000000ff */
[----:B-1----:R-:W-:Y:S01]  /*5100*/  FFMA.FTZ R4, R117, c[0x0][0x2d0], -R13 ;  /* 0x0000b40075047a23 */ /* 0x002fe2000001080d */
[----:B------:R-:W-:Y:S01]  /*5110*/  LDSM.16.MT88.4 R20, [R0+0x8100] ;  /* 0x008100000014783b */ /* 0x000fe20000004200 */
[----:B------:R-:W-:Y:S01]  /*5120*/  IMAD.MOV.U32 R175, RZ, RZ, R99 ;  /* 0x000000ffffaf7224 */ /* 0x000fe200078e0063 */
[----:B------:R-:W-:Y:S01]  /*5130*/  MOV R76, R98 ;  /* 0x00000062004c7202 */ /* 0x000fe20000000f00 */
[----:B------:R1:W3:Y:S01]  /*5140*/  MUFU.EX2 R40, R4 ;  /* 0x0000000400287308 */ /* 0x0002e20000000800 */
[----:B------:R-:W-:Y:S01]  /*5150*/  IMAD.MOV.U32 R79, RZ, RZ, R139 ;  /* 0x000000ffff4f7224 */ /* 0x000fe200078e008b */
[----:B------:R-:W-:Y:S01]  /*5160*/  MOV R77, R136 ;  /* 0x00000088004d7202 */ /* 0x000fe20000000f00 */
[----:B------:R-:W-:Y:S01]  /*5170*/  IMAD.MOV.U32 R78, RZ, RZ, R137 ;  /* 0x000000ffff4e7224 */ /* 0x000fe200078e0089 */
[----:B--2---:R-:W-:Y:S01]  /*5180*/  HMMA.16816.F32 R44, R8, R16, R80 ;  /* 0x00000010082c723c */ /* 0x004fe20000001850 */
[----:B------:R-:W-:Y:S01]  /*5190*/  LDSM.16.MT88.4 R80, [R2+0x8900] ;  /* 0x008900000250783b */ /* 0x000fe20000004200 */
[----:B-1----:R-:W-:-:S06]  /*51a0*/  FFMA.FTZ R4, R118, c[0x0][0x2d0], -R12 ;  /* 0x0000b40076047a23 */ /* 0x002fcc000001080c */
[----:B------:R-:W-:Y:S01]  /*51b0*/  HMMA.16816.F32 R88, R8, R18, R88 ;  /* 0x000000120858723c */ /* 0x000fe20000001858 */
[----:B------:R-:W-:Y:S01]  /*51c0*/  LDSM.16.MT88.4 R16, [R0+0x5100] ;  /* 0x005100000010783b */ /* 0x000fe20000004200 */
[----:B---3--:R-:W-:Y:S01]  /*51d0*/  F2FP.PACK_AB R98, R40, R41 ;  /* 0x000000292862723e */ /* 0x008fe200000000ff */
[----:B------:R1:W-:Y:S02]  /*51e0*/  MUFU.EX2 R37, R4 ;  /* 0x0000000400257308 */ /* 0x0003e40000000800 */
[--C-:B-1----:R-:W-:Y:S02]  /*51f0*/  FFMA.FTZ R4, R119, c[0x0][0x2d0], -R12.reuse ;  /* 0x0000b40077047a23 */ /* 0x102fe4000001080c */
[----:B------:R-:W1:Y:S04]  /*5200*/  LDSM.16.MT88.4 R116, [R2+0x2900] ;  /* 0x002900000274783b */ /* 0x000e680000004200 */
[----:B------:R2:W3:Y:S02]  /*5210*/  MUFU.EX2 R38, R4 ;  /* 0x0000000400267308 */ /* 0x0004e40000000800 */
[----:B--2---:R-:W-:Y:S01]  /*5220*/  FFMA.FTZ R4, R173, c[0x0][0x2d0], -R12 ;  /* 0x0000b400ad047a23 */ /* 0x004fe2000001080c */
[----:B------:R-:W-:-:S02]  /*5230*/  MOV R173, R15 ;  /* 0x0000000f00ad7202 */ /* 0x000fc40000000f00 */
[----:B---3--:R-:W-:-:S03]  /*5240*/  F2FP.PACK_AB R97, R38, R37 ;  /* 0x000000252661723e */ /* 0x008fc600000000ff */
[----:B------:R2:W-:Y:S02]  /*5250*/  MUFU.EX2 R39, R4 ;  /* 0x0000000400277308 */ /* 0x0005e40000000800 */
[----:B--2---:R-:W-:Y:S01]  /*5260*/  FFMA.FTZ R4, R174, c[0x0][0x2d0], -R12 ;  /* 0x0000b400ae047a23 */ /* 0x004fe2000001080c */
[----:B------:R-:W-:Y:S01]  /*5270*/  MOV R174, R138 ;  /* 0x0000008a00ae7202 */ /* 0x000fe20000000f00 */
[----:B------:R-:W-:Y:S01]  /*5280*/  LDSM.16.MT88.4 R12, [R103+0x8100] ;  /* 0x00810000670c783b */ /* 0x000fe20000004200 */
[C---:B------:R-:W-:Y:S03]  /*5290*/  HMMA.16816.F32 R136, R8.reuse, R24, R132 ;  /* 0x000000180888723c */ /* 0x040fe60000001884 */
[----:B------:R2:W3:Y:S01]  /*52a0*/  MUFU.EX2 R36, R4 ;  /* 0x0000000400247308 */ /* 0x0004e20000000800 */
[----:B------:R-:W-:Y:S04]  /*52b0*/  LDSM.16.MT88.4 R132, [R0+0x2900] ;  /* 0x002900000084783b */ /* 0x000fe80000004200 */
[----:B------:R-:W-:Y:S01]  /*52c0*/  HMMA.16816.F32 R24, R8, R26, R120 ;  /* 0x0000001a0818723c */ /* 0x000fe20000001878 */
[----:B--2---:R-:W2:Y:S01]  /*52d0*/  LDSM.16.MT88.4 R4, [R233+0x8100] ;  /* 0x00810000e904783b */ /* 0x004ea20000004200 */
[----:B---3--:R-:W-:-:S07]  /*52e0*/  F2FP.PACK_AB R99, R36, R39 ;  /* 0x000000272463723e */ /* 0x008fce00000000ff */
[C---:B-1----:R-:W-:Y:S08]  /*52f0*/  HMMA.16816.F32 R112, R96.reuse, R116, R112 ;  /* 0x000000746070723c */ /* 0x042ff00000001870 */
[----:B------:R-:W-:Y:S08]  /*5300*/  HMMA.16816.F32 R116, R96, R118, R28 ;  /* 0x000000766074723c */ /* 0x000ff0000000181c */
[C---:B------:R-:W-:Y:S08]  /*5310*/  HMMA.16816.F32 R28, R8.reuse, R16, R168 ;  /* 0x00000010081c723c */ /* 0x040ff000000018a8 */
[C---:B------:R-:W-:Y:S08]  /*5320*/  HMMA.16816.F32 R16, R8.reuse, R18, R164 ;  /* 0x000000120810723c */ /* 0x040ff000000018a4 */
[C---:B--2---:R-:W-:Y:S01]  /*5330*/  HMMA.16816.F32 R164, R8.reuse, R6, R124 ;  /* 0x0000000608a4723c */ /* 0x044fe2000000187c */
[----:B------:R-:W1:Y:S06]  /*5340*/  LDSM.16.MT88.4 R124, [R233+0x2900] ;  /* 0x00290000e97c783b */ /* 0x000e6c0000004200 */
[----:B------:R-:W-:Y:S01]  /*5350*/  MOV R7, R79 ;  /* 0x0000004f00077202 */ /* 0x000fe20000000f00 */
[C---:B------:R-:W-:Y:S01]  /*5360*/  HMMA.16816.F32 R92, R8.reuse, R12, R140 ;  /* 0x0000000c085c723c */ /* 0x040fe2000000188c */
[----:B------:R-:W-:Y:S07]  /*5370*/  LDSM.16.MT88.4 R140, [R103+0x5900] ;  /* 0x00590000678c783b */ /* 0x000fee0000004200 */
[C---:B------:R-:W-:Y:S07]  /*5380*/  HMMA.16816.F32 R160, R8.reuse, R4, R160 ;  /* 0x0000000408a0723c */ /* 0x040fee00000018a0 */
[----:B------:R-:W-:Y:S01]  /*5390*/  MOV R4, R77 ;  /* 0x0000004d00047202 */ /* 0x000fe20000000f00 */
[----:B------:R-:W-:Y:S01]  /*53a0*/  HMMA.16816.F32 R12, R8, R14, R176 ;  /* 0x0000000e080c723c */ /* 0x000fe200000018b0 */
[----:B------:R-:W-:-:S03]  /*53b0*/  IMAD.MOV.U32 R5, RZ, RZ, R78 ;  /* 0x000000ffff057224 */ /* 0x000fc600078e004e */
[----:B------:R-:W-:-:S03]  /*53c0*/  FADD.FTZ R4, R4, R7 ;  /* 0x0000000704047221 */ /* 0x000fc60000010000 */
[----:B------:R-:W-:Y:S01]  /*53d0*/  MOV R176, R73 ;  /* 0x0000004900b07202 */ /* 0x000fe20000000f00 */
[----:B------:R-:W-:Y:S01]  /*53e0*/  IMAD.MOV.U32 R177, RZ, RZ, R74 ;  /* 0x000000ffffb17224 */ /* 0x000fe200078e004a */
[----:B------:R-:W-:Y:S01]  /*53f0*/  MOV R178, R75 ;  /* 0x0000004b00b27202 */ /* 0x000fe20000000f00 */
[----:B------:R-:W-:Y:S01]  /*5400*/  IMAD.MOV.U32 R179, RZ, RZ, R76 ;  /* 0x000000ffffb37224 */ /* 0x000fe200078e004c */
[----:B------:R-:W-:Y:S01]  /*5410*/  HMMA.16816.F32 R168, R8, R20, R108 ;  /* 0x0000001408a8723c */ /* 0x000fe2000000186c */
[----:B------:R-:W-:Y:S01]  /*5420*/  FADD.FTZ R2, R176, R5 ;  /* 0x00000005b0027221 */ /* 0x000fe20000010000 */
[----:B------:R-:W2:Y:S01]  /*5430*/  LDSM.16.MT88.4 R108, [R103+0x2900] ;  /* 0x00290000676c783b */ /* 0x000ea20000004200 */
[----:B------:R-:W-:Y:S02]  /*5440*/  FADD.FTZ R4, R177, R4 ;  /* 0x00000004b1047221 */ /* 0x000fe40000010000 */
[----:B------:R-:W-:Y:S01]  /*5450*/  FADD.FTZ R2, R178, R2 ;  /* 0x00000002b2027221 */ /* 0x000fe20000010000 */
[----:B------:R-:W-:Y:S01]  /*5460*/  LDSM.16.MT88.4 R72, [R103+0x8900] ;  /* 0x008900006748783b */ /* 0x000fe20000004200 */
[----:B------:R-:W-:Y:S01]  /*5470*/  FADD.FTZ R4, R179, R4 ;  /* 0x00000004b3047221 */ /* 0x000fe20000010000 */
[----:B-1----:R-:W-:Y:S01]  /*5480*/  HMMA.16816.F32 R120, R96, R124, R52 ;  /* 0x0000007c6078723c */ /* 0x002fe20000001834 */
[----:B------:R-:W-:-:S02]  /*5490*/  FADD.FTZ R2, R172, R2 ;  /* 0x00000002ac027221 */ /* 0x000fc40000010000 */
[----:B------:R-:W-:Y:S02]  /*54a0*/  FADD.FTZ R4, R173, R4 ;  /* 0x00000004ad047221 */ /* 0x000fe40000010000 */
[----:B------:R-:W-:Y:S02]  /*54b0*/  FADD.FTZ R2, R174, R2 ;  /* 0x00000002ae027221 */ /* 0x000fe40000010000 */
[----:B------:R-:W-:Y:S01]  /*54c0*/  FADD.FTZ R4, R175, R4 ;  /* 0x00000004af047221 */ /* 0x000fe20000010000 */
[----:B------:R-:W-:Y:S01]  /*54d0*/  HMMA.16816.F32 R20, R8, R22, R104 ;  /* 0x000000160814723c */ /* 0x000fe20000001868 */
[----:B------:R-:W-:Y:S01]  /*54e0*/  FADD.FTZ R2, R245, R2 ;  /* 0x00000002f5027221 */ /* 0x000fe20000010000 */
[----:B------:R-:W-:Y:S01]  /*54f0*/  LDSM.16.MT88.4 R8, [R0+0x8900] ;  /* 0x008900000008783b */ /* 0x000fe20000004200 */
[----:B------:R-:W-:Y:S02]  /*5500*/  FADD.FTZ R5, R247, R4 ;  /* 0x00000004f7057221 */ /* 0x000fe40000010000 */
[----:B------:R-:W-:-:S02]  /*5510*/  FADD.FTZ R4, R248, R2 ;  /* 0x00000002f8047221 */ /* 0x000fc40000010000 */
[----:B------:R-:W-:Y:S01]  /*5520*/  FADD.FTZ R2, R249, R5 ;  /* 0x00000005f9027221 */ /* 0x000fe20000010000 */
[----:B------:R-:W-:Y:S01]  /*5530*/  HMMA.16816.F32 R124, R96, R126, R64 ;  /* 0x0000007e607c723c */ /* 0x000fe20000001840 */
[----:B------:R1:W-:Y:S02]  /*5540*/  LDSM.16.MT88.4 R64, [R0+0x5900] ;  /* 0x005900000040783b */ /* 0x0003e40000004200 */
[----:B------:R-:W-:-:S04]  /*5550*/  FADD.FTZ R2, R242, R2 ;  /* 0x00000002f2027221 */ /* 0x000fc80000010000 */
[----:B------:R-:W-:Y:S01]  /*5560*/  FADD.FTZ R2, R246, R2 ;  /* 0x00000002f6027221 */ /* 0x000fe20000010000 */
[----:B------:R-:W-:Y:S03]  /*5570*/  HMMA.16816.F32 R76, R96, R80, R48 ;  /* 0x00000050604c723c */ /* 0x000fe60000001830 */
[----:B------:R-:W-:-:S04]  /*5580*/  FADD.FTZ R2, R230, R2 ;  /* 0x00000002e6027221 */ /* 0x000fc80000010000 */
[----:B------:R-:W-:Y:S01]  /*5590*/  FADD.FTZ R2, R231, R2 ;  /* 0x00000002e7027221 */ /* 0x000fe20000010000 */
[----:B------:R-:W-:Y:S01]  /*55a0*/  HMMA.16816.F32 R80, R96, R82, R56 ;  /* 0x000000526050723c */ /* 0x000fe20000001838 */
[----:B------:R-:W3:Y:S02]  /*55b0*/  LDSM.16.MT88.4 R56, [R233+0x5900] ;  /* 0x00590000e938783b */ /* 0x000ee40000004200 */
[----:B------:R-:W-:-:S04]  /*55c0*/  FADD.FTZ R2, R239, R2 ;  /* 0x00000002ef027221 */ /* 0x000fc80000010000 */
[----:B------:R-:W-:Y:S01]  /*55d0*/  FADD.FTZ R2, R240, R2 ;  /* 0x00000002f0027221 */ /* 0x000fe20000010000 */
[C---:B------:R-:W-:Y:S01]  /*55e0*/  HMMA.16816.F32 R144, R96.reuse, R148, R144 ;  /* 0x000000946090723c */ /* 0x040fe20000001890 */
[----:B-1----:R-:W-:Y:S02]  /*55f0*/  FADD.FTZ R0, R241, R4 ;  /* 0x00000004f1007221 */ /* 0x002fe40000010000 */
[----:B------:R-:W-:Y:S02]  /*5600*/  FADD.FTZ R2, R238, R2 ;  /* 0x00000002ee027221 */ /* 0x000fe40000010000 */
[----:B------:R-:W-:Y:S02]  /*5610*/  FADD.FTZ R0, R244, R0 ;  /* 0x00000000f4007221 */ /* 0x000fe40000010000 */
[----:B------:R-:W-:Y:S01]  /*5620*/  FADD.FTZ R2, R236, R2 ;  /* 0x00000002ec027221 */ /* 0x000fe20000010000 */
[----:B--2---:R-:W-:Y:S01]  /*5630*/  HMMA.16816.F32 R104, R96, R108, R68 ;  /* 0x0000006c6068723c */ /* 0x004fe20000001844 */
[----:B------:R-:W-:-:S02]  /*5640*/  FADD.FTZ R0, R252, R0 ;  /* 0x00000000fc007221 */ /* 0x000fc40000010000 */
[----:B------:R-:W-:Y:S02]  /*5650*/  FADD.FTZ R2, R182, R2 ;  /* 0x00000002b6027221 */ /* 0x000fe40000010000 */
[----:B------:R-:W-:Y:S02]  /*5660*/  FADD.FTZ R0, R251, R0 ;  /* 0x00000000fb007221 */ /* 0x000fe40000010000 */
[----:B------:R-:W-:Y:S01]  /*5670*/  FADD.FTZ R2, R183, R2 ;  /* 0x00000002b7027221 */ /* 0x000fe20000010000 */
[----:B------:R-:W-:Y:S01]  /*5680*/  HMMA.16816.F32 R148, R96, R150, R84 ;  /* 0x000000966094723c */ /* 0x000fe20000001854 */
[----:B------:R-:W-:Y:S02]  /*5690*/  FADD.FTZ R0, R250, R0 ;  /* 0x00000000fa007221 */ /* 0x000fe40000010000 */
[----:B------:R-:W-:Y:S02]  /*56a0*/  FADD.FTZ R4, R188, R2 ;  /* 0x00000002bc047221 */ /* 0x000fe40000010000 */
[----:B------:R-:W-:-:S03]  /*56b0*/  FADD.FTZ R0, R229, R0 ;  /* 0x00000000e5007221 */ /* 0x000fc60000010000 */
[----:B------:R-:W-:Y:S01]  /*56c0*/  HMMA.16816.F32 R108, R96, R110, R60 ;  /* 0x0000006e606c723c */ /* 0x000fe2000000183c */
[----:B------:R-:W-:-:S04]  /*56d0*/  FADD.FTZ R0, R190, R0 ;  /* 0x00000000be007221 */ /* 0x000fc80000010000 */
[----:B------:R-:W-:-:S03]  /*56e0*/  FADD.FTZ R0, R191, R0 ;  /* 0x00000000bf007221 */ /* 0x000fc60000010000 */
[----:B------:R-:W-:Y:S01]  /*56f0*/  HMMA.16816.F32 R128, R96, R132, R128 ;  /* 0x000000846080723c */ /* 0x000fe20000001880 */
[----:B------:R-:W-:-:S04]  /*5700*/  FADD.FTZ R0, R228, R0 ;  /* 0x00000000e4007221 */ /* 0x000fc80000010000 */
[----:B------:R-:W-:-:S03]  /*5710*/  FADD.FTZ R0, R181, R0 ;  /* 0x00000000b5007221 */ /* 0x000fc60000010000 */
[----:B---3--:R-:W-:Y:S01]  /*5720*/  HMMA.16816.F32 R52, R96, R56, R44 ;  /* 0x000000386034723c */ /* 0x008fe2000000182c */
[----:B------:R-:W-:-:S04]  /*5730*/  FADD.FTZ R0, R180, R0 ;  /* 0x00000000b4007221 */ /* 0x000fc80000010000 */
[----:B------:R-:W-:Y:S02]  /*5740*/  FADD.FTZ R2, R102, R0 ;  /* 0x0000000066027221 */ /* 0x000fe40000010000 */
[----:B------:R-:W-:Y:S01]  /*5750*/  FADD.FTZ R0, R189, R4 ;  /* 0x00000004bd007221 */ /* 0x000fe20000010000 */
[C---:B------:R-:W-:Y:S01]  /*5760*/  HMMA.16816.F32 R56, R96.reuse, R58, R88 ;  /* 0x0000003a6038723c */ /* 0x040fe20000001858 */
[----:B------:R-:W1:Y:S01]  /*5770*/  LDSM.16.MT88.4 R88, [R233+0x8900] ;  /* 0x00890000e958783b */ /* 0x000e620000004200 */
        /* <DEDUP_REMOVED lines=9> */
[----:B------:R-:W-:Y:S01]  /*5810*/  HMMA.16816.F32 R60, R96, R64, R28 ;  /* 0x00000040603c723c */ /* 0x000fe2000000181c */
[----:B------:R-:W-:-:S05]  /*5820*/  FADD.FTZ R0, R36, R2 ;  /* 0x0000000224007221 */ /* 0x000fca0000010000 */
[----:B------:R2:W-:Y:S02]  /*5830*/  STL [R1+0x4], R0 ;  /* 0x0000040001007387 */ /* 0x0005e40000100800 */
[C---:B------:R-:W-:Y:S02]  /*5840*/  HMMA.16816.F32 R68, R96.reuse, R72, R92 ;  /* 0x000000486044723c */ /* 0x040fe4000000185c */
[----:B------:R2:W-:Y:S06]  /*5850*/  STL [R1], R4 ;  /* 0x0000000401007387 */ /* 0x0005ec0000100800 */
[C---:B------:R-:W-:Y:S08]  /*5860*/  HMMA.16816.F32 R132, R96.reuse, R134, R32 ;  /* 0x000000866084723c */ /* 0x040ff00000001820 */
[C---:B-1----:R-:W-:Y:S08]  /*5870*/  HMMA.16816.F32 R84, R96.reuse, R88, R160 ;  /* 0x000000586054723c */ /* 0x042ff000000018a0 */
[C---:B------:R-:W-:Y:S08]  /*5880*/  HMMA.16816.F32 R140, R96.reuse, R142, R24 ;  /* 0x0000008e608c723c */ /* 0x040ff00000001818 */
[C---:B------:R-:W-:Y:S08]  /*5890*/  HMMA.16816.F32 R64, R96.reuse, R66, R16 ;  /* 0x000000426040723c */ /* 0x040ff00000001810 */
[C---:B------:R-:W-:Y:S08]  /*58a0*/  HMMA.16816.F32 R72, R96.reuse, R74, R12 ;  /* 0x0000004a6048723c */ /* 0x040ff0000000180c */
[C---:B------:R-:W-:Y:S08]  /*58b0*/  HMMA.16816.F32 R88, R96.reuse, R90, R164 ;  /* 0x0000005a6058723c */ /* 0x040ff000000018a4 */
[C---:B------:R-:W-:Y:S08]  /*58c0*/  HMMA.16816.F32 R92, R96.reuse, R8, R168 ;  /* 0x00000008605c723c */ /* 0x040ff000000018a8 */
[----:B------:R-:W-:Y:S01]  /*58d0*/  HMMA.16816.F32 R96, R96, R10, R20 ;  /* 0x0000000a6060723c */ /* 0x000fe20000001814 */
[----:B------:R-:W-:Y:S07]  /*58e0*/  @!P1 BRA `(.L_x_638) ;  /* 0x0000024000009947 */ /* 0x000fee0003800000 */
[----:B--2---:R-:W2:Y:S01]  /*58f0*/  LDL.64 R248, [R1+0x18] ;  /* 0x0000180001f87983 */ /* 0x004ea20000100a00 */
[----:B------:R-:W-:Y:S01]  /*5900*/  IMAD.MOV.U32 R230, RZ, RZ, c[0x0][0x1e4] ;  /* 0x00007900ffe67624 */ /* 0x000fe200078e00ff */
[----:B------:R-:W-:Y:S01]  /*5910*/  UIADD3 UR5, UR16, -0x3, URZ ;  /* 0xfffffffd10057890 */ /* 0x000fe2000fffe03f */
[----:B------:R-:W-:-:S02]  /*5920*/  IMAD.MOV.U32 R231, RZ, RZ, c[0x0][0x1e0] ;  /* 0x00007800ffe77624 */ /* 0x000fc400078e00ff */
[----:B------:R-:W-:Y:S01]  /*5930*/  IMAD R0, R230, 0x60, RZ ;  /* 0x00000060e6007824 */ /* 0x000fe200078e02ff */
[----:B------:R-:W-:Y:S01]  /*5940*/  USHF.R.S32.HI UR4, URZ, 0x1f, UR5 ;  /* 0x0000001f3f047899 */ /* 0x000fe20008011405 */
[C---:B------:R-:W-:Y:S01]  /*5950*/  IMAD.WIDE.U32 R4, R231.reuse, 0x60, RZ ;  /* 0x00000060e7047825 */ /* 0x040fe200078e00ff */
[----:B------:R-:W-:-:S03]  /*5960*/  SHF.L.U64.HI R2, R231, 0x6, R230 ;  /* 0x00000006e7027819 */ /* 0x000fc600000102e6 */
[----:B------:R-:W-:Y:S01]  /*5970*/  IMAD.SHL.U32 R8, R231, 0x40, RZ ;  /* 0x00000040e7087824 */ /* 0x000fe200078e00ff */
[----:B------:R-:W-:-:S05]  /*5980*/  IADD3 R0, R5, R0, RZ ;  /* 0x0000000005007210 */ /* 0x000fca0007ffe0ff */
[----:B------:R-:W-:-:S04]  /*5990*/  IMAD R0, R0, UR5, RZ ;  /* 0x0000000500007c24 */ /* 0x000fc8000f8e02ff */
[C---:B------:R-:W-:Y:S02]  /*59a0*/  IMAD R0, R4.reuse, UR4, R0 ;  /* 0x0000000404007c24 */ /* 0x040fe4000f8e0200 */
[----:B--2---:R-:W-:-:S05]  /*59b0*/  IMAD.WIDE.U32 R6, R4, UR5, R248 ;  /* 0x0000000504067c25 */ /* 0x004fca000f8e00f8 */
[----:B------:R-:W-:Y:S02]  /*59c0*/  LEA R4, P1, R6, c[0x0][0x1c8], 0x1 ;  /* 0x0000720006047a11 */ /* 0x000fe400078208ff */
[----:B------:R-:W-:Y:S02]  /*59d0*/  IADD3 R0, R7, R0, RZ ;  /* 0x0000000007007210 */ /* 0x000fe40007ffe0ff */
[----:B------:R-:W-:Y:S02]  /*59e0*/  IADD3 R12, P6, P5, R8, 0x80, R4 ;  /* 0x00000080080c7810 */ /* 0x000fe40007dde004 */
[----:B------:R-:W-:Y:S02]  /*59f0*/  LEA.HI.X R5, R6, c[0x0][0x1cc], R0, 0x1, P1 ;  /* 0x0000730006057a11 */ /* 0x000fe400008f0c00 */
[-C--:B------:R-:W-:Y:S02]  /*5a00*/  IADD3 R6, P1, R4, R8.reuse, RZ ;  /* 0x0000000804067210 */ /* 0x080fe40007f3e0ff */
[--C-:B------:R-:W-:Y:S01]  /*5a10*/  IADD3.X R13, R2, RZ, R5.reuse, P6, P5 ;  /* 0x000000ff020d7210 */ /* 0x100fe200037ea405 */
[----:B------:R-:W-:Y:S01]  /*5a20*/  @!PT LDS RZ, [RZ] ;  /* 0x00000000fffff984 */ /* 0x000fe20000000800 */
[----:B------:R-:W-:Y:S01]  /*5a30*/  @!PT LDS RZ, [RZ] ;  /* 0x00000000fffff984 */ /* 0x000fe20000000800 */
[----:B------:R-:W-:Y:S01]  /*5a40*/  @!PT LDS RZ, [RZ] ;  /* 0x00000000fffff984 */ /* 0x000fe20000000800 */
[----:B------:R1:W-:Y:S01]  /*5a50*/  LDGSTS.E.BYPASS.LTC128B.128 [R243+0x12100], [R4.64], !P4 ;  /* 0x1210000004f37fae */ /* 0x0003e2000e101d54 */
[----:B------:R-:W-:Y:S01]  /*5a60*/  IADD3 R10, P6, P5, R8, 0x100, R4 ;  /* 0x00000100080a7810 */ /* 0x000fe20007dde004 */
[----:B------:R-:W-:Y:S01]  /*5a70*/  IMAD.X R7, R5, 0x1, R2, P1 ;  /* 0x0000000105077824 */ /* 0x000fe200008e0602 */
[----:B------:R-:W-:Y:S01]  /*5a80*/  IADD3 R8, P1, R6, R8, RZ ;  /* 0x0000000806087210 */ /* 0x000fe20007f3e0ff */
[----:B------:R1:W-:Y:S01]  /*5a90*/  LDGSTS.E.BYPASS.LTC128B.128 [R243+0x15100], [R4.64+0x80], !P3 ;  /* 0x1510008004f37fae */ /* 0x0003e2000d901d54 */
[----:B------:R-:W-:-:S02]  /*5aa0*/  IADD3.X R11, R2, RZ, R5, P6, P5 ;  /* 0x000000ff020b7210 */ /* 0x000fc400037ea405 */
[----:B------:R-:W-:Y:S01]  /*5ab0*/  IADD3.X R9, R7, R2, RZ, P1, !PT ;  /* 0x0000000207097210 */ /* 0x000fe20000ffe4ff */
[----:B------:R1:W-:Y:S04]  /*5ac0*/  LDGSTS.E.BYPASS.LTC128B.128 [R243+0x18100], [R4.64+0x100], !P2 ;  /* 0x1810010004f37fae */ /* 0x0003e8000d101d54 */
[----:B------:R1:W-:Y:S04]  /*5ad0*/  LDGSTS.E.BYPASS.LTC128B.128 [R243+0x13100], [R6.64], !P4 ;  /* 0x1310000006f37fae */ /* 0x0003e8000e101d54 */
[----:B------:R1:W-:Y:S04]  /*5ae0*/  LDGSTS.E.BYPASS.LTC128B.128 [R243+0x16100], [R12.64], !P3 ;  /* 0x161000000cf37fae */ /* 0x0003e8000d901d54 */
[----:B------:R1:W-:Y:S04]  /*5af0*/  LDGSTS.E.BYPASS.LTC128B.128 [R243+0x19100], [R10.64], !P2 ;  /* 0x191000000af37fae */ /* 0x0003e8000d101d54 */
[----:B------:R1:W-:Y:S04]  /*5b00*/  LDGSTS.E.BYPASS.LTC128B.128 [R243+0x14100], [R8.64], !P4 ;  /* 0x1410000008f37fae */ /* 0x0003e8000e101d54 */
[----:B------:R1:W-:Y:S04]  /*5b10*/  LDGSTS.E.BYPASS.LTC128B.128 [R243+0x17100], [R8.64+0x80], !P3 ;  /* 0x1710008008f37fae */ /* 0x0003e8000d901d54 */
[----:B------:R1:W-:Y:S02]  /*5b20*/  LDGSTS.E.BYPASS.LTC128B.128 [R243+0x1a100], [R8.64+0x100], !P2 ;  /* 0x1a10010008f37fae */ /* 0x0003e4000d101d54 */
.L_x_638:
[----:B--2---:R-:W-:Y:S01]  /*5b30*/  PLOP3.LUT P1, PT, PT, PT, UP1, 0x40, 0x0 ;  /* 0x000000000000781c */ /* 0x004fe20003f2e818 */
[----:B------:R-:W0:-:S12]  /*5b40*/  LDGDEPBAR ;  /* 0x00000000000079af */ /* 0x000e180000000000 */
[----:B------:R-:W-:Y:S05]  /*5b50*/  @P1 BRA `(.L_x_639) ;  /* 0x0000407000001947 */ /* 0x000fea0003800000 */
[----:B------:R-:W-:Y:S01]  /*5b60*/  IMAD.MOV.U32 R101, RZ, RZ, R3 ;  /* 0x000000ffff657224 */ /* 0x000fe200078e0003 */
[----:B------:R-:W-:Y:S01]  /*5b70*/  MOV R0, R100 ;  /* 0x0000006400007202 */ /* 0x000fe20000000f00 */
[----:B------:R-:W-:Y:S01]  /*5b80*/  UIADD3 UR16, UR16, -0x2, URZ ;  /* 0xfffffffe10107890 */ /* 0x000fe2000fffe03f */
[----:B------:R-:W-:Y:S01]  /*5b90*/  SEL R236, R237, 0xffffffe0, !P0 ;  /* 0xffffffe0edec7807 */ /* 0x000fe20004000000 */
[----:B------:R-:W-:Y:S02]  /*5ba0*/  UMOV UR15, URZ ;  /* 0x0000003f000f7c82 */ /* 0x000fe40008000000 */
[----:B------:R-:W-:Y:S02]  /*5bb0*/  UMOV UR5, 0x1 ;  /* 0x0000000100057882 */ /* 0x000fe40000000000 */
[----:B------:R-:W-:Y:S02]  /*5bc0*/  ULDC.64 UR8, c[0x0][0x208] ;  /* 0x0000820000087ab9 */ /* 0x000fe40000000a00 */
[----:B------:R-:W-:-:S02]  /*5bd0*/  ULDC.64 UR6, c[0x0][0x1e0] ;  /* 0x0000780000067ab9 */ /* 0x000fc40000000a00 */
.L_x_640:
[----:B------:R-:W2:Y:S01]  /*5be0*/  LDL.64 R30, [R1+0x28] ;  /* 0x00002800011e7983 */ /* 0x000ea20000100a00 */
[----:B------:R-:W-:Y:S04]  /*5bf0*/  DEPBAR.LE SB0, 0x2 ;  /* 0x000080800000791a */ /* 0x000fe80000000000 */
[----:B------:R-:W-:Y:S01]  /*5c00*/  UIMAD UR4, UR5, 0x9000, URZ ;  /* 0x00009000050478a4 */ /* 0x000fe2000f8e023f */
[----:B------:R-:W3:Y:S01]  /*5c10*/  LDL.64 R28, [R1+0x30] ;  /* 0x00003000011c7983 */ /* 0x000ee20000100a00 */
[----:B------:R-:W-:Y:S01]  /*5c20*/  UISETP.NE.AND UP0, UPT, UR16, URZ, UPT ;  /* 0x0000003f1000728c */ /* 0x000fe2000bf05270 */
[----:B------:R-:W-:Y:S01]  /*5c30*/  MOV R102, UR15 ;  /* 0x0000000f00667c02 */ /* 0x000fe20008000f00 */
[----:B------:R-:W-:Y:S02]  /*5c40*/  UIADD3 UR14, UR16, -0x1, URZ ;  /* 0xffffffff100e7890 */ /* 0x000fe4000fffe03f */
[----:B------:R-:W-:Y:S01]  /*5c50*/  IADD3 R100, R232, UR4, RZ ;  /* 0x00000004e8647c10 */ /* 0x000fe2000fffe0ff */
[----:B------:R-:W-:Y:S01]  /*5c60*/  BAR.SYNC.DEFER_BLOCKING 0x0 ;  /* 0x0000000000007b1d */ /* 0x000fe20000010000 */
[----:B------:R-:W-:Y:S01]  /*5c70*/  PLOP3.LUT P0, PT, PT, PT, UP0, 0x80, 0x0 ;  /* 0x000000000000781c */ /* 0x000fe20003f0f008 */
[----:B------:R-:W-:Y:S04]  /*5c80*/  UISETP.GE.AND UP1, UPT, UR15, 0x1, UPT ;  /* 0x000000010f00788c */ /* 0x000fe8000bf26270 */
[----:B------:R-:W-:Y:S02]  /*5c90*/  @UP0 USHF.R.S32.HI UR10, URZ, 0x1f, UR14 ;  /* 0x0000001f3f0a0899 */ /* 0x000fe4000801140e */
[----:B------:R-:W-:Y:S02]  /*5ca0*/  @UP0 UIMAD.WIDE.U32 UR18, UR14, UR8, URZ ;  /* 0x000000080e1202a5 */ /* 0x000fe4000f8e003f */
[----:B------:R-:W-:Y:S04]  /*5cb0*/  @UP0 UIMAD UR10, UR10, UR8, URZ ;  /* 0x000000080a0a02a4 */ /* 0x000fe8000f8e023f */
[----:B------:R-:W-:Y:S01]  /*5cc0*/  @UP0 UIMAD UR10, UR14, UR9, UR10 ;  /* 0x000000090e0a02a4 */ /* 0x000fe2000f8e020a */
[----:B-1----:R-:W-:Y:S01]  /*5cd0*/  MOV R2, UR18 ;  /* 0x0000001200027c02 */ /* 0x002fe20008000f00 */
[----:B------:R-:W-:Y:S02]  /*5ce0*/  @P0 IMAD R102, R102, 0x9000, R243 ;  /* 0x0000900066660824 */ /* 0x000fe400078e02f3 */
[----:B------:R-:W-:Y:S04]  /*5cf0*/  @UP0 UIADD3 UR10, UR19, UR10, URZ ;  /* 0x0000000a130a0290 */ /* 0x000fe8000fffe03f */
[----:B------:R-:W-:Y:S01]  /*5d00*/  @UP0 UIMAD UR10, UR10, 0x60, URZ ;  /* 0x000000600a0a08a4 */ /* 0x000fe2000f8e023f */
[----:B-1----:R-:W1:Y:S01]  /*5d10*/  LDSM.16.M88.4 R8, [R232+UR4+0x12100] ;  /* 0x01210004e808783b */ /* 0x002e620008000200 */
[----:B------:R-:W-:Y:S07]  /*5d20*/  UISETP.GE.AND UP0, UPT, UR16, 0x2, UPT ;  /* 0x000000021000788c */ /* 0x000fee000bf06270 */
[----:B------:R-:W4:Y:S04]  /*5d30*/  LDSM.16.M88.4 R16, [R232+UR4+0x12900] ;  /* 0x01290004e810783b */ /* 0x000f280008000200 */
[----:B------:R-:W-:Y:S04]  /*5d40*/  @UP0 UIADD3 UR13, UR16, -0x2, URZ ;  /* 0xfffffffe100d0890 */ /* 0x000fe8000fffe03f */
[----:B------:R-:W5:Y:S01]  /*5d50*/  LDSM.16.M88.4 R24, [R232+UR4+0x13100] ;  /* 0x01310004e818783b */ /* 0x000f620008000200 */
[----:B------:R-:W-:Y:S07]  /*5d60*/  @UP0 UIMAD.WIDE.U32 UR18, UR13, UR6, URZ ;  /* 0x000000060d1202a5 */ /* 0x000fee000f8e003f */
[----:B------:R-:W2:Y:S08]  /*5d70*/  LDSM.16.M88.4 R32, [R232+UR4+0x13900] ;  /* 0x01390004e820783b */ /* 0x000eb00008000200 */
[----:B------:R-:W2:Y:S01]  /*5d80*/  LDSM.16.M88.4 R40, [R232+UR4+0x14100] ;  /* 0x01410004e828783b */ /* 0x000ea20008000200 */
[C---:B-1----:R-:W-:Y:S07]  /*5d90*/  HMMA.16816.F32 R4, R152.reuse, R8, RZ ;  /* 0x000000089804723c */ /* 0x042fee00000018ff */
[----:B------:R-:W1:Y:S01]  /*5da0*/  LDSM.16.M88.4 R48, [R232+UR4+0x14900] ;  /* 0x01490004e830783b */ /* 0x000e620008000200 */
[C---:B------:R-:W-:Y:S08]  /*5db0*/  HMMA.16816.F32 R8, R152.reuse, R10, RZ ;  /* 0x0000000a9808723c */ /* 0x040ff000000018ff */
[C---:B----4-:R-:W-:Y:S08]  /*5dc0*/  HMMA.16816.F32 R12, R152.reuse, R16, RZ ;  /* 0x00000010980c723c */ /* 0x050ff000000018ff */
[C---:B------:R-:W-:Y:S08]  /*5dd0*/  HMMA.16816.F32 R16, R152.reuse, R18, RZ ;  /* 0x000000129810723c */ /* 0x040ff000000018ff */
[C---:B-----5:R-:W-:Y:S08]  /*5de0*/  HMMA.16816.F32 R20, R152.reuse, R24, RZ ;  /* 0x000000189814723c */ /* 0x060ff000000018ff */
[C---:B------:R-:W-:Y:S01]  /*5df0*/  HMMA.16816.F32 R24, R152.reuse, R26, RZ ;  /* 0x0000001a9818723c */ /* 0x040fe200000018ff */
[----:B--2---:R-:W-:Y:S03]  /*5e00*/  @P0 MOV R37, R31 ;  /* 0x0000001f00250202 */ /* 0x004fe60000000f00 */
[----:B---3--:R-:W-:Y:S04]  /*5e10*/  @P0 MOV R36, R28 ;  /* 0x0000001c00240202 */ /* 0x008fe80000000f00 */
[C---:B------:R-:W-:Y:S01]  /*5e20*/  HMMA.16816.F32 R28, R152.reuse, R32, RZ ;  /* 0x00000020981c723c */ /* 0x040fe200000018ff */
[----:B------:R-:W-:Y:S03]  /*5e30*/  @P0 IMAD.WIDE.U32 R36, R2, 0x60, R36 ;  /* 0x0000006002240825 */ /* 0x000fe600078e0024 */
[-C--:B------:R-:W-:Y:S04]  /*5e40*/  IADD3 R2, R236, R100.reuse, RZ ;  /* 0x00000064ec027210 */ /* 0x080fe80007ffe0ff */
[C---:B------:R-:W-:Y:S01]  /*5e50*/  HMMA.16816.F32 R32, R152.reuse, R34, RZ ;  /* 0x000000229820723c */ /* 0x040fe200000018ff */
[----:B------:R-:W-:Y:S01]  /*5e60*/  @P0 IADD3 R46, R37, UR10, RZ ;  /* 0x0000000a252e0c10 */ /* 0x000fe2000fffe0ff */
[----:B------:R-:W2:Y:S01]  /*5e70*/  LDSM.16.M88.4 R160, [R2+0x12100] ;  /* 0x0121000002a0783b */ /* 0x000ea20000000200 */
[----:B------:R-:W-:Y:S01]  /*5e80*/  @UP0 USHF.R.S32.HI UR10, URZ, 0x1f, UR13 ;  /* 0x0000001f3f0a0899 */ /* 0x000fe2000801140d */
[C---:B------:R-:W-:Y:S02]  /*5e90*/  @P0 SHF.L.U32 R3, R36.reuse, 0x1, RZ ;  /* 0x0000000124030819 */ /* 0x040fe400000006ff */
[----:B------:R-:W-:Y:S01]  /*5ea0*/  @P0 SHF.L.U64.HI R46, R36, 0x1, R46 ;  /* 0x00000001242e0819 */ /* 0x000fe2000001022e */
[----:B------:R-:W-:Y:S01]  /*5eb0*/  @UP0 UIMAD UR10, UR10, UR6, URZ ;  /* 0x000000060a0a02a4 */ /* 0x000fe2000f8e023f */
[C---:B------:R-:W-:Y:S01]  /*5ec0*/  HMMA.16816.F32 R36, R152.reuse, R40, RZ ;  /* 0x000000289824723c */ /* 0x040fe200000018ff */
[C---:B------:R-:W-:Y:S01]  /*5ed0*/  @P0 IADD3 R44, P1, R3.reuse, c[0x0][0x1f8], RZ ;  /* 0x00007e00032c0a10 */ /* 0x040fe20007f3e0ff */
[----:B------:R-:W3:Y:S01]  /*5ee0*/  LDSM.16.M88.4 R164, [R2+0x12900] ;  /* 0x0129000002a4783b */ /* 0x000ee20000000200 */
[----:B------:R-:W-:Y:S01]  /*5ef0*/  @UP0 UIMAD UR10, UR13, UR7, UR10 ;  /* 0x000000070d0a02a4 */ /* 0x000fe2000f8e020a */
[C---:B------:R-:W-:Y:S01]  /*5f00*/  @P0 IADD3 R190, P5, R3.reuse, 0x80, RZ ;  /* 0x0000008003be0810 */ /* 0x040fe20007fbe0ff */
[----:B------:R-:W-:Y:S01]  /*5f10*/  UIADD3 UR13, UR15, 0x1, URZ ;  /* 0x000000010f0d7890 */ /* 0x000fe2000fffe03f */
[----:B------:R-:W-:Y:S01]  /*5f20*/  @P0 IADD3.X R45, R46, c[0x0][0x1fc], RZ, P1, !PT ;  /* 0x00007f002e2d0a10 */ /* 0x000fe20000ffe4ff */
[----:B------:R-:W-:Y:S01]  /*5f30*/  @UP0 UIADD3 UR10, UR19, UR10, URZ ;  /* 0x0000000a130a0290 */ /* 0x000fe2000fffe03f */
[C---:B------:R-:W-:Y:S01]  /*5f40*/  HMMA.16816.F32 R40, R152.reuse, R42, RZ ;  /* 0x0000002a9828723c */ /* 0x040fe200000018ff */
[----:B------:R-:W-:Y:S01]  /*5f50*/  @P0 IADD3 R190, P1, R190, c[0x0][0x1f8], RZ ;  /* 0x00007e00bebe0a10 */ /* 0x000fe20007f3e0ff */
[----:B------:R-:W4:Y:S01]  /*5f60*/  LDSM.16.M88.4 R168, [R2+0x13100] ;  /* 0x0131000002a8783b */ /* 0x000f220000000200 */
[----:B------:R-:W-:Y:S01]  /*5f70*/  @UP0 UIMAD UR10, UR10, 0x60, URZ ;  /* 0x000000600a0a08a4 */ /* 0x000fe2000f8e023f */
[----:B------:R-:W-:Y:S01]  /*5f80*/  @P0 IADD3 R3, P6, R3, 0x100, RZ ;  /* 0x0000010003030810 */ /* 0x000fe20007fde0ff */
[----:B------:R-:W-:Y:S01]  /*5f90*/  USEL UR15, UR13, URZ, !UP1 ;  /* 0x0000003f0d0f7287 */ /* 0x000fe2000c800000 */
[--C-:B------:R-:W-:Y:S02]  /*5fa0*/  @P0 IADD3.X R191, RZ, c[0x0][0x1fc], R46.reuse, P1, P5 ;  /* 0x00007f00ffbf0a10 */ /* 0x100fe40000fea42e */
[----:B------:R-:W-:Y:S01]  /*5fb0*/  @P0 IADD3 R228, P5, R3, c[0x0][0x1f8], RZ ;  /* 0x00007e0003e40a10 */ /* 0x000fe20007fbe0ff */
[----:B------:R-:W-:Y:S01]  /*5fc0*/  @UP0 UMOV UR13, 0x6 ;  /* 0x00000006000d0882 */ /* 0x000fe20000000000 */
[----:B------:R-:W5:Y:S01]  /*5fd0*/  LDSM.16.M88.4 R172, [R2+0x13900] ;  /* 0x0139000002ac783b */ /* 0x000f620000000200 */
[----:B------:R-:W-:Y:S01]  /*5fe0*/  @UP0 USHF.L.U64.HI UR13, UR6, UR13, UR7 ;  /* 0x0000000d060d0299 */ /* 0x000fe20008010207 */
[----:B------:R-:W-:Y:S02]  /*5ff0*/  @P0 IADD3.X R229, RZ, c[0x0][0x1fc], R46, P5, P6 ;  /* 0x00007f00ffe50a10 */ /* 0x000fe40002fec42e */
[----:B------:R-:W-:Y:S02]  /*6000*/  @P0 IADD3 R188, P1, R44, UR12, RZ ;  /* 0x0000000c2cbc0c10 */ /* 0x000fe4000ff3e0ff */
[-C--:B------:R-:W-:Y:S02]  /*6010*/  IADD3 R3, R234, R100.reuse, RZ ;  /* 0x00000064ea037210 */ /* 0x080fe40007ffe0ff */
[----:B------:R-:W1:Y:S01]  /*6020*/  LDSM.16.M88.4 R176, [R2+0x14100] ;  /* 0x0141000002b0783b */ /* 0x000e620000000200 */
[----:B------:R-:W-:Y:S02]  /*6030*/  @P0 IADD3.X R189, R45, UR11, RZ, P1, !PT ;  /* 0x0000000b2dbd0c10 */ /* 0x000fe40008ffe4ff */
[----:B------:R-:W-:Y:S05]  /*6040*/  IADD3 R100, R236, R100, R234 ;  /* 0x00000064ec647210 */ /* 0x000fea0007ffe0ea */
[----:B------:R-:W2:Y:S08]  /*6050*/  LDSM.16.M88.4 R180, [R2+0x14900] ;  /* 0x0149000002b4783b */ /* 0x000eb00000000200 */
[----:B------:R-:W-:Y:S01]  /*6060*/  @!PT LDS RZ, [RZ] ;  /* 0x00000000fffff984 */ /* 0x000fe20000000800 */
[----:B------:R-:W-:Y:S01]  /*6070*/  @!PT LDS RZ, [RZ] ;  /* 0x00000000fffff984 */ /* 0x000fe20000000800 */
[----:B------:R-:W-:Y:S01]  /*6080*/  @!PT LDS RZ, [RZ] ;  /* 0x00000000fffff984 */ /* 0x000fe20000000800 */
[----:B------:R1:W-:Y:S08]  /*6090*/  @P0 LDGSTS.E.BYPASS.LTC128B.128 [R102+0x100], [R44.64], !P4 ;  /* 0x001000002c660fae */ /* 0x0003f0000e101d54 */
[----:B------:R2:W-:Y:S08]  /*60a0*/  @P0 LDGSTS.E.BYPASS.LTC128B.128 [R102+0x3100], [R190.64], !P3 ;  /* 0x03100000be660fae */ /* 0x0005f0000d901d54 */
[----:B------:R3:W-:Y:S08]  /*60b0*/  @P0 LDGSTS.E.BYPASS.LTC128B.128 [R102+0x6100], [R228.64], !P2 ;  /* 0x06100000e4660fae */ /* 0x0007f0000d101d54 */
[----:B------:R4:W-:Y:S01]  /*60c0*/  @P0 LDGSTS.E.BYPASS.LTC128B.128 [R102+0x1100], [R188.64], !P4 ;  /* 0x01100000bc660fae */ /* 0x0009e2000e101d54 */
[C---:B-1----:R-:W-:Y:S07]  /*60d0*/  HMMA.16816.F32 R44, R152.reuse, R48, RZ ;  /* 0x00000030982c723c */ /* 0x042fee00000018ff */
[----:B------:R1:W-:Y:S01]  /*60e0*/  @P0 LDGSTS.E.BYPASS.LTC128B.128 [R102+0x4100], [R188.64+0x80], !P3 ;  /* 0x04100080bc660fae */ /* 0x0003e2000d901d54 */
[----:B------:R-:W-:Y:S01]  /*60f0*/  HMMA.16816.F32 R48, R152, R50, RZ ;  /* 0x000000329830723c */ /* 0x000fe200000018ff */
[----:B--2---:R-:W-:Y:S06]  /*6100*/  @P0 IADD3 R190, P1, R188, UR12, RZ ;  /* 0x0000000cbcbe0c10 */ /* 0x004fec000ff3e0ff */
[----:B------:R1:W-:Y:S01]  /*6110*/  @P0 LDGSTS.E.BYPASS.LTC128B.128 [R102+0x7100], [R188.64+0x100], !P2 ;  /* 0x07100100bc660fae */ /* 0x0003e2000d101d54 */
[----:B------:R-:W-:Y:S01]  /*6120*/  @P0 IADD3.X R191, R189, UR11, RZ, P1, !PT ;  /* 0x0000000bbdbf0c10 */ /* 0x000fe20008ffe4ff */
[C---:B------:R-:W-:Y:S06]  /*6130*/  HMMA.16816.F32 R4, R156.reuse, R160, R4 ;  /* 0x000000a09c04723c */ /* 0x040fec0000001804 */
[----:B------:R1:W-:Y:S01]  /*6140*/  @P0 LDGSTS.E.BYPASS.LTC128B.128 [R102+0x2100], [R190.64], !P4 ;  /* 0x02100000be660fae */ /* 0x0003e2000e101d54 */
[----:B---3--:R-:W-:Y:S01]  /*6150*/  IADD3 R228, R234, R2, RZ ;  /* 0x00000002eae47210 */ /* 0x008fe20007ffe0ff */
[C---:B------:R-:W-:Y:S06]  /*6160*/  HMMA.16816.F32 R8, R156.reuse, R162, R8 ;  /* 0x000000a29c08723c */ /* 0x040fec0000001808 */
[----:B------:R1:W-:Y:S02]  /*6170*/  @P0 LDGSTS.E.BYPASS.LTC128B.128 [R102+0x5100], [R190.64+0x80], !P3 ;  /* 0x05100080be660fae */ /* 0x0003e4000d901d54 */
[C---:B------:R-:W-:Y:S06]  /*6180*/  HMMA.16816.F32 R12, R156.reuse, R164, R12 ;  /* 0x000000a49c0c723c */ /* 0x040fec000000180c */
[----:B------:R1:W-:Y:S01]  /*6190*/  @P0 LDGSTS.E.BYPASS.LTC128B.128 [R102+0x8100], [R190.64+0x100], !P2 ;  /* 0x08100100be660fae */ /* 0x0003e2000d101d54 */
[----:B------:R-:W-:Y:S01]  /*61a0*/  PLOP3.LUT P0, PT, PT, PT, UP0, 0x80, 0x0 ;  /* 0x000000000000781c */ /* 0x000fe20003f0f008 */
[C---:B------:R-:W-:Y:S06]  /*61b0*/  HMMA.16816.F32 R16, R156.reuse, R166, R16 ;  /* 0x000000a69c10723c */ /* 0x040fec0000001810 */
[----:B------:R-:W-:Y:S02]  /*61c0*/  LDSM.16.M88.4 R160, [R3+0x12900] ;  /* 0x0129000003a0783b */ /* 0x000fe40000000200 */
[C---:B----4-:R-:W-:Y:S06]  /*61d0*/  HMMA.16816.F32 R20, R156.reuse, R168, R20 ;  /* 0x000000a89c14723c */ /* 0x050fec0000001814 */
[----:B------:R-:W0:Y:S02]  /*61e0*/  LDGDEPBAR ;  /* 0x00000000000079af */ /* 0x000e240000000000 */
[C---:B------:R-:W-:Y:S06]  /*61f0*/  HMMA.16816.F32 R24, R156.reuse, R170, R24 ;  /* 0x000000aa9c18723c */ /* 0x040fec0000001818 */
[----:B------:R-:W-:Y:S02]  /*6200*/  LDSM.16.M88.4 R164, [R3+0x13100] ;  /* 0x0131000003a4783b */ /* 0x000fe40000000200 */
[C---:B-----5:R-:W-:Y:S06]  /*6210*/  HMMA.16816.F32 R28, R156.reuse, R172, R28 ;  /* 0x000000ac9c1c723c */ /* 0x060fec000000181c */
[----:B-1----:R-:W1:Y:S02]  /*6220*/  LDSM.16.M88.4 R188, [R3+0x12100] ;  /* 0x0121000003bc783b */ /* 0x002e640000000200 */
[C---:B------:R-:W-:Y:S06]  /*6230*/  HMMA.16816.F32 R32, R156.reuse, R174, R32 ;  /* 0x000000ae9c20723c */ /* 0x040fec0000001820 */
[----:B------:R-:W2:Y:S02]  /*6240*/  LDSM.16.M88.4 R168, [R3+0x13900] ;  /* 0x0139000003a8783b */ /* 0x000ea40000000200 */
[C---:B------:R-:W-:Y:S06]  /*6250*/  HMMA.16816.F32 R36, R156.reuse, R176, R36 ;  /* 0x000000b09c24723c */ /* 0x040fec0000001824 */
[----:B------:R-:W3:Y:S02]  /*6260*/  LDSM.16.M88.4 R172, [R3+0x14100] ;  /* 0x0141000003ac783b */ /* 0x000ee40000000200 */
[C---:B------:R-:W-:Y:S06]  /*6270*/  HMMA.16816.F32 R40, R156.reuse, R178, R40 ;  /* 0x000000b29c28723c */ /* 0x040fec0000001828 */
[----:B------:R-:W4:Y:S02]  /*6280*/  LDSM.16.M88.4 R176, [R3+0x14900] ;  /* 0x0149000003b0783b */ /* 0x000f240000000200 */
[C---:B------:R-:W-:Y:S08]  /*6290*/  HMMA.16816.F32 R44, R156.reuse, R180, R44 ;  /* 0x000000b49c2c723c */ /* 0x040ff0000000182c */
[----:B------:R-:W-:Y:S01]  /*62a0*/  HMMA.16816.F32 R48, R156, R182, R48 ;  /* 0x000000b69c30723c */ /* 0x000fe20000001830 */
[----:B------:R-:W5:Y:S07]  /*62b0*/  LDSM.16.M88.4 R180, [R228+0x12100] ;  /* 0x01210000e4b4783b */ /* 0x000f6e0000000200 */
        /* <DEDUP_REMOVED lines=17> */
[----:B------:R-:W4:Y:S07]  /*63d0*/  LDSM.16.M88.4 R176, [R232+UR4+0x15100] ;  /* 0x01510004e8b0783b */ /* 0x000f2e0008000200 */
[C---:B-----5:R-:W-:Y:S08]  /*63e0*/  HMMA.16816.F32 R4, R192.reuse, R180, R4 ;  /* 0x000000b4c004723c */ /* 0x060ff00000001804 */
[C---:B------:R-:W-:Y:S01]  /*63f0*/  HMMA.16816.F32 R8, R192.reuse, R182, R8 ;  /* 0x000000b6c008723c */ /* 0x040fe20000001808 */
[----:B------:R-:W5:Y:S07]  /*6400*/  LDSM.16.M88.4 R180, [R232+UR4+0x15900] ;  /* 0x01590004e8b4783b */ /* 0x000f6e0008000200 */
[C---:B-1----:R-:W-:Y:S08]  /*6410*/  HMMA.16816.F32 R12, R192.reuse, R188, R12 ;  /* 0x000000bcc00c723c */ /* 0x042ff0000000180c */
[C---:B------:R-:W-:Y:S01]  /*6420*/  HMMA.16816.F32 R16, R192.reuse, R190, R16 ;  /* 0x000000bec010723c */ /* 0x040fe20000001810 */
[----:B------:R-:W1:Y:S07]  /*6430*/  LDSM.16.M88.4 R188, [R232+UR4+0x16100] ;  /* 0x01610004e8bc783b */ /* 0x000e6e0008000200 */
[C---:B------:R-:W-:Y:S08]  /*6440*/  HMMA.16816.F32 R20, R192.reuse, R160, R20 ;  /* 0x000000a0c014723c */ /* 0x040ff00000001814 */
[C---:B------:R-:W-:Y:S01]  /*6450*/  HMMA.16816.F32 R24, R192.reuse, R162, R24 ;  /* 0x000000a2c018723c */ /* 0x040fe20000001818 */
[----:B------:R-:W1:Y:S07]  /*6460*/  LDSM.16.M88.4 R160, [R232+UR4+0x16900] ;  /* 0x01690004e8a0783b */ /* 0x000e6e0008000200 */
[C---:B------:R-:W-:Y:S08]  /*6470*/  HMMA.16816.F32 R28, R192.reuse, R164, R28 ;  /* 0x000000a4c01c723c */ /* 0x040ff0000000181c */
[C---:B------:R-:W-:Y:S01]  /*6480*/  HMMA.16816.F32 R32, R192.reuse, R166, R32 ;  /* 0x000000a6c020723c */ /* 0x040fe20000001820 */
[----:B------:R-:W1:Y:S07]  /*6490*/  LDSM.16.M88.4 R164, [R232+UR4+0x17100] ;  /* 0x01710004e8a4783b */ /* 0x000e6e0008000200 */
[C---:B--2---:R-:W-:Y:S08]  /*64a0*/  HMMA.16816.F32 R36, R192.reuse, R168, R36 ;  /* 0x000000a8c024723c */ /* 0x044ff00000001824 */
[C---:B------:R-:W-:Y:S01]  /*64b0*/  HMMA.16816.F32 R40, R192.reuse, R170, R40 ;  /* 0x000000aac028723c */ /* 0x040fe20000001828 */
[----:B------:R-:W2:Y:S07]  /*64c0*/  LDSM.16.M88.4 R168, [R232+UR4+0x17900] ;  /* 0x01790004e8a8783b */ /* 0x000eae0008000200 */
[C---:B---3--:R-:W-:Y:S08]  /*64d0*/  HMMA.16816.F32 R44, R192.reuse, R172, R44 ;  /* 0x000000acc02c723c */ /* 0x048ff0000000182c */
[----:B------:R-:W-:Y:S01]  /*64e0*/  HMMA.16816.F32 R48, R192, R174, R48 ;  /* 0x000000aec030723c */ /* 0x000fe20000001830 */
[----:B------:R-:W3:Y:S07]  /*64f0*/  LDSM.16.M88.4 R172, [R2+0x15100] ;  /* 0x0151000002ac783b */ /* 0x000eee0000000200 */
[C---:B----4-:R-:W-:Y:S08]  /*6500*/  HMMA.16816.F32 R4, R196.reuse, R176, R4 ;  /* 0x000000b0c404723c */ /* 0x050ff00000001804 */
[C---:B------:R-:W-:Y:S01]  /*6510*/  HMMA.16816.F32 R8, R196.reuse, R178, R8 ;  /* 0x000000b2c408723c */ /* 0x040fe20000001808 */
[----:B------:R-:W4:Y:S07]  /*6520*/  LDSM.16.M88.4 R176, [R2+0x15900] ;  /* 0x0159000002b0783b */ /* 0x000f2e0000000200 */
[C---:B-----5:R-:W-:Y:S08]  /*6530*/  HMMA.16816.F32 R12, R196.reuse, R180, R12 ;  /* 0x000000b4c40c723c */ /* 0x060ff0000000180c */
[C---:B------:R-:W-:Y:S01]  /*6540*/  HMMA.16816.F32 R16, R196.reuse, R182, R16 ;  /* 0x000000b6c410723c */ /* 0x040fe20000001810 */
        /* <DEDUP_REMOVED lines=24> */
[----:B------:R-:W-:Y:S07]  /*66d0*/  LDSM.16.M88.4 R188, [R228+0x15100] ;  /* 0x01510000e4bc783b */ /* 0x000fee0000000200 */
[C---:B------:R-:W-:Y:S01]  /*66e0*/  HMMA.16816.F32 R36, R200.reuse, R160, R36 ;  /* 0x000000a0c824723c */ /* 0x040fe20000001824 */
[----:B------:R-:W-:Y:S07]  /*66f0*/  LDSM.16.M88.4 R228, [R228+0x18100] ;  /* 0x01810000e4e4783b */ /* 0x000fee0000000200 */
[C---:B------:R-:W-:Y:S01]  /*6700*/  HMMA.16816.F32 R40, R200.reuse, R162, R40 ;  /* 0x000000a2c828723c */ /* 0x040fe20000001828 */
[----:B------:R-:W1:Y:S07]  /*6710*/  LDSM.16.M88.4 R160, [R3+0x17100] ;  /* 0x0171000003a0783b */ /* 0x000e6e0000000200 */
[C---:B------:R-:W-:Y:S08]  /*6720*/  HMMA.16816.F32 R44, R200.reuse, R164, R44 ;  /* 0x000000a4c82c723c */ /* 0x040ff0000000182c */
[----:B------:R-:W-:Y:S01]  /*6730*/  HMMA.16816.F32 R48, R200, R166, R48 ;  /* 0x000000a6c830723c */ /* 0x000fe20000001830 */
        /* <DEDUP_REMOVED lines=9> */
[----:B------:R-:W-:Y:S07]  /*67d0*/  LDSM.16.M88.4 R176, [R100+0x17900] ;  /* 0x0179000064b0783b */ /* 0x000fee0000000200 */
[C---:B-----5:R-:W-:Y:S08]  /*67e0*/  HMMA.16816.F32 R28, R204.reuse, R180, R28 ;  /* 0x000000b4cc1c723c */ /* 0x060ff0000000181c */
[C---:B------:R-:W-:Y:S01]  /*67f0*/  HMMA.16816.F32 R32, R204.reuse, R182, R32 ;  /* 0x000000b6cc20723c */ /* 0x040fe20000001820 */
[----:B------:R-:W-:Y:S07]  /*6800*/  LDSM.16.M88.4 R180, [R232+UR4+0x18100] ;  /* 0x01810004e8b4783b */ /* 0x000fee0008000200 */
[C---:B-1----:R-:W-:Y:S08]  /*6810*/  HMMA.16816.F32 R36, R204.reuse, R160, R36 ;  /* 0x000000a0cc24723c */ /* 0x042ff00000001824 */
[C---:B------:R-:W-:Y:S01]  /*6820*/  HMMA.16816.F32 R40, R204.reuse, R162, R40 ;  /* 0x000000a2cc28723c */ /* 0x040fe20000001828 */
[----:B------:R-:W1:Y:S07]  /*6830*/  LDSM.16.M88.4 R160, [R100+0x16900] ;  /* 0x0169000064a0783b */ /* 0x000e6e0000000200 */
[C---:B------:R-:W-:Y:S08]  /*6840*/  HMMA.16816.F32 R44, R204.reuse, R164, R44 ;  /* 0x000000a4cc2c723c */ /* 0x040ff0000000182c */
[----:B------:R-:W-:Y:S01]  /*6850*/  HMMA.16816.F32 R48, R204, R166, R48 ;  /* 0x000000a6cc30723c */ /* 0x000fe20000001830 */
[----:B------:R-:W4:Y:S07]  /*6860*/  LDSM.16.M88.4 R164, [R100+0x17100] ;  /* 0x0171000064a4783b */ /* 0x000f2e0000000200 */
[C---:B------:R-:W-:Y:S08]  /*6870*/  HMMA.16816.F32 R4, R208.reuse, R188, R4 ;  /* 0x000000bcd004723c */ /* 0x040ff00000001804 */
[C---:B------:R-:W-:Y:S01]  /*6880*/  HMMA.16816.F32 R8, R208.reuse, R190, R8 ;  /* 0x000000bed008723c */ /* 0x040fe20000001808 */
[----:B------:R-:W5:Y:S07]  /*6890*/  LDSM.16.M88.4 R188, [R232+UR4+0x18900] ;  /* 0x01890004e8bc783b */ /* 0x000f6e0008000200 */
[C---:B--2---:R-:W-:Y:S08]  /*68a0*/  HMMA.16816.F32 R12, R208.reuse, R168, R12 ;  /* 0x000000a8d00c723c */ /* 0x044ff0000000180c */
[C---:B------:R-:W-:Y:S01]  /*68b0*/  HMMA.16816.F32 R16, R208.reuse, R170, R16 ;  /* 0x000000aad010723c */ /* 0x040fe20000001810 */
[----:B------:R-:W2:Y:S07]  /*68c0*/  LDSM.16.M88.4 R168, [R232+UR4+0x19100] ;  /* 0x01910004e8a8783b */ /* 0x000eae0008000200 */
[C---:B---3--:R-:W-:Y:S08]  /*68d0*/  HMMA.16816.F32 R20, R208.reuse, R172, R20 ;  /* 0x000000acd014723c */ /* 0x048ff00000001814 */
[C---:B------:R-:W-:Y:S01]  /*68e0*/  HMMA.16816.F32 R24, R208.reuse, R174, R24 ;  /* 0x000000aed018723c */ /* 0x040fe20000001818 */
[----:B------:R-:W3:Y:S07]  /*68f0*/  LDSM.16.M88.4 R172, [R232+UR4+0x19900] ;  /* 0x01990004e8ac783b */ /* 0x000eee0008000200 */
[C---:B-1----:R-:W-:Y:S08]  /*6900*/  HMMA.16816.F32 R28, R208.reuse, R160, R28 ;  /* 0x000000a0d01c723c */ /* 0x042ff0000000181c */
[C---:B------:R-:W-:Y:S01]  /*6910*/  HMMA.16816.F32 R32, R208.reuse, R162, R32 ;  /* 0x000000a2d020723c */ /* 0x040fe20000001820 */
[----:B------:R-:W1:Y:S07]  /*6920*/  LDSM.16.M88.4 R160, [R232+UR4+0x1a100] ;  /* 0x01a10004e8a0783b */ /* 0x000e6e0008000200 */
[C---:B----4-:R-:W-:Y:S08]  /*6930*/  HMMA.16816.F32 R36, R208.reuse, R164, R36 ;  /* 0x000000a4d024723c */ /* 0x050ff00000001824 */
[C---:B------:R-:W-:Y:S01]  /*6940*/  HMMA.16816.F32 R40, R208.reuse, R166, R40 ;  /* 0x000000a6d028723c */ /* 0x040fe20000001828 */
[----:B------:R-:W4:Y:S07]  /*6950*/  LDSM.16.M88.4 R164, [R232+UR4+0x1a900] ;  /* 0x01a90004e8a4783b */ /* 0x000f2e0008000200 */
[C---:B------:R-:W-:Y:S08]  /*6960*/  HMMA.16816.F32 R44, R208.reuse, R176, R44 ;  /* 0x000000b0d02c723c */ /* 0x040ff0000000182c */
[----:B------:R-:W-:Y:S01]  /*6970*/  HMMA.16816.F32 R48, R208, R178, R48 ;  /* 0x000000b2d030723c */ /* 0x000fe20000001830 */
[----:B------:R-:W1:Y:S07]  /*6980*/  LDSM.16.M88.4 R176, [R2+0x18100] ;  /* 0x0181000002b0783b */ /* 0x000e6e0000000200 */
[C---:B------:R-:W-:Y:S08]  /*6990*/  HMMA.16816.F32 R4, R212.reuse, R180, R4 ;  /* 0x000000b4d404723c */ /* 0x040ff00000001804 */
[C---:B------:R-:W-:Y:S01]  /*69a0*/  HMMA.16816.F32 R8, R212.reuse, R182, R8 ;  /* 0x000000b6d408723c */ /* 0x040fe20000001808 */
[----:B------:R-:W1:Y:S07]  /*69b0*/  LDSM.16.M88.4 R180, [R2+0x18900] ;  /* 0x0189000002b4783b */ /* 0x000e6e0000000200 */
[C---:B-----5:R-:W-:Y:S08]  /*69c0*/  HMMA.16816.F32 R12, R212.reuse, R188, R12 ;  /* 0x000000bcd40c723c */ /* 0x060ff0000000180c */
[C---:B------:R-:W-:Y:S01]  /*69d0*/  HMMA.16816.F32 R16, R212.reuse, R190, R16 ;  /* 0x000000bed410723c */ /* 0x040fe20000001810 */
[----:B------:R-:W-:Y:S07]  /*69e0*/  LDSM.16.M88.4 R188, [R2+0x19900] ;  /* 0x0199000002bc783b */ /* 0x000fee0000000200 */
[C---:B--2---:R-:W-:Y:S08]  /*69f0*/  HMMA.16816.F32 R20, R212.reuse, R168, R20 ;  /* 0x000000a8d414723c */ /* 0x044ff00000001814 */
[C---:B------:R-:W-:Y:S01]  /*6a00*/  HMMA.16816.F32 R24, R212.reuse, R170, R24 ;  /* 0x000000aad418723c */ /* 0x040fe20000001818 */
[----:B------:R-:W2:Y:S07]  /*6a10*/  LDSM.16.M88.4 R168, [R2+0x19100] ;  /* 0x0191000002a8783b */ /* 0x000eae0000000200 */
[C---:B---3--:R-:W-:Y:S08]  /*6a20*/  HMMA.16816.F32 R28, R212.reuse, R172, R28 ;  /* 0x000000acd41c723c */ /* 0x048ff0000000181c */
[C---:B------:R-:W-:Y:S01]  /*6a30*/  HMMA.16816.F32 R32, R212.reuse, R174, R32 ;  /* 0x000000aed420723c */ /* 0x040fe20000001820 */
[----:B------:R-:W3:Y:S07]  /*6a40*/  LDSM.16.M88.4 R172, [R2+0x1a100] ;  /* 0x01a1000002ac783b */ /* 0x000eee0000000200 */
[C---:B-1----:R-:W-:Y:S08]  /*6a50*/  HMMA.16816.F32 R36, R212.reuse, R160, R36 ;  /* 0x000000a0d424723c */ /* 0x042ff00000001824 */
[C---:B------:R-:W-:Y:S01]  /*6a60*/  HMMA.16816.F32 R40, R212.reuse, R162, R40 ;  /* 0x000000a2d428723c */ /* 0x040fe20000001828 */
[----:B------:R-:W1:Y:S07]  /*6a70*/  LDSM.16.M88.4 R160, [R2+0x1a900] ;  /* 0x01a9000002a0783b */ /* 0x000e6e0000000200 */
[C---:B----4-:R-:W-:Y:S08]  /*6a80*/  HMMA.16816.F32 R44, R212.reuse, R164, R44 ;  /* 0x000000a4d42c723c */ /* 0x050ff0000000182c */
[----:B------:R-:W-:Y:S01]  /*6a90*/  HMMA.16816.F32 R48, R212, R166, R48 ;  /* 0x000000a6d430723c */ /* 0x000fe20000001830 */
[----:B------:R-:W4:Y:S07]  /*6aa0*/  LDSM.16.M88.4 R164, [R3+0x18100] ;  /* 0x0181000003a4783b */ /* 0x000f2e0000000200 */
[C---:B------:R-:W-:Y:S08]  /*6ab0*/  HMMA.16816.F32 R4, R216.reuse, R176, R4 ;  /* 0x000000b0d804723c */ /* 0x040ff00000001804 */
[C---:B------:R-:W-:Y:S01]  /*6ac0*/  HMMA.16816.F32 R8, R216.reuse, R178, R8 ;  /* 0x000000b2d808723c */ /* 0x040fe20000001808 */
[----:B------:R-:W-:Y:S07]  /*6ad0*/  LDSM.16.M88.4 R176, [R3+0x19900] ;  /* 0x0199000003b0783b */ /* 0x000fee0000000200 */
        /* <DEDUP_REMOVED lines=9> */
[C---:B---3--:R-:W-:Y:S08]  /*6b70*/  HMMA.16816.F32 R36, R216.reuse, R172, R36 ;  /* 0x000000acd824723c */ /* 0x048ff00000001824 */
[C---:B------:R-:W-:Y:S01]  /*6b80*/  HMMA.16816.F32 R40, R216.reuse, R174, R40 ;  /* 0x000000aed828723c */ /* 0x040fe20000001828 */
[----:B------:R-:W3:Y:S07]  /*6b90*/  LDSM.16.M88.4 R172, [R3+0x19100] ;  /* 0x0191000003ac783b */ /* 0x000eee0000000200 */
[C---:B-1----:R-:W-:Y:S08]  /*6ba0*/  HMMA.16816.F32 R44, R216.reuse, R160, R44 ;  /* 0x000000a0d82c723c */ /* 0x042ff0000000182c */
[----:B------:R-:W-:Y:S01]  /*6bb0*/  HMMA.16816.F32 R48, R216, R162, R48 ;  /* 0x000000a2d830723c */ /* 0x000fe20000001830 */
[----:B------:R-:W1:Y:S07]  /*6bc0*/  LDSM.16.M88.4 R160, [R100+0x18900] ;  /* 0x0189000064a0783b */ /* 0x000e6e0000000200 */
[C---:B----4-:R-:W-:Y:S08]  /*6bd0*/  HMMA.16816.F32 R4, R220.reuse, R164, R4 ;  /* 0x000000a4dc04723c */ /* 0x050ff00000001804 */
[C---:B------:R-:W-:Y:S08]  /*6be0*/  HMMA.16816.F32 R8, R220.reuse, R166, R8 ;  /* 0x000000a6dc08723c */ /* 0x040ff00000001808 */
[C---:B--2---:R-:W-:Y:S08]  /*6bf0*/  HMMA.16816.F32 R12, R220.reuse, R168, R12 ;  /* 0x000000a8dc0c723c */ /* 0x044ff0000000180c */
[C---:B------:R-:W-:Y:S08]  /*6c00*/  HMMA.16816.F32 R16, R220.reuse, R170, R16 ;  /* 0x000000aadc10723c */ /* 0x040ff00000001810 */
[C---:B---3--:R-:W-:Y:S08]  /*6c10*/  HMMA.16816.F32 R20, R220.reuse, R172, R20 ;  /* 0x000000acdc14723c */ /* 0x048ff00000001814 */
[C---:B------:R-:W-:Y:S08]  /*6c20*/  HMMA.16816.F32 R24, R220.reuse, R174, R24 ;  /* 0x000000aedc18723c */ /* 0x040ff00000001818 */
[C---:B------:R-:W-:Y:S08]  /*6c30*/  HMMA.16816.F32 R28, R220.reuse, R176, R28 ;  /* 0x000000b0dc1c723c */ /* 0x040ff0000000181c */
[C---:B------:R-:W-:Y:S08]  /*6c40*/  HMMA.16816.F32 R32, R220.reuse, R178, R32 ;  /* 0x000000b2dc20723c */ /* 0x040ff00000001820 */
[C---:B------:R-:W-:Y:S08]  /*6c50*/  HMMA.16816.F32 R36, R220.reuse, R180, R36 ;  /* 0x000000b4dc24723c */ /* 0x040ff00000001824 */
        /* <DEDUP_REMOVED lines=34> */
[----:B------:R-:W-:Y:S01]  /*6e80*/  MUFU.TANH R164, R10 ;  /* 0x0000000a00a47308 */ /* 0x000fe20000002400 */
[----:B--2---:R-:W-:Y:S09]  /*6e90*/  FMNMX.FTZ R2, R166, R2, !PT ;  /* 0x00000002a6027209 */ /* 0x004ff20007810000 */
[----:B------:R2:W-:Y:S10]  /*6ea0*/  MUFU.TANH R165, R11 ;  /* 0x0000000b00a57308 */ /* 0x0005f40000002400 */
[----:B------:R-:W4:Y:S10]  /*6eb0*/  MUFU.TANH R162, R12 ;  /* 0x0000000c00a27308 */ /* 0x000f340000002400 */
[----:B------:R-:W5:Y:S01]  /*6ec0*/  MUFU.TANH R163, R13 ;  /* 0x0000000d00a37308 */ /* 0x000f620000002400 */
[C---:B-1----:R-:W-:Y:S01]  /*6ed0*/  HMMA.16816.F32 R20, R224.reuse, R4, R20 ;  /* 0x00000004e014723c */ /* 0x042fe20000001814 */
[----:B--2---:R-:W1:Y:S08]  /*6ee0*/  LDSM.16.M88.4 R8, [R100+0x19900] ;  /* 0x019900006408783b */ /* 0x004e700000000200 */
[----:B------:R-:W2:Y:S01]  /*6ef0*/  MUFU.TANH R171, R16 ;  /* 0x0000001000ab7308 */ /* 0x000ea20000002400 */
[C---:B------:R-:W-:Y:S01]  /*6f00*/  HMMA.16816.F32 R24, R224.reuse, R6, R24 ;  /* 0x00000006e018723c */ /* 0x040fe20000001818 */
[----:B------:R-:W2:Y:S08]  /*6f10*/  LDSM.16.M88.4 R4, [R100+0x1a100] ;  /* 0x01a100006404783b */ /* 0x000eb00000000200 */
[----:B------:R-:W1:Y:S05]  /*6f20*/  MUFU.TANH R172, R17 ;  /* 0x0000001100ac7308 */ /* 0x000e6a0000002400 */
[----:B------:R-:W-:Y:S02]  /*6f30*/  FMUL.FTZ R20, R20, c[0x0][0x320] ;  /* 0x0000c80014147a20 */ /* 0x000fe40000410000 */
[----:B------:R-:W-:Y:S03]  /*6f40*/  FMUL.FTZ R21, R21, c[0x0][0x320] ;  /* 0x0000c80015157a20 */ /* 0x000fe60000410000 */
[----:B------:R-:W-:Y:S01]  /*6f50*/  MUFU.TANH R175, R15 ;  /* 0x0000000f00af7308 */ /* 0x000fe20000002400 */
        /* <DEDUP_REMOVED lines=10> */
[----:B------:R3:W1:Y:S01]  /*7000*/  LDSM.16.M88.4 R8, [R100+0x1a900] ;  /* 0x01a900006408783b */ /* 0x0006620000000200 */
[----:B------:R-:W-:Y:S06]  /*7010*/  DEPBAR.LE SB0, 0x2 ;  /* 0x000080800000791a */ /* 0x000fec0000000000 */
[C---:B--2---:R-:W-:Y:S01]  /*7020*/  HMMA.16816.F32 R36, R224.reuse, R4, R36 ;  /* 0x00000004e024723c */ /* 0x044fe20000001824 */
[----:B------:R-:W2:Y:S01]  /*7030*/  MUFU.TANH R179, R24 ;  /* 0x0000001800b37308 */ /* 0x000ea20000002400 */
[----:B------:R-:W-:Y:S06]  /*7040*/  BAR.SYNC.DEFER_BLOCKING 0x0 ;  /* 0x0000000000007b1d */ /* 0x000fec0000010000 */
[C---:B------:R-:W-:Y:S04]  /*7050*/  HMMA.16816.F32 R40, R224.reuse, R6, R40 ;  /* 0x00000006e028723c */ /* 0x040fe80000001828 */
[----:B------:R-:W-:Y:S02]  /*7060*/  FMUL.FTZ R28, R28, c[0x0][0x320] ;  /* 0x0000c8001c1c7a20 */ /* 0x000fe40000410000 */
[----:B------:R-:W-:Y:S01]  /*7070*/  FMUL.FTZ R29, R29, c[0x0][0x320] ;  /* 0x0000c8001d1d7a20 */ /* 0x000fe20000410000 */
[----:B---3--:R-:W-:Y:S01]  /*7080*/  FMNMX.FTZ R100, R102, R2, !PT ;  /* 0x0000000266647209 */ /* 0x008fe20007810000 */
[----:B------:R-:W-:Y:S04]  /*7090*/  FMUL.FTZ R30, R30, c[0x0][0x320] ;  /* 0x0000c8001e1e7a20 */ /* 0x000fe80000410000 */
[----:B----4-:R-:W-:Y:S01]  /*70a0*/  FMNMX.FTZ R100, R162, R100, !PT ;  /* 0x00000064a2647209 */ /* 0x010fe20007810000 */
[----:B------:R-:W-:Y:S01]  /*70b0*/  FMUL.FTZ R31, R31, c[0x0][0x320] ;  /* 0x0000c8001f1f7a20 */ /* 0x000fe20000410000 */
[----:B------:R-:W-:Y:S01]  /*70c0*/  FMNMX.FTZ R2, R164, R3, !PT ;  /* 0x00000003a4027209 */ /* 0x000fe20007810000 */
[----:B------:R-:W-:Y:S01]  /*70d0*/  FMUL.FTZ R32, R32, c[0x0][0x320] ;  /* 0x0000c80020207a20 */ /* 0x000fe20000410000 */
[----:B-----5:R-:W-:Y:S01]  /*70e0*/  FMNMX.FTZ R100, R163, R100, !PT ;  /* 0x00000064a3647209 */ /* 0x020fe20007810000 */
[----:B------:R-:W-:Y:S01]  /*70f0*/  FMUL.FTZ R36, R36, c[0x0][0x320] ;  /* 0x0000c80024247a20 */ /* 0x000fe20000410000 */
[----:B------:R-:W3:Y:S01]  /*7100*/  MUFU.TANH R178, R25 ;  /* 0x0000001900b27308 */ /* 0x000ee20000002400 */
[----:B------:R-:W-:Y:S01]  /*7110*/  FMUL.FTZ R37, R37, c[0x0][0x320] ;  /* 0x0000c80025257a20 */ /* 0x000fe20000410000 */
[----:B------:R-:W-:Y:S01]  /*7120*/  FMNMX.FTZ R100, R171, R100, !PT ;  /* 0x00000064ab647209 */ /* 0x000fe20007810000 */
[----:B------:R-:W-:Y:S01]  /*7130*/  FMUL.FTZ R38, R38, c[0x0][0x320] ;  /* 0x0000c80026267a20 */ /* 0x000fe20000410000 */
[----:B------:R-:W-:Y:S01]  /*7140*/  FMNMX.FTZ R2, R165, R2, !PT ;  /* 0x00000002a5027209 */ /* 0x000fe20007810000 */
[----:B------:R-:W-:Y:S01]  /*7150*/  FMUL.FTZ R39, R39, c[0x0][0x320] ;  /* 0x0000c80027277a20 */ /* 0x000fe20000410000 */
[----:B------:R-:W-:Y:S01]  /*7160*/  FMNMX.FTZ R100, R172, R100, !PT ;  /* 0x00000064ac647209 */ /* 0x000fe20007810000 */
[C---:B-1----:R-:W-:Y:S03]  /*7170*/  HMMA.16816.F32 R44, R224.reuse, R8, R44 ;  /* 0x00000008e02c723c */ /* 0x042fe6000000182c */
[----:B------:R-:W1:Y:S01]  /*7180*/  MUFU.TANH R189, R28 ;  /* 0x0000001c00bd7308 */ /* 0x000e620000002400 */
[----:B------:R-:W-:Y:S01]  /*7190*/  FMNMX.FTZ R100, R177, R100, !PT ;  /* 0x00000064b1647209 */ /* 0x000fe20007810000 */
[----:B------:R-:W-:Y:S02]  /*71a0*/  FMUL.FTZ R33, R33, c[0x0][0x320] ;  /* 0x0000c80021217a20 */ /* 0x000fe40000410000 */
[----:B------:R-:W-:Y:S01]  /*71b0*/  FMUL.FTZ R40, R40, c[0x0][0x320] ;  /* 0x0000c80028287a20 */ /* 0x000fe20000410000 */
[----:B------:R-:W-:Y:S04]  /*71c0*/  HMMA.16816.F32 R48, R224, R10, R48 ;  /* 0x0000000ae030723c */ /* 0x000fe80000001830 */
[----:B------:R-:W-:Y:S01]  /*71d0*/  FMNMX.FTZ R100, R180, R100, !PT ;  /* 0x00000064b4647209 */ /* 0x000fe20007810000 */
[----:B------:R-:W4:Y:S01]  /*71e0*/  MUFU.TANH R191, R29 ;  /* 0x0000001d00bf7308 */ /* 0x000f220000002400 */
[----:B------:R-:W-:Y:S02]  /*71f0*/  FMUL.FTZ R41, R41, c[0x0][0x320] ;  /* 0x0000c80029297a20 */ /* 0x000fe40000410000 */
[----:B--2---:R-:W-:Y:S01]  /*7200*/  FMNMX.FTZ R100, R179, R100, !PT ;  /* 0x00000064b3647209 */ /* 0x004fe20007810000 */
[----:B------:R-:W-:Y:S03]  /*7210*/  FMUL.FTZ R34, R34, c[0x0][0x320] ;  /* 0x0000c80022227a20 */ /* 0x000fe60000410000 */
[----:B---3--:R-:W-:Y:S01]  /*7220*/  FMNMX.FTZ R100, R178, R100, !PT ;  /* 0x00000064b2647209 */ /* 0x008fe20007810000 */
[----:B------:R-:W-:Y:S02]  /*7230*/  FMUL.FTZ R35, R35, c[0x0][0x320] ;  /* 0x0000c80023237a20 */ /* 0x000fe40000410000 */
[----:B------:R-:W2:Y:S01]  /*7240*/  MUFU.TANH R190, R32 ;  /* 0x0000002000be7308 */ /* 0x000ea20000002400 */
[----:B------:R-:W-:Y:S02]  /*7250*/  FMUL.FTZ R44, R44, c[0x0][0x320] ;  /* 0x0000c8002c2c7a20 */ /* 0x000fe40000410000 */
[----:B------:R-:W-:Y:S01]  /*7260*/  FMUL.FTZ R45, R45, c[0x0][0x320] ;  /* 0x0000c8002d2d7a20 */ /* 0x000fe20000410000 */
[----:B-1----:R-:W-:Y:S01]  /*7270*/  FMNMX.FTZ R100, R189, R100, !PT ;  /* 0x00000064bd647209 */ /* 0x002fe20007810000 */
[----:B------:R-:W-:Y:S02]  /*7280*/  FMUL.FTZ R42, R42, c[0x0][0x320] ;  /* 0x0000c8002a2a7a20 */ /* 0x000fe40000410000 */
[----:B------:R-:W-:Y:S02]  /*7290*/  FMUL.FTZ R43, R43, c[0x0][0x320] ;  /* 0x0000c8002b2b7a20 */ /* 0x000fe40000410000 */
[----:B------:R-:W-:Y:S01]  /*72a0*/  FMUL.FTZ R48, R48, c[0x0][0x320] ;  /* 0x0000c80030307a20 */ /* 0x000fe20000410000 */
[----:B------:R-:W1:Y:S01]  /*72b0*/  MUFU.TANH R238, R33 ;  /* 0x0000002100ee7308 */ /* 0x000e620000002400 */
[----:B------:R-:W-:Y:S02]  /*72c0*/  FMUL.FTZ R49, R49, c[0x0][0x320] ;  /* 0x0000c80031317a20 */ /* 0x000fe40000410000 */
[----:B------:R-:W-:Y:S01]  /*72d0*/  FMUL.FTZ R46, R46, c[0x0][0x320] ;  /* 0x0000c8002e2e7a20 */ /* 0x000fe20000410000 */
[----:B----4-:R-:W-:Y:S01]  /*72e0*/  FMNMX.FTZ R100, R191, R100, !PT ;  /* 0x00000064bf647209 */ /* 0x010fe20007810000 */
[----:B------:R-:W-:Y:S02]  /*72f0*/  FMUL.FTZ R47, R47, c[0x0][0x320] ;  /* 0x0000c8002f2f7a20 */ /* 0x000fe40000410000 */
[----:B------:R-:W-:Y:S02]  /*7300*/  FMUL.FTZ R50, R50, c[0x0][0x320] ;  /* 0x0000c80032327a20 */ /* 0x000fe40000410000 */
[----:B------:R-:W-:Y:S01]  /*7310*/  FMUL.FTZ R51, R51, c[0x0][0x320] ;  /* 0x0000c80033337a20 */ /* 0x000fe20000410000 */
        /* <DEDUP_REMOVED lines=9> */
[----:B-1----:R-:W-:Y:S04]  /*73b0*/  FMNMX.FTZ R2, R173, R2, !PT ;  /* 0x00000002ad027209 */ /* 0x002fe80007810000 */
[----:B------:R-:W-:Y:S05]  /*73c0*/  FMNMX.FTZ R2, R175, R2, !PT ;  /* 0x00000002af027209 */ /* 0x000fea0007810000 */
        /* <DEDUP_REMOVED lines=11> */
[----:B-1----:R-:W-:Y:S05]  /*7480*/  FMNMX.FTZ R100, R248, R100, !PT ;  /* 0x00000064f8647209 */ /* 0x002fea0007810000 */
[----:B------:R-:W1:Y:S04]  /*7490*/  SHFL.BFLY PT, R4, R100, 0x2, 0x1f ;  /* 0x0c401f0064047f89 */ /* 0x000e6800000e0000 */
[----:B------:R-:W4:Y:S01]  /*74a0*/  MUFU.TANH R182, R22 ;  /* 0x0000001600b67308 */ /* 0x000f220000002400 */
[----:B---3--:R-:W-:Y:S09]  /*74b0*/  FMNMX.FTZ R2, R174, R2, !PT ;  /* 0x00000002ae027209 */ /* 0x008ff20007810000 */
[----:B------:R-:W3:Y:S01]  /*74c0*/  MUFU.TANH R183, R23 ;  /* 0x0000001700b77308 */ /* 0x000ee20000002400 */
[----:B--2---:R-:W-:Y:S09]  /*74d0*/  FMNMX.FTZ R2, R176, R2, !PT ;  /* 0x00000002b0027209 */ /* 0x004ff20007810000 */
[----:B------:R-:W2:Y:S01]  /*74e0*/  MUFU.TANH R181, R26 ;  /* 0x0000001a00b57308 */ /* 0x000ea20000002400 */
[----:B-1----:R-:W-:Y:S02]  /*74f0*/  FMNMX.FTZ R100, R100, R4, !PT ;  /* 0x0000000464647209 */ /* 0x002fe40007810000 */
[----:B----4-:R-:W-:Y:S03]  /*7500*/  FMNMX.FTZ R2, R182, R2, !PT ;  /* 0x00000002b6027209 */ /* 0x010fe60007810000 */
        /* <DEDUP_REMOVED lines=8> */
[C---:B------:R-:W-:Y:S02]  /*7590*/  FMUL.FTZ R160, R100.reuse, c[0x0][0x2d0] ;  /* 0x0000b40064a07a20 */ /* 0x040fe40000410000 */
[----:B------:R-:W-:Y:S02]  /*75a0*/  FADD.FTZ R0, -R100, R0 ;  /* 0x0000000064007221 */ /* 0x000fe40000010100 */
[----:B------:R-:W1:Y:S01]  /*75b0*/  MUFU.TANH R249, R34 ;  /* 0x0000002200f97308 */ /* 0x000e620000002400 */
[--C-:B------:R-:W-:Y:S01]  /*75c0*/  FFMA.FTZ R4, R169, c[0x0][0x2d0], -R160.reuse ;  /* 0x0000b400a9047a23 */ /* 0x100fe200000108a0 */
[----:B------:R-:W-:Y:S01]  /*75d0*/  MOV R169, R14 ;  /* 0x0000000e00a97202 */ /* 0x000fe20000000f00 */
[----:B------:R-:W-:Y:S01]  /*75e0*/  FMUL.FTZ R0, R0, c[0x0][0x2d0] ;  /* 0x0000b40000007a20 */ /* 0x000fe20000410000 */
[----:B---3--:R-:W-:Y:S06]  /*75f0*/  FMNMX.FTZ R2, R25, R2, !PT ;  /* 0x0000000219027209 */ /* 0x008fec0007810000 */
[----:B------:R-:W3:Y:S01]  /*7600*/  MUFU.TANH R241, R35 ;  /* 0x0000002300f17308 */ /* 0x000ee20000002400 */
[----:B--2---:R-:W-:Y:S01]  /*7610*/  FMNMX.FTZ R2, R24, R2, !PT ;  /* 0x0000000218027209 */ /* 0x004fe20007810000 */
[----:B------:R-:W-:Y:S08]  /*7620*/  LDSM.16.MT88.4 R28, [R233+UR4+0x100] ;  /* 0x00010004e91c783b */ /* 0x000ff00008004200 */
[----:B------:R-:W2:Y:S01]  /*7630*/  MUFU.TANH R251, R38 ;  /* 0x0000002600fb7308 */ /* 0x000ea20000002400 */
[----:B-1----:R-:W-:Y:S04]  /*7640*/  MOV R49, R249 ;  /* 0x000000f900317202 */ /* 0x002fe80000000f00 */
[----:B------:R-:W-:Y:S05]  /*7650*/  FMNMX.FTZ R2, R49, R2, !PT ;  /* 0x0000000231027209 */ /* 0x000fea0007810000 */
[----:B------:R-:W1:Y:S01]  /*7660*/  MUFU.TANH R242, R39 ;  /* 0x0000002700f27308 */ /* 0x000e620000002400 */
[----:B---3--:R-:W-:Y:S09]  /*7670*/  FMNMX.FTZ R2, R241, R2, !PT ;  /* 0x00000002f1027209 */ /* 0x008ff20007810000 */
[----:B------:R-:W3:Y:S01]  /*7680*/  MUFU.TANH R240, R42 ;  /* 0x0000002a00f07308 */ /* 0x000ee20000002400 */
[----:B--2---:R-:W-:Y:S09]  /*7690*/  FMNMX.FTZ R2, R251, R2, !PT ;  /* 0x00000002fb027209 */ /* 0x004ff20007810000 */
[----:B------:R2:W-:Y:S01]  /*76a0*/  MUFU.EX2 R5, R4 ;  /* 0x0000000400057308 */ /* 0x0005e20000000800 */
[----:B-1----:R-:W-:Y:S09]  /*76b0*/  FMNMX.FTZ R2, R242, R2, !PT ;  /* 0x00000002f2027209 */ /* 0x002ff20007810000 */
[----:B------:R-:W1:Y:S01]  /*76c0*/  MUFU.TANH R230, R43 ;  /* 0x0000002b00e67308 */ /* 0x000e620000002400 */
[----:B---3--:R-:W-:Y:S09]  /*76d0*/  FMNMX.FTZ R2, R240, R2, !PT ;  /* 0x00000002f0027209 */ /* 0x008ff20007810000 */
[----:B------:R-:W3:Y:S01]  /*76e0*/  MUFU.TANH R245, R46 ;  /* 0x0000002e00f57308 */ /* 0x000ee20000002400 */
[--C-:B--2---:R-:W-:Y:S01]  /*76f0*/  FFMA.FTZ R4, R167, c[0x0][0x2d0], -R160.reuse ;  /* 0x0000b400a7047a23 */ /* 0x104fe200000108a0 */
[----:B------:R-:W-:Y:S08]  /*7700*/  MOV R167, R13 ;  /* 0x0000000d00a77202 */ /* 0x000ff00000000f00 */
[----:B------:R-:W2:Y:S01]  /*7710*/  MUFU.TANH R246, R47 ;  /* 0x0000002f00f67308 */ /* 0x000ea20000002400 */
[----:B-1----:R-:W-:Y:S09]  /*7720*/  FMNMX.FTZ R2, R230, R2, !PT ;  /* 0x00000002e6027209 */ /* 0x002ff20007810000 */
[----:B------:R-:W1:Y:S01]  /*7730*/  MUFU.TANH R229, R50 ;  /* 0x0000003200e57308 */ /* 0x000e620000002400 */
[----:B---3--:R-:W-:Y:S09]  /*7740*/  FMNMX.FTZ R2, R245, R2, !PT ;  /* 0x00000002f5027209 */ /* 0x008ff20007810000 */
[----:B------:R-:W3:Y:S01]  /*7750*/  MUFU.TANH R228, R51 ;  /* 0x0000003300e47308 */ /* 0x000ee20000002400 */
[----:B--2---:R-:W-:Y:S01]  /*7760*/  FMNMX.FTZ R2, R246, R2, !PT ;  /* 0x00000002f6027209 */ /* 0x004fe20007810000 */
[----:B------:R-:W-:Y:S08]  /*7770*/  LDSM.16.MT88.4 R44, [R103+UR4+0x3100] ;  /* 0x00310004672c783b */ /* 0x000ff00008004200 */
[----:B------:R2:W-:Y:S01]  /*7780*/  MUFU.EX2 R250, R4 ;  /* 0x0000000400fa7308 */ /* 0x0005e20000000800 */
[----:B-1----:R-:W-:Y:S02]  /*7790*/  FMNMX.FTZ R2, R229, R2, !PT ;  /* 0x00000002e5027209 */ /* 0x002fe40007810000 */
[----:B------:R-:W-:Y:S02]  /*77a0*/  MOV R50, R24 ;  /* 0x0000001800327202 */ /* 0x000fe40000000f00 */
[----:B---3--:R-:W-:Y:S02]  /*77b0*/  FMNMX.FTZ R2, R228, R2, !PT ;  /* 0x00000002e4027209 */ /* 0x008fe40007810000 */
[----:B------:R-:W-:Y:S03]  /*77c0*/  MOV R51, R15 ;  /* 0x0000000f00337202 */ /* 0x000fe60000000f00 */
[----:B------:R-:W1:Y:S01]  /*77d0*/  SHFL.BFLY PT, R3, R2, 0x2, 0x1f ;  /* 0x0c401f0002037f89 */ /* 0x000e6200000e0000 */
[--C-:B--2---:R-:W-:Y:S04]  /*77e0*/  FFMA.FTZ R4, R166, c[0x0][0x2d0], -R160.reuse ;  /* 0x0000b400a6047a23 */ /* 0x104fe800000108a0 */
[----:B------:R2:W-:Y:S01]  /*77f0*/  MUFU.EX2 R166, R4 ;  /* 0x0000000400a67308 */ /* 0x0005e20000000800 */
[----:B-1----:R-:W-:Y:S05]  /*7800*/  FMNMX.FTZ R2, R2, R3, !PT ;  /* 0x0000000302027209 */ /* 0x002fea0007810000 */
[----:B------:R-:W1:Y:S01]  /*7810*/  SHFL.BFLY PT, R3, R2, 0x1, 0x1f ;  /* 0x0c201f0002037f89 */ /* 0x000e6200000e0000 */
[--C-:B--2---:R-:W-:Y:S01]  /*7820*/  FFMA.FTZ R4, R102, c[0x0][0x2d0], -R160.reuse ;  /* 0x0000b40066047a23 */ /* 0x104fe200000108a0 */
[----:B------:R-:W-:Y:S03]  /*7830*/  IADD3 R102, R103, UR4, RZ ;  /* 0x0000000467667c10 */ /* 0x000fe6000fffe0ff */
[----:B------:R2:W-:Y:S01]  /*7840*/  MUFU.EX2 R249, R4 ;  /* 0x0000000400f97308 */ /* 0x0005e20000000800 */
[----:B------:R-:W-:Y:S05]  /*7850*/  IADD3 R102, R235, R102, RZ ;  /* 0x00000066eb667210 */ /* 0x000fea0007ffe0ff */
[----:B------:R-:W-:Y:S01]  /*7860*/  LDSM.16.MT88.4 R20, [R102+0x100] ;  /* 0x000100006614783b */ /* 0x000fe20000004200 */
[----:B-1----:R-:W-:Y:S03]  /*7870*/  FMNMX.FTZ R3, R2, R3, !PT ;  /* 0x0000000302037209 */ /* 0x002fe60007810000 */
[----:B------:R1:W3:Y:S02]  /*7880*/  MUFU.EX2 R2, R0 ;  /* 0x0000000000027308 */ /* 0x0002e40000000800 */
[C---:B------:R-:W-:Y:S04]  /*7890*/  FMUL.FTZ R161, R3.reuse, c[0x0][0x2d0] ;  /* 0x0000b40003a17a20 */ /* 0x040fe80000410000 */
[----:B--2---:R-:W-:Y:S01]  /*78a0*/  FFMA.FTZ R4, R170, c[0x0][0x2d0], -R161 ;  /* 0x0000b400aa047a23 */ /* 0x004fe200000108a1 */
[----:B------:R-:W-:Y:S02]  /*78b0*/  MOV R170, R12 ;  /* 0x0000000c00aa7202 */ /* 0x000fe40000000f00 */
[----:B------:R-:W2:Y:S01]  /*78c0*/  LDSM.16.MT88.4 R12, [R103+UR4+0x100] ;  /* 0x00010004670c783b */ /* 0x000ea20008004200 */
[----:B------:R4:W5:Y:S01]  /*78d0*/  MUFU.EX2 R231, R4 ;  /* 0x0000000400e77308 */ /* 0x0009620000000800 */
[----:B-1----:R-:W-:Y:S01]  /*78e0*/  FADD.FTZ R0, -R3, R101 ;  /* 0x0000006503007221 */ /* 0x002fe20000010100 */
[----:B------:R-:W-:Y:S01]  /*78f0*/  IADD3 R101, R233, UR4, RZ ;  /* 0x00000004e9657c10 */ /* 0x000fe2000fffe0ff */
[----:B---3--:R-:W-:Y:S02]  /*7900*/  FMUL.FTZ R8, R2, R108 ;  /* 0x0000006c02087220 */ /* 0x008fe40000410000 */
[----:B------:R-:W-:Y:S01]  /*7910*/  FMUL.FTZ R0, R0, c[0x0][0x2d0] ;  /* 0x0000b40000007a20 */ /* 0x000fe20000410000 */
[----:B------:R-:W-:Y:S01]  /*7920*/  IADD3 R101, R235, R101, RZ ;  /* 0x00000065eb657210 */ /* 0x000fe20007ffe0ff */
[C---:B------:R-:W-:Y:S02]  /*7930*/  FMUL.FTZ R9, R2.reuse, R109 ;  /* 0x0000006d02097220 */ /* 0x040fe40000410000 */
[----:B------:R-:W-:Y:S02]  /*7940*/  FMUL.FTZ R16, R2, R116 ;  /* 0x0000007402107220 */ /* 0x000fe40000410000 */
[----:B------:R-:W1:Y:S01]  /*7950*/  MUFU.EX2 R0, R0 ;  /* 0x0000000000007308 */ /* 0x000e620000000800 */
[--C-:B----4-:R-:W-:Y:S01]  /*7960*/  FFMA.FTZ R4, R168, c[0x0][0x2d0], -R161.reuse ;  /* 0x0000b400a8047a23 */ /* 0x110fe200000108a1 */
[----:B------:R-:W-:Y:S01]  /*7970*/  MOV R168, R251 ;  /* 0x000000fb00a87202 */ /* 0x000fe20000000f00 */
[C---:B------:R-:W-:Y:S01]  /*7980*/  FMUL.FTZ R17, R2.reuse, R117 ;  /* 0x0000007502117220 */ /* 0x040fe20000410000 */
[----:B------:R-:W3:Y:S01]  /*7990*/  LDSM.16.MT88.4 R36, [R101+0x100] ;  /* 0x000100006524783b */ /* 0x000ee20000004200 */
[C---:B------:R-:W-:Y:S02]  /*79a0*/  FMUL.FTZ R24, R2.reuse, R124 ;  /* 0x0000007c02187220 */ /* 0x040fe40000410000 */
[C---:B------:R-:W-:Y:S01]  /*79b0*/  FMUL.FTZ R32, R2.reuse, R132 ;  /* 0x0000008402207220 */ /* 0x040fe20000410000 */
[----:B-----5:R-:W-:Y:S01]  /*79c0*/  MOV R132, R231 ;  /* 0x000000e700847202 */ /* 0x020fe20000000f00 */
[C---:B------:R-:W-:Y:S01]  /*79d0*/  FMUL.FTZ R33, R2.reuse, R133 ;  /* 0x0000008502217220 */ /* 0x040fe20000410000 */
[----:B------:R4:W5:Y:S01]  /*79e0*/  MUFU.EX2 R252, R4 ;  /* 0x0000000400fc7308 */ /* 0x0009620000000800 */
        /* <DEDUP_REMOVED lines=12> */
[----:B------:R-:W-:Y:S02]  /*7ab0*/  FMUL.FTZ R56, R2, R56 ;  /* 0x0000003802387220 */ /* 0x000fe40000410000 */
[C---:B-1----:R-:W-:Y:S01]  /*7ac0*/  FMUL.FTZ R6, R0.reuse, R106 ;  /* 0x0000006a00067220 */ /* 0x042fe20000410000 */
[----:B------:R-:W-:Y:S01]  /*7ad0*/  F2FP.PACK_AB R106, R249, R166 ;  /* 0x000000a6f96a723e */ /* 0x000fe200000000ff */
[C---:B------:R-:W-:Y:S02]  /*7ae0*/  FMUL.FTZ R7, R0.reuse, R107 ;  /* 0x0000006b00077220 */ /* 0x040fe40000410000 */
[C---:B------:R-:W-:Y:S02]  /*7af0*/  FMUL.FTZ R10, R0.reuse, R110 ;  /* 0x0000006e000a7220 */ /* 0x040fe40000410000 */
[C---:B------:R-:W-:Y:S02]  /*7b00*/  FMUL.FTZ R11, R0.reuse, R111 ;  /* 0x0000006f000b7220 */ /* 0x040fe40000410000 */
[----:B------:R-:W-:Y:S01]  /*7b10*/  FMUL.FTZ R18, R0, R118 ;  /* 0x0000007600127220 */ /* 0x000fe20000410000 */
[----:B------:R-:W1:Y:S01]  /*7b20*/  LDSM.16.MT88.4 R108, [R102+0x3100] ;  /* 0x00310000666c783b */ /* 0x000e620000004200 */
[--C-:B----4-:R-:W-:Y:S01]  /*7b30*/  FFMA.FTZ R4, R164, c[0x0][0x2d0], -R161.reuse ;  /* 0x0000b400a4047a23 */ /* 0x110fe200000108a1 */
[----:B------:R-:W-:Y:S01]  /*7b40*/  MOV R164, R5 ;  /* 0x0000000500a47202 */ /* 0x000fe20000000f00 */
[----:B------:R-:W-:Y:S01]  /*7b50*/  FMUL.FTZ R5, R2, R105 ;  /* 0x0000006902057220 */ /* 0x000fe20000410000 */
[----:B-----5:R-:W-:Y:S01]  /*7b60*/  F2FP.PACK_AB R105, R252, R231 ;  /* 0x000000e7fc69723e */ /* 0x020fe200000000ff */
[----:B------:R4:W-:Y:S01]  /*7b70*/  MUFU.EX2 R251, R4 ;  /* 0x0000000400fb7308 */ /* 0x0009e20000000800 */
[C---:B------:R-:W-:Y:S02]  /*7b80*/  FMUL.FTZ R19, R0.reuse, R119 ;  /* 0x0000007700137220 */ /* 0x040fe40000410000 */
[C---:B------:R-:W-:Y:S01]  /*7b90*/  FMUL.FTZ R26, R0.reuse, R126 ;  /* 0x0000007e001a7220 */ /* 0x040fe20000410000 */
[----:B------:R-:W-:Y:S01]  /*7ba0*/  LDSM.16.MT88.4 R116, [R101+0x3100] ;  /* 0x003100006574783b */ /* 0x000fe20000004200 */
[C---:B------:R-:W-:Y:S02]  /*7bb0*/  FMUL.FTZ R27, R0.reuse, R127 ;  /* 0x0000007f001b7220 */ /* 0x040fe40000410000 */
        /* <DEDUP_REMOVED lines=11> */
[----:B------:R-:W-:Y:S02]  /*7c70*/  FMUL.FTZ R55, R0, R55 ;  /* 0x0000003700377220 */ /* 0x000fe40000410000 */
[----:B------:R-:W-:Y:S02]  /*7c80*/  FMUL.FTZ R57, R2, R57 ;  /* 0x0000003902397220 */ /* 0x000fe40000410000 */
[C---:B------:R-:W-:Y:S02]  /*7c90*/  FMUL.FTZ R58, R0.reuse, R58 ;  /* 0x0000003a003a7220 */ /* 0x040fe40000410000 */
[--C-:B----4-:R-:W-:Y:S02]  /*7ca0*/  FFMA.FTZ R4, R165, c[0x0][0x2d0], -R161.reuse ;  /* 0x0000b400a5047a23 */ /* 0x110fe400000108a1 */
[----:B------:R-:W-:Y:S02]  /*7cb0*/  FMUL.FTZ R59, R0, R59 ;  /* 0x0000003b003b7220 */ /* 0x000fe40000410000 */
[----:B------:R-:W4:Y:S01]  /*7cc0*/  MUFU.EX2 R165, R4 ;  /* 0x0000000400a57308 */ /* 0x000f220000000800 */
[C---:B------:R-:W-:Y:S02]  /*7cd0*/  FMUL.FTZ R60, R2.reuse, R60 ;  /* 0x0000003c023c7220 */ /* 0x040fe40000410000 */
[----:B------:R-:W-:Y:S02]  /*7ce0*/  FMUL.FTZ R61, R2, R61 ;  /* 0x0000003d023d7220 */ /* 0x000fe40000410000 */
        /* <DEDUP_REMOVED lines=9> */
[----:B------:R-:W-:Y:S01]  /*7d80*/  FMUL.FTZ R71, R0, R71 ;  /* 0x0000004700477220 */ /* 0x000fe20000410000 */
[----:B----4-:R-:W-:Y:S01]  /*7d90*/  F2FP.PACK_AB R107, R165, R251 ;  /* 0x000000fba56b723e */ /* 0x010fe200000000ff */
[----:B------:R-:W-:Y:S01]  /*7da0*/  FMUL.FTZ R4, R2, R104 ;  /* 0x0000006802047220 */ /* 0x000fe20000410000 */
[----:B------:R-:W-:Y:S01]  /*7db0*/  F2FP.PACK_AB R104, R250, R164 ;  /* 0x000000a4fa68723e */ /* 0x000fe200000000ff */
[C---:B------:R-:W-:Y:S02]  /*7dc0*/  FMUL.FTZ R72, R2.reuse, R72 ;  /* 0x0000004802487220 */ /* 0x040fe40000410000 */
[----:B------:R-:W-:Y:S02]  /*7dd0*/  FMUL.FTZ R73, R2, R73 ;  /* 0x0000004902497220 */ /* 0x000fe40000410000 */
[C---:B------:R-:W-:Y:S02]  /*7de0*/  FMUL.FTZ R74, R0.reuse, R74 ;  /* 0x0000004a004a7220 */ /* 0x040fe40000410000 */
[C---:B--2---:R-:W-:Y:S05]  /*7df0*/  HMMA.16816.F32 R4, R104.reuse, R12, R4 ;  /* 0x0000000c6804723c */ /* 0x044fea0000001804 */
[----:B------:R-:W-:Y:S02]  /*7e00*/  FMUL.FTZ R75, R0, R75 ;  /* 0x0000004b004b7220 */ /* 0x000fe40000410000 */
[C---:B------:R-:W-:Y:S01]  /*7e10*/  FMUL.FTZ R12, R2.reuse, R112 ;  /* 0x00000070020c7220 */ /* 0x040fe20000410000 */
[C---:B------:R-:W-:Y:S04]  /*7e20*/  HMMA.16816.F32 R8, R104.reuse, R14, R8 ;  /* 0x0000000e6808723c */ /* 0x040fe80000001808 */
[C---:B------:R-:W-:Y:S02]  /*7e30*/  FMUL.FTZ R13, R2.reuse, R113 ;  /* 0x00000071020d7220 */ /* 0x040fe40000410000 */
[----:B------:R-:W-:Y:S02]  /*7e40*/  FMUL.FTZ R76, R2, R76 ;  /* 0x0000004c024c7220 */ /* 0x000fe40000410000 */
[C---:B------:R-:W-:Y:S04]  /*7e50*/  FMUL.FTZ R14, R0.reuse, R114 ;  /* 0x00000072000e7220 */ /* 0x040fe80000410000 */
[----:B------:R-:W-:Y:S02]  /*7e60*/  FMUL.FTZ R15, R0, R115 ;  /* 0x00000073000f7220 */ /* 0x000fe40000410000 */
[----:B------:R-:W2:Y:S01]  /*7e70*/  LDSM.16.MT88.4 R112, [R233+UR4+0x3100] ;  /* 0x00310004e970783b */ /* 0x000ea20008004200 */
[----:B------:R-:W-:Y:S02]  /*7e80*/  FMUL.FTZ R77, R2, R77 ;  /* 0x0000004d024d7220 */ /* 0x000fe40000410000 */
[C---:B------:R-:W-:Y:S02]  /*7e90*/  FMUL.FTZ R78, R0.reuse, R78 ;  /* 0x0000004e004e7220 */ /* 0x040fe40000410000 */
[C---:B------:R-:W-:Y:S03]  /*7ea0*/  HMMA.16816.F32 R12, R104.reuse, R20, R12 ;  /* 0x00000014680c723c */ /* 0x040fe6000000180c */
[----:B------:R-:W-:Y:S02]  /*7eb0*/  FMUL.FTZ R79, R0, R79 ;  /* 0x0000004f004f7220 */ /* 0x000fe40000410000 */
[C---:B------:R-:W-:Y:S02]  /*7ec0*/  FMUL.FTZ R80, R2.reuse, R80 ;  /* 0x0000005002507220 */ /* 0x040fe40000410000 */
[C---:B------:R-:W-:Y:S01]  /*7ed0*/  FMUL.FTZ R21, R2.reuse, R121 ;  /* 0x0000007902157220 */ /* 0x040fe20000410000 */
[C---:B------:R-:W-:Y:S04]  /*7ee0*/  HMMA.16816.F32 R16, R104.reuse, R22, R16 ;  /* 0x000000166810723c */ /* 0x040fe80000001810 */
[C---:B------:R-:W-:Y:S01]  /*7ef0*/  FMUL.FTZ R20, R2.reuse, R120 ;  /* 0x0000007802147220 */ /* 0x040fe20000410000 */
[----:B------:R-:W-:Y:S01]  /*7f00*/  MOV R120, R25 ;  /* 0x0000001900787202 */ /* 0x000fe20000000f00 */
[----:B------:R-:W-:Y:S02]  /*7f10*/  FMUL.FTZ R25, R2, R125 ;  /* 0x0000007d02197220 */ /* 0x000fe40000410000 */
[C---:B------:R-:W-:Y:S01]  /*7f20*/  FMUL.FTZ R22, R0.reuse, R122 ;  /* 0x0000007a00167220 */ /* 0x040fe20000410000 */
[----:B------:R-:W-:Y:S01]  /*7f30*/  MOV R150, R120 ;  /* 0x0000007800967202 */ /* 0x000fe20000000f00 */
[----:B------:R-:W-:Y:S02]  /*7f40*/  LDSM.16.MT88.4 R124, [R101+0x900] ;  /* 0x00090000657c783b */ /* 0x000fe40000004200 */
[----:B------:R-:W-:Y:S02]  /*7f50*/  FMUL.FTZ R23, R0, R123 ;  /* 0x0000007b00177220 */ /* 0x000fe40000410000 */
[----:B------:R-:W-:Y:S02]  /*7f60*/  FMUL.FTZ R81, R2, R81 ;  /* 0x0000005102517220 */ /* 0x000fe40000410000 */
[C---:B------:R-:W-:Y:S02]  /*7f70*/  FMUL.FTZ R82, R0.reuse, R82 ;  /* 0x0000005200527220 */ /* 0x040fe40000410000 */
[----:B------:R-:W-:Y:S01]  /*7f80*/  LDSM.16.MT88.4 R120, [R102+0x900] ;  /* 0x000900006678783b */ /* 0x000fe20000004200 */
[C---:B------:R-:W-:Y:S03]  /*7f90*/  HMMA.16816.F32 R20, R104.reuse, R28, R20 ;  /* 0x0000001c6814723c */ /* 0x040fe60000001814 */
[----:B------:R-:W-:Y:S02]  /*7fa0*/  FMUL.FTZ R83, R0, R83 ;  /* 0x0000005300537220 */ /* 0x000fe40000410000 */
[C---:B------:R-:W-:Y:S02]  /*7fb0*/  FMUL.FTZ R84, R2.reuse, R84 ;  /* 0x0000005402547220 */ /* 0x040fe40000410000 */
[C---:B------:R-:W-:Y:S01]  /*7fc0*/  FMUL.FTZ R28, R2.reuse, R128 ;  /* 0x00000080021c7220 */ /* 0x040fe20000410000 */
[C---:B------:R-:W-:Y:S04]  /*7fd0*/  HMMA.16816.F32 R24, R104.reuse, R30, R24 ;  /* 0x0000001e6818723c */ /* 0x040fe80000001818 */
[C---:B------:R-:W-:Y:S02]  /*7fe0*/  FMUL.FTZ R29, R2.reuse, R129 ;  /* 0x00000081021d7220 */ /* 0x040fe40000410000 */
[----:B------:R-:W-:Y:S02]  /*7ff0*/  FMUL.FTZ R85, R2, R85 ;  /* 0x0000005502557220 */ /* 0x000fe40000410000 */
[C---:B------:R-:W-:Y:S04]  /*8000*/  FMUL.FTZ R30, R0.reuse, R130 ;  /* 0x00000082001e7220 */ /* 0x040fe80000410000 */
[C---:B------:R-:W-:Y:S02]  /*8010*/  FMUL.FTZ R31, R0.reuse, R131 ;  /* 0x00000083001f7220 */ /* 0x040fe40000410000 */
[----:B------:R-:W-:Y:S01]  /*8020*/  LDSM.16.MT88.4 R128, [R103+UR4+0x3900] ;  /* 0x003900046780783b */ /* 0x000fe20008004200 */
[C---:B------:R-:W-:Y:S02]  /*8030*/  FMUL.FTZ R86, R0.reuse, R86 ;  /* 0x0000005600567220 */ /* 0x040fe40000410000 */
[----:B------:R-:W-:Y:S02]  /*8040*/  FMUL.FTZ R87, R0, R87 ;  /* 0x0000005700577220 */ /* 0x000fe40000410000 */
[C---:B---3--:R-:W-:Y:S03]  /*8050*/  HMMA.16816.F32 R28, R104.reuse, R36, R28 ;  /* 0x00000024681c723c */ /* 0x048fe6000000181c */
[C---:B------:R-:W-:Y:S02]  /*8060*/  FMUL.FTZ R88, R2.reuse, R88 ;  /* 0x0000005802587220 */ /* 0x040fe40000410000 */
[----:B------:R-:W-:Y:S02]  /*8070*/  FMUL.FTZ R89, R2, R89 ;  /* 0x0000005902597220 */ /* 0x000fe40000410000 */
[----:B------:R-:W-:Y:S01]  /*8080*/  FMUL.FTZ R90, R0, R90 ;  /* 0x0000005a005a7220 */ /* 0x000fe20000410000 */
[C---:B------:R-:W-:Y:S04]  /*8090*/  HMMA.16816.F32 R32, R104.reuse, R38, R32 ;  /* 0x000000266820723c */ /* 0x040fe80000001820 */
[C---:B------:R-:W-:Y:S01]  /*80a0*/  FMUL.FTZ R36, R2.reuse, R136 ;  /* 0x0000008802247220 */ /* 0x040fe20000410000 */
[----:B------:R-:W-:Y:S01]  /*80b0*/  MOV R136, R249 ;  /* 0x000000f900887202 */ /* 0x000fe20000000f00 */
[----:B------:R-:W-:Y:S01]  /*80c0*/  FMUL.FTZ R37, R2, R137 ;  /* 0x0000008902257220 */ /* 0x000fe20000410000 */
[----:B------:R-:W-:Y:S01]  /*80d0*/  MOV R137, R248 ;  /* 0x000000f800897202 */ /* 0x000fe20000000f00 */
[C---:B------:R-:W-:Y:S01]  /*80e0*/  FMUL.FTZ R38, R0.reuse, R138 ;  /* 0x0000008a00267220 */ /* 0x040fe20000410000 */
[----:B------:R-:W-:Y:S03]  /*80f0*/  MOV R138, R170 ;  /* 0x000000aa008a7202 */ /* 0x000fe60000000f00 */
[C---:B------:R-:W-:Y:S01]  /*8100*/  FMUL.FTZ R39, R0.reuse, R139 ;  /* 0x0000008b00277220 */ /* 0x040fe20000410000 */
[----:B------:R-:W-:Y:S01]  /*8110*/  MOV R170, R244 ;  /* 0x000000f400aa7202 */ /* 0x000fe20000000f00 */
[----:B------:R-:W-:Y:S01]  /*8120*/  FMUL.FTZ R91, R0, R91 ;  /* 0x0000005b005b7220 */ /* 0x000fe20000410000 */
[----:B------:R-:W-:Y:S01]  /*8130*/  MOV R139, R230 ;  /* 0x000000e6008b7202 */ /* 0x000fe20000000f00 */
[C---:B------:R-:W-:Y:S02]  /*8140*/  FMUL.FTZ R92, R2.reuse, R92 ;  /* 0x0000005c025c7220 */ /* 0x040fe40000410000 */
[----:B------:R-:W-:Y:S01]  /*8150*/  FMUL.FTZ R93, R2, R93 ;  /* 0x0000005d025d7220 */ /* 0x000fe20000410000 */
[C---:B------:R-:W-:Y:S03]  /*8160*/  HMMA.16816.F32 R36, R104.reuse, R44, R36 ;  /* 0x0000002c6824723c */ /* 0x040fe60000001824 */
[C---:B------:R-:W-:Y:S02]  /*8170*/  FMUL.FTZ R94, R0.reuse, R94 ;  /* 0x0000005e005e7220 */ /* 0x040fe40000410000 */
[----:B------:R-:W-:Y:S02]  /*8180*/  FMUL.FTZ R95, R0, R95 ;  /* 0x0000005f005f7220 */ /* 0x000fe40000410000 */
        /* <DEDUP_REMOVED lines=12> */
[----:B------:R-:W-:Y:S01]  /*8250*/  FMUL.FTZ R97, R2, R97 ;  /* 0x0000006102617220 */ /* 0x000fe20000410000 */
[----:B------:R-:W-:Y:S01]  /*8260*/  MOV R145, R239 ;  /* 0x000000ef00917202 */ /* 0x000fe20000000f00 */
[C---:B------:R-:W-:Y:S01]  /*8270*/  FMUL.FTZ R98, R0.reuse, R98 ;  /* 0x0000006200627220 */ /* 0x040fe20000410000 */
[C---:B-1----:R-:W-:Y:S03]  /*8280*/  HMMA.16816.F32 R44, R104.reuse, R108, R44 ;  /* 0x0000006c682c723c */ /* 0x042fe6000000182c */
[----:B------:R-:W-:Y:S05]  /*8290*/  FMUL.FTZ R99, R0, R99 ;  /* 0x0000006300637220 */ /* 0x000fea0000410000 */
[C---:B------:R-:W-:Y:S01]  /*82a0*/  HMMA.16816.F32 R48, R104.reuse, R110, R48 ;  /* 0x0000006e6830723c */ /* 0x040fe20000001830 */
[----:B------:R-:W1:Y:S07]  /*82b0*/  LDSM.16.MT88.4 R108, [R103+UR4+0x6100] ;  /* 0x00610004676c783b */ /* 0x000e6e0008004200 */
[C---:B--2---:R-:W-:Y:S07]  /*82c0*/  HMMA.16816.F32 R52, R104.reuse, R112, R52 ;  /* 0x000000706834723c */ /* 0x044fee0000001834 */
[--C-:B------:R-:W-:Y:S01]  /*82d0*/  FFMA.FTZ R112, R162, c[0x0][0x2d0], -R160.reuse ;  /* 0x0000b400a2707a23 */ /* 0x100fe200000108a0 */
[C---:B------:R-:W-:Y:S03]  /*82e0*/  HMMA.16816.F32 R56, R104.reuse, R114, R56 ;  /* 0x000000726838723c */ /* 0x040fe60000001838 */
[----:B------:R2:W-:Y:S05]  /*82f0*/  MUFU.EX2 R250, R112 ;  /* 0x0000007000fa7308 */ /* 0x0005ea0000000800 */
[C---:B------:R-:W-:Y:S07]  /*8300*/  HMMA.16816.F32 R60, R104.reuse, R116, R60 ;  /* 0x00000074683c723c */ /* 0x040fee000000183c */
[--C-:B------:R-:W-:Y:S01]  /*8310*/  FFMA.FTZ R116, R163, c[0x0][0x2d0], -R160.reuse ;  /* 0x0000b400a3747a23 */ /* 0x100fe200000108a0 */
[C---:B------:R-:W-:Y:S03]  /*8320*/  HMMA.16816.F32 R64, R104.reuse, R118, R64 ;  /* 0x000000766840723c */ /* 0x040fe60000001840 */
[----:B------:R3:W4:Y:S05]  /*8330*/  MUFU.EX2 R249, R116 ;  /* 0x0000007400f97308 */ /* 0x00072a0000000800 */
[C---:B-1----:R-:W-:Y:S01]  /*8340*/  HMMA.16816.F32 R68, R104.reuse, R108, R68 ;  /* 0x0000006c6844723c */ /* 0x042fe20000001844 */
[----:B--2---:R-:W1:Y:S06]  /*8350*/  LDSM.16.MT88.4 R112, [R102+0x6100] ;  /* 0x006100006670783b */ /* 0x004e6c0000004200 */
[--C-:B------:R-:W-:Y:S01]  /*8360*/  FFMA.FTZ R108, R172, c[0x0][0x2d0], -R160.reuse ;  /* 0x0000b400ac6c7a23 */ /* 0x100fe200000108a0 */
[C---:B------:R-:W-:Y:S03]  /*8370*/  HMMA.16816.F32 R72, R104.reuse, R110, R72 ;  /* 0x0000006e6848723c */ /* 0x040fe60000001848 */
[----:B------:R2:W-:Y:S01]  /*8380*/  MUFU.EX2 R247, R108 ;  /* 0x0000006c00f77308 */ /* 0x0005e20000000800 */
[--C-:B---3--:R-:W-:Y:S09]  /*8390*/  FFMA.FTZ R116, R171, c[0x0][0x2d0], -R160.reuse ;  /* 0x0000b400ab747a23 */ /* 0x108ff200000108a0 */
[----:B------:R3:W5:Y:S01]  /*83a0*/  MUFU.EX2 R248, R116 ;  /* 0x0000007400f87308 */ /* 0x0007620000000800 */
[--C-:B--2---:R-:W-:Y:S09]  /*83b0*/  FFMA.FTZ R108, R173, c[0x0][0x2d0], -R161.reuse ;  /* 0x0000b400ad6c7a23 */ /* 0x104ff200000108a1 */
[----:B------:R2:W-:Y:S01]  /*83c0*/  MUFU.EX2 R246, R108 ;  /* 0x0000006c00f67308 */ /* 0x0005e20000000800 */
[C---:B-1----:R-:W-:Y:S01]  /*83d0*/  HMMA.16816.F32 R76, R104.reuse, R112, R76 ;  /* 0x00000070684c723c */ /* 0x042fe2000000184c */
[----:B---3--:R-:W1:Y:S06]  /*83e0*/  LDSM.16.MT88.4 R116, [R233+UR4+0x6100] ;  /* 0x00610004e974783b */ /* 0x008e6c0008004200 */
[--C-:B------:R-:W-:Y:S01]  /*83f0*/  FFMA.FTZ R112, R175, c[0x0][0x2d0], -R161.reuse ;  /* 0x0000b400af707a23 */ /* 0x100fe200000108a1 */
[C---:B------:R-:W-:Y:S03]  /*8400*/  HMMA.16816.F32 R80, R104.reuse, R114, R80 ;  /* 0x000000726850723c */ /* 0x040fe60000001850 */
[----:B------:R3:W1:Y:S01]  /*8410*/  MUFU.EX2 R245, R112 ;  /* 0x0000007000f57308 */ /* 0x0006620000000800 */
[----:B--2---:R-:W2:Y:S01]  /*8420*/  LDSM.16.MT88.4 R108, [R101+0x6100] ;  /* 0x00610000656c783b */ /* 0x004ea20000004200 */
[--C-:B---3--:R-:W-:Y:S08]  /*8430*/  FFMA.FTZ R112, R174, c[0x0][0x2d0], -R161.reuse ;  /* 0x0000b400ae707a23 */ /* 0x108ff000000108a1 */
[----:B------:R3:W-:Y:S01]  /*8440*/  MUFU.EX2 R244, R112 ;  /* 0x0000007000f47308 */ /* 0x0007e20000000800 */
[C---:B-1----:R-:W-:Y:S07]  /*8450*/  HMMA.16816.F32 R84, R104.reuse, R116, R84 ;  /* 0x000000746854723c */ /* 0x042fee0000001854 */
[--C-:B------:R-:W-:Y:S01]  /*8460*/  FFMA.FTZ R116, R176, c[0x0][0x2d0], -R161.reuse ;  /* 0x0000b400b0747a23 */ /* 0x100fe200000108a1 */
[C---:B------:R-:W-:Y:S03]  /*8470*/  HMMA.16816.F32 R88, R104.reuse, R118, R88 ;  /* 0x000000766858723c */ /* 0x040fe60000001858 */
[----:B------:R1:W1:Y:S05]  /*8480*/  MUFU.EX2 R242, R116 ;  /* 0x0000007400f27308 */ /* 0x00026a0000000800 */
[C---:B--2---:R-:W-:Y:S01]  /*8490*/  HMMA.16816.F32 R92, R104.reuse, R108, R92 ;  /* 0x0000006c685c723c */ /* 0x044fe2000000185c */
[----:B---3--:R-:W2:Y:S07]  /*84a0*/  LDSM.16.MT88.4 R112, [R103+UR4+0x900] ;  /* 0x000900046770783b */ /* 0x008eae0008004200 */
[----:B------:R-:W-:Y:S01]  /*84b0*/  HMMA.16816.F32 R96, R104, R110, R96 ;  /* 0x0000006e6860723c */ /* 0x000fe20000001860 */
[----:B------:R-:W-:Y:S06]  /*84c0*/  LDSM.16.MT88.4 R108, [R102+0x3900] ;  /* 0x00390000666c783b */ /* 0x000fec0000004200 */
[----:B----4-:R-:W-:Y:S02]  /*84d0*/  F2FP.PACK_AB R104, R249, R250 ;  /* 0x000000faf968723e */ /* 0x010fe400000000ff */
[----:B-----5:R-:W-:Y:S01]  /*84e0*/  F2FP.PACK_AB R106, R247, R248 ;  /* 0x000000f8f76a723e */ /* 0x020fe200000000ff */
[----:B-1----:R-:W1:Y:S02]  /*84f0*/  LDSM.16.MT88.4 R116, [R233+UR4+0x900] ;  /* 0x00090004e974783b */ /* 0x002e640008004200 */
[----:B------:R-:W-:Y:S02]  /*8500*/  F2FP.PACK_AB R105, R245, R246 ;  /* 0x000000f6f569723e */ /* 0x000fe400000000ff */
[----:B------:R-:W-:Y:S07]  /*8510*/  F2FP.PACK_AB R107, R242, R244 ;  /* 0x000000f4f26b723e */ /* 0x000fee00000000ff */
[C---:B--2---:R-:W-:Y:S08]  /*8520*/  HMMA.16816.F32 R4, R104.reuse, R112, R4 ;  /* 0x000000706804723c */ /* 0x044ff00000001804 */
[C---:B------:R-:W-:Y:S01]  /*8530*/  HMMA.16816.F32 R8, R104.reuse, R114, R8 ;  /* 0x000000726808723c */ /* 0x040fe20000001808 */
[----:B------:R-:W2:Y:S07]  /*8540*/  LDSM.16.MT88.4 R112, [R233+UR4+0x3900] ;  /* 0x00390004e970783b */ /* 0x000eae0008004200 */
[C---:B------:R-:W-:Y:S08]  /*8550*/  HMMA.16816.F32 R12, R104.reuse, R120, R12 ;  /* 0x00000078680c723c */ /* 0x040ff0000000180c */
[C---:B------:R-:W-:Y:S01]  /*8560*/  HMMA.16816.F32 R16, R104.reuse, R122, R16 ;  /* 0x0000007a6810723c */ /* 0x040fe20000001810 */
[----:B------:R-:W3:Y:S07]  /*8570*/  LDSM.16.MT88.4 R120, [R101+0x3900] ;  /* 0x003900006578783b */ /* 0x000eee0000004200 */
[C---:B-1----:R-:W-:Y:S08]  /*8580*/  HMMA.16816.F32 R20, R104.reuse, R116, R20 ;  /* 0x000000746814723c */ /* 0x042ff00000001814 */
[C---:B------:R-:W-:Y:S01]  /*8590*/  HMMA.16816.F32 R24, R104.reuse, R118, R24 ;  /* 0x000000766818723c */ /* 0x040fe20000001818 */
[----:B------:R-:W1:Y:S07]  /*85a0*/  LDSM.16.MT88.4 R116, [R103+UR4+0x6900] ;  /* 0x006900046774783b */ /* 0x000e6e0008004200 */
[C---:B------:R-:W-:Y:S08]  /*85b0*/  HMMA.16816.F32 R28, R104.reuse, R124, R28 ;  /* 0x0000007c681c723c */ /* 0x040ff0000000181c */
[C---:B------:R-:W-:Y:S01]  /*85c0*/  HMMA.16816.F32 R32, R104.reuse, R126, R32 ;  /* 0x0000007e6820723c */ /* 0x040fe20000001820 */
[----:B------:R-:W-:Y:S07]  /*85d0*/  LDSM.16.MT88.4 R124, [R101+0x6900] ;  /* 0x00690000657c783b */ /* 0x000fee0000004200 */
[C---:B------:R-:W-:Y:S08]  /*85e0*/  HMMA.16816.F32 R36, R104.reuse, R128, R36 ;  /* 0x000000806824723c */ /* 0x040ff00000001824 */
[C---:B------:R-:W-:Y:S01]  /*85f0*/  HMMA.16816.F32 R40, R104.reuse, R130, R40 ;  /* 0x000000826828723c */ /* 0x040fe20000001828 */
[----:B------:R-:W-:Y:S07]  /*8600*/  LDSM.16.MT88.4 R128, [R233+UR4+0x4100] ;  /* 0x00410004e980783b */ /* 0x000fee0008004200 */
[C---:B------:R-:W-:Y:S07]  /*8610*/  HMMA.16816.F32 R44, R104.reuse, R108, R44 ;  /* 0x0000006c682c723c */ /* 0x040fee000000182c */
[--C-:B------:R-:W-:Y:S01]  /*8620*/  FFMA.FTZ R108, R177, c[0x0][0x2d0], -R160.reuse ;  /* 0x0000b400b16c7a23 */ /* 0x100fe200000108a0 */
[C---:B------:R-:W-:Y:S03]  /*8630*/  HMMA.16816.F32 R48, R104.reuse, R110, R48 ;  /* 0x0000006e6830723c */ /* 0x040fe60000001830 */
[----:B------:R4:W-:Y:S05]  /*8640*/  MUFU.EX2 R241, R108 ;  /* 0x0000006c00f17308 */ /* 0x0009ea0000000800 */
[C---:B--2---:R-:W-:Y:S07]  /*8650*/  HMMA.16816.F32 R52, R104.reuse, R112, R52 ;  /* 0x000000706834723c */ /* 0x044fee0000001834 */
[--C-:B------:R-:W-:Y:S01]  /*8660*/  FFMA.FTZ R112, R180, c[0x0][0x2d0], -R160.reuse ;  /* 0x0000b400b4707a23 */ /* 0x100fe200000108a0 */
[C---:B------:R-:W-:Y:S03]  /*8670*/  HMMA.16816.F32 R56, R104.reuse, R114, R56 ;  /* 0x000000726838723c */ /* 0x040fe60000001838 */
[----:B------:R2:W5:Y:S05]  /*8680*/  MUFU.EX2 R240, R112 ;  /* 0x0000007000f07308 */ /* 0x00056a0000000800 */
[C---:B---3--:R-:W-:Y:S01]  /*8690*/  HMMA.16816.F32 R60, R104.reuse, R120, R60 ;  /* 0x00000078683c723c */ /* 0x048fe2000000183c */
[----:B----4-:R-:W3:Y:S06]  /*86a0*/  LDSM.16.MT88.4 R108, [R102+0x6900] ;  /* 0x00690000666c783b */ /* 0x010eec0000004200 */
[--C-:B------:R-:W-:Y:S01]  /*86b0*/  FFMA.FTZ R120, R178, c[0x0][0x2d0], -R160.reuse ;  /* 0x0000b400b2787a23 */ /* 0x100fe200000108a0 */
[C---:B------:R-:W-:Y:S03]  /*86c0*/  HMMA.16816.F32 R64, R104.reuse, R122, R64 ;  /* 0x0000007a6840723c */ /* 0x040fe60000001840 */
[----:B------:R4:W-:Y:S05]  /*86d0*/  MUFU.EX2 R238, R120 ;  /* 0x0000007800ee7308 */ /* 0x0009ea0000000800 */
[C---:B-1----:R-:W-:Y:S04]  /*86e0*/  HMMA.16816.F32 R68, R104.reuse, R116, R68 ;  /* 0x000000746844723c */ /* 0x042fe80000001844 */
[--C-:B--2---:R-:W-:Y:S03]  /*86f0*/  FFMA.FTZ R112, R179, c[0x0][0x2d0], -R160.reuse ;  /* 0x0000b400b3707a23 */ /* 0x104fe600000108a0 */
[--C-:B------:R-:W-:Y:S01]  /*8700*/  FFMA.FTZ R116, R183, c[0x0][0x2d0], -R161.reuse ;  /* 0x0000b400b7747a23 */ /* 0x100fe200000108a1 */
[C---:B------:R-:W-:Y:S01]  /*8710*/  HMMA.16816.F32 R72, R104.reuse, R118, R72 ;  /* 0x000000766848723c */ /* 0x040fe20000001848 */
[----:B------:R1:W2:Y:S10]  /*8720*/  MUFU.EX2 R239, R112 ;  /* 0x0000007000ef7308 */ /* 0x0002b40000000800 */
[----:B------:R2:W-:Y:S01]  /*8730*/  MUFU.EX2 R230, R116 ;  /* 0x0000007400e67308 */ /* 0x0005e20000000800 */
[--C-:B----4-:R-:W-:Y:S01]  /*8740*/  FFMA.FTZ R120, R182, c[0x0][0x2d0], -R161.reuse ;  /* 0x0000b400b6787a23 */ /* 0x110fe200000108a1 */
[C---:B---3--:R-:W-:Y:S08]  /*8750*/  HMMA.16816.F32 R76, R104.reuse, R108, R76 ;  /* 0x0000006c684c723c */ /* 0x048ff0000000184c */
[----:B------:R3:W4:Y:S01]  /*8760*/  MUFU.EX2 R231, R120 ;  /* 0x0000007800e77308 */ /* 0x0007220000000800 */
[----:B-1----:R-:W1:Y:S03]  /*8770*/  LDSM.16.MT88.4 R112, [R233+UR4+0x6900] ;  /* 0x00690004e970783b */ /* 0x002e660008004200 */
[--C-:B------:R-:W-:Y:S01]  /*8780*/  FFMA.FTZ R108, R188, c[0x0][0x2d0], -R161.reuse ;  /* 0x0000b400bc6c7a23 */ /* 0x100fe200000108a1 */
[C---:B------:R-:W-:Y:S05]  /*8790*/  HMMA.16816.F32 R80, R104.reuse, R110, R80 ;  /* 0x0000006e6850723c */ /* 0x040fea0000001850 */
[----:B------:R4:W-:Y:S01]  /*87a0*/  MUFU.EX2 R229, R108 ;  /* 0x0000006c00e57308 */ /* 0x0009e20000000800 */
[--C-:B--2---:R-:W-:Y:S09]  /*87b0*/  FFMA.FTZ R116, R181, c[0x0][0x2d0], -R161.reuse ;  /* 0x0000b400b5747a23 */ /* 0x104ff200000108a1 */
[----:B------:R2:W1:Y:S01]  /*87c0*/  MUFU.EX2 R228, R116 ;  /* 0x0000007400e47308 */ /* 0x0004620000000800 */
[----:B---3--:R-:W-:Y:S08]  /*87d0*/  LDSM.16.MT88.4 R120, [R102+0x1100] ;  /* 0x001100006678783b */ /* 0x008ff00000004200 */
[----:B----4-:R-:W-:Y:S01]  /*87e0*/  LDSM.16.MT88.4 R108, [R233+UR4+0x1100] ;  /* 0x00110004e96c783b */ /* 0x010fe20008004200 */
[C---:B-1----:R-:W-:Y:S07]  /*87f0*/  HMMA.16816.F32 R84, R104.reuse, R112, R84 ;  /* 0x000000706854723c */ /* 0x042fee0000001854 */
[----:B--2---:R-:W1:Y:S01]  /*8800*/  LDSM.16.MT88.4 R116, [R103+UR4+0x1100] ;  /* 0x001100046774783b */ /* 0x004e620008004200 */
[C---:B------:R-:W-:Y:S07]  /*8810*/  HMMA.16816.F32 R88, R104.reuse, R114, R88 ;  /* 0x000000726858723c */ /* 0x040fee0000001858 */
[----:B------:R-:W2:Y:S01]  /*8820*/  LDSM.16.MT88.4 R112, [R101+0x1100] ;  /* 0x001100006570783b */ /* 0x000ea20000004200 */
[C---:B------:R-:W-:Y:S08]  /*8830*/  HMMA.16816.F32 R92, R104.reuse, R124, R92 ;  /* 0x0000007c685c723c */ /* 0x040ff0000000185c */
[----:B------:R-:W-:Y:S01]  /*8840*/  HMMA.16816.F32 R96, R104, R126, R96 ;  /* 0x0000007e6860723c */ /* 0x000fe20000001860 */
[----:B------:R-:W-:Y:S06]  /*8850*/  LDSM.16.MT88.4 R124, [R102+0x4100] ;  /* 0x00410000667c783b */ /* 0x000fec0000004200 */
[----:B-----5:R-:W-:Y:S02]  /*8860*/  F2FP.PACK_AB R104, R240, R241 ;  /* 0x000000f1f068723e */ /* 0x020fe400000000ff */
[----:B------:R-:W-:Y:S03]  /*8870*/  F2FP.PACK_AB R106, R238, R239 ;  /* 0x000000efee6a723e */ /* 0x000fe600000000ff */
[----:B------:R-:W-:Y:S02]  /*8880*/  F2FP.PACK_AB R105, R230, R231 ;  /* 0x000000e7e669723e */ /* 0x000fe400000000ff */
[----:B------:R-:W-:Y:S07]  /*8890*/  F2FP.PACK_AB R107, R229, R228 ;  /* 0x000000e4e56b723e */ /* 0x000fee00000000ff */
[C---:B-1----:R-:W-:Y:S08]  /*88a0*/  HMMA.16816.F32 R4, R104.reuse, R116, R4 ;  /* 0x000000746804723c */ /* 0x042ff00000001804 */
[C---:B------:R-:W-:Y:S01]  /*88b0*/  HMMA.16816.F32 R8, R104.reuse, R118, R8 ;  /* 0x000000766808723c */ /* 0x040fe20000001808 */
[----:B------:R-:W1:Y:S07]  /*88c0*/  LDSM.16.MT88.4 R116, [R103+UR4+0x4100] ;  /* 0x004100046774783b */ /* 0x000e6e0008004200 */
[C---:B------:R-:W-:Y:S08]  /*88d0*/  HMMA.16816.F32 R12, R104.reuse, R120, R12 ;  /* 0x00000078680c723c */ /* 0x040ff0000000180c */
[C---:B------:R-:W-:Y:S01]  /*88e0*/  HMMA.16816.F32 R16, R104.reuse, R122, R16 ;  /* 0x0000007a6810723c */ /* 0x040fe20000001810 */
[----:B------:R-:W3:Y:S07]  /*88f0*/  LDSM.16.MT88.4 R120, [R101+0x4100] ;  /* 0x004100006578783b */ /* 0x000eee0000004200 */
[C---:B------:R-:W-:Y:S08]  /*8900*/  HMMA.16816.F32 R20, R104.reuse, R108, R20 ;  /* 0x0000006c6814723c */ /* 0x040ff00000001814 */
[C---:B------:R-:W-:Y:S01]  /*8910*/  HMMA.16816.F32 R24, R104.reuse, R110, R24 ;  /* 0x0000006e6818723c */ /* 0x040fe20000001818 */
[----:B------:R-:W4:Y:S07]  /*8920*/  LDSM.16.MT88.4 R108, [R103+UR4+0x7100] ;  /* 0x00710004676c783b */ /* 0x000f2e0008004200 */
[C---:B--2---:R-:W-:Y:S08]  /*8930*/  HMMA.16816.F32 R28, R104.reuse, R112, R28 ;  /* 0x00000070681c723c */ /* 0x044ff0000000181c */
[C---:B------:R-:W-:Y:S01]  /*8940*/  HMMA.16816.F32 R32, R104.reuse, R114, R32 ;  /* 0x000000726820723c */ /* 0x040fe20000001820 */
[----:B------:R-:W2:Y:S07]  /*8950*/  LDSM.16.MT88.4 R112, [R102+0x7100] ;  /* 0x007100006670783b */ /* 0x000eae0000004200 */
[C---:B-1----:R-:W-:Y:S07]  /*8960*/  HMMA.16816.F32 R36, R104.reuse, R116, R36 ;  /* 0x000000746824723c */ /* 0x042fee0000001824 */
[--C-:B------:R-:W-:Y:S01]  /*8970*/  FFMA.FTZ R116, R189, c[0x0][0x2d0], -R160.reuse ;  /* 0x0000b400bd747a23 */ /* 0x100fe200000108a0 */
[C---:B------:R-:W-:Y:S03]  /*8980*/  HMMA.16816.F32 R40, R104.reuse, R118, R40 ;  /* 0x000000766828723c */ /* 0x040fe60000001828 */
[----:B------:R1:W-:Y:S05]  /*8990*/  MUFU.EX2 R188, R116 ;  /* 0x0000007400bc7308 */ /* 0x0003ea0000000800 */
[C---:B------:R-:W-:Y:S08]  /*89a0*/  HMMA.16816.F32 R44, R104.reuse, R124, R44 ;  /* 0x0000007c682c723c */ /* 0x040ff0000000182c */
[C---:B------:R-:W-:Y:S01]  /*89b0*/  HMMA.16816.F32 R48, R104.reuse, R126, R48 ;  /* 0x0000007e6830723c */ /* 0x040fe20000001830 */
[----:B------:R-:W-:Y:S07]  /*89c0*/  LDSM.16.MT88.4 R124, [R101+0x1900] ;  /* 0x00190000657c783b */ /* 0x000fee0000004200 */
[C---:B------:R-:W-:Y:S01]  /*89d0*/  HMMA.16816.F32 R52, R104.reuse, R128, R52 ;  /* 0x000000806834723c */ /* 0x040fe20000001834 */
[----:B-1----:R-:W1:Y:S07]  /*89e0*/  LDSM.16.MT88.4 R116, [R233+UR4+0x7100] ;  /* 0x00710004e974783b */ /* 0x002e6e0008004200 */
[C---:B------:R-:W-:Y:S01]  /*89f0*/  HMMA.16816.F32 R56, R104.reuse, R130, R56 ;  /* 0x000000826838723c */ /* 0x040fe20000001838 */
[----:B------:R-:W-:Y:S07]  /*8a00*/  LDSM.16.MT88.4 R128, [R103+UR4+0x4900] ;  /* 0x004900046780783b */ /* 0x000fee0008004200 */
[C---:B---3--:R-:W-:Y:S07]  /*8a10*/  HMMA.16816.F32 R60, R104.reuse, R120, R60 ;  /* 0x00000078683c723c */ /* 0x048fee000000183c */
[--C-:B------:R-:W-:Y:S01]  /*8a20*/  FFMA.FTZ R120, R191, c[0x0][0x2d0], -R160.reuse ;  /* 0x0000b400bf787a23 */ /* 0x100fe200000108a0 */
[C---:B------:R-:W-:Y:S03]  /*8a30*/  HMMA.16816.F32 R64, R104.reuse, R122, R64 ;  /* 0x0000007a6840723c */ /* 0x040fe60000001840 */
[----:B------:R3:W5:Y:S05]  /*8a40*/  MUFU.EX2 R191, R120 ;  /* 0x0000007800bf7308 */ /* 0x00076a0000000800 */
[C---:B----4-:R-:W-:Y:S07]  /*8a50*/  HMMA.16816.F32 R68, R104.reuse, R108, R68 ;  /* 0x0000006c6844723c */ /* 0x050fee0000001844 */
[--C-:B------:R-:W-:Y:S01]  /*8a60*/  FFMA.FTZ R108, R151, c[0x0][0x2d0], -R160.reuse ;  /* 0x0000b400976c7a23 */ /* 0x100fe200000108a0 */
[C---:B------:R-:W-:Y:S03]  /*8a70*/  HMMA.16816.F32 R72, R104.reuse, R110, R72 ;  /* 0x0000006e6848723c */ /* 0x040fe60000001848 */
[----:B------:R4:W-:Y:S05]  /*8a80*/  MUFU.EX2 R189, R108 ;  /* 0x0000006c00bd7308 */ /* 0x0009ea0000000800 */
[C---:B--2---:R-:W-:Y:S04]  /*8a90*/  HMMA.16816.F32 R76, R104.reuse, R112, R76 ;  /* 0x00000070684c723c */ /* 0x044fe8000000184c */
[--C-:B---3--:R-:W-:Y:S04]  /*8aa0*/  FFMA.FTZ R120, R190, c[0x0][0x2d0], -R160.reuse ;  /* 0x0000b400be787a23 */ /* 0x108fe800000108a0 */
[C---:B------:R-:W-:Y:S01]  /*8ab0*/  HMMA.16816.F32 R80, R104.reuse, R114, R80 ;  /* 0x000000726850723c */ /* 0x040fe20000001850 */
[----:B------:R2:W3:Y:S01]  /*8ac0*/  MUFU.EX2 R190, R120 ;  /* 0x0000007800be7308 */ /* 0x0004e20000000800 */
[----:B------:R-:W-:Y:S06]  /*8ad0*/  LDSM.16.MT88.4 R112, [R102+0x1900] ;  /* 0x001900006670783b */ /* 0x000fec0000004200 */
[C---:B-1----:R-:W-:Y:S04]  /*8ae0*/  HMMA.16816.F32 R84, R104.reuse, R116, R84 ;  /* 0x000000746854723c */ /* 0x042fe80000001854 */
[--C-:B----4-:R-:W-:Y:S03]  /*8af0*/  FFMA.FTZ R108, R150, c[0x0][0x2d0], -R161.reuse ;  /* 0x0000b400966c7a23 */ /* 0x110fe600000108a1 */
[--C-:B------:R-:W-:Y:S01]  /*8b00*/  FFMA.FTZ R116, R147, c[0x0][0x2d0], -R161.reuse ;  /* 0x0000b40093747a23 */ /* 0x100fe200000108a1 */
[C---:B------:R-:W-:Y:S01]  /*8b10*/  HMMA.16816.F32 R88, R104.reuse, R118, R88 ;  /* 0x000000766858723c */ /* 0x040fe20000001858 */
[----:B------:R1:W-:Y:S03]  /*8b20*/  MUFU.EX2 R183, R108 ;  /* 0x0000006c00b77308 */ /* 0x0003e60000000800 */
[----:B------:R-:W-:Y:S01]  /*8b30*/  MOV R147, R164 ;  /* 0x000000a400937202 */ /* 0x000fe20000000f00 */
[----:B--2---:R-:W2:Y:S06]  /*8b40*/  LDSM.16.MT88.4 R120, [R101+0x7100] ;  /* 0x007100006578783b */ /* 0x004eac0000004200 */
[----:B------:R4:W-:Y:S01]  /*8b50*/  MUFU.EX2 R181, R116 ;  /* 0x0000007400b57308 */ /* 0x0009e20000000800 */
[--C-:B-1----:R-:W-:Y:S09]  /*8b60*/  FFMA.FTZ R108, R149, c[0x0][0x2d0], -R161.reuse ;  /* 0x0000b400956c7a23 */ /* 0x102ff200000108a1 */
[----:B------:R1:W1:Y:S01]  /*8b70*/  MUFU.EX2 R182, R108 ;  /* 0x0000006c00b67308 */ /* 0x0002620000000800 */
[----:B----4-:R-:W-:Y:S01]  /*8b80*/  LDSM.16.MT88.4 R116, [R233+UR4+0x1900] ;  /* 0x00190004e974783b */ /* 0x010fe20008004200 */
[C---:B--2---:R-:W-:Y:S03]  /*8b90*/  HMMA.16816.F32 R92, R104.reuse, R120, R92 ;  /* 0x00000078685c723c */ /* 0x044fe6000000185c */
[--C-:B-1----:R-:W-:Y:S04]  /*8ba0*/  FFMA.FTZ R108, R148, c[0x0][0x2d0], -R161.reuse ;  /* 0x0000b400946c7a23 */ /* 0x102fe800000108a1 */
[----:B------:R-:W-:Y:S01]  /*8bb0*/  LDSM.16.MT88.4 R148, [R102+0x5900] ;  /* 0x005900006694783b */ /* 0x000fe20000004200 */
[----:B------:R-:W-:Y:S01]  /*8bc0*/  HMMA.16816.F32 R96, R104, R122, R96 ;  /* 0x0000007a6860723c */ /* 0x000fe20000001860 */
[----:B------:R1:W2:Y:S06]  /*8bd0*/  MUFU.EX2 R180, R108 ;  /* 0x0000006c00b47308 */ /* 0x0002ac0000000800 */
[----:B------:R-:W-:Y:S01]  /*8be0*/  LDSM.16.MT88.4 R120, [R102+0x4900] ;  /* 0x004900006678783b */ /* 0x000fe20000004200 */
[----:B-----5:R-:W-:Y:S04]  /*8bf0*/  F2FP.PACK_AB R104, R191, R188 ;  /* 0x000000bcbf68723e */ /* 0x020fe800000000ff */
[----:B---3--:R-:W-:Y:S02]  /*8c00*/  F2FP.PACK_AB R106, R189, R190 ;  /* 0x000000bebd6a723e */ /* 0x008fe400000000ff */
[----:B------:R-:W-:Y:S01]  /*8c10*/  F2FP.PACK_AB R105, R182, R183 ;  /* 0x000000b7b669723e */ /* 0x000fe200000000ff */
[----:B-1----:R-:W1:Y:S01]  /*8c20*/  LDSM.16.MT88.4 R108, [R103+UR4+0x1900] ;  /* 0x00190004676c783b */ /* 0x002e620008004200 */
[----:B--2---:R-:W-:Y:S07]  /*8c30*/  F2FP.PACK_AB R107, R181, R180 ;  /* 0x000000b4b56b723e */ /* 0x004fee00000000ff */
[C---:B-1----:R-:W-:Y:S08]  /*8c40*/  HMMA.16816.F32 R4, R104.reuse, R108, R4 ;  /* 0x0000006c6804723c */ /* 0x042ff00000001804 */
[C---:B------:R-:W-:Y:S01]  /*8c50*/  HMMA.16816.F32 R8, R104.reuse, R110, R8 ;  /* 0x0000006e6808723c */ /* 0x040fe20000001808 */
[----:B------:R-:W1:Y:S07]  /*8c60*/  LDSM.16.MT88.4 R108, [R233+UR4+0x4900] ;  /* 0x00490004e96c783b */ /* 0x000e6e0008004200 */
[C---:B------:R-:W-:Y:S08]  /*8c70*/  HMMA.16816.F32 R12, R104.reuse, R112, R12 ;  /* 0x00000070680c723c */ /* 0x040ff0000000180c */
[C---:B------:R-:W-:Y:S01]  /*8c80*/  HMMA.16816.F32 R16, R104.reuse, R114, R16 ;  /* 0x000000726810723c */ /* 0x040fe20000001810 */
[----:B------:R-:W2:Y:S07]  /*8c90*/  LDSM.16.MT88.4 R112, [R101+0x4900] ;  /* 0x004900006570783b */ /* 0x000eae0000004200 */
[C---:B------:R-:W-:Y:S07]  /*8ca0*/  HMMA.16816.F32 R20, R104.reuse, R116, R20 ;  /* 0x000000746814723c */ /* 0x040fee0000001814 */
[--C-:B------:R-:W-:Y:S01]  /*8cb0*/  FFMA.FTZ R116, R146, c[0x0][0x2d0], -R160.reuse ;  /* 0x0000b40092747a23 */ /* 0x100fe200000108a0 */
[C---:B------:R-:W-:Y:S01]  /*8cc0*/  HMMA.16816.F32 R24, R104.reuse, R118, R24 ;  /* 0x000000766818723c */ /* 0x040fe20000001818 */
[----:B------:R-:W3:Y:S02]  /*8cd0*/  LDL.LU R146, [R1] ;  /* 0x0000000001927983 */ /* 0x000ee40000300800 */
[----:B------:R4:W-:Y:S05]  /*8ce0*/  MUFU.EX2 R178, R116 ;  /* 0x0000007400b27308 */ /* 0x0009ea0000000800 */
[C---:B------:R-:W-:Y:S08]  /*8cf0*/  HMMA.16816.F32 R28, R104.reuse, R124, R28 ;  /* 0x0000007c681c723c */ /* 0x040ff0000000181c */
[C---:B------:R-:W-:Y:S01]  /*8d00*/  HMMA.16816.F32 R32, R104.reuse, R126, R32 ;  /* 0x0000007e6820723c */ /* 0x040fe20000001820 */
[----:B------:R-:W-:Y:S07]  /*8d10*/  LDSM.16.MT88.4 R124, [R101+0x7900] ;  /* 0x00790000657c783b */ /* 0x000fee0000004200 */
[C---:B------:R-:W-:Y:S01]  /*8d20*/  HMMA.16816.F32 R36, R104.reuse, R128, R36 ;  /* 0x000000806824723c */ /* 0x040fe20000001824 */
[----:B----4-:R-:W4:Y:S06]  /*8d30*/  LDSM.16.MT88.4 R116, [R103+UR4+0x7900] ;  /* 0x007900046774783b */ /* 0x010f2c0008004200 */
[--C-:B------:R-:W-:Y:S01]  /*8d40*/  FFMA.FTZ R128, R139, c[0x0][0x2d0], -R161.reuse ;  /* 0x0000b4008b807a23 */ /* 0x100fe200000108a1 */
[C---:B------:R-:W-:Y:S03]  /*8d50*/  HMMA.16816.F32 R40, R104.reuse, R130, R40 ;  /* 0x000000826828723c */ /* 0x040fe60000001828 */
[----:B------:R5:W-:Y:S01]  /*8d60*/  MUFU.EX2 R172, R128 ;  /* 0x0000008000ac7308 */ /* 0x000be20000000800 */
[----:B------:R-:W-:Y:S04]  /*8d70*/  MOV R139, R135 ;  /* 0x00000087008b7202 */ /* 0x000fe80000000f00 */
[C---:B------:R-:W-:Y:S07]  /*8d80*/  HMMA.16816.F32 R44, R104.reuse, R120, R44 ;  /* 0x00000078682c723c */ /* 0x040fee000000182c */
[--C-:B------:R-:W-:Y:S01]  /*8d90*/  FFMA.FTZ R120, R145, c[0x0][0x2d0], -R160.reuse ;  /* 0x0000b40091787a23 */ /* 0x100fe200000108a0 */
[C---:B------:R-:W-:Y:S03]  /*8da0*/  HMMA.16816.F32 R48, R104.reuse, R122, R48 ;  /* 0x0000007a6830723c */ /* 0x040fe60000001830 */
[----:B------:R4:W4:Y:S01]  /*8db0*/  MUFU.EX2 R179, R120 ;  /* 0x0000007800b37308 */ /* 0x0009220000000800 */
[----:B------:R-:W-:Y:S04]  /*8dc0*/  MOV R145, R132 ;  /* 0x0000008400917202 */ /* 0x000fe80000000f00 */
[C---:B-1----:R-:W-:Y:S01]  /*8dd0*/  HMMA.16816.F32 R52, R104.reuse, R108, R52 ;  /* 0x0000006c6834723c */ /* 0x042fe20000001834 */
[----:B-----5:R-:W-:Y:S06]  /*8de0*/  LDSM.16.MT88.4 R128, [R233+UR4+0x5100] ;  /* 0x00510004e980783b */ /* 0x020fec0008004200 */
[--C-:B------:R-:W-:Y:S01]  /*8df0*/  FFMA.FTZ R108, R143, c[0x0][0x2d0], -R161.reuse ;  /* 0x0000b4008f6c7a23 */ /* 0x100fe200000108a1 */
[C---:B------:R-:W-:Y:S03]  /*8e00*/  HMMA.16816.F32 R56, R104.reuse, R110, R56 ;  /* 0x0000006e6838723c */ /* 0x040fe60000001838 */
[----:B------:R1:W-:Y:S05]  /*8e10*/  MUFU.EX2 R177, R108 ;  /* 0x0000006c00b17308 */ /* 0x0003ea0000000800 */
[C---:B--2---:R-:W-:Y:S04]  /*8e20*/  HMMA.16816.F32 R60, R104.reuse, R112, R60 ;  /* 0x00000070683c723c */ /* 0x044fe8000000183c */
[--C-:B----4-:R-:W-:Y:S02]  /*8e30*/  FFMA.FTZ R120, R144, c[0x0][0x2d0], -R161.reuse ;  /* 0x0000b40090787a23 */ /* 0x110fe400000108a1 */
[----:B------:R-:W2:Y:S01]  /*8e40*/  LDL.LU R144, [R1+0x4] ;  /* 0x0000040001907983 */ /* 0x000ea20000300800 */
[--C-:B------:R-:W-:Y:S01]  /*8e50*/  FFMA.FTZ R112, R142, c[0x0][0x2d0], -R160.reuse ;  /* 0x0000b4008e707a23 */ /* 0x100fe200000108a0 */
[C---:B------:R-:W-:Y:S01]  /*8e60*/  HMMA.16816.F32 R64, R104.reuse, R114, R64 ;  /* 0x000000726840723c */ /* 0x040fe20000001840 */
[----:B------:R4:W5:Y:S07]  /*8e70*/  MUFU.EX2 R176, R120 ;  /* 0x0000007800b07308 */ /* 0x00096e0000000800 */
[C---:B------:R-:W-:Y:S03]  /*8e80*/  HMMA.16816.F32 R68, R104.reuse, R116, R68 ;  /* 0x000000746844723c */ /* 0x040fe60000001844 */
[----:B------:R5:W-:Y:S01]  /*8e90*/  MUFU.EX2 R175, R112 ;  /* 0x0000007000af7308 */ /* 0x000be20000000800 */
[----:B-1----:R-:W-:Y:S04]  /*8ea0*/  LDSM.16.MT88.4 R108, [R233+UR4+0x7900] ;  /* 0x00790004e96c783b */ /* 0x002fe80008004200 */
[C---:B------:R-:W-:Y:S04]  /*8eb0*/  HMMA.16816.F32 R72, R104.reuse, R118, R72 ;  /* 0x000000766848723c */ /* 0x040fe80000001848 */
[----:B------:R-:W-:Y:S08]  /*8ec0*/  LDSM.16.MT88.4 R116, [R102+0x2100] ;  /* 0x002100006674783b */ /* 0x000ff00000004200 */
[----:B----4-:R-:W1:Y:S01]  /*8ed0*/  LDSM.16.MT88.4 R120, [R102+0x7900] ;  /* 0x007900006678783b */ /* 0x010e620000004200 */
[--C-:B-----5:R-:W-:Y:S04]  /*8ee0*/  FFMA.FTZ R112, R141, c[0x0][0x2d0], -R160.reuse ;  /* 0x0000b4008d707a23 */ /* 0x120fe800000108a0 */
[----:B------:R4:W5:Y:S02]  /*8ef0*/  MUFU.EX2 R174, R112 ;  /* 0x0000007000ae7308 */ /* 0x0009640000000800 */
[----:B----4-:R-:W-:Y:S02]  /*8f00*/  FFMA.FTZ R112, R140, c[0x0][0x2d0], -R161 ;  /* 0x0000b4008c707a23 */ /* 0x010fe400000108a1 */
[----:B------:R-:W-:Y:S06]  /*8f10*/  LDSM.16.MT88.4 R140, [R103+UR4+0x5900] ;  /* 0x00590004678c783b */ /* 0x000fec0008004200 */
[----:B------:R4:W4:Y:S01]  /*8f20*/  MUFU.EX2 R173, R112 ;  /* 0x0000007000ad7308 */ /* 0x0009220000000800 */
[C---:B-1----:R-:W-:Y:S08]  /*8f30*/  HMMA.16816.F32 R76, R104.reuse, R120, R76 ;  /* 0x00000078684c723c */ /* 0x042ff0000000184c */
[C---:B------:R-:W-:Y:S01]  /*8f40*/  HMMA.16816.F32 R80, R104.reuse, R122, R80 ;  /* 0x0000007a6850723c */ /* 0x040fe20000001850 */
[----:B------:R-:W-:Y:S07]  /*8f50*/  LDSM.16.MT88.4 R120, [R101+0x2100] ;  /* 0x002100006578783b */ /* 0x000fee0000004200 */
[C---:B------:R-:W-:Y:S01]  /*8f60*/  HMMA.16816.F32 R84, R104.reuse, R108, R84 ;  /* 0x0000006c6854723c */ /* 0x040fe20000001854 */
[----:B----4-:R-:W1:Y:S07]  /*8f70*/  LDSM.16.MT88.4 R112, [R103+UR4+0x2100] ;  /* 0x002100046770783b */ /* 0x010e6e0008004200 */
[C---:B------:R-:W-:Y:S01]  /*8f80*/  HMMA.16816.F32 R88, R104.reuse, R110, R88 ;  /* 0x0000006e6858723c */ /* 0x040fe20000001858 */
[----:B------:R-:W4:Y:S07]  /*8f90*/  LDSM.16.MT88.4 R108, [R233+UR4+0x2100] ;  /* 0x00210004e96c783b */ /* 0x000f2e0008004200 */
[C---:B------:R-:W-:Y:S08]  /*8fa0*/  HMMA.16816.F32 R92, R104.reuse, R124, R92 ;  /* 0x0000007c685c723c */ /* 0x040ff0000000185c */
[----:B------:R-:W-:Y:S01]  /*8fb0*/  HMMA.16816.F32 R96, R104, R126, R96 ;  /* 0x0000007e6860723c */ /* 0x000fe20000001860 */
[----:B------:R-:W-:Y:S06]  /*8fc0*/  LDSM.16.MT88.4 R124, [R102+0x5100] ;  /* 0x00510000667c783b */ /* 0x000fec0000004200 */
[----:B------:R-:W-:Y:S02]  /*8fd0*/  F2FP.PACK_AB R104, R179, R178 ;  /* 0x000000b2b368723e */ /* 0x000fe400000000ff */
[----:B------:R-:W-:Y:S03]  /*8fe0*/  F2FP.PACK_AB R105, R177, R176 ;  /* 0x000000b0b169723e */ /* 0x000fe600000000ff */
[----:B-----5:R-:W-:Y:S02]  /*8ff0*/  F2FP.PACK_AB R106, R174, R175 ;  /* 0x000000afae6a723e */ /* 0x020fe400000000ff */
[----:B------:R-:W-:Y:S07]  /*9000*/  F2FP.PACK_AB R107, R172, R173 ;  /* 0x000000adac6b723e */ /* 0x000fee00000000ff */
[C---:B-1----:R-:W-:Y:S08]  /*9010*/  HMMA.16816.F32 R4, R104.reuse, R112, R4 ;  /* 0x000000706804723c */ /* 0x042ff00000001804 */
[C---:B------:R-:W-:Y:S01]  /*9020*/  HMMA.16816.F32 R8, R104.reuse, R114, R8 ;  /* 0x000000726808723c */ /* 0x040fe20000001808 */
[----:B------:R-:W1:Y:S07]  /*9030*/  LDSM.16.MT88.4 R112, [R103+UR4+0x5100] ;  /* 0x005100046770783b */ /* 0x000e6e0008004200 */
[C---:B------:R-:W-:Y:S08]  /*9040*/  HMMA.16816.F32 R12, R104.reuse, R116, R12 ;  /* 0x00000074680c723c */ /* 0x040ff0000000180c */
[C---:B------:R-:W-:Y:S01]  /*9050*/  HMMA.16816.F32 R16, R104.reuse, R118, R16 ;  /* 0x000000766810723c */ /* 0x040fe20000001810 */
[----:B------:R-:W5:Y:S07]  /*9060*/  LDSM.16.MT88.4 R116, [R101+0x5100] ;  /* 0x005100006574783b */ /* 0x000f6e0000004200 */
[C---:B----4-:R-:W-:Y:S08]  /*9070*/  HMMA.16816.F32 R20, R104.reuse, R108, R20 ;  /* 0x0000006c6814723c */ /* 0x050ff00000001814 */
[C---:B------:R-:W-:Y:S01]  /*9080*/  HMMA.16816.F32 R24, R104.reuse, R110, R24 ;  /* 0x0000006e6818723c */ /* 0x040fe20000001818 */
[----:B------:R-:W4:Y:S07]  /*9090*/  LDSM.16.MT88.4 R108, [R103+UR4+0x8100] ;  /* 0x00810004676c783b */ /* 0x000f2e0008004200 */
[C---:B------:R-:W-:Y:S08]  /*90a0*/  HMMA.16816.F32 R28, R104.reuse, R120, R28 ;  /* 0x00000078681c723c */ /* 0x040ff0000000181c */
[C---:B------:R-:W-:Y:S01]  /*90b0*/  HMMA.16816.F32 R32, R104.reuse, R122, R32 ;  /* 0x0000007a6820723c */ /* 0x040fe20000001820 */
[----:B------:R-:W-:Y:S07]  /*90c0*/  LDSM.16.MT88.4 R120, [R233+UR4+0x8100] ;  /* 0x00810004e978783b */ /* 0x000fee0008004200 */
[C---:B-1----:R-:W-:Y:S08]  /*90d0*/  HMMA.16816.F32 R36, R104.reuse, R112, R36 ;  /* 0x000000706824723c */ /* 0x042ff00000001824 */
[C---:B------:R-:W-:Y:S01]  /*90e0*/  HMMA.16816.F32 R40, R104.reuse, R114, R40 ;  /* 0x000000726828723c */ /* 0x040fe20000001828 */
[----:B------:R-:W1:Y:S07]  /*90f0*/  LDSM.16.MT88.4 R112, [R102+0x8100] ;  /* 0x008100006670783b */ /* 0x000e6e0000004200 */
[C---:B------:R-:W-:Y:S07]  /*9100*/  HMMA.16816.F32 R44, R104.reuse, R124, R44 ;  /* 0x0000007c682c723c */ /* 0x040fee000000182c */
[--C-:B------:R-:W-:Y:S01]  /*9110*/  FFMA.FTZ R124, R138, c[0x0][0x2d0], -R160.reuse ;  /* 0x0000b4008a7c7a23 */ /* 0x100fe200000108a0 */
[C---:B------:R-:W-:Y:S03]  /*9120*/  HMMA.16816.F32 R48, R104.reuse, R126, R48 ;  /* 0x0000007e6830723c */ /* 0x040fe60000001830 */
[----:B------:R1:W-:Y:S01]  /*9130*/  MUFU.EX2 R171, R124 ;  /* 0x0000007c00ab7308 */ /* 0x0003e20000000800 */
[----:B------:R-:W-:Y:S01]  /*9140*/  MOV R138, R166 ;  /* 0x000000a6008a7202 */ /* 0x000fe20000000f00 */
[----:B---3--:R-:W-:Y:S03]  /*9150*/  FFMA.FTZ R2, R2, R146, R147 ;  /* 0x0000009202027223 */ /* 0x008fe60000010093 */
[C---:B------:R-:W-:Y:S08]  /*9160*/  HMMA.16816.F32 R52, R104.reuse, R128, R52 ;  /* 0x000000806834723c */ /* 0x040ff00000001834 */
[C---:B------:R-:W-:Y:S08]  /*9170*/  HMMA.16816.F32 R56, R104.reuse, R130, R56 ;  /* 0x000000826838723c */ /* 0x040ff00000001838 */
[C---:B-----5:R-:W-:Y:S01]  /*9180*/  HMMA.16816.F32 R60, R104.reuse, R116, R60 ;  /* 0x00000074683c723c */ /* 0x060fe2000000183c */
[----:B-1----:R-:W-:Y:S06]  /*9190*/  LDSM.16.MT88.4 R124, [R233+UR4+0x2900] ;  /* 0x00290004e97c783b */ /* 0x002fec0008004200 */
[--C-:B------:R-:W-:Y:S01]  /*91a0*/  FFMA.FTZ R116, R170, c[0x0][0x2d0], -R160.reuse ;  /* 0x0000b400aa747a23 */ /* 0x100fe200000108a0 */
[C---:B------:R-:W-:Y:S03]  /*91b0*/  HMMA.16816.F32 R64, R104.reuse, R118, R64 ;  /* 0x000000766840723c */ /* 0x040fe60000001840 */
[----:B------:R1:W3:Y:S05]  /*91c0*/  MUFU.EX2 R170, R116 ;  /* 0x0000007400aa7308 */ /* 0x0002ea0000000800 */
[C---:B----4-:R-:W-:Y:S07]  /*91d0*/  HMMA.16816.F32 R68, R104.reuse, R108, R68 ;  /* 0x0000006c6844723c */ /* 0x050fee0000001844 */
[--C-:B------:R-:W-:Y:S01]  /*91e0*/  FFMA.FTZ R108, R168, c[0x0][0x2d0], -R161.reuse ;  /* 0x0000b400a86c7a23 */ /* 0x100fe200000108a1 */
[C---:B------:R-:W-:Y:S03]  /*91f0*/  HMMA.16816.F32 R72, R104.reuse, R110, R72 ;  /* 0x0000006e6848723c */ /* 0x040fe60000001848 */
[----:B------:R4:W-:Y:S05]  /*9200*/  MUFU.EX2 R168, R108 ;  /* 0x0000006c00a87308 */ /* 0x0009ea0000000800 */
[C---:B------:R-:W-:Y:S04]  /*9210*/  HMMA.16816.F32 R76, R104.reuse, R112, R76 ;  /* 0x00000070684c723c */ /* 0x040fe8000000184c */
[--C-:B-1----:R-:W-:Y:S03]  /*9220*/  FFMA.FTZ R116, R169, c[0x0][0x2d0], -R161.reuse ;  /* 0x0000b400a9747a23 */ /* 0x102fe600000108a1 */
[----:B------:R-:W-:Y:S01]  /*9230*/  FFMA.FTZ R112, R133, c[0x0][0x2d0], -R161 ;  /* 0x0000b40085707a23 */ /* 0x000fe200000108a1 */
[C---:B------:R-:W-:Y:S01]  /*9240*/  HMMA.16816.F32 R80, R104.reuse, R114, R80 ;  /* 0x000000726850723c */ /* 0x040fe20000001850 */
[----:B------:R1:W5:Y:S07]  /*9250*/  MUFU.EX2 R169, R116 ;  /* 0x0000007400a97308 */ /* 0x00036e0000000800 */
[C---:B------:R-:W-:Y:S03]  /*9260*/  HMMA.16816.F32 R84, R104.reuse, R120, R84 ;  /* 0x000000786854723c */ /* 0x040fe60000001854 */
[----:B------:R-:W-:Y:S01]  /*9270*/  MUFU.EX2 R164, R112 ;  /* 0x0000007000a47308 */ /* 0x000fe20000000800 */
[--C-:B----4-:R-:W-:Y:S02]  /*9280*/  FFMA.FTZ R108, R167, c[0x0][0x2d0], -R160.reuse ;  /* 0x0000b400a76c7a23 */ /* 0x110fe400000108a0 */
[----:B--2---:R-:W-:Y:S02]  /*9290*/  FFMA.FTZ R0, R0, R144, R145 ;  /* 0x0000009000007223 */ /* 0x004fe40000010091 */
[C---:B------:R-:W-:Y:S01]  /*92a0*/  HMMA.16816.F32 R88, R104.reuse, R122, R88 ;  /* 0x0000007a6858723c */ /* 0x040fe20000001858 */
[----:B------:R-:W-:Y:S04]  /*92b0*/  LDSM.16.MT88.4 R120, [R102+0x2900] ;  /* 0x002900006678783b */ /* 0x000fe80000004200 */
[----:B------:R2:W-:Y:S04]  /*92c0*/  MUFU.EX2 R167, R108 ;  /* 0x0000006c00a77308 */ /* 0x0005e80000000800 */
[----:B-1----:R-:W1:Y:S03]  /*92d0*/  LDSM.16.MT88.4 R116, [R101+0x8100] ;  /* 0x008100006574783b */ /* 0x002e660000004200 */
[----:B--2---:R-:W-:Y:S01]  /*92e0*/  FFMA.FTZ R108, R137, c[0x0][0x2d0], -R160 ;  /* 0x0000b400896c7a23 */ /* 0x004fe200000108a0 */
[----:B------:R-:W-:Y:S02]  /*92f0*/  MOV R137, R136 ;  /* 0x0000008800897202 */ /* 0x000fe40000000f00 */
[----:B------:R-:W-:Y:S01]  /*9300*/  MOV R136, R165 ;  /* 0x000000a500887202 */ /* 0x000fe20000000f00 */
[----:B------:R2:W4:Y:S01]  /*9310*/  MUFU.EX2 R166, R108 ;  /* 0x0000006c00a67308 */ /* 0x0005220000000800 */
[----:B---3--:R-:W-:Y:S01]  /*9320*/  F2FP.PACK_AB R160, R170, R171 ;  /* 0x000000abaaa0723e */ /* 0x008fe200000000ff */
[C---:B-1----:R-:W-:Y:S08]  /*9330*/  HMMA.16816.F32 R92, R104.reuse, R116, R92 ;  /* 0x00000074685c723c */ /* 0x042ff0000000185c */
[----:B------:R-:W-:Y:S04]  /*9340*/  HMMA.16816.F32 R96, R104, R118, R96 ;  /* 0x000000766860723c */ /* 0x000fe80000001860 */
[----:B--2---:R-:W-:Y:S01]  /*9350*/  FFMA.FTZ R108, R134, c[0x0][0x2d0], -R161 ;  /* 0x0000b400866c7a23 */ /* 0x004fe200000108a1 */
[----:B-----5:R-:W-:Y:S01]  /*9360*/  F2FP.PACK_AB R161, R168, R169 ;  /* 0x000000a9a8a1723e */ /* 0x020fe200000000ff */
[----:B------:R-:W-:Y:S01]  /*9370*/  LDSM.16.MT88.4 R132, [R101+0x2900] ;  /* 0x002900006584783b */ /* 0x000fe20000004200 */
[----:B----4-:R-:W-:Y:S01]  /*9380*/  F2FP.PACK_AB R162, R166, R167 ;  /* 0x000000a7a6a2723e */ /* 0x010fe200000000ff */
[----:B------:R1:W2:Y:S06]  /*9390*/  MUFU.EX2 R165, R108 ;  /* 0x0000006c00a57308 */ /* 0x0002ac0000000800 */
[----:B-1----:R-:W1:Y:S01]  /*93a0*/  LDSM.16.MT88.4 R108, [R103+UR4+0x2900] ;  /* 0x00290004676c783b */ /* 0x002e620008004200 */
[----:B--2---:R-:W-:Y:S07]  /*93b0*/  F2FP.PACK_AB R163, R164, R165 ;  /* 0x000000a5a4a3723e */ /* 0x004fee00000000ff */
[C---:B-1----:R-:W-:Y:S01]  /*93c0*/  HMMA.16816.F32 R104, R160.reuse, R108, R4 ;  /* 0x0000006ca068723c */ /* 0x042fe20000001804 */
[----:B------:R-:W1:Y:S07]  /*93d0*/  LDSM.16.MT88.4 R4, [R233+UR4+0x5900] ;  /* 0x00590004e904783b */ /* 0x000e6e0008004200 */
[C---:B------:R-:W-:Y:S01]  /*93e0*/  HMMA.16816.F32 R108, R160.reuse, R110, R8 ;  /* 0x0000006ea06c723c */ /* 0x040fe20000001808 */
[----:B------:R-:W2:Y:S07]  /*93f0*/  LDSM.16.MT88.4 R8, [R101+0x5900] ;  /* 0x005900006508783b */ /* 0x000eae0000004200 */
[C---:B------:R-:W-:Y:S07]  /*9400*/  HMMA.16816.F32 R112, R160.reuse, R120, R12 ;  /* 0x00000078a070723c */ /* 0x040fee000000180c */
[----:B------:R-:W-:Y:S01]  /*9410*/  MOV R13, R139 ;  /* 0x0000008b000d7202 */ /* 0x000fe20000000f00 */
[C---:B------:R-:W-:Y:S01]  /*9420*/  HMMA.16816.F32 R116, R160.reuse, R122, R16 ;  /* 0x0000007aa074723c */ /* 0x040fe20000001810 */
[----:B------:R-:W3:Y:S03]  /*9430*/  LDL.64 R16, [R1+0x18] ;  /* 0x0000180001107983 */ /* 0x000ee60000100a00 */
[----:B------:R-:W-:Y:S01]  /*9440*/  MOV R14, R138 ;  /* 0x0000008a000e7202 */ /* 0x000fe20000000f00 */
[----:B------:R-:W-:Y:S01]  /*9450*/  FADD.FTZ R12, R13, R2 ;  /* 0x000000020d0c7221 */ /* 0x000fe20000010000 */
[----:B------:R-:W-:Y:S01]  /*9460*/  MOV R15, R137 ;  /* 0x00000089000f7202 */ /* 0x000fe20000000f00 */
[----:B------:R-:W4:Y:S01]  /*9470*/  LDL.64 R18, [R1+0x38] ;  /* 0x0000380001127983 */ /* 0x000f220000100a00 */
[C---:B------:R-:W-:Y:S04]  /*9480*/  HMMA.16816.F32 R120, R160.reuse, R124, R20 ;  /* 0x0000007ca078723c */ /* 0x040fe80000001814 */
[----:B------:R-:W-:Y:S01]  /*9490*/  FADD.FTZ R2, R252, R0 ;  /* 0x00000000fc027221 */ /* 0x000fe20000010000 */
[----:B------:R-:W5:Y:S01]  /*94a0*/  LDL R21, [R1+0x24] ;  /* 0x0000240001157983 */ /* 0x000f620000100800 */
[----:B------:R-:W-:Y:S01]  /*94b0*/  FADD.FTZ R0, R14, R12 ;  /* 0x0000000c0e007221 */ /* 0x000fe20000010000 */
[----:B------:R-:W-:Y:S01]  /*94c0*/  MOV R23, R136 ;  /* 0x0000008800177202 */ /* 0x000fe20000000f00 */
[C---:B------:R-:W-:Y:S04]  /*94d0*/  HMMA.16816.F32 R124, R160.reuse, R126, R24 ;  /* 0x0000007ea07c723c */ /* 0x040fe80000001818 */
[----:B------:R-:W-:Y:S02]  /*94e0*/  FADD.FTZ R0, R15, R0 ;  /* 0x000000000f007221 */ /* 0x000fe40000010000 */
[----:B------:R-:W1:Y:S01]  /*94f0*/  LDSM.16.MT88.4 R12, [R103+UR4+0x8900] ;  /* 0x00890004670c783b */ /* 0x000e620008004200 */
        /* <DEDUP_REMOVED lines=13> */
[C---:B------:R-:W-:Y:S08]  /*95d0*/  HMMA.16816.F32 R144, R160.reuse, R148, R44 ;  /* 0x00000094a090723c */ /* 0x040ff0000000182c */
[C---:B------:R-:W-:Y:S08]  /*95e0*/  HMMA.16816.F32 R148, R160.reuse, R150, R48 ;  /* 0x00000096a094723c */ /* 0x040ff00000001830 */
[C---:B-1----:R-:W-:Y:S07]  /*95f0*/  HMMA.16816.F32 R52, R160.reuse, R4, R52 ;  /* 0x00000004a034723c */ /* 0x042fee0000001834 */
[----:B------:R-:W-:Y:S01]  /*9600*/  MOV R4, UR18 ;  /* 0x0000001200047c02 */ /* 0x000fe20008000f00 */
[C---:B------:R-:W-:Y:S01]  /*9610*/  HMMA.16816.F32 R56, R160.reuse, R6, R56 ;  /* 0x00000006a038723c */ /* 0x040fe20000001838 */
[----:B------:R-:W-:Y:S07]  /*9620*/  MOV R5, UR19 ;  /* 0x0000001300057c02 */ /* 0x000fee0008000f00 */
[C---:B--2---:R-:W-:Y:S08]  /*9630*/  HMMA.16816.F32 R60, R160.reuse, R8, R60 ;  /* 0x00000008a03c723c */ /* 0x044ff0000000183c */
[C---:B------:R-:W-:Y:S01]  /*9640*/  HMMA.16816.F32 R64, R160.reuse, R10, R64 ;  /* 0x0000000aa040723c */ /* 0x040fe20000001840 */
[----:B------:R-:W-:Y:S07]  /*9650*/  LDSM.16.MT88.4 R8, [R233+UR4+0x8900] ;  /* 0x00890004e908783b */ /* 0x000fee0008004200 */
[C---:B------:R-:W-:Y:S08]  /*9660*/  HMMA.16816.F32 R68, R160.reuse, R12, R68 ;  /* 0x0000000ca044723c */ /* 0x040ff00000001844 */
[C---:B------:R-:W-:Y:S01]  /*9670*/  HMMA.16816.F32 R72, R160.reuse, R14, R72 ;  /* 0x0000000ea048723c */ /* 0x040fe20000001848 */
[----:B------:R1:W-:Y:S03]  /*9680*/  LDSM.16.MT88.4 R12, [R101+0x8900] ;  /* 0x00890000650c783b */ /* 0x0003e60000004200 */
[----:B-1----:R-:W-:Y:S01]  /*9690*/  MOV R101, R3 ;  /* 0x0000000300657202 */ /* 0x002fe20000000f00 */
[----:B---3--:R-:W-:Y:S02]  /*96a0*/  FADD.FTZ R16, R242, R2 ;  /* 0x00000002f2107221 */ /* 0x008fe40000010000 */
[----:B------:R-:W-:Y:S02]  /*96b0*/  FADD.FTZ R2, R241, R0 ;  /* 0x00000000f1027221 */ /* 0x000fe40000010000 */
[----:B------:R-:W-:Y:S03]  /*96c0*/  FADD.FTZ R0, R231, R16 ;  /* 0x00000010e7007221 */ /* 0x000fe60000010000 */
[----:B----4-:R-:W-:Y:S01]  /*96d0*/  @P0 MOV R19, R17 ;  /* 0x0000001100130202 */ /* 0x010fe20000000f00 */
[----:B------:R-:W-:Y:S02]  /*96e0*/  FADD.FTZ R2, R240, R2 ;  /* 0x00000002f0027221 */ /* 0x000fe40000010000 */
[----:B------:R-:W-:Y:S02]  /*96f0*/  FADD.FTZ R16, R230, R0 ;  /* 0x00000000e6107221 */ /* 0x000fe40000010000 */
[----:B------:R-:W-:Y:S02]  /*9700*/  @P0 IMAD.WIDE.U32 R18, R4, 0x60, R18 ;  /* 0x0000006004120825 */ /* 0x000fe400078e0012 */
[----:B------:R-:W1:Y:S02]  /*9710*/  LDSM.16.MT88.4 R4, [R102+0x8900] ;  /* 0x008900006604783b */ /* 0x000e640000004200 */
[----:B------:R-:W-:Y:S01]  /*9720*/  FADD.FTZ R0, R239, R2 ;  /* 0x00000002ef007221 */ /* 0x000fe20000010000 */
[----:B------:R-:W-:Y:S01]  /*9730*/  @P0 SHF.L.U32 R2, R18, 0x1, RZ ;  /* 0x0000000112020819 */ /* 0x000fe200000006ff */
[----:B------:R-:W-:Y:S01]  /*9740*/  FADD.FTZ R20, R228, R16 ;  /* 0x00000010e4147221 */ /* 0x000fe20000010000 */
[----:B------:R-:W-:Y:S01]  /*9750*/  @P0 IADD3 R16, R19, UR10, RZ ;  /* 0x0000000a13100c10 */ /* 0x000fe2000fffe0ff */
[----:B------:R-:W-:Y:S01]  /*9760*/  FADD.FTZ R17, R238, R0 ;  /* 0x00000000ee117221 */ /* 0x000fe20000010000 */
[----:B------:R-:W-:Y:S01]  /*9770*/  MOV R0, UR15 ;  /* 0x0000000f00007c02 */ /* 0x000fe20008000f00 */
[----:B------:R-:W-:Y:S01]  /*9780*/  FADD.FTZ R19, R229, R20 ;  /* 0x00000014e5137221 */ /* 0x000fe20000010000 */
[----:B------:R-:W-:Y:S01]  /*9790*/  @P0 SHF.L.U64.HI R18, R18, 0x1, R16 ;  /* 0x0000000112120819 */ /* 0x000fe20000010210 */
[----:B------:R-:W-:Y:S01]  /*97a0*/  FADD.FTZ R22, R188, R17 ;  /* 0x00000011bc167221 */ /* 0x000fe20000010000 */
[----:B------:R-:W-:Y:S01]  /*97b0*/  @P0 IADD3 R16, P6, R2, c[0x0][0x1c8], RZ ;  /* 0x0000720002100a10 */ /* 0x000fe20007fde0ff */
[----:B-----5:R-:W-:Y:S01]  /*97c0*/  @P0 IMAD R0, R0, 0x4800, R21 ;  /* 0x0000480000000824 */ /* 0x020fe200078e0215 */
[----:B------:R-:W-:Y:S01]  /*97d0*/  @P0 IADD3 R20, P5, R2, 0x80, RZ ;  /* 0x0000008002140810 */ /* 0x000fe20007fbe0ff */
[----:B------:R-:W-:Y:S01]  /*97e0*/  FADD.FTZ R22, R191, R22 ;  /* 0x00000016bf167221 */ /* 0x000fe20000010000 */
[----:B------:R-:W-:Y:S01]  /*97f0*/  @P0 IADD3.X R17, R18, c[0x0][0x1cc], RZ, P6, !PT ;  /* 0x0000730012110a10 */ /* 0x000fe200037fe4ff */
[----:B------:R-:W-:Y:S01]  /*9800*/  FADD.FTZ R19, R183, R19 ;  /* 0x00000013b7137221 */ /* 0x000fe20000010000 */
[----:B------:R-:W-:Y:S01]  /*9810*/  @P0 SHF.L.U32 R0, R0, 0x1, RZ ;  /* 0x0000000100000819 */ /* 0x000fe200000006ff */
[----:B------:R-:W-:Y:S01]  /*9820*/  @UP0 USHF.L.U32 UR10, UR6, 0x6, URZ ;  /* 0x00000006060a0899 */ /* 0x000fe2000800063f */
[----:B------:R-:W-:Y:S01]  /*9830*/  @P0 IADD3 R20, P1, R20, c[0x0][0x1c8], RZ ;  /* 0x0000720014140a10 */ /* 0x000fe20007f3e0ff */
[----:B------:R-:W-:Y:S02]  /*9840*/  UISETP.GE.AND UP0, UPT, UR5, 0x1, UPT ;  /* 0x000000010500788c */ /* 0x000fe4000bf06270 */
[----:B------:R-:W-:Y:S01]  /*9850*/  @!PT LDS RZ, [RZ] ;  /* 0x00000000fffff984 */ /* 0x000fe20000000800 */
[----:B------:R-:W-:Y:S01]  /*9860*/  @!PT LDS RZ, [RZ] ;  /* 0x00000000fffff984 */ /* 0x000fe20000000800 */
[----:B------:R-:W-:Y:S01]  /*9870*/  @!PT LDS RZ, [RZ] ;  /* 0x00000000fffff984 */ /* 0x000fe20000000800 */
[----:B------:R2:W-:Y:S01]  /*9880*/  @P0 LDGSTS.E.BYPASS.LTC128B.128 [R0+0x12100], [R16.64], !P4 ;  /* 0x1210000010000fae */ /* 0x0005e2000e101d54 */
[----:B------:R-:W-:Y:S02]  /*9890*/  @P0 IADD3.X R21, RZ, c[0x0][0x1cc], R18, P1, P5 ;  /* 0x00007300ff150a10 */ /* 0x000fe40000fea412 */
[----:B------:R-:W-:Y:S05]  /*98a0*/  @P0 IADD3 R2, P5, R2, 0x100, RZ ;  /* 0x0000010002020810 */ /* 0x000fea0007fbe0ff */
[----:B------:R2:W-:Y:S01]  /*98b0*/  @P0 LDGSTS.E.BYPASS.LTC128B.128 [R0+0x15100], [R20.64], !P3 ;  /* 0x1510000014000fae */ /* 0x0005e2000d901d54 */
[C---:B-1----:R-:W-:Y:S07]  /*98c0*/  HMMA.16816.F32 R76, R160.reuse, R4, R76 ;  /* 0x00000004a04c723c */ /* 0x042fee000000184c */
[----:B------:R-:W-:Y:S01]  /*98d0*/  FADD.FTZ R4, R190, R22 ;  /* 0x00000016be047221 */ /* 0x000fe20000010000 */
[C---:B------:R-:W-:Y:S04]  /*98e0*/  HMMA.16816.F32 R80, R160.reuse, R6, R80 ;  /* 0x00000006a050723c */ /* 0x040fe80000001850 */
[----:B------:R-:W-:Y:S02]  /*98f0*/  FADD.FTZ R4, R189, R4 ;  /* 0x00000004bd047221 */ /* 0x000fe40000010000 */
[----:B------:R-:W-:Y:S01]  /*9900*/  FADD.FTZ R5, R182, R19 ;  /* 0x00000013b6057221 */ /* 0x000fe20000010000 */
[----:B------:R-:W-:Y:S01]  /*9910*/  @P0 IADD3 R6, P1, R2, c[0x0][0x1c8], RZ ;  /* 0x0000720002060a10 */ /* 0x000fe20007f3e0ff */
[C---:B------:R-:W-:Y:S04]  /*9920*/  HMMA.16816.F32 R84, R160.reuse, R8, R84 ;  /* 0x00000008a054723c */ /* 0x040fe80000001854 */
[----:B------:R-:W-:Y:S01]  /*9930*/  @P0 IADD3.X R7, RZ, c[0x0][0x1cc], R18, P1, P5 ;  /* 0x00007300ff070a10 */ /* 0x000fe20000fea412 */
[----:B------:R-:W-:Y:S02]  /*9940*/  FADD.FTZ R5, R180, R5 ;  /* 0x00000005b4057221 */ /* 0x000fe40000010000 */
[----:B------:R-:W-:Y:S01]  /*9950*/  FADD.FTZ R18, R178, R4 ;  /* 0x00000004b2127221 */ /* 0x000fe20000010000 */
[----:B------:R-:W-:Y:S01]  /*9960*/  @P0 IADD3 R4, P1, R16, UR10, RZ ;  /* 0x0000000a10040c10 */ /* 0x000fe2000ff3e0ff */
[----:B------:R1:W-:Y:S01]  /*9970*/  @P0 LDGSTS.E.BYPASS.LTC128B.128 [R0+0x18100], [R6.64], !P2 ;  /* 0x1810000006000fae */ /* 0x0003e2000d101d54 */
[C---:B------:R-:W-:Y:S03]  /*9980*/  HMMA.16816.F32 R88, R160.reuse, R10, R88 ;  /* 0x0000000aa058723c */ /* 0x040fe60000001858 */
[----:B------:R-:W-:Y:S01]  /*9990*/  FADD.FTZ R2, R181, R5 ;  /* 0x00000005b5027221 */ /* 0x000fe20000010000 */
[----:B------:R-:W-:Y:S01]  /*99a0*/  @P0 IADD3.X R5, R17, UR13, RZ, P1, !PT ;  /* 0x0000000d11050c10 */ /* 0x000fe20008ffe4ff */
[----:B------:R-:W-:Y:S02]  /*99b0*/  FADD.FTZ R8, R179, R18 ;  /* 0x00000012b3087221 */ /* 0x000fe40000010000 */
[----:B------:R-:W-:Y:S01]  /*99c0*/  FADD.FTZ R2, R176, R2 ;  /* 0x00000002b0027221 */ /* 0x000fe20000010000 */
[C---:B------:R-:W-:Y:S01]  /*99d0*/  HMMA.16816.F32 R92, R160.reuse, R12, R92 ;  /* 0x0000000ca05c723c */ /* 0x040fe2000000185c */
[----:B------:R3:W-:Y:S03]  /*99e0*/  @P0 LDGSTS.E.BYPASS.LTC128B.128 [R0+0x13100], [R4.64], !P4 ;  /* 0x1310000004000fae */ /* 0x0007e6000e101d54 */
[----:B------:R-:W-:Y:S04]  /*99f0*/  FADD.FTZ R2, R177, R2 ;  /* 0x00000002b1027221 */ /* 0x000fe80000010000 */
[----:B------:R-:W-:Y:S01]  /*9a00*/  FADD.FTZ R2, R173, R2 ;  /* 0x00000002ad027221 */ /* 0x000fe20000010000 */
[----:B------:R3:W-:Y:S01]  /*9a10*/  @P0 LDGSTS.E.BYPASS.LTC128B.128 [R0+0x16100], [R4.64+0x80], !P3 ;  /* 0x1610008004000fae */ /* 0x0007e2000d901d54 */
[----:B------:R-:W-:Y:S03]  /*9a20*/  HMMA.16816.F32 R96, R160, R14, R96 ;  /* 0x0000000ea060723c */ /* 0x000fe60000001860 */
[----:B------:R-:W-:Y:S04]  /*9a30*/  FADD.FTZ R2, R172, R2 ;  /* 0x00000002ac027221 */ /* 0x000fe80000010000 */
[----:B------:R3:W-:Y:S01]  /*9a40*/  @P0 LDGSTS.E.BYPASS.LTC128B.128 [R0+0x19100], [R4.64+0x100], !P2 ;  /* 0x1910010004000fae */ /* 0x0007e2000d101d54 */
[----:B-1----:R-:W-:Y:S01]  /*9a50*/  @P0 IADD3 R6, P1, R4, UR10, RZ ;  /* 0x0000000a04060c10 */ /* 0x002fe2000ff3e0ff */
[----:B------:R-:W-:Y:S03]  /*9a60*/  UIADD3 UR10, UR5, 0x1, URZ ;  /* 0x00000001050a7890 */ /* 0x000fe6000fffe03f */
[----:B------:R-:W-:Y:S01]  /*9a70*/  @P0 IADD3.X R7, R5, UR13, RZ, P1, !PT ;  /* 0x0000000d05070c10 */ /* 0x000fe20008ffe4ff */
[----:B------:R-:W-:Y:S04]  /*9a80*/  USEL UR5, UR10, URZ, !UP0 ;  /* 0x0000003f0a057287 */ /* 0x000fe8000c000000 */
[----:B------:R2:W-:Y:S08]  /*9a90*/  @P0 LDGSTS.E.BYPASS.LTC128B.128 [R0+0x14100], [R6.64], !P4 ;  /* 0x1410000006000fae */ /* 0x0005f0000e101d54 */
[----:B------:R2:W-:Y:S08]  /*9aa0*/  @P0 LDGSTS.E.BYPASS.LTC128B.128 [R0+0x17100], [R6.64+0x80], !P3 ;  /* 0x1710008006000fae */ /* 0x0005f0000d901d54 */
[----:B------:R2:W-:Y:S01]  /*9ab0*/  @P0 LDGSTS.E.BYPASS.LTC128B.128 [R0+0x1a100], [R6.64+0x100], !P2 ;  /* 0x1a10010006000fae */ /* 0x0005e2000d101d54 */
[----:B---3--:R-:W-:Y:S01]  /*9ac0*/  FADD.FTZ R4, R175, R8 ;  /* 0x00000008af047221 */ /* 0x008fe20000010000 */
[----:B------:R-:W-:Y:S01]  /*9ad0*/  ISETP.LT.AND P0, PT, RZ, UR16, PT ;  /* 0x00000010ff007c0c */ /* 0x000fe2000bf01270 */
[----:B------:R-:W-:Y:S05]  /*9ae0*/  UMOV UR16, UR14 ;  /* 0x0000000e00107c82 */ /* 0x000fea0008000000 */
[----:B------:R-:W0:Y:S01]  /*9af0*/  LDGDEPBAR ;  /* 0x00000000000079af */ /* 0x000e220000000000 */
[----:B--2---:R-:W-:Y:S02]  /*9b00*/  FADD.FTZ R0, R174, R4 ;  /* 0x00000004ae007221 */ /* 0x004fe40000010000 */
[----:B------:R-:W-:Y:S02]  /*9b10*/  FADD.FTZ R4, R169, R2 ;  /* 0x00000002a9047221 */ /* 0x000fe40000010000 */
[----:B------:R-:W-:Y:S02]  /*9b20*/  FADD.FTZ R0, R171, R0 ;  /* 0x00000000ab007221 */ /* 0x000fe40000010000 */
[----:B------:R-:W-:Y:S02]  /*9b30*/  FADD.FTZ R4, R168, R4 ;  /* 0x00000004a8047221 */ /* 0x000fe40000010000 */
[----:B------:R-:W-:Y:S04]  /*9b40*/  FADD.FTZ R0, R170, R0 ;  /* 0x00000000aa007221 */ /* 0x000fe80000010000 */
[----:B------:R-:W-:Y:S02]  /*9b50*/  FADD.FTZ R2, R167, R0 ;  /* 0x00000000a7027221 */ /* 0x000fe40000010000 */
[----:B------:R-:W-:Y:S02]  /*9b60*/  FADD.FTZ R0, R165, R4 ;  /* 0x00000004a5007221 */ /* 0x000fe40000010000 */
[----:B------:R-:W-:Y:S02]  /*9b70*/  FADD.FTZ R4, R166, R2 ;  /* 0x00000002a6047221 */ /* 0x000fe40000010000 */
[----:B------:R-:W-:Y:S01]  /*9b80*/  FADD.FTZ R2, R164, R0 ;  /* 0x00000000a4027221 */ /* 0x000fe20000010000 */
[----:B------:R-:W-:Y:S02]  /*9b90*/  MOV R0, R100 ;  /* 0x0000006400007202 */ /* 0x000fe40000000f00 */
[----:B------:R1:W-:Y:S04]  /*9ba0*/  STL [R1], R4 ;  /* 0x0000000401007387 */ /* 0x0003e80000100800 */
[----:B------:R1:W-:Y:S01]  /*9bb0*/  STL [R1+0x4], R2 ;  /* 0x0000040201007387 */ /* 0x0003e20000100800 */
[----:B------:R-:W-:-:S05]  /*9bc0*/  @P0 BRA `(.L_x_640) ;  /* 0xffffc01000000947 */ /* 0x000fca000383ffff */
.L_x_639:
[----:B-1----:R-:W2:Y:S04]  /*9bd0*/  LDL.LU R4, [R1] ;  /* 0x0000000001047983 */ /* 0x002ea80000300800 */
[----:B------:R-:W3:Y:S04]  /*9be0*/  LDL.LU R2, [R1+0x4] ;  /* 0x0000040001027983 */ /* 0x000ee80000300800 */
[----:B------:R-:W4:Y:S01]  /*9bf0*/  LDL.LU R18, [R1+0x40] ;  /* 0x0000400001127983 */ /* 0x000f220000300800 */
[----:B------:R-:W-:-:S03]  /*9c00*/  MOV R153, c[0x0][0x4e8] ;  /* 0x00013a0000997a02 */ /* 0x000fc60000000f00 */
[----:B------:R-:W4:Y:S04]  /*9c10*/  LDL.LU R154, [R1+0x48] ;  /* 0x00004800019a7983 */ /* 0x000f280000300800 */
[----:B------:R-:W-:Y:S01]  /*9c20*/  BAR.SYNC.DEFER_BLOCKING 0x1, 0x100 ;  /* 0x0044000000007b1d */ /* 0x000fe20000010000 */
[----:B------:R-:W-:-:S05]  /*9c30*/  ISETP.NE.AND P0, PT, R153, 0x1, PT ;  /* 0x000000019900780c */ /* 0x000fca0003f05270 */
[----:B------:R-:W1:Y:S02]  /*9c40*/  S2R R5, SR_TID.X ;  /* 0x0000000000057919 */ /* 0x000e640000002100 */
[----:B-1----:R-:W-:Y:S02]  /*9c50*/  SHF.R.S32.HI R152, RZ, 0x1f, R5 ;  /* 0x0000001fff987819 */ /* 0x002fe40000011405 */
[----:B--2---:R-:W1:Y:S04]  /*9c60*/  SHFL.BFLY PT, R6, R4, 0x2, 0x1f ;  /* 0x0c401f0004067f89 */ /* 0x004e6800000e0000 */
[----:B---3--:R-:W2:Y:S01]  /*9c70*/  SHFL.BFLY PT, R7, R2, 0x2, 0x1f ;  /* 0x0c401f0002077f89 */ /* 0x008ea200000e0000 */
[----:B----4-:R-:W-:Y:S01]  /*9c80*/  MOV R23, R18 ;  /* 0x0000001200177202 */ /* 0x010fe20000000f00 */
[----:B-1----:R-:W-:-:S02]  /*9c90*/  FADD.FTZ R6, R6, R4 ;  /* 0x0000000406067221 */ /* 0x002fc40000010000 */
[----:B------:R-:W1:Y:S01]  /*9ca0*/  S2R R4, SR_CTAID.Y ;  /* 0x0000000000047919 */ /* 0x000e620000002600 */
[----:B--2---:R-:W-:-:S03]  /*9cb0*/  FADD.FTZ R7, R7, R2 ;  /* 0x0000000207077221 */ /* 0x004fc60000010000 */
[----:B------:R-:W2:Y:S04]  /*9cc0*/  SHFL.BFLY PT, R0, R6, 0x1, 0x1f ;  /* 0x0c201f0006007f89 */ /* 0x000ea800000e0000 */
[----:B------:R-:W3:Y:S01]  /*9cd0*/  SHFL.BFLY PT, R2, R7, 0x1, 0x1f ;  /* 0x0c201f0007027f89 */ /* 0x000ee200000e0000 */
[----:B-1----:R-:W-:-:S04]  /*9ce0*/  IMAD.WIDE.U32 R12, R4, c[0x0][0x490], RZ ;  /* 0x00012400040c7a25 */ /* 0x002fc800078e00ff */
[----:B--2---:R-:W-:Y:S01]  /*9cf0*/  FADD.FTZ R6, R6, R0 ;  /* 0x0000000006067221 */ /* 0x004fe20000010000 */
[----:B------:R-:W-:Y:S01]  /*9d00*/  SHF.R.S32.HI R0, RZ, 0x1f, R4 ;  /* 0x0000001fff007819 */ /* 0x000fe20000011404 */
[----:B------:R-:W-:-:S03]  /*9d10*/  IMAD.WIDE.U32 R16, R4, c[0x0][0x3e8], RZ ;  /* 0x0000fa0004107a25 */ /* 0x000fc600078e00ff */
[----:B------:R-:W-:Y:S01]  /*9d20*/  FSETP.NE.FTZ.AND P2, PT, R6, RZ, PT ;  /* 0x000000ff0600720b */ /* 0x000fe20003f55000 */
[----:B---3--:R-:W-:Y:S01]  /*9d30*/  FADD.FTZ R7, R7, R2 ;  /* 0x0000000207077221 */ /* 0x008fe20000010000 */
[----:B------:R-:W-:Y:S01]  /*9d40*/  MOV R2, RZ ;  /* 0x000000ff00027202 */ /* 0x000fe20000000f00 */
[C---:B------:R-:W-:Y:S02]  /*9d50*/  IMAD R14, R0.reuse, c[0x0][0x490], RZ ;  /* 0x00012400000e7a24 */ /* 0x040fe400078e02ff */
[----:B------:R-:W-:Y:S01]  /*9d60*/  IMAD R8, R0, c[0x0][0x3e8], RZ ;  /* 0x0000fa0000087a24 */ /* 0x000fe200078e02ff */
[----:B------:R-:W-:Y:S01]  /*9d70*/  FSETP.NE.FTZ.AND P1, PT, R7, RZ, PT ;  /* 0x000000ff0700720b */ /* 0x000fe20003f35000 */
[----:B------:R-:W-:-:S04]  /*9d80*/  @P0 IMAD.HI.U32 R0, R18, c[0x0][0x4ec], RZ ;  /* 0x00013b0012000a27 */ /* 0x000fc800078e00ff */
[C---:B------:R-:W-:Y:S01]  /*9d90*/  IMAD R14, R4.reuse, c[0x0][0x494], R14 ;  /* 0x00012500040e7a24 */ /* 0x040fe200078e020e */
[----:B------:R-:W-:Y:S01]  /*9da0*/  @P0 SHF.R.U32.HI R23, RZ, c[0x0][0x4f0], R0 ;  /* 0x00013c00ff170a19 */ /* 0x000fe20000011600 */
[----:B------:R-:W-:Y:S01]  /*9db0*/  IMAD R8, R4, c[0x0][0x3ec], R8 ;  /* 0x0000fb0004087a24 */ /* 0x000fe200078e0208 */
[----:B------:R-:W-:Y:S01]  /*9dc0*/  MOV R0, RZ ;  /* 0x000000ff00007202 */ /* 0x000fe20000000f00 */
[----:B------:R-:W1:Y:S01]  /*9dd0*/  @P2 MUFU.RCP R2, R6 ;  /* 0x0000000600022308 */ /* 0x000e620000001000 */
[CC--:B------:R-:W-:Y:S02]  /*9de0*/  LEA.HI R4, R152.reuse, R5.reuse, RZ, 0x2 ;  /* 0x0000000598047211 */ /* 0x0c0fe400078f10ff */
[-C--:B------:R-:W-:Y:S02]  /*9df0*/  LEA.HI R152, R152, R5.reuse, RZ, 0x5 ;  /* 0x0000000598987211 */ /* 0x080fe400078f28ff */
[----:B------:R-:W-:Y:S02]  /*9e00*/  LOP3.LUT R10, R4, 0xfffffffc, RZ, 0xc0, !PT ;  /* 0xfffffffc040a7812 */ /* 0x000fe400078ec0ff */
[----:B------:R-:W-:Y:S01]  /*9e10*/  LOP3.LUT R11, R152, 0xffffffe0, RZ, 0xc0, !PT ;  /* 0xffffffe0980b7812 */ /* 0x000fe200078ec0ff */
[----:B------:R-:W2:Y:S01]  /*9e20*/  @P1 MUFU.RCP R0, R7 ;  /* 0x0000000700001308 */ /* 0x000ea20000001000 */
[----:B------:R-:W-:-:S02]  /*9e30*/  IADD3 R10, -R10, R5, RZ ;  /* 0x000000050a0a7210 */ /* 0x000fc40007ffe1ff */
[----:B------:R-:W-:Y:S02]  /*9e40*/  IADD3 R11, -R11, R5, RZ ;  /* 0x000000050b0b7210 */ /* 0x000fe40007ffe1ff */
[----:B------:R-:W-:Y:S02]  /*9e50*/  IADD3 R5, -R23, RZ, RZ ;  /* 0x000000ff17057210 */ /* 0x000fe40007ffe1ff */
[----:B------:R-:W-:Y:S01]  /*9e60*/  IADD3 R9, R17, R8, RZ ;  /* 0x0000000811097210 */ /* 0x000fe20007ffe0ff */
[----:B-1----:R-:W-:Y:S01]  /*9e70*/  FMUL.FTZ R30, R2, R52 ;  /* 0x00000034021e7220 */ /* 0x002fe20000410000 */
[----:B------:R-:W-:Y:S01]  /*9e80*/  LOP3.LUT P4, RZ, R11, 0x3, RZ, 0xc0, !PT ;  /* 0x000000030bff7812 */ /* 0x000fe2000788c0ff */
[----:B------:R-:W-:Y:S01]  /*9e90*/  IMAD R101, R5, c[0x0][0x4e8], R18 ;  /* 0x00013a0005657a24 */ /* 0x000fe200078e0212 */
[----:B------:R-:W-:Y:S02]  /*9ea0*/  MOV R8, R16 ;  /* 0x0000001000087202 */ /* 0x000fe40000000f00 */
[----:B------:R-:W-:Y:S01]  /*9eb0*/  IADD3 R15, R13, R14, RZ ;  /* 0x0000000e0d0f7210 */ /* 0x000fe20007ffe0ff */
[----:B--2---:R-:W-:-:S02]  /*9ec0*/  FMUL.FTZ R29, R0, R54 ;  /* 0x00000036001d7220 */ /* 0x004fc40000410000 */
[C---:B------:R-:W-:Y:S01]  /*9ed0*/  FMUL.FTZ R28, R2.reuse, R56 ;  /* 0x00000038021c7220 */ /* 0x040fe20000410000 */
[----:B------:R-:W1:Y:S01]  /*9ee0*/  S2R R54, SR_CTAID.Z ;  /* 0x0000000000367919 */ /* 0x000e620000002700 */
[C---:B------:R-:W-:Y:S01]  /*9ef0*/  FMUL.FTZ R105, R2.reuse, R105 ;  /* 0x0000006902697220 */ /* 0x040fe20000410000 */
[----:B------:R-:W-:Y:S01]  /*9f00*/  SHF.R.S32.HI R5, RZ, 0x2, R4 ;  /* 0x00000002ff057819 */ /* 0x000fe20000011404 */
[C---:B------:R-:W-:Y:S01]  /*9f10*/  FMUL.FTZ R11, R2.reuse, R104 ;  /* 0x00000068020b7220 */ /* 0x040fe20000410000 */
[----:B------:R-:W-:Y:S01]  /*9f20*/  MOV R14, R12 ;  /* 0x0000000c000e7202 */ /* 0x000fe20000000f00 */
        /* <DEDUP_REMOVED lines=45> */
[----:B------:R-:W-:Y:S02]  /*a200*/  SHF.R.S32.HI R2, RZ, 0x1f, R4 ;  /* 0x0000001fff027819 */ /* 0x000fe40000011404 */
[----:B-1----:R-:W-:Y:S01]  /*a210*/  SHF.R.S32.HI R4, RZ, 0x1f, R54 ;  /* 0x0000001fff047819 */ /* 0x002fe20000011436 */
[----:B------:R-:W-:-:S04]  /*a220*/  FMUL.FTZ R57, R0, R62 ;  /* 0x0000003e00397220 */ /* 0x000fc80000410000 */
[C---:B------:R-:W-:Y:S02]  /*a230*/  IMAD R62, R4.reuse, c[0x0][0x498], RZ ;  /* 0x00012600043e7a24 */ /* 0x040fe400078e02ff */
[----:B------:R-:W-:Y:S02]  /*a240*/  IMAD R61, R4, c[0x0][0x3f0], RZ ;  /* 0x0000fc00043d7a24 */ /* 0x000fe400078e02ff */
[C---:B------:R-:W-:Y:S02]  /*a250*/  IMAD R62, R54.reuse, c[0x0][0x49c], R62 ;  /* 0x00012700363e7a24 */ /* 0x040fe400078e023e */
[C---:B------:R-:W-:Y:S02]  /*a260*/  IMAD R61, R54.reuse, c[0x0][0x3f4], R61 ;  /* 0x0000fd00363d7a24 */ /* 0x040fe400078e023d */
[----:B------:R-:W-:-:S04]  /*a270*/  IMAD.WIDE.U32 R14, R54, c[0x0][0x498], R14 ;  /* 0x00012600360e7a25 */ /* 0x000fc800078e000e */
[----:B------:R-:W-:Y:S01]  /*a280*/  IMAD.WIDE.U32 R8, R54, c[0x0][0x3f0], R8 ;  /* 0x0000fc0036087a25 */ /* 0x000fe200078e0008 */
[----:B------:R-:W-:Y:S02]  /*a290*/  F2FP.PACK_AB R54, R69, R68 ;  /* 0x000000444536723e */ /* 0x000fe400000000ff */
[----:B------:R-:W3:Y:S01]  /*a2a0*/  LDL R68, [R1+0x44] ;  /* 0x0000440001447983 */ /* 0x000ee20000100800 */
[C---:B------:R-:W-:Y:S02]  /*a2b0*/  FMUL.FTZ R26, R0.reuse, R55 ;  /* 0x00000037001a7220 */ /* 0x040fe40000410000 */
[C---:B------:R-:W-:Y:S02]  /*a2c0*/  FMUL.FTZ R67, R0.reuse, R67 ;  /* 0x0000004300437220 */ /* 0x040fe40000410000 */
[----:B------:R-:W-:Y:S01]  /*a2d0*/  FMUL.FTZ R55, R0, R66 ;  /* 0x0000004200377220 */ /* 0x000fe20000410000 */
[----:B------:R-:W-:Y:S02]  /*a2e0*/  F2FP.PACK_AB R56, R65, R56 ;  /* 0x000000384138723e */ /* 0x000fe400000000ff */
[----:B------:R2:W5:Y:S02]  /*a2f0*/  LDL R65, [R1+0x20] ;  /* 0x0000200001417983 */ /* 0x0005640000100800 */
[----:B------:R-:W-:-:S02]  /*a300*/  F2FP.PACK_AB R55, R67, R55 ;  /* 0x000000374337723e */ /* 0x000fc400000000ff */
[----:B------:R2:W5:Y:S01]  /*a310*/  LDL.64 R66, [R1+0x10] ;  /* 0x0000100001427983 */ /* 0x0005620000100a00 */
[----:B------:R-:W1:Y:S01]  /*a320*/  @P1 MUFU.LG2 R7, R7 ;  /* 0x0000000700071308 */ /* 0x000e620000000c00 */
[----:B------:R-:W-:-:S04]  /*a330*/  LEA.HI R2, R2, R5, RZ, 0x3 ;  /* 0x0000000502027211 */ /* 0x000fc800078f18ff */
[----:B------:R-:W-:Y:S01]  /*a340*/  LOP3.LUT R2, R2, 0xfffffff8, RZ, 0xc0, !PT ;  /* 0xfffffff802027812 */ /* 0x000fe200078ec0ff */
[C---:B------:R-:W-:Y:S02]  /*a350*/  FMUL.FTZ R107, R0.reuse, R107 ;  /* 0x0000006b006b7220 */ /* 0x040fe40000410000 */
[C---:B------:R-:W-:Y:S01]  /*a360*/  FMUL.FTZ R13, R0.reuse, R106 ;  /* 0x0000006a000d7220 */ /* 0x040fe20000410000 */
[----:B------:R-:W-:Y:S01]  /*a370*/  IADD3 R5, R5, -R2, RZ ;  /* 0x8000000205057210 */ /* 0x000fe20007ffe0ff */
[C---:B------:R-:W-:Y:S01]  /*a380*/  FMUL.FTZ R111, R0.reuse, R111 ;  /* 0x0000006f006f7220 */ /* 0x040fe20000410000 */
[----:B------:R-:W-:Y:S01]  /*a390*/  @P2 MOV R2, 0x3f317218 ;  /* 0x3f31721800022802 */ /* 0x000fe20000000f00 */
        /* <DEDUP_REMOVED lines=39> */
[----:B------:R-:W-:Y:S01]  /*a610*/  FMUL.FTZ R98, R0, R98 ;  /* 0x0000006200627220 */ /* 0x000fe20000410000 */
[----:B------:R-:W-:Y:S01]  /*a620*/  @P1 MOV R0, 0x3f317218 ;  /* 0x3f31721800001802 */ /* 0x000fe20000000f00 */
[----:B------:R-:W-:Y:S02]  /*a630*/  @P2 FMUL.FTZ R4, R2, c[0x0][0x2d0] ;  /* 0x0000b40002042a20 */ /* 0x000fe40000410000 */
[----:B-1----:R-:W-:Y:S02]  /*a640*/  @P1 FMUL.FTZ R2, R7, 0.69314718246459960938 ;  /* 0x3f31721807021820 */ /* 0x002fe40000410000 */
[----:B------:R-:W-:Y:S01]  /*a650*/  @P1 FMUL.FTZ R0, R0, c[0x0][0x2d0] ;  /* 0x0000b40000001a20 */ /* 0x000fe20000410000 */
[----:B------:R-:W1:Y:S01]  /*a660*/  @P2 MUFU.LG2 R6, R6 ;  /* 0x0000000600062308 */ /* 0x000e620000000c00 */
[----:B------:R-:W-:Y:S02]  /*a670*/  MOV R59, 0xff800000 ;  /* 0xff800000003b7802 */ /* 0x000fe40000000f00 */
[----:B------:R-:W-:Y:S01]  /*a680*/  @P1 FFMA.FTZ R59, R0, R3, R2 ;  /* 0x00000003003b1223 */ /* 0x000fe20000010002 */
[----:B------:R-:W-:-:S02]  /*a690*/  SHF.R.S32.HI R0, RZ, 0x5, R152 ;  /* 0x00000005ff007819 */ /* 0x000fc40000011498 */
[----:B------:R-:W-:Y:S02]  /*a6a0*/  F2FP.PACK_AB R57, R63, R57 ;  /* 0x000000393f39723e */ /* 0x000fe400000000ff */
[----:B------:R-:W-:Y:S01]  /*a6b0*/  SHF.R.S32.HI R3, RZ, 0x1f, R0 ;  /* 0x0000001fff037819 */ /* 0x000fe20000011400 */
[----:B------:R-:W4:Y:S01]  /*a6c0*/  S2R R63, SR_CTAID.X ;  /* 0x00000000003f7919 */ /* 0x000f220000002500 */
[----:B------:R-:W-:Y:S02]  /*a6d0*/  LEA.HI R2, R10, R10, RZ, 0x1 ;  /* 0x0000000a0a027211 */ /* 0x000fe400078f08ff */
[----:B------:R-:W-:Y:S02]  /*a6e0*/  LEA.HI R3, R3, R0, RZ, 0x3 ;  /* 0x0000000003037211 */ /* 0x000fe400078f18ff */
[----:B------:R-:W-:Y:S02]  /*a6f0*/  LOP3.LUT R2, R2, 0x1ffffffe, RZ, 0xc0, !PT ;  /* 0x1ffffffe02027812 */ /* 0x000fe400078ec0ff */
[----:B------:R-:W-:Y:S01]  /*a700*/  LOP3.LUT R3, R3, 0xffffff8, RZ, 0xc0, !PT ;  /* 0x0ffffff803037812 */ /* 0x000fe200078ec0ff */
[----:B-1----:R-:W-:Y:S01]  /*a710*/  @P2 FMUL.FTZ R6, R6, 0.69314718246459960938 ;  /* 0x3f31721806062820 */ /* 0x002fe20000410000 */
[----:B------:R-:W-:-:S02]  /*a720*/  F2FP.PACK_AB R44, R12, R44 ;  /* 0x0000002c0c2c723e */ /* 0x000fc400000000ff */
[C---:B------:R-:W-:Y:S02]  /*a730*/  IADD3 R7, R0.reuse, -R3, RZ ;  /* 0x8000000300077210 */ /* 0x040fe40007ffe0ff */
[----:B------:R-:W-:Y:S02]  /*a740*/  LEA R12, R0, R10, 0x9 ;  /* 0x0000000a000c7211 */ /* 0x000fe400078e48ff */
[----:B------:R-:W-:Y:S01]  /*a750*/  MOV R60, 0xff800000 ;  /* 0xff800000003c7802 */ /* 0x000fe20000000f00 */
[----:B------:R-:W-:Y:S01]  /*a760*/  @P2 FFMA.FTZ R60, R4, R100, R6 ;  /* 0x00000064043c2223 */ /* 0x000fe20000010006 */
[----:B------:R-:W-:Y:S02]  /*a770*/  SHF.R.S32.HI R0, RZ, 0x1f, R23 ;  /* 0x0000001fff007819 */ /* 0x000fe40000011417 */
[----:B------:R-:W-:Y:S02]  /*a780*/  IADD3 R10, R10, -R2, RZ ;  /* 0x800000020a0a7210 */ /* 0x000fe40007ffe0ff */
[----:B------:R-:W-:-:S02]  /*a790*/  SHF.R.S32.HI R6, RZ, 0x2, R154 ;  /* 0x00000002ff067819 */ /* 0x000fc4000001149a */
[C---:B------:R-:W-:Y:S02]  /*a7a0*/  LOP3.LUT R2, R5.reuse, 0x1, RZ, 0xc0, !PT ;  /* 0x0000000105027812 */ /* 0x040fe400078ec0ff */
[C---:B------:R-:W-:Y:S01]  /*a7b0*/  R2P PR, R5.reuse, 0x6 ;  /* 0x0000000605007804 */ /* 0x040fe20000000000 */
[----:B------:R-:W-:Y:S02]  /*a7c0*/  IMAD.SHL.U32 R5, R5, 0x40, RZ ;  /* 0x0000004005057824 */ /* 0x000fe400078e00ff */
[----:B------:R-:W-:Y:S01]  /*a7d0*/  IMAD R4, R0, c[0x0][0x3e0], RZ ;  /* 0x0000f80000047a24 */ /* 0x000fe200078e02ff */
[----:B------:R-:W-:Y:S02]  /*a7e0*/  LEA R0, R7, R6, 0x4 ;  /* 0x0000000607007211 */ /* 0x000fe400078e20ff */
[----:B------:R-:W-:Y:S02]  /*a7f0*/  ISETP.NE.U32.AND P3, PT, R2, 0x1, PT ;  /* 0x000000010200780c */ /* 0x000fe40003f65070 */
[----:B------:R-:W-:-:S02]  /*a800*/  IADD3 R3, R9, R61, RZ ;  /* 0x0000003d09037210 */ /* 0x000fc40007ffe0ff */
[----:B------:R-:W-:Y:S02]  /*a810*/  LOP3.LUT R5, R5, 0x1c0, RZ, 0xc0, !PT ;  /* 0x000001c005057812 */ /* 0x000fe400078ec0ff */
[----:B------:R-:W-:Y:S02]  /*a820*/  MOV R2, R8 ;  /* 0x0000000800027202 */ /* 0x000fe40000000f00 */
[----:B------:R-:W-:Y:S01]  /*a830*/  LEA R10, R10, R0, 0x3 ;  /* 0x000000000a0a7211 */ /* 0x000fe200078e18ff */
[----:B------:R-:W-:Y:S01]  /*a840*/  IMAD R7, R23, c[0x0][0x3e4], R4 ;  /* 0x0000f90017077a24 */ /* 0x000fe200078e0204 */
[----:B------:R-:W-:Y:S01]  /*a850*/  LEA.HI R6, R5, R5, RZ, 0x1d ;  /* 0x0000000505067211 */ /* 0x000fe200078fe8ff */
[----:B------:R-:W-:Y:S01]  /*a860*/  IMAD.WIDE.U32 R4, R23, c[0x0][0x3e0], R2 ;  /* 0x0000f80017047a25 */ /* 0x000fe200078e0002 */
[----:B----4-:R-:W-:Y:S02]  /*a870*/  LEA R10, R63, R10, 0x7 ;  /* 0x0000000a3f0a7211 */ /* 0x010fe400078e38ff */
[----:B------:R-:W-:Y:S01]  /*a880*/  LEA R2, R12, R6, 0x1 ;  /* 0x000000060c027211 */ /* 0x000fe200078e08ff */
[----:B------:R-:W-:Y:S01]  /*a890*/  IMAD R61, R153, c[0x0][0x388], RZ ;  /* 0x0000e200993d7a24 */ /* 0x000fe200078e02ff */
[----:B------:R-:W-:-:S02]  /*a8a0*/  LEA R0, R63, R0, 0x7 ;  /* 0x000000003f007211 */ /* 0x000fc400078e38ff */
[----:B------:R-:W-:Y:S01]  /*a8b0*/  IADD3 R5, R5, R7, RZ ;  /* 0x0000000705057210 */ /* 0x000fe20007ffe0ff */
[----:B------:R-:W-:Y:S01]  /*a8c0*/  @P0 IMAD.HI.U32 R7, R10, c[0x0][0x4ec], RZ ;  /* 0x00013b000a070a27 */ /* 0x000fe200078e00ff */
[----:B------:R-:W-:Y:S02]  /*a8d0*/  F2FP.PACK_AB R13, R107, R13 ;  /* 0x0000000d6b0d723e */ /* 0x000fe400000000ff */
[----:B------:R-:W-:Y:S02]  /*a8e0*/  SHF.L.U32 R2, R2, 0x1, RZ ;  /* 0x0000000102027819 */ /* 0x000fe400000006ff */
[C---:B------:R-:W-:Y:S02]  /*a8f0*/  IADD3 R3, R0.reuse, 0x8, RZ ;  /* 0x0000000800037810 */ /* 0x040fe40007ffe0ff */
[----:B------:R-:W-:Y:S01]  /*a900*/  ISETP.GE.OR P5, PT, R0, R61, P4 ;  /* 0x0000003d0000720c */ /* 0x000fe200027a6670 */
[----:B------:R-:W-:Y:S01]  /*a910*/  IMAD.MOV.U32 R0, RZ, RZ, R10 ;  /* 0x000000ffff007224 */ /* 0x000fe200078e000a */
[----:B------:R-:W-:-:S02]  /*a920*/  SHF.R.S32.HI R6, RZ, 0x1f, R101 ;  /* 0x0000001fff067819 */ /* 0x000fc40000011465 */
[----:B------:R-:W-:Y:S01]  /*a930*/  @P0 SHF.R.U32.HI R0, RZ, c[0x0][0x4f0], R7 ;  /* 0x00013c00ff000a19 */ /* 0x000fe20000011607 */
[----:B------:R1:W-:Y:S01]  /*a940*/  STS [R2+0x480], R13 ;  /* 0x0004800d02007388 */ /* 0x0003e20000000800 */
[----:B------:R-:W-:Y:S01]  /*a950*/  IADD3 R8, R2, 0x80, RZ ;  /* 0x0000008002087810 */ /* 0x000fe20007ffe0ff */
[----:B------:R-:W-:Y:S01]  /*a960*/  IMAD R6, R6, c[0x0][0x3d8], RZ ;  /* 0x0000f60006067a24 */ /* 0x000fe200078e02ff */
[----:B------:R-:W-:Y:S02]  /*a970*/  ISETP.GE.OR P4, PT, R3, R61, P4 ;  /* 0x0000003d0300720c */ /* 0x000fe40002786670 */
[----:B------:R-:W-:Y:S01]  /*a980*/  IADD3 R3, R2, 0x70, RZ ;  /* 0x0000007002037810 */ /* 0x000fe20007ffe0ff */
[----:B------:R-:W-:Y:S01]  /*a990*/  IMAD R23, R101, c[0x0][0x3dc], R6 ;  /* 0x0000f70065177a24 */ /* 0x000fe200078e0206 */
[----:B------:R-:W-:Y:S02]  /*a9a0*/  @P3 IADD3 R3, R8, 0x10, RZ ;  /* 0x0000001008033810 */ /* 0x000fe40007ffe0ff */
[----:B------:R-:W-:-:S02]  /*a9b0*/  SHF.R.S32.HI R6, RZ, 0x1f, R0 ;  /* 0x0000001fff067819 */ /* 0x000fc40000011400 */
[C---:B------:R-:W-:Y:S01]  /*a9c0*/  IADD3 R8, P0, R0.reuse, R14, RZ ;  /* 0x0000000e00087210 */ /* 0x040fe20007f1e0ff */
[----:B-1----:R-:W-:Y:S01]  /*a9d0*/  IMAD.WIDE.U32 R12, R101, c[0x0][0x3d8], R4 ;  /* 0x0000f600650c7a25 */ /* 0x002fe200078e0004 */
[----:B------:R-:W-:-:S05]  /*a9e0*/  IADD3 R4, -R0, RZ, RZ ;  /* 0x000000ff00047210 */ /* 0x000fca0007ffe1ff */
[----:B------:R-:W-:Y:S01]  /*a9f0*/  IMAD R4, R4, c[0x0][0x4e8], R10 ;  /* 0x00013a0004047a24 */ /* 0x000fe200078e020a */
[----:B------:R-:W-:Y:S02]  /*aa00*/  IADD3.X R9, R6, R15, R62, P0, !PT ;  /* 0x0000000f06097210 */ /* 0x000fe400007fe43e */
[----:B------:R-:W-:Y:S02]  /*aa10*/  MOV R6, 0x40 ;  /* 0x0000004000067802 */ /* 0x000fe40000000f00 */
[----:B------:R-:W-:Y:S02]  /*aa20*/  SHF.R.S32.HI R7, RZ, 0x1f, R4 ;  /* 0x0000001fff077819 */ /* 0x000fe40000011404 */
[----:B------:R-:W-:Y:S02]  /*aa30*/  SEL R237, R237, 0xffffffe0, !P1 ;  /* 0xffffffe0eded7807 */ /* 0x000fe40004800000 */
[----:B------:R-:W-:Y:S01]  /*aa40*/  F2FP.PACK_AB R11, R105, R11 ;  /* 0x0000000b690b723e */ /* 0x000fe200000000ff */
[----:B------:R-:W-:Y:S01]  /*aa50*/  IMAD R7, R7, c[0x0][0x488], RZ ;  /* 0x0001220007077a24 */ /* 0x000fe200078e02ff */
[----:B------:R-:W-:-:S02]  /*aa60*/  SEL R6, R6, 0xffffffc0, !P2 ;  /* 0xffffffc006067807 */ /* 0x000fc40005000000 */
[----:B------:R-:W-:Y:S02]  /*aa70*/  F2FP.PACK_AB R16, R109, R16 ;  /* 0x000000106d10723e */ /* 0x000fe400000000ff */
[----:B------:R-:W-:Y:S02]  /*aa80*/  F2FP.PACK_AB R17, R111, R17 ;  /* 0x000000116f11723e */ /* 0x000fe400000000ff */
[----:B------:R-:W-:Y:S02]  /*aa90*/  F2FP.PACK_AB R18, R113, R18 ;  /* 0x000000127112723e */ /* 0x000fe400000000ff */
[----:B------:R-:W-:Y:S02]  /*aaa0*/  F2FP.PACK_AB R21, R115, R21 ;  /* 0x000000157315723e */ /* 0x000fe400000000ff */
[----:B------:R-:W-:Y:S01]  /*aab0*/  IADD3 R0, R2, R237, RZ ;  /* 0x000000ed02007210 */ /* 0x000fe20007ffe0ff */
[----:B------:R-:W-:Y:S01]  /*aac0*/  IMAD R10, R4, c[0x0][0x48c], R7 ;  /* 0x00012300040a7a24 */ /* 0x000fe200078e0207 */
[----:B------:R-:W-:-:S02]  /*aad0*/  F2FP.PACK_AB R20, R117, R20 ;  /* 0x000000147514723e */ /* 0x000fc400000000ff */
[----:B------:R-:W-:Y:S02]  /*aae0*/  F2FP.PACK_AB R19, R119, R19 ;  /* 0x000000137713723e */ /* 0x000fe400000000ff */
[----:B------:R-:W-:Y:S01]  /*aaf0*/  IADD3 R237, R237, R3, RZ ;  /* 0x00000003eded7210 */ /* 0x000fe20007ffe0ff */
[----:B------:R-:W-:Y:S01]  /*ab00*/  STS [R2+0x80], R11 ;  /* 0x0000800b02007388 */ /* 0x000fe20000000800 */
[----:B------:R-:W-:Y:S01]  /*ab10*/  F2FP.PACK_AB R22, R121, R22 ;  /* 0x000000167916723e */ /* 0x000fe200000000ff */
[----:B------:R-:W-:Y:S01]  /*ab20*/  IMAD.WIDE.U32 R8, R4, c[0x0][0x488], R8 ;  /* 0x0001220004087a25 */ /* 0x000fe200078e0008 */
[----:B------:R-:W-:Y:S02]  /*ab30*/  F2FP.PACK_AB R24, R123, R24 ;  /* 0x000000187b18723e */ /* 0x000fe400000000ff */
[----:B------:R-:W-:Y:S01]  /*ab40*/  IADD3 R5, R2, R6, RZ ;  /* 0x0000000602057210 */ /* 0x000fe20007ffe0ff */
[----:B------:R-:W-:Y:S01]  /*ab50*/  STS [R3], R16 ;  /* 0x0000001003007388 */ /* 0x000fe20000000800 */
[----:B------:R-:W-:-:S02]  /*ab60*/  F2FP.PACK_AB R25, R125, R25 ;  /* 0x000000197d19723e */ /* 0x000fc400000000ff */
[----:B------:R-:W-:Y:S01]  /*ab70*/  F2FP.PACK_AB R27, R127, R27 ;  /* 0x0000001b7f1b723e */ /* 0x000fe200000000ff */
[----:B------:R-:W-:Y:S01]  /*ab80*/  STS [R3+0x400], R17 ;  /* 0x0004001103007388 */ /* 0x000fe20000000800 */
[C---:B------:R-:W-:Y:S02]  /*ab90*/  IADD3 R7, R6.reuse, R3, RZ ;  /* 0x0000000306077210 */ /* 0x040fe40007ffe0ff */
[----:B------:R-:W-:Y:S01]  /*aba0*/  F2FP.PACK_AB R42, R129, R42 ;  /* 0x0000002a812a723e */ /* 0x000fe200000000ff */
[----:B------:R-:W-:Y:S01]  /*abb0*/  STS [R0+0x80], R18 ;  /* 0x0000801200007388 */ /* 0x000fe20000000800 */
[----:B------:R-:W-:Y:S02]  /*abc0*/  F2FP.PACK_AB R41, R131, R41 ;  /* 0x000000298329723e */ /* 0x000fe400000000ff */
[----:B------:R-:W-:Y:S01]  /*abd0*/  IADD3 R4, R6, R0, RZ ;  /* 0x0000000006047210 */ /* 0x000fe20007ffe0ff */
[----:B------:R-:W-:Y:S01]  /*abe0*/  STS [R0+0x480], R21 ;  /* 0x0004801500007388 */ /* 0x000fe20000000800 */
[----:B------:R-:W-:-:S02]  /*abf0*/  F2FP.PACK_AB R40, R133, R40 ;  /* 0x000000288528723e */ /* 0x000fc400000000ff */
[----:B------:R-:W-:Y:S01]  /*ac00*/  F2FP.PACK_AB R39, R135, R39 ;  /* 0x000000278727723e */ /* 0x000fe200000000ff */
[----:B------:R-:W-:Y:S01]  /*ac10*/  STS [R237], R20 ;  /* 0x00000014ed007388 */ /* 0x000fe20000000800 */
[----:B------:R-:W-:Y:S02]  /*ac20*/  IADD3 R6, R237, R6, RZ ;  /* 0x00000006ed067210 */ /* 0x000fe40007ffe0ff */
        /* <DEDUP_REMOVED lines=11> */
[----:B------:R-:W-:-:S03]  /*ace0*/  F2FP.PACK_AB R31, R151, R31 ;  /* 0x0000001f971f723e */ /* 0x000fc600000000ff */
[----:B------:R-:W-:Y:S01]  /*acf0*/  STS [R7+0x400], R27 ;  /* 0x0004001b07007388 */ /* 0x000fe20000000800 */
[----:B------:R-:W-:Y:S02]  /*ad00*/  F2FP.PACK_AB R30, R103, R30 ;  /* 0x0000001e671e723e */ /* 0x000fe400000000ff */
[----:B------:R-:W-:Y:S01]  /*ad10*/  F2FP.PACK_AB R29, R26, R29 ;  /* 0x0000001d1a1d723e */ /* 0x000fe200000000ff */
[----:B------:R-:W-:Y:S01]  /*ad20*/  STS [R4+0x80], R42 ;  /* 0x0000802a04007388 */ /* 0x000fe20000000800 */
[----:B------:R-:W-:-:S03]  /*ad30*/  F2FP.PACK_AB R28, R102, R28 ;  /* 0x0000001c661c723e */ /* 0x000fc600000000ff */
[----:B------:R-:W-:Y:S01]  /*ad40*/  STS [R4+0x480], R41 ;  /* 0x0004802904007388 */ /* 0x000fe20000000800 */
[----:B------:R-:W-:-:S03]  /*ad50*/  F2FP.PACK_AB R58, R45, R43 ;  /* 0x0000002b2d3a723e */ /* 0x000fc600000000ff */
[----:B------:R-:W-:Y:S04]  /*ad60*/  STS [R6], R40 ;  /* 0x0000002806007388 */ /* 0x000fe80000000800 */
[----:B------:R-:W-:Y:S01]  /*ad70*/  STS [R6+0x400], R39 ;  /* 0x0004002706007388 */ /* 0x000fe20000000800 */
[----:B------:R-:W-:-:S03]  /*ad80*/  F2FP.PACK_AB R53, R71, R53 ;  /* 0x000000354735723e */ /* 0x000fc600000000ff */
        /* <DEDUP_REMOVED lines=53> */
[----:B------:R-:W4:Y:S04]  /*b0e0*/  SHFL.IDX PT, R9, R9, 0x1, 0x1c1f ;  /* 0x003c1f0009097f89 */ /* 0x000f2800000e0000 */
[----:B-1----:R2:W-:Y:S04]  /*b0f0*/  @!P5 ST.E [R10.64], R60 ;  /* 0x0000003c0a00d985 */ /* 0x0025e8000c101914 */
[----:B----4-:R2:W-:Y:S04]  /*b100*/  @!P4 ST.E [R8.64], R59 ;  /* 0x0000003b0800c985 */ /* 0x0105e8000c101914 */
[----:B------:R2:W1:Y:S04]  /*b110*/  LDS.128 R32, [R243+0x1080] ;  /* 0x00108000f3207984 */ /* 0x0004680000000c00 */
        /* <DEDUP_REMOVED lines=12> */
[----:B------:R2:W3:Y:S01]  /*b1e0*/  SHFL.IDX PT, R2, R21, RZ, 0x181f ;  /* 0x00181fff15027589 */ /* 0x0004e200000e0000 */
[----:B------:R-:W-:Y:S03]  /*b1f0*/  BSSY B0, `(.L_x_641) ;  /* 0x0000015000007945 */ /* 0x000fe60003800000 */
[----:B------:R2:W1:Y:S08]  /*b200*/  SHFL.IDX PT, R3, R20, RZ, 0x181f ;  /* 0x00181fff14037589 */ /* 0x00047000000e0000 */
[----:B------:R-:W-:Y:S05]  /*b210*/  @P0 BRA `(.L_x_642) ;  /* 0x0000012000000947 */ /* 0x000fea0003800000 */
[----:B----4-:R-:W4:Y:S01]  /*b220*/  LDS.128 R16, [R243+0x80] ;  /* 0x00008000f3107984 */ /* 0x010f220000000c00 */
[----:B-----5:R-:W-:-:S02]  /*b230*/  ISETP.GE.AND P1, PT, R65, c[0x0][0x3c8], PT ;  /* 0x0000f20041007a0c */ /* 0x020fc40003f26270 */
[----:B------:R-:W-:Y:S01]  /*b240*/  ISETP.GE.AND P0, PT, R64, c[0x0][0x3c8], PT ;  /* 0x0000f20040007a0c */ /* 0x000fe20003f06270 */
[----:B------:R-:W2:Y:S01]  /*b250*/  LDS.128 R12, [R243+0x4080] ;  /* 0x00408000f30c7984 */ /* 0x000ea20000000c00 */
[----:B------:R-:W-:-:S03]  /*b260*/  ISETP.GE.AND P2, PT, R66, c[0x0][0x3c8], PT ;  /* 0x0000f20042007a0c */ /* 0x000fc60003f46270 */
[----:B--2---:R-:W2:Y:S06]  /*b270*/  LDS.128 R8, [R243+0x8080] ;  /* 0x00808000f3087984 */ /* 0x004eac0000000c00 */
[----:B------:R-:W-:Y:S02]  /*b280*/  @!P1 SHF.R.S32.HI R4, RZ, 0x1f, R65 ;  /* 0x0000001fff049819 */ /* 0x000fe40000011441 */
[----:B------:R-:W-:Y:S02]  /*b290*/  @!P0 SHF.R.S32.HI R0, RZ, 0x1f, R64 ;  /* 0x0000001fff008819 */ /* 0x000fe40000011440 */
[----:B------:R-:W-:Y:S01]  /*b2a0*/  @!P1 LEA.HI R4, R4, R65, RZ, 0x3 ;  /* 0x0000004104049211 */ /* 0x000fe200078f18ff */
[----:B-1-3--:R-:W-:Y:S01]  /*b2b0*/  @!P2 IMAD.WIDE R6, R66, 0x2, R2 ;  /* 0x000000024206a825 */ /* 0x00afe200078e0202 */
[----:B------:R-:W-:-:S02]  /*b2c0*/  @!P0 LEA.HI R0, R0, R64, RZ, 0x3 ;  /* 0x0000004000008211 */ /* 0x000fc400078f18ff */
[----:B------:R-:W-:Y:S02]  /*b2d0*/  @!P1 LOP3.LUT R4, R4, 0xfffffff8, RZ, 0xc0, !PT ;  /* 0xfffffff804049812 */ /* 0x000fe400078ec0ff */
[----:B------:R-:W-:-:S03]  /*b2e0*/  @!P0 LOP3.LUT R0, R0, 0xfffffff8, RZ, 0xc0, !PT ;  /* 0xfffffff800008812 */ /* 0x000fc600078ec0ff */
[----:B------:R-:W-:-:S04]  /*b2f0*/  @!P1 IMAD.WIDE R4, R4, 0x2, R2 ;  /* 0x0000000204049825 */ /* 0x000fc800078e0202 */
[----:B------:R-:W-:Y:S01]  /*b300*/  @!P0 IMAD.WIDE R2, R0, 0x2, R2 ;  /* 0x0000000200028825 */ /* 0x000fe200078e0202 */
[----:B----4-:R1:W-:Y:S04]  /*b310*/  @!P2 ST.E.128 [R6.64], R16 ;  /* 0x000000100600a985 */ /* 0x0103e8000c101d14 */
[----:B------:R1:W-:Y:S04]  /*b320*/  @!P1 ST.E.128 [R4.64], R12 ;  /* 0x0000000c04009985 */ /* 0x0003e8000c101d14 */
[----:B--2---:R1:W-:Y:S02]  /*b330*/  @!P0 ST.E.128 [R2.64], R8 ;  /* 0x0000000802008985 */ /* 0x0043e4000c101d14 */
.L_x_642:
[----:B----4-:R-:W-:Y:S05]  /*b340*/  BSYNC B0 ;  /* 0x0000000000007941 */ /* 0x010fea0003800000 */
.L_x_641:
[----:B------:R-:W-:Y:S01]  /*b350*/  IADD3 R0, R68, 0x20, RZ ;  /* 0x0000002044007810 */ /* 0x000fe20007ffe0ff */
[----:B-1----:R1:W4:Y:S01]  /*b360*/  SHFL.IDX PT, R3, R20, 0x1, 0x181f ;  /* 0x00381f0014037f89 */ /* 0x00232200000e0000 */
[----:B------:R-:W-:Y:S02]  /*b370*/  BSSY B0, `(.L_x_643) ;  /* 0x0000013000007945 */ /* 0x000fe40003800000 */
[----:B------:R-:W-:Y:S01]  /*b380*/  ISETP.GE.AND P0, PT, R0, R61, PT ;  /* 0x0000003d0000720c */ /* 0x000fe20003f06270 */
[----:B---3--:R1:W3:-:S12]  /*b390*/  SHFL.IDX PT, R2, R21, 0x1, 0x181f ;  /* 0x00381f0015027f89 */ /* 0x0082d800000e0000 */
[----:B------:R-:W-:Y:S05]  /*b3a0*/  @P0 BRA `(.L_x_644) ;  /* 0x000000f000000947 */ /* 0x000fea0003800000 */
[----:B-----5:R-:W-:Y:S02]  /*b3b0*/  ISETP.GE.AND P1, PT, R65, c[0x0][0x3c8], PT ;  /* 0x0000f20041007a0c */ /* 0x020fe40003f26270 */
        /* <DEDUP_REMOVED lines=14> */
.L_x_644:
[----:B------:R-:W-:Y:S05]  /*b4a0*/  BSYNC B0 ;  /* 0x0000000000007941 */ /* 0x000fea0003800000 */
.L_x_643:
[----:B------:R-:W-:Y:S01]  /*b4b0*/  IADD3 R0, R68, 0x40, RZ ;  /* 0x0000004044007810 */ /* 0x000fe20007ffe0ff */
[----:B---34-:R3:W4:Y:S01]  /*b4c0*/  SHFL.IDX PT, R3, R20, 0x2, 0x181f ;  /* 0x00581f0014037f89 */ /* 0x01872200000e0000 */
[----:B------:R-:W-:Y:S02]  /*b4d0*/  BSSY B0, `(.L_x_645) ;  /* 0x0000013000007945 */ /* 0x000fe40003800000 */
[----:B------:R-:W-:Y:S01]  /*b4e0*/  ISETP.GE.AND P0, PT, R0, R61, PT ;  /* 0x0000003d0000720c */ /* 0x000fe20003f06270 */
[----:B------:R3:W1:-:S12]  /*b4f0*/  SHFL.IDX PT, R2, R21, 0x2, 0x181f ;  /* 0x00581f0015027f89 */ /* 0x00065800000e0000 */
        /* <DEDUP_REMOVED lines=16> */
.L_x_646:
[----:B------:R-:W-:Y:S05]  /*b600*/  BSYNC B0 ;  /* 0x0000000000007941 */ /* 0x000fea0003800000 */
.L_x_645:
        /* <DEDUP_REMOVED lines=22> */
.L_x_647:
        /* <DEDUP_REMOVED lines=9> */
.L_x_1294:


//--------------------- .text._ZN7cutlass13device_kernelIN5flash19enable_sm80_to_sm89INS1_16FlashAttnFwdSm80INS1_25CollectiveMainloopFwdSm80ILi8ELi2ELb1EN4cute5tupleIJNS5_1CILi128EEENS7_ILi96EEENS7_ILi192EEEEEELi192ENS_6half_tEfNS_4arch4Sm80ELb0ELb0ELb1ELb1ELb0ELb0ELb1ELb0EEENS1_21CollectiveEpilogueFwdINS6_IJS8_SA_S9_EEENS6_IJNS7_ILi1EEESI_SI_EEESC_SE_Li256ELb1ELb1ELb0ELb0EEENS1_19SingleTileSchedulerILb1ELb0ELb1ELi128EEEEEEEEEvNT_6ParamsE --------------------------
	.section	.text._ZN7cutlass13device_kernelIN5flash19enable_sm80_to_sm89INS1_16FlashAttnFwdSm80INS1_25CollectiveMainloopFwdSm80ILi8ELi2ELb1EN4cute5tupleIJNS5_1CILi128EEENS7_ILi96EEENS7_ILi192EEEEEELi192ENS_6half_tEfNS_4arch4Sm80ELb0ELb0ELb1ELb1ELb0ELb0ELb1ELb0EEENS1_21CollectiveEpilogueFwdINS6_IJS8_SA_S9_EEENS6_IJNS7_ILi1EEESI_SI_EEESC_SE_Li256ELb1ELb1ELb0ELb0EEENS1_19SingleTileSchedulerILb1ELb0ELb1ELi128EEEEEEEEEvNT_6ParamsE,"ax",@progbits
	.sectioninfo	@"SHI_REGISTERS=255"
	.align	128
.text._ZN7cutlass13device_kernelIN5flash19enable_sm80_to_sm89INS1_16FlashAttnFwdSm80INS1_25CollectiveMainloopFwdSm80ILi8ELi2ELb1EN4cute5tupleIJNS5_1CILi128EEENS7_ILi96EEENS7_ILi192EEEEEELi192ENS_6half_tEfNS_4arch4Sm80ELb0ELb0ELb1ELb1ELb0ELb0ELb1ELb0EEENS1_21CollectiveEpilogueFwdINS6_IJS8_SA_S9_EEENS6_IJNS7_ILi1EEESI_SI_EEESC_SE_Li256ELb1ELb1ELb0ELb0EEENS1_19SingleTileSchedulerILb1ELb0ELb1ELi128EEEEEEEEEvNT_6ParamsE:
        .type           _ZN7cutlass13device_kernelIN5flash19enable_sm80_to_sm89INS1_16FlashAttnFwdSm80INS1_25CollectiveMainloopFwdSm80ILi8ELi2ELb1EN4cute5tupleIJNS5_1CILi128EEENS7_ILi96EEENS7_ILi192EEEEEELi192ENS_6half_tEfNS_4arch4Sm80ELb0ELb0ELb1ELb1ELb0ELb0ELb1ELb0EEENS1_21CollectiveEpilogueFwdINS6_IJS8_SA_S9_EEENS6_IJNS7_ILi1EEESI_SI_EEESC_SE_Li256ELb1ELb1ELb0ELb0EEENS1_19SingleTileSchedulerILb1ELb0ELb1ELi128EEEEEEEEEvNT_6ParamsE,@function
        .size           _ZN7cutlass13device_kernelIN5flash19enable_sm80_to_sm89INS1_16FlashAttnFwdSm80INS1_25CollectiveMainloopFwdSm80ILi8ELi2ELb1EN4cute5tupleIJNS5_1CILi128EEENS7_ILi96EEENS7_ILi192EEEEEELi192ENS_6half_tEfNS_4arch4Sm80ELb0ELb0ELb1ELb1ELb0ELb0ELb1ELb0EEENS1_21CollectiveEpilogueFwdINS6_IJS8_SA_S9_EEENS6_IJNS7_ILi1EEESI_SI_EEESC_SE_Li256ELb1ELb1ELb0ELb0EEENS1_19SingleTileSchedulerILb1ELb0ELb1ELi128EEEEEEEEEvNT_6ParamsE,(.L_x_1295 - _ZN7cutlass13device_kernelIN5flash19enable_sm80_to_sm89INS1_16FlashAttnFwdSm80INS1_25CollectiveMainloopFwdSm80ILi8ELi2ELb1EN4cute5tupleIJNS5_1CILi128EEENS7_ILi96EEENS7_ILi192EEEEEELi192ENS_6half_tEfNS_4arch4Sm80ELb0ELb0ELb1ELb1ELb0ELb0ELb1ELb0EEENS1_21CollectiveEpilogueFwdINS6_IJS8_SA_S9_EEENS6_IJNS7_ILi1EEESI_SI_EEESC_SE_Li256ELb1ELb1ELb0ELb0EEENS1_19SingleTileSchedulerILb1ELb0ELb1ELi128EEEEEEEEEvNT_6ParamsE)
        .other          _ZN7cutlass13device_kernelIN5flash19enable_sm80_to_sm89INS1_16FlashAttnFwdSm80INS1_25CollectiveMainloopFwdSm80ILi8ELi2ELb1EN4cute5tupleIJNS5_1CILi128EEENS7_ILi96EEENS7_ILi192EEEEEELi192ENS_6half_tEfNS_4arch4Sm80ELb0ELb0ELb1ELb1ELb0ELb0ELb1ELb0EEENS1_21CollectiveEpilogueFwdINS6_IJS8_SA_S9_EEENS6_IJNS7_ILi1EEESI_SI_EEESC_SE_Li256ELb1ELb1ELb0ELb0EEENS1_19SingleTileSchedulerILb1ELb0ELb1ELi128EEEEEEEEEvNT_6ParamsE,@"STO_CUDA_ENTRY STV_DEFAULT"
_ZN7cutlass13device_kernelIN5flash19enable_sm80_to_sm89INS1_16FlashAttnFwdSm80INS1_25CollectiveMainloopFwdSm80ILi8ELi2ELb1EN4cute5tupleIJNS5_1CILi128EEENS7_ILi96EEENS7_ILi192EEEEEELi192ENS_6half_tEfNS_4arch4Sm80ELb0ELb0ELb1ELb1ELb0ELb0ELb1ELb0EEENS1_21CollectiveEpilogueFwdINS6_IJS8_SA_S9_EEENS6_IJNS7_ILi1EEESI_SI_EEESC_SE_Li256ELb1ELb1ELb0ELb0EEENS1_19SingleTileSchedulerILb1ELb0ELb1ELi128EEEEEEEEEvNT_6ParamsE:
        /* <DEDUP_REMOVED lines=17> */
.L_x_649:
        /* <DEDUP_REMOVED lines=8> */
.L_x_651:
[----:B------:R-:W-:-:S05]  /*0190*/  MOV R0, c[0x0][0x54c] ;  /* 0x0001530000007a02 */ /* 0x000fca0000000f00 */
.L_x_650:
[----:B-----5:R-:W-:Y:S01]  /*01a0*/  IMAD R0, R0, c[0x0][0x548], RZ ;  /* 0x0001520000007a24 */ /* 0x020fe200078e02ff */
[----:B-1----:R-:W-:-:S04]  /*01b0*/  SHF.L.U32 R2, R40, 0x7, RZ ;  /* 0x0000000728027819 */ /* 0x002fc800000006ff */
[----:B------:R-:W-:-:S04]  /*01c0*/  ISETP.GE.AND P0, PT, R2, R0, PT ;  /* 0x000000000200720c */ /* 0x000fc80003f06270 */
[----:B------:R-:W-:-:S05]  /*01d0*/  SEL R0, R5, 0xffffffff, !P0 ;  /* 0xffffffff05007807 */ /* 0x000fca0004000000 */
[----:B------:R1:W-:Y:S01]  /*01e0*/  STL [R1+0xc], R0 ;  /* 0x00000c0001007387 */ /* 0x0003e20000100800 */
[----:B------:R-:W-:Y:S05]  /*01f0*/  BRA `(.L_x_652) ;  /* 0x0000013000007947 */ /* 0x000fea0003800000 */
.L_x_648:
[----:B---3--:R-:W-:-:S04]  /*0200*/  ISETP.NE.U32.AND P0, PT, RZ, c[0x0][0x568], PT ;  /* 0x00015a00ff007a0c */ /* 0x008fc80003f05070 */
[----:B------:R-:W-:-:S13]  /*0210*/  ISETP.NE.AND.EX P0, PT, RZ, c[0x0][0x56c], PT, P0 ;  /* 0x00015b00ff007a0c */ /* 0x000fda0003f05300 */
[----:B------:R-:W-:Y:S05]  /*0220*/  @!P0 BRA `(.L_x_653) ;  /* 0x0000002000008947 */ /* 0x000fea0003800000 */
[----:B------:R1:W5:Y:S01]  /*0230*/  LDG.E R0, [R2.64] ;  /* 0x0000001402007981 */ /* 0x000362000c1e1900 */
[----:B------:R-:W-:Y:S05]  /*0240*/  BRA `(.L_x_654) ;  /* 0x0000009000007947 */ /* 0x000fea0003800000 */
.L_x_653:
        /* <DEDUP_REMOVED lines=8> */
.L_x_655:
[----:B------:R-:W-:-:S05]  /*02d0*/  MOV R0, c[0x0][0x54c] ;  /* 0x0001530000007a02 */ /* 0x000fca0000000f00 */
.L_x_654:
[----:B-----5:R-:W-:Y:S01]  /*02e0*/  IMAD R0, R0, c[0x0][0x548], RZ ;  /* 0x0001520000007a24 */ /* 0x020fe200078e02ff */
[----:B-1----:R-:W-:-:S04]  /*02f0*/  SHF.L.U32 R2, R40, 0x7, RZ ;  /* 0x0000000728027819 */ /* 0x002fc800000006ff */
[----:B------:R-:W-:-:S04]  /*0300*/  ISETP.GE.AND P0, PT, R2, R0, PT ;  /* 0x000000000200720c */ /* 0x000fc80003f06270 */
[----:B------:R-:W-:-:S05]  /*0310*/  SEL R0, R5, 0xffffffff, !P0 ;  /* 0xffffffff05007807 */ /* 0x000fca0004000000 */
[----:B------:R1:W-:Y:S04]  /*0320*/  STL [R1+0xc], R0 ;  /* 0x00000c0001007387 */ /* 0x0003e80000100800 */
.L_x_652:
[----:B------:R-:W2:Y:S02]  /*0330*/  LDL R41, [R1+0xc] ;  /* 0x00000c0001297983 */ /* 0x000ea40000100800 */
[----:B--2---:R-:W-:-:S13]  /*0340*/  ISETP.GE.AND P0, PT, R41, RZ, PT ;  /* 0x000000ff2900720c */ /* 0x004fda0003f06270 */
        /* <DEDUP_REMOVED lines=9> */
[----:B------:R-:W-:Y:S01]  /*03e0*/  @P2 IMAD.WIDE R2, R41, R27, c[0x0][0x370] ;  /* 0x0000dc0029022625 */ /* 0x000fe200078e021b */
[----:B------:R-:W-:-:S03]  /*03f0*/  CS2R R8, SRZ ;  /* 0x0000000000087805 */ /* 0x000fc6000001ff00 */
[----:B------:R-:W-:Y:S01]  /*0400*/  IMAD.MOV.U32 R10, RZ, RZ, c[0x0][0x168] ;  /* 0x00005a00ff0a7624 */ /* 0x000fe200078e00ff */
[----:B-1----:R1:W2:Y:S01]  /*0410*/  @P2 LDG.E R0, [R2.64] ;  /* 0x0000001402002981 */ /* 0x0022a2000c1e1900 */
[----:B------:R-:W-:-:S04]  /*0420*/  @P1 IMAD.WIDE R6, R41, R27, c[0x0][0x360] ;  /* 0x0000d80029061625 */ /* 0x000fc800078e021b */
[CC--:B------:R-:W-:Y:S01]  /*0430*/  IMAD.WIDE R4, R41.reuse, R27.reuse, c[0x0][0x348] ;  /* 0x0000d20029047625 */ /* 0x0c0fe200078e021b */
[----:B------:R3:W5:Y:S04]  /*0440*/  @P1 LDG.E R10, [R6.64] ;  /* 0x00000014060a1981 */ /* 0x000768000c1e1900 */
[----:B------:R3:W5:Y:S01]  /*0450*/  @P0 LDG.E R8, [R4.64] ;  /* 0x0000001404080981 */ /* 0x000762000c1e1900 */
[----:B-1----:R-:W-:-:S05]  /*0460*/  IMAD.WIDE R2, R41, R27, c[0x0][0x350] ;  /* 0x0000d40029027625 */ /* 0x002fca00078e021b */
[----:B------:R3:W5:Y:S01]  /*0470*/  @P6 LDG.E R9, [R2.64] ;  /* 0x0000001402096981 */ /* 0x000762000c1e1900 */
[----:B------:R-:W-:Y:S02]  /*0480*/  UMOV UR4, URZ ;  /* 0x0000003f00047c82 */ /* 0x000fe40008000000 */
[----:B------:R-:W-:Y:S02]  /*0490*/  ULDC UR6, c[0x0][0x1d0] ;  /* 0x0000740000067ab9 */ /* 0x000fe40000000800 */
[----:B--2---:R3:W1:Y:S02]  /*04a0*/  @P2 R2UR UR4, R0 ;  /* 0x00000000000423c2 */ /* 0x00466400000e0000 */
[----:B-1-3--:R-:W-:Y:S05]  /*04b0*/  @P1 BRA `(.L_x_656) ;  /* 0x0000004000001947 */ /* 0x00afea0003800000 */
[----:B------:R-:W-:Y:S05]  /*04c0*/  @!P0 BRA `(.L_x_656) ;  /* 0x0000003000008947 */ /* 0x000fea0003800000 */
[----:B------:R1:W2:Y:S04]  /*04d0*/  LDG.E R0, [R4.64] ;  /* 0x0000001404007981 */ /* 0x0002a8000c1e1900 */
[----:B-1----:R-:W2:Y:S02]  /*04e0*/  LDG.E R4, [R4.64+0x4] ;  /* 0x0000041404047981 */ /* 0x002ea4000c1e1900 */
[----:B--2--5:R-:W-:-:S02]  /*04f0*/  IADD3 R10, -R0, R4, RZ ;  /* 0x00000004000a7210 */ /* 0x024fc40007ffe1ff */
.L_x_656:
[----:B------:R-:W-:-:S04]  /*0500*/  ISETP.NE.U32.AND P1, PT, RZ, c[0x0][0x368], PT ;  /* 0x0000da00ff007a0c */ /* 0x000fc80003f25070 */
[----:B------:R-:W-:-:S13]  /*0510*/  ISETP.NE.AND.EX P1, PT, RZ, c[0x0][0x36c], PT, P1 ;  /* 0x0000db00ff007a0c */ /* 0x000fda0003f25310 */
[----:B------:R-:W-:Y:S05]  /*0520*/  @!P1 BRA `(.L_x_657) ;  /* 0x0000004000009947 */ /* 0x000fea0003800000 */
[----:B------:R-:W-:-:S05]  /*0530*/  IMAD.WIDE R2, R41, R27, c[0x0][0x368] ;  /* 0x0000da0029027625 */ /* 0x000fca00078e021b */
[----:B------:R-:W2:Y:S02]  /*0540*/  LDG.E R0, [R2.64] ;  /* 0x0000001402007981 */ /* 0x000ea4000c1e1900 */
[----:B--2---:R1:W2:Y:S02]  /*0550*/  R2UR UR6, R0 ;  /* 0x00000000000673c2 */ /* 0x0042a400000e0000 */
[----:B-12---:R-:W-:Y:S05]  /*0560*/  BRA `(.L_x_658) ;  /* 0x0000006000007947 */ /* 0x006fea0003800000 */
.L_x_657:
[----:B------:R-:W-:Y:S05]  /*0570*/  @!P6 BRA `(.L_x_658) ;  /* 0x000000500000e947 */ /* 0x000fea0003800000 */
[----:B------:R1:W2:Y:S04]  /*0580*/  LDG.E R0, [R2.64] ;  /* 0x0000001402007981 */ /* 0x0002a8000c1e1900 */
[----:B-1----:R-:W3:Y:S01]  /*0590*/  LDG.E R2, [R2.64+0x4] ;  /* 0x0000041402027981 */ /* 0x002ee2000c1e1900 */
[----:B--2---:R-:W1:Y:S08]  /*05a0*/  R2UR UR5, R0 ;  /* 0x00000000000573c2 */ /* 0x004e7000000e0000 */
[----:B---3--:R-:W1:Y:S02]  /*05b0*/  R2UR UR6, R2 ;  /* 0x00000000020673c2 */ /* 0x008e6400000e0000 */
[----:B-1----:R-:W-:-:S06]  /*05c0*/  UIADD3 UR6, -UR5, UR6, URZ ;  /* 0x0000000605067290 */ /* 0x002fcc000fffe13f */
.L_x_658:
[----:B------:R-:W-:Y:S01]  /*05d0*/  UIADD3 UR6, -UR4, UR6, URZ ;  /* 0x0000000604067290 */ /* 0x000fe2000fffe13f */
[----:B-----5:R-:W-:Y:S01]  /*05e0*/  IADD3 R11, R9, UR4, RZ ;  /* 0x00000004090b7c10 */ /* 0x020fe2000fffe0ff */
[----:B------:R-:W-:Y:S01]  /*05f0*/  CS2R R98, SRZ ;  /* 0x0000000000627805 */ /* 0x000fe2000001ff00 */
[----:B------:R-:W-:Y:S01]  /*0600*/  PLOP3.LUT P2, PT, PT, PT, PT, 0x80, 0x0 ;  /* 0x000000000000781c */ /* 0x000fe20003f4f070 */
[----:B------:R-:W-:Y:S01]  /*0610*/  UISETP.GE.AND UP0, UPT, UR6, 0x1, UPT ;  /* 0x000000010600788c */ /* 0x000fe2000bf06270 */
[----:B------:R-:W-:Y:S01]  /*0620*/  CS2R R14, SRZ ;  /* 0x00000000000e7805 */ /* 0x000fe2000001ff00 */
[----:B------:R-:W-:Y:S01]  /*0630*/  UIADD3 UR4, UR6, 0x5f, URZ ;  /* 0x0000005f06047890 */ /* 0x000fe2000fffe03f */
[----:B------:R-:W-:Y:S01]  /*0640*/  IMAD.MOV.U32 R96, RZ, RZ, RZ ;  /* 0x000000ffff607224 */ /* 0x000fe200078e00ff */
[----:B------:R-:W-:Y:S01]  /*0650*/  MOV R9, RZ ;  /* 0x000000ff00097202 */ /* 0x000fe20000000f00 */
[----:B------:R-:W-:Y:S01]  /*0660*/  IMAD.MOV.U32 R94, RZ, RZ, RZ ;  /* 0x000000ffff5e7224 */ /* 0x000fe200078e00ff */
[----:B------:R-:W-:Y:S01]  /*0670*/  PLOP3.LUT P1, PT, PT, PT, UP0, 0x80, 0x0 ;  /* 0x000000000000781c */ /* 0x000fe20003f2f008 */
[----:B------:R-:W-:Y:S01]  /*0680*/  UIMAD.WIDE UR4, UR4, 0x2aaaaaab, URZ ;  /* 0x2aaaaaab040478a5 */ /* 0x000fe2000f8e023f */
[----:B------:R-:W-:Y:S01]  /*0690*/  IMAD.MOV.U32 R92, RZ, RZ, RZ ;  /* 0x000000ffff5c7224 */ /* 0x000fe200078e00ff */
[----:B------:R-:W-:Y:S01]  /*06a0*/  CS2R R90, SRZ ;  /* 0x00000000005a7805 */ /* 0x000fe2000001ff00 */
[----:B------:R-:W-:Y:S01]  /*06b0*/  CS2R R12, SRZ ;  /* 0x00000000000c7805 */ /* 0x000fe2000001ff00 */
[----:B------:R-:W-:Y:S01]  /*06c0*/  USHF.R.U32.HI UR16, URZ, 0x1f, UR5 ;  /* 0x0000001f3f107899 */ /* 0x000fe20008011605 */
[----:B------:R-:W-:Y:S01]  /*06d0*/  MOV R88, RZ ;  /* 0x000000ff00587202 */ /* 0x000fe20000000f00 */
[----:B------:R-:W-:Y:S01]  /*06e0*/  IMAD.MOV.U32 R86, RZ, RZ, RZ ;  /* 0x000000ffff567224 */ /* 0x000fe200078e00ff */
[----:B------:R-:W-:Y:S01]  /*06f0*/  CS2R R16, SRZ ;  /* 0x0000000000107805 */ /* 0x000fe2000001ff00 */
[----:B------:R-:W-:Y:S01]  /*0700*/  ULEA.HI.SX32 UR16, UR5, UR16, 0x1c ;  /* 0x0000001005107291 */ /* 0x000fe2000f8fe23f */
[----:B------:R-:W-:Y:S01]  /*0710*/  MOV R84, RZ ;  /* 0x000000ff00547202 */ /* 0x000fe20000000f00 */
        /* <DEDUP_REMOVED lines=44> */
[----:B------:R-:W-:Y:S01]  /*09e0*/  CS2R R116, SRZ ;  /* 0x0000000000747805 */ /* 0x000fe2000001ff00 */
[----:B------:R-:W-:Y:S01]  /*09f0*/  CS2R R114, SRZ ;  /* 0x0000000000727805 */ /* 0x000fe2000001ff00 */
[----:B------:R-:W-:Y:S01]  /*0a00*/  IMAD.MOV.U32 R112, RZ, RZ, RZ ;  /* 0x000000ffff707224 */ /* 0x000fe200078e00ff */
[----:B------:R-:W-:Y:S01]  /*0a10*/  CS2R R110, SRZ ;  /* 0x00000000006e7805 */ /* 0x000fe2000001ff00 */
[----:B------:R-:W-:Y:S01]  /*0a20*/  CS2R R108, SRZ ;  /* 0x00000000006c7805 */ /* 0x000fe2000001ff00 */
[----:B------:R-:W-:Y:S01]  /*0a30*/  CS2R R106, SRZ ;  /* 0x00000000006a7805 */ /* 0x000fe2000001ff00 */
[----:B------:R-:W-:Y:S01]  /*0a40*/  CS2R R104, SRZ ;  /* 0x0000000000687805 */ /* 0x000fe2000001ff00 */
[----:B------:R-:W-:Y:S01]  /*0a50*/  CS2R R42, SRZ ;  /* 0x00000000002a7805 */ /* 0x000fe2000001ff00 */
[----:B------:R-:W-:Y:S05]  /*0a60*/  @!P1 BRA `(.L_x_659) ;  /* 0x0000a3c000009947 */ /* 0x000fea0003800000 */
[----:B------:R-:W-:Y:S01]  /*0a70*/  ISETP.NE.U32.AND P4, PT, RZ, c[0x0][0x340], PT ;  /* 0x0000d000ff007a0c */ /* 0x000fe20003f85070 */
[----:B------:R-:W1:Y:S01]  /*0a80*/  S2R R24, SR_CTAID.Y ;  /* 0x0000000000187919 */ /* 0x000e620000002600 */
[----:B------:R-:W-:-:S02]  /*0a90*/  SHF.R.S32.HI R0, RZ, 0x1f, R8 ;  /* 0x0000001fff007819 */ /* 0x000fc40000011408 */
[----:B------:R-:W-:Y:S01]  /*0aa0*/  SHF.R.S32.HI R37, RZ, 0x1f, R113 ;  /* 0x0000001fff257819 */ /* 0x000fe20000011471 */
[----:B------:R-:W-:Y:S01]  /*0ab0*/  IMAD.MOV.U32 R4, RZ, RZ, c[0x0][0x2c4] ;  /* 0x0000b100ff047624 */ /* 0x000fe200078e00ff */
[----:B------:R-:W-:Y:S01]  /*0ac0*/  ISETP.NE.AND.EX P4, PT, RZ, c[0x0][0x344], PT, P4 ;  /* 0x0000d100ff007a0c */ /* 0x000fe20003f85340 */
[----:B------:R-:W-:Y:S02]  /*0ad0*/  UMOV UR7, 0x60 ;  /* 0x0000006000077882 */ /* 0x000fe40000000000 */
[----:B------:R-:W-:Y:S01]  /*0ae0*/  ULDC.64 UR4, c[0x0][0x1e0] ;  /* 0x0000780000047ab9 */ /* 0x000fe20000000a00 */
[----:B------:R-:W-:Y:S01]  /*0af0*/  SHF.R.S32.HI R17, RZ, 0x1f, R41 ;  /* 0x0000001fff117819 */ /* 0x000fe20000011429 */
[----:B------:R-:W-:-:S08]  /*0b00*/  ULDC.64 UR10, c[0x0][0x208] ;  /* 0x00008200000a7ab9 */ /* 0x000fd00000000a00 */
[----:B------:R-:W-:-:S05]  /*0b10*/  @P4 IMAD.WIDE R2, R41, R27, c[0x0][0x340] ;  /* 0x0000d00029024625 */ /* 0x000fca00078e021b */
[----:B------:R2:W3:Y:S01]  /*0b20*/  @P4 LDG.E R18, [R2.64] ;  /* 0x0000001402124981 */ /* 0x0004e2000c1e1900 */
[----:B------:R-:W-:Y:S01]  /*0b30*/  IMAD R0, R0, c[0x0][0x178], RZ ;  /* 0x00005e0000007a24 */ /* 0x000fe200078e02ff */
[-C--:B------:R-:W-:Y:S01]  /*0b40*/  LEA.HI R35, R37, R113.reuse, RZ, 0x3 ;  /* 0x0000007125237211 */ /* 0x080fe200078f18ff */
[----:B------:R-:W-:Y:S01]  /*0b50*/  UIMAD.WIDE.U32 UR18, UR7, UR4, URZ ;  /* 0x00000004071272a5 */ /* 0x000fe2000f8e003f */
[----:B------:R-:W-:Y:S01]  /*0b60*/  ISETP.NE.AND P1, PT, R4, 0x1, PT ;  /* 0x000000010400780c */ /* 0x000fe20003f25270 */
[----:B------:R-:W-:Y:S01]  /*0b70*/  IMAD R0, R8, c[0x0][0x17c], R0 ;  /* 0x00005f0008007a24 */ /* 0x000fe200078e0200 */
[----:B------:R-:W-:Y:S01]  /*0b80*/  SHF.R.S32.HI R14, RZ, 0x3, R35 ;  /* 0x00000003ff0e7819 */ /* 0x000fe20000011423 */
[----:B------:R-:W-:Y:S01]  /*0b90*/  UIMAD.WIDE.U32 UR14, UR7, UR10, URZ ;  /* 0x0000000a070e72a5 */ /* 0x000fe2000f8e003f */
[----:B-1----:R-:W-:Y:S01]  /*0ba0*/  SHF.R.S32.HI R29, RZ, 0x1f, R24 ;  /* 0x0000001fff1d7819 */ /* 0x002fe20000011418 */
[----:B------:R-:W-:Y:S01]  /*0bb0*/  IMAD.U32 R4, RZ, RZ, UR18 ;  /* 0x00000012ff047e24 */ /* 0x000fe2000f8e00ff */
[----:B------:R-:W-:Y:S01]  /*0bc0*/  UIMAD UR4, UR16, -0x60, UR7 ;  /* 0xffffffa0100478a4 */ /* 0x000fe2000f8e0207 */
[----:B------:R-:W-:Y:S01]  /*0bd0*/  IMAD.U32 R5, RZ, RZ, UR19 ;  /* 0x00000013ff057e24 */ /* 0x000fe2000f8e00ff */
[----:B------:R-:W-:Y:S01]  /*0be0*/  SEL R5, R17, RZ, !P0 ;  /* 0x000000ff11057207 */ /* 0x000fe20004000000 */
[----:B------:R-:W-:Y:S01]  /*0bf0*/  IMAD.MOV.U32 R34, RZ, RZ, R4 ;  /* 0x000000ffff227224 */ /* 0x000fe200078e0004 */
[----:B------:R-:W-:Y:S01]  /*0c00*/  SEL R4, R41, RZ, !P0 ;  /* 0x000000ff29047207 */ /* 0x000fe20004000000 */
[----:B------:R-:W-:Y:S01]  /*0c10*/  IMAD.U32 R9, RZ, RZ, UR15 ;  /* 0x0000000fff097e24 */ /* 0x000fe2000f8e00ff */
[-C--:B------:R-:W-:Y:S01]  /*0c20*/  LEA.HI R15, R37, R113.reuse, RZ, 0x4 ;  /* 0x00000071250f7211 */ /* 0x080fe200078f20ff */
[----:B------:R-:W-:Y:S01]  /*0c30*/  IMAD R5, R5, c[0x0][0x1c0], RZ ;  /* 0x0000700005057a24 */ /* 0x000fe200078e02ff */
[----:B------:R-:W-:Y:S01]  /*0c40*/  UIMAD UR5, UR7, UR5, URZ ;  /* 0x00000005070572a4 */ /* 0x000fe2000f8e023f */
[----:B------:R-:W-:Y:S01]  /*0c50*/  IMAD R9, R40, 0x80, R14 ;  /* 0x0000008028097824 */ /* 0x000fe200078e020e */
[----:B------:R-:W-:Y:S01]  /*0c60*/  SHF.R.S32.HI R13, RZ, 0x4, R15 ;  /* 0x00000004ff0d7819 */ /* 0x000fe2000001140f */
[----:B------:R-:W-:Y:S01]  /*0c70*/  UIADD3 UR8, UR16, -0x1, URZ ;  /* 0xffffffff10087890 */ /* 0x000fe2000fffe03f */
[----:B------:R-:W-:Y:S01]  /*0c80*/  IMAD.MOV.U32 R39, RZ, RZ, c[0x0][0x1e0] ;  /* 0x00007800ff277624 */ /* 0x000fe200078e00ff */
[----:B------:R-:W-:Y:S01]  /*0c90*/  UIADD3 UR5, UR19, UR5, URZ ;  /* 0x0000000513057290 */ /* 0x000fe2000fffe03f */
[----:B------:R-:W-:Y:S01]  /*0ca0*/  IMAD.MOV.U32 R42, RZ, RZ, c[0x0][0x1e4] ;  /* 0x00007900ff2a7624 */ /* 0x000fe200078e00ff */
[----:B------:R-:W-:Y:S01]  /*0cb0*/  USHF.R.S32.HI UR9, URZ, 0x1f, UR8 ;  /* 0x0000001f3f097899 */ /* 0x000fe20008011408 */
[----:B--2---:R-:W-:Y:S01]  /*0cc0*/  IMAD.WIDE.U32 R2, R8, c[0x0][0x178], RZ ;  /* 0x00005e0008027a25 */ /* 0x004fe200078e00ff */
[----:B------:R-:W-:Y:S01]  /*0cd0*/  UIMAD UR12, UR5, UR8, URZ ;  /* 0x00000008050c72a4 */ /* 0x000fe2000f8e023f */
[----:B------:R-:W-:Y:S01]  /*0ce0*/  LEA.HI R112, R37, R113, RZ, 0x5 ;  /* 0x0000007125707211 */ /* 0x000fe200078f28ff */
[----:B------:R-:W-:Y:S01]  /*0cf0*/  UIMAD UR7, UR7, UR11, URZ ;  /* 0x0000000b070772a4 */ /* 0x000fe2000f8e023f */
[----:B------:R-:W-:Y:S01]  /*0d00*/  IMAD.IADD R3, R3, 0x1, R0 ;  /* 0x0000000103037824 */ /* 0x000fe200078e0200 */
[----:B------:R-:W-:Y:S01]  /*0d10*/  LOP3.LUT R0, R35, 0xfffffff8, RZ, 0xc0, !PT ;  /* 0xfffffff823007812 */ /* 0x000fe200078ec0ff */
[----:B------:R-:W-:Y:S01]  /*0d20*/  IMAD.U32 R8, RZ, RZ, UR14 ;  /* 0x0000000eff087e24 */ /* 0x000fe2000f8e00ff */
[----:B------:R-:W-:Y:S01]  /*0d30*/  UIMAD UR12, UR9, UR18, UR12 ;  /* 0x00000012090c72a4 */ /* 0x000fe2000f8e020c */
[----:B------:R-:W-:Y:S01]  /*0d40*/  IMAD.WIDE.U32 R2, R24, c[0x0][0x1b8], R2 ;  /* 0x00006e0018027a25 */ /* 0x000fe200078e0002 */
[----:B------:R-:W-:-:S02]  /*0d50*/  UIADD3 UR7, UR15, UR7, URZ ;  /* 0x000000070f077290 */ /* 0x000fc4000fffe03f */
[----:B------:R-:W-:Y:S01]  /*0d60*/  UISETP.GE.AND UP0, UPT, UR6, 0x61, UPT ;  /* 0x000000610600788c */ /* 0x000fe2000bf06270 */
[----:B------:R-:W-:Y:S02]  /*0d70*/  IMAD.IADD R28, R113, 0x1, -R0 ;  /* 0x00000001711c7824 */ /* 0x000fe400078e0a00 */
[----:B------:R-:W-:Y:S02]  /*0d80*/  IMAD R0, R29, c[0x0][0x1b8], RZ ;  /* 0x00006e001d007a24 */ /* 0x000fe400078e02ff */
[----:B------:R-:W-:Y:S02]  /*0d90*/  IMAD R7, R28, 0x20, R14 ;  /* 0x000000201c077824 */ /* 0x000fe400078e020e */
[----:B------:R-:W-:Y:S02]  /*0da0*/  IMAD R0, R24, c[0x0][0x1bc], R0 ;  /* 0x00006f0018007a24 */ /* 0x000fe400078e0200 */
[----:B------:R-:W-:Y:S02]  /*0db0*/  IMAD R7, R40, 0x80, R7 ;  /* 0x0000008028077824 */ /* 0x000fe400078e0207 */
[----:B------:R-:W-:-:S02]  /*0dc0*/  IMAD.IADD R3, R3, 0x1, R0 ;  /* 0x0000000103037824 */ /* 0x000fc400078e0200 */
[----:B------:R-:W-:-:S04]  /*0dd0*/  @P1 IMAD.HI.U32 R6, R7, c[0x0][0x2c8], RZ ;  /* 0x0000b20007061a27 */ /* 0x000fc800078e00ff */
[----:B------:R-:W-:Y:S01]  /*0de0*/  IMAD.MOV.U32 R0, RZ, RZ, R7 ;  /* 0x000000ffff007224 */ /* 0x000fe200078e0007 */
[----:B------:R-:W-:Y:S01]  /*0df0*/  @P1 SHF.R.U32.HI R0, RZ, c[0x0][0x2cc], R6 ;  /* 0x0000b300ff001a19 */ /* 0x000fe20000011606 */
[----:B------:R-:W-:Y:S02]  /*0e00*/  IMAD R6, R4, c[0x0][0x1c4], R5 ;  /* 0x0000710004067a24 */ /* 0x000fe400078e0205 */
[----:B------:R-:W-:Y:S01]  /*0e10*/  IMAD R5, R10, c[0x0][0x2c4], RZ ;  /* 0x0000b1000a057a24 */ /* 0x000fe200078e02ff */
[----:B------:R-:W-:Y:S01]  /*0e20*/  IADD3 R10, R9, 0x20, RZ ;  /* 0x00000020090a7810 */ /* 0x000fe20007ffe0ff */
[----:B------:R-:W-:Y:S01]  /*0e30*/  IMAD.WIDE.U32 R2, R4, c[0x0][0x1c0], R2 ;  /* 0x0000700004027a25 */ /* 0x000fe200078e0002 */
[----:B------:R-:W-:Y:S02]  /*0e40*/  BAR.SYNC.DEFER_BLOCKING 0x0 ;  /* 0x0000000000007b1d */ /* 0x000fe40000010000 */
[----:B------:R-:W-:Y:S01]  /*0e50*/  ISETP.GE.AND P5, PT, R10, R5, PT ;  /* 0x000000050a00720c */ /* 0x000fe20003fa6270 */
[----:B------:R-:W-:-:S02]  /*0e60*/  IMAD.MOV R4, RZ, RZ, -R0 ;  /* 0x000000ffff047224 */ /* 0x000fc400078e0a00 */
[----:B------:R-:W-:Y:S02]  /*0e70*/  IMAD.IADD R3, R3, 0x1, R6 ;  /* 0x0000000103037824 */ /* 0x000fe400078e0206 */
[----:B------:R-:W-:Y:S01]  /*0e80*/  IMAD R10, R4, c[0x0][0x2c4], R7 ;  /* 0x0000b100040a7a24 */ /* 0x000fe200078e0207 */
[----:B------:R-:W-:Y:S01]  /*0e90*/  SHF.R.S32.HI R4, RZ, 0x1f, R0 ;  /* 0x0000001fff047819 */ /* 0x000fe20000011400 */
[----:B------:R-:W-:Y:S01]  /*0ea0*/  IMAD.U32 R6, RZ, RZ, UR4 ;  /* 0x00000004ff067e24 */ /* 0x000fe2000f8e00ff */
[----:B------:R-:W-:Y:S01]  /*0eb0*/  SHF.R.S32.HI R7, RZ, 0x1f, R11 ;  /* 0x0000001fff077819 */ /* 0x000fe2000001140b */
[----:B------:R-:W-:Y:S01]  /*0ec0*/  IMAD.MOV.U32 R36, RZ, RZ, R8 ;  /* 0x000000ffff247224 */ /* 0x000fe200078e0008 */
[----:B------:R-:W-:Y:S01]  /*0ed0*/  IADD3 R8, R9, 0x40, RZ ;  /* 0x0000004009087810 */ /* 0x000fe20007ffe0ff */
[----:B------:R-:W-:Y:S01]  /*0ee0*/  IMAD R4, R4, c[0x0][0x1b0], RZ ;  /* 0x00006c0004047a24 */ /* 0x000fe200078e02ff */
[----:B------:R-:W-:Y:S01]  /*0ef0*/  IADD3 R22, R6, UR6, -R14 ;  /* 0x0000000606167c10 */ /* 0x000fe2000fffe80e */
[----:B------:R-:W-:Y:S01]  /*0f00*/  IMAD.SHL.U32 R6, R14, 0x40, RZ ;  /* 0x000000400e067824 */ /* 0x000fe200078e00ff */
[----:B------:R-:W-:Y:S01]  /*0f10*/  ISETP.GE.AND P1, PT, R8, R5, PT ;  /* 0x000000050800720c */ /* 0x000fe20003f26270 */
[----:B------:R-:W-:Y:S01]  /*0f20*/  IMAD.WIDE.U32 R2, R0, c[0x0][0x1b0], R2 ;  /* 0x00006c0000027a25 */ /* 0x000fe200078e0002 */
[----:B------:R-:W-:-:S03]  /*0f30*/  IADD3 R8, P0, R11, R14, RZ ;  /* 0x0000000e0b087210 */ /* 0x000fc60007f1e0ff */
[----:B------:R-:W-:Y:S01]  /*0f40*/  IMAD R11, R0, c[0x0][0x1b4], R4 ;  /* 0x00006d00000b7a24 */ /* 0x000fe200078e0204 */
[----:B------:R-:W-:Y:S01]  /*0f50*/  LOP3.LUT R0, R6, 0x1c0, RZ, 0xc0, !PT ;  /* 0x000001c006007812 */ /* 0x000fe200078ec0ff */
[----:B------:R-:W-:Y:S01]  /*0f60*/  IMAD.SHL.U32 R4, R28, 0x8, RZ ;  /* 0x000000081c047824 */ /* 0x000fe200078e00ff */
[----:B------:R-:W-:Y:S01]  /*0f70*/  LEA.HI.X.SX32 R12, R14, R7, 0x1, P0 ;  /* 0x000000070e0c7211 */ /* 0x000fe200000f0eff */
[----:B------:R-:W-:Y:S01]  /*0f80*/  IMAD.IADD R3, R3, 0x1, R11 ;  /* 0x0000000103037824 */ /* 0x000fe200078e020b */
[C---:B------:R-:W-:Y:S02]  /*0f90*/  ISETP.GE.AND P0, PT, R9.reuse, R5, PT ;  /* 0x000000050900720c */ /* 0x040fe40003f06270 */
[----:B------:R-:W-:Y:S01]  /*0fa0*/  IADD3 R6, R9, 0x60, RZ ;  /* 0x0000006009067810 */ /* 0x000fe20007ffe0ff */
[----:B------:R-:W-:Y:S01]  /*0fb0*/  IMAD.WIDE.U32 R2, R10, c[0x0][0x1a8], R2 ;  /* 0x00006a000a027a25 */ /* 0x000fe200078e0002 */
[----:B------:R-:W-:Y:S02]  /*0fc0*/  LOP3.LUT R9, R0, 0x38, R4, 0xf8, !PT ;  /* 0x0000003800097812 */ /* 0x000fe400078ef804 */
[----:B------:R-:W-:-:S02]  /*0fd0*/  SHF.R.U32.HI R0, RZ, 0x3, R0 ;  /* 0x00000003ff007819 */ /* 0x000fc40000011600 */
[----:B------:R-:W-:Y:S02]  /*0fe0*/  LEA.HI R7, R15, R13, RZ, 0x1 ;  /* 0x0000000d0f077211 */ /* 0x000fe400078f08ff */
[----:B------:R-:W-:Y:S02]  /*0ff0*/  LOP3.LUT R16, R9, R0, RZ, 0x3c, !PT ;  /* 0x0000000009107212 */ /* 0x000fe400078e3cff */
[----:B------:R-:W-:Y:S02]  /*1000*/  SHF.R.S32.HI R0, RZ, 0x1f, R10 ;  /* 0x0000001fff007819 */ /* 0x000fe4000001140a */
[----:B------:R-:W-:Y:S02]  /*1010*/  LOP3.LUT R7, R7, 0xfffffffe, RZ, 0xc0, !PT ;  /* 0xfffffffe07077812 */ /* 0x000fe400078ec0ff */
[----:B------:R-:W-:Y:S01]  /*1020*/  ISETP.GE.AND P2, PT, R6, R5, PT ;  /* 0x000000050600720c */ /* 0x000fe20003f46270 */
[----:B------:R-:W-:Y:S01]  /*1030*/  IMAD R0, R0, c[0x0][0x1a8], RZ ;  /* 0x00006a0000007a24 */ /* 0x000fe200078e02ff */
[----:B------:R-:W-:Y:S01]  /*1040*/  SHF.R.S32.HI R5, RZ, 0x1f, R4 ;  /* 0x0000001fff057819 */ /* 0x000fe20000011404 */
[----:B------:R-:W-:Y:S01]  /*1050*/  IMAD R6, R12, c[0x0][0x1e0], RZ ;  /* 0x000078000c067a24 */ /* 0x000fe200078e02ff */
[----:B------:R-:W-:Y:S01]  /*1060*/  IADD3 R31, R4, 0x40, RZ ;  /* 0x00000040041f7810 */ /* 0x000fe20007ffe0ff */
[----:B------:R-:W-:Y:S01]  /*1070*/  IMAD R11, R10, c[0x0][0x1ac], R0 ;  /* 0x00006b000a0b7a24 */ /* 0x000fe200078e0200 */
[----:B------:R-:W-:Y:S01]  /*1080*/  LOP3.LUT R0, R15, 0xfffffff0, RZ, 0xc0, !PT ;  /* 0xfffffff00f007812 */ /* 0x000fe200078ec0ff */
[----:B------:R-:W-:Y:S01]  /*1090*/  IMAD.IADD R33, R13, 0x1, -R7 ;  /* 0x000000010d217824 */ /* 0x000fe200078e0a07 */
[----:B------:R-:W-:Y:S01]  /*10a0*/  LEA R15, P3, R2, c[0x0][0x160], 0x1 ;  /* 0x00005800020f7a11 */ /* 0x000fe200078608ff */
[----:B------:R-:W-:Y:S01]  /*10b0*/  IMAD.IADD R3, R3, 0x1, R11 ;  /* 0x0000000103037824 */ /* 0x000fe200078e020b */
[----:B------:R-:W-:Y:S01]  /*10c0*/  LEA.HI R11, R37, R113, RZ, 0x6 ;  /* 0x00000071250b7211 */ /* 0x000fe200078f30ff */
[----:B------:R-:W-:Y:S01]  /*10d0*/  IMAD.IADD R0, R113, 0x1, -R0 ;  /* 0x0000000171007824 */ /* 0x000fe200078e0a00 */
[----:B------:R-:W-:Y:S01]  /*10e0*/  IADD3 R32, R4, 0x80, RZ ;  /* 0x0000008004207810 */ /* 0x000fe20007ffe0ff */
[----:B------:R-:W-:Y:S01]  /*10f0*/  IMAD R9, R8, c[0x0][0x1e4], R6 ;  /* 0x0000790008097a24 */ /* 0x000fe200078e0206 */
[----:B------:R-:W-:Y:S01]  /*1100*/  LEA.HI.X R14, R2, c[0x0][0x164], R3, 0x1, P3 ;  /* 0x00005900020e7a11 */ /* 0x000fe200018f0c03 */
[----:B------:R-:W-:Y:S01]  /*1110*/  IMAD R3, R29, c[0x0][0x1e8], RZ ;  /* 0x00007a001d037a24 */ /* 0x000fe200078e02ff */
[----:B------:R-:W-:Y:S01]  /*1120*/  SHF.R.S32.HI R10, RZ, 0x1f, R0 ;  /* 0x0000001fff0a7819 */ /* 0x000fe20000011400 */
[----:B------:R-:W-:Y:S01]  /*1130*/  IMAD.WIDE.U32 R6, R8, c[0x0][0x1e0], R4 ;  /* 0x0000780008067a25 */ /* 0x000fe200078e0004 */
[----:B------:R-:W-:Y:S01]  /*1140*/  SHFL.IDX PT, R2, R15, RZ, 0x181f ;  /* 0x00181fff0f027589 */ /* 0x000fe200000e0000 */
[----:B------:R-:W-:-:S02]  /*1150*/  ISETP.GE.AND P3, PT, R31, c[0x0][0x198], PT ;  /* 0x000066001f007a0c */ /* 0x000fc40003f66270 */
[----:B------:R-:W-:Y:S01]  /*1160*/  LEA.HI R30, R10, R0, RZ, 0x3 ;  /* 0x000000000a1e7211 */ /* 0x000fe200078f18ff */
[----:B------:R-:W-:Y:S02]  /*1170*/  IMAD.SHL.U32 R10, R11, 0x8, RZ ;  /* 0x000000080b0a7824 */ /* 0x000fe400078e00ff */
[----:B------:R-:W-:Y:S02]  /*1180*/  IMAD R11, R24, c[0x0][0x1ec], R3 ;  /* 0x00007b00180b7a24 */ /* 0x000fe400078e0203 */
[----:B------:R-:W-:Y:S01]  /*1190*/  IMAD.IADD R7, R7, 0x1, R9 ;  /* 0x0000000107077824 */ /* 0x000fe200078e0209 */
[----:B------:R-:W1:Y:S01]  /*11a0*/  SHFL.IDX PT, R3, R14, RZ, 0x181f ;  /* 0x00181fff0e037589 */ /* 0x000e6200000e0000 */
[----:B------:R-:W-:Y:S01]  /*11b0*/  IMAD R12, R12, c[0x0][0x208], RZ ;  /* 0x000082000c0c7a24 */ /* 0x000fe200078e02ff */
[----:B------:R-:W-:Y:S01]  /*11c0*/  LOP3.LUT R19, R16, 0xfffffe00, R10, 0xf8, !PT ;  /* 0xfffffe0010137812 */ /* 0x000fe200078ef80a */
[----:B------:R-:W-:-:S04]  /*11d0*/  IMAD.WIDE.U32 R6, R24, c[0x0][0x1e8], R6 ;  /* 0x00007a0018067a25 */ /* 0x000fc800078e0006 */
[----:B------:R-:W-:Y:S01]  /*11e0*/  IMAD.IADD R21, R7, 0x1, R11 ;  /* 0x0000000107157824 */ /* 0x000fe200078e020b */
[----:B------:R-:W-:Y:S01]  /*11f0*/  STL [R1+0x30], R19 ;  /* 0x0000301301007387 */ /* 0x000fe20000100800 */
[----:B------:R-:W-:Y:S02]  /*1200*/  IMAD.MOV.U32 R20, RZ, RZ, R6 ;  /* 0x000000ffff147224 */ /* 0x000fe400078e0006 */
[----:B------:R-:W-:Y:S01]  /*1210*/  IMAD R13, R8, c[0x0][0x20c], R12 ;  /* 0x00008300080d7a24 */ /* 0x000fe200078e020c */
[----:B------:R-:W-:Y:S01]  /*1220*/  LOP3.LUT R12, R30, 0xfffffff8, RZ, 0xc0, !PT ;  /* 0xfffffff81e0c7812 */ /* 0x000fe200078ec0ff */
[----:B------:R-:W-:-:S04]  /*1230*/  IMAD.WIDE.U32 R8, R8, c[0x0][0x208], R4 ;  /* 0x0000820008087a25 */ /* 0x000fc800078e0004 */
[----:B------:R-:W-:Y:S02]  /*1240*/  IMAD R29, R29, c[0x0][0x210], RZ ;  /* 0x000084001d1d7a24 */ /* 0x000fe400078e02ff */
[----:B------:R-:W-:Y:S02]  /*1250*/  IMAD.IADD R9, R9, 0x1, R13 ;  /* 0x0000000109097824 */ /* 0x000fe400078e020d */
[----:B------:R-:W-:Y:S01]  /*1260*/  IMAD.IADD R27, R0, 0x1, -R12 ;  /* 0x00000001001b7824 */ /* 0x000fe200078e0a0c */
[----:B------:R-:W-:Y:S01]  /*1270*/  @!P0 SHF.R.S32.HI R0, RZ, 0x1f, R31 ;  /* 0x0000001fff008819 */ /* 0x000fe2000001141f */
[C---:B------:R-:W-:Y:S02]  /*1280*/  IMAD R29, R24.reuse, c[0x0][0x214], R29 ;  /* 0x00008500181d7a24 */ /* 0x040fe400078e021d */
[----:B------:R-:W-:Y:S01]  /*1290*/  IMAD.WIDE.U32 R24, R24, c[0x0][0x210], R8 ;  /* 0x0000840018187a25 */ /* 0x000fe200078e0008 */
[----:B------:R-:W-:Y:S01]  /*12a0*/  @!P0 LEA.HI R8, R0, R31, RZ, 0x3 ;  /* 0x0000001f00088211 */ /* 0x000fe200078f18ff */
[----:B------:R-:W-:Y:S02]  /*12b0*/  SHFL.IDX PT, R9, R14, 0x1, 0x181f ;  /* 0x00381f000e097f89 */ /* 0x000fe400000e0000 */
[----:B------:R-:W-:Y:S01]  /*12c0*/  IMAD.SHL.U32 R38, R19, 0x2, RZ ;  /* 0x0000000213267824 */ /* 0x000fe200078e00ff */
[----:B------:R-:W-:-:S02]  /*12d0*/  @!P0 LOP3.LUT R12, R8, 0xfffffff8, RZ, 0xc0, !PT ;  /* 0xfffffff8080c8812 */ /* 0x000fc400078ec0ff */
[----:B------:R-:W2:Y:S03]  /*12e0*/  SHFL.IDX PT, R8, R15, 0x1, 0x181f ;  /* 0x00381f000f087f89 */ /* 0x000ea600000e0000 */
[----:B-1----:R-:W-:Y:S01]  /*12f0*/  @!P0 IMAD.WIDE R12, R12, 0x2, R2 ;  /* 0x000000020c0c8825 */ /* 0x002fe200078e0202 */
[----:B------:R-:W-:Y:S01]  /*1300*/  STL [R1], R38 ;  /* 0x0000002601007387 */ /* 0x000fe20000100800 */
[--C-:B---3--:R-:W-:Y:S02]  /*1310*/  @P4 SHF.R.S32.HI R7, RZ, 0x1f, R18.reuse ;  /* 0x0000001fff074819 */ /* 0x108fe40000011412 */
[----:B------:R-:W-:Y:S02]  /*1320*/  @P4 IMAD.MOV.U32 R6, RZ, RZ, R18 ;  /* 0x000000ffff064224 */ /* 0x000fe400078e0012 */
[----:B------:R-:W-:Y:S02]  /*1330*/  @!P4 IMAD.MOV.U32 R6, RZ, RZ, R41 ;  /* 0x000000ffff06c224 */ /* 0x000fe400078e0029 */
[----:B------:R-:W-:-:S03]  /*1340*/  @!P4 IMAD.MOV.U32 R7, RZ, RZ, R17 ;  /* 0x000000ffff07c224 */ /* 0x000fc600078e0011 */
[----:B------:R-:W-:Y:S02]  /*1350*/  SEL R26, R6, RZ, !P6 ;  /* 0x000000ff061a7207 */ /* 0x000fe40007000000 */
[----:B------:R-:W-:Y:S02]  /*1360*/  SEL R23, R7, RZ, !P6 ;  /* 0x000000ff07177207 */ /* 0x000fe40007000000 */
[----:B------:R-:W-:Y:S01]  /*1370*/  ISETP.GE.AND P6, PT, R4, c[0x0][0x198], PT ;  /* 0x0000660004007a0c */ /* 0x000fe20003fc6270 */
[----:B------:R-:W-:Y:S01]  /*1380*/  IMAD.WIDE.U32 R20, R26, c[0x0][0x1f0], R20 ;  /* 0x00007c001a147a25 */ /* 0x000fe200078e0014 */
[----:B------:R-:W-:Y:S02]  /*1390*/  @!P0 SHF.R.S32.HI R7, RZ, 0x1f, R32 ;  /* 0x0000001fff078819 */ /* 0x000fe40000011420 */
[C---:B------:R-:W-:Y:S01]  /*13a0*/  @!P0 LEA R6, P4, R4.reuse, R2, 0x1 ;  /* 0x0000000204068211 */ /* 0x040fe200078808ff */
[----:B------:R-:W-:Y:S01]  /*13b0*/  IMAD.MOV.U32 R44, RZ, RZ, R20 ;  /* 0x000000ffff2c7224 */ /* 0x000fe200078e0014 */
[----:B------:R-:W-:Y:S01]  /*13c0*/  @!P0 LEA.HI R0, R7, R32, RZ, 0x3 ;  /* 0x0000002007008211 */ /* 0x000fe200078f18ff */
[----:B------:R-:W-:Y:S01]  /*13d0*/  STL.64 [R1+0x28], R20 ;  /* 0x0000281401007387 */ /* 0x000fe20000100a00 */
[----:B------:R-:W-:-:S02]  /*13e0*/  @!P0 LEA.HI.X R7, R4, R3, R5, 0x1, P4 ;  /* 0x0000000304078211 */ /* 0x000fc400020f0c05 */
[----:B------:R-:W-:Y:S02]  /*13f0*/  @!P0 LOP3.LUT R0, R0, 0xfffffff8, RZ, 0xc0, !PT ;  /* 0xfffffff800008812 */ /* 0x000fe400078ec0ff */
[----:B------:R-:W-:Y:S01]  /*1400*/  ISETP.GE.AND P4, PT, R32, c[0x0][0x198], PT ;  /* 0x0000660020007a0c */ /* 0x000fe20003f86270 */
[----:B------:R1:W-:Y:S02]  /*1410*/  @!P0 LDGSTS.E.BYPASS.LTC128B.128 [R38+0x100], [R6.64], !P6 ;  /* 0x0010000006268fae */ /* 0x0003e4000f101d54 */
[----:B------:R-:W-:Y:S01]  /*1420*/  @!P0 IMAD.WIDE R10, R0, 0x2, R2 ;  /* 0x00000002000a8825 */ /* 0x000fe200078e0202 */
[----:B------:R-:W-:Y:S01]  /*1430*/  @!P5 SHF.R.S32.HI R0, RZ, 0x1f, R32 ;  /* 0x0000001fff00d819 */ /* 0x000fe20000011420 */
[----:B------:R-:W-:Y:S03]  /*1440*/  SHFL.IDX PT, R2, R15, 0x2, 0x181f ;  /* 0x00581f000f027f89 */ /* 0x000fe600000e0000 */
[----:B------:R-:W-:Y:S01]  /*1450*/  @!P5 LEA.HI R0, R0, R32, RZ, 0x3 ;  /* 0x000000200000d211 */ /* 0x000fe200078f18ff */
[----:B------:R-:W3:Y:S03]  /*1460*/  SHFL.IDX PT, R3, R14, 0x2, 0x181f ;  /* 0x00581f000e037f89 */ /* 0x000ee600000e0000 */
[----:B------:R-:W-:Y:S01]  /*1470*/  @!P5 LOP3.LUT R0, R0, 0xfffffff8, RZ, 0xc0, !PT ;  /* 0xfffffff80000d812 */ /* 0x000fe200078ec0ff */
[----:B------:R4:W-:Y:S04]  /*1480*/  @!P0 LDGSTS.E.BYPASS.LTC128B.128 [R38+0x4100], [R12.64], !P3 ;  /* 0x041000000c268fae */ /* 0x0009e8000d901d54 */
[----:B------:R5:W-:Y:S01]  /*1490*/  @!P0 LDGSTS.E.BYPASS.LTC128B.128 [R38+0x8100], [R10.64], !P4 ;  /* 0x081000000a268fae */ /* 0x000be2000e101d54 */
[----:B-1----:R-:W-:-:S02]  /*14a0*/  @!P5 SHF.R.S32.HI R6, RZ, 0x1f, R31 ;  /* 0x0000001fff06d819 */ /* 0x002fc4000001141f */
[----:B------:R-:W-:Y:S02]  /*14b0*/  @!P1 SHF.R.S32.HI R7, RZ, 0x1f, R32 ;  /* 0x0000001fff079819 */ /* 0x000fe40000011420 */
[----:B------:R-:W-:Y:S02]  /*14c0*/  @!P5 LEA.HI R16, R6, R31, RZ, 0x3 ;  /* 0x0000001f0610d211 */ /* 0x000fe400078f18ff */
[----:B------:R-:W1:Y:S01]  /*14d0*/  SHFL.IDX PT, R6, R15, 0x3, 0x181f ;  /* 0x00781f000f067f89 */ /* 0x000e6200000e0000 */
[----:B------:R-:W-:Y:S02]  /*14e0*/  @!P1 LEA.HI R18, R7, R32, RZ, 0x3 ;  /* 0x0000002007129211 */ /* 0x000fe400078f18ff */
[----:B------:R-:W-:Y:S01]  /*14f0*/  @!P5 LOP3.LUT R16, R16, 0xfffffff8, RZ, 0xc0, !PT ;  /* 0xfffffff81010d812 */ /* 0x000fe200078ec0ff */
[----:B------:R1:W1:Y:S01]  /*1500*/  SHFL.IDX PT, R7, R14, 0x3, 0x181f ;  /* 0x00781f000e077f89 */ /* 0x00026200000e0000 */
[----:B------:R-:W-:-:S03]  /*1510*/  @!P1 LOP3.LUT R18, R18, 0xfffffff8, RZ, 0xc0, !PT ;  /* 0xfffffff812129812 */ /* 0x000fc600078ec0ff */
[----:B--2---:R-:W-:Y:S01]  /*1520*/  @!P5 IMAD.WIDE R16, R16, 0x2, R8 ;  /* 0x000000021010d825 */ /* 0x004fe200078e0208 */
[----:B-----5:R-:W-:-:S03]  /*1530*/  @!P1 SHF.R.S32.HI R10, RZ, 0x1f, R31 ;  /* 0x0000001fff0a9819 */ /* 0x020fc6000001141f */
[----:B---3--:R-:W-:Y:S01]  /*1540*/  @!P1 IMAD.WIDE R18, R18, 0x2, R2 ;  /* 0x0000000212129825 */ /* 0x008fe200078e0202 */
[----:B----4-:R-:W-:Y:S02]  /*1550*/  @!P1 LEA.HI R12, R10, R31, RZ, 0x3 ;  /* 0x0000001f0a0c9211 */ /* 0x010fe400078f18ff */
[----:B------:R-:W-:Y:S02]  /*1560*/  @!P5 LEA R10, P0, R4, R8, 0x1 ;  /* 0x00000008040ad211 */ /* 0x000fe400078008ff */
[----:B------:R-:W-:Y:S02]  /*1570*/  @!P1 LOP3.LUT R12, R12, 0xfffffff8, RZ, 0xc0, !PT ;  /* 0xfffffff80c0c9812 */ /* 0x000fe400078ec0ff */
[----:B------:R-:W-:-:S03]  /*1580*/  @!P5 LEA.HI.X R11, R4, R9, R5, 0x1, P0 ;  /* 0x00000009040bd211 */ /* 0x000fc600000f0c05 */
[----:B------:R-:W-:Y:S02]  /*1590*/  @!P1 IMAD.WIDE R12, R12, 0x2, R2 ;  /* 0x000000020c0c9825 */ /* 0x000fe400078e0202 */
[----:B------:R2:W-:Y:S02]  /*15a0*/  @!P5 LDGSTS.E.BYPASS.LTC128B.128 [R38+0x1100], [R10.64], !P6 ;  /* 0x011000000a26dfae */ /* 0x0005e4000f101d54 */
[----:B-1----:R-:W-:Y:S01]  /*15b0*/  @!P5 IMAD.WIDE R14, R0, 0x2, R8 ;  /* 0x00000002000ed825 */ /* 0x002fe200078e0208 */
[C---:B------:R-:W-:Y:S01]  /*15c0*/  @!P1 LEA R8, P0, R4.reuse, R2, 0x1 ;  /* 0x0000000204089211 */ /* 0x040fe200078008ff */
[----:B------:R1:W-:Y:S02]  /*15d0*/  @!P5 LDGSTS.E.BYPASS.LTC128B.128 [R38+0x5100], [R16.64], !P3 ;  /* 0x051000001026dfae */ /* 0x0003e4000d901d54 */
[----:B------:R-:W-:Y:S01]  /*15e0*/  IMAD R0, R23, c[0x0][0x1f0], RZ ;  /* 0x00007c0017007a24 */ /* 0x000fe200078e02ff */
[C-C-:B------:R-:W-:Y:S01]  /*15f0*/  @!P1 LEA.HI.X R9, R4.reuse, R3, R5.reuse, 0x1, P0 ;  /* 0x0000000304099211 */ /* 0x140fe200000f0c05 */
[----:B------:R3:W-:Y:S01]  /*1600*/  @!P5 LDGSTS.E.BYPASS.LTC128B.128 [R38+0x9100], [R14.64], !P4 ;  /* 0x091000000e26dfae */ /* 0x0007e2000e101d54 */
[----:B------:R-:W-:Y:S01]  /*1610*/  @!P2 LEA R2, P0, R4, R6, 0x1 ;  /* 0x000000060402a211 */ /* 0x000fe200078008ff */
[----:B------:R-:W-:Y:S01]  /*1620*/  IMAD R0, R26, c[0x0][0x1f4], R0 ;  /* 0x00007d001a007a24 */ /* 0x000fe200078e0200 */
[----:B------:R-:W-:Y:S01]  /*1630*/  ISETP.GE.AND P5, PT, R22, 0x21, PT ;  /* 0x000000211600780c */ /* 0x000fe20003fa6270 */
[----:B------:R4:W-:Y:S01]  /*1640*/  @!P1 LDGSTS.E.BYPASS.LTC128B.128 [R38+0x2100], [R8.64], !P6 ;  /* 0x0210000008269fae */ /* 0x0009e2000f101d54 */
[----:B------:R-:W-:Y:S01]  /*1650*/  @!P2 LEA.HI.X R3, R4, R7, R5, 0x1, P0 ;  /* 0x000000070403a211 */ /* 0x000fe200000f0c05 */
[----:B------:R-:W-:Y:S01]  /*1660*/  IMAD.IADD R45, R21, 0x1, R0 ;  /* 0x00000001152d7824 */ /* 0x000fe200078e0200 */
[----:B------:R-:W-:Y:S01]  /*1670*/  @!P2 SHF.R.S32.HI R5, RZ, 0x1f, R32 ;  /* 0x0000001fff05a819 */ /* 0x000fe20000011420 */
[----:B------:R5:W-:Y:S04]  /*1680*/  @!P1 LDGSTS.E.BYPASS.LTC128B.128 [R38+0x6100], [R12.64], !P3 ;  /* 0x061000000c269fae */ /* 0x000be8000d901d54 */
[----:B------:R2:W-:Y:S01]  /*1690*/  @!P1 LDGSTS.E.BYPASS.LTC128B.128 [R38+0xa100], [R18.64], !P4 ;  /* 0x0a10000012269fae */ /* 0x0005e2000e101d54 */
[----:B------:R-:W-:-:S03]  /*16a0*/  ISETP.GE.AND P1, PT, R22, 0x41, PT ;  /* 0x000000411600780c */ /* 0x000fc60003f26270 */
[----:B------:R2:W-:Y:S01]  /*16b0*/  @!P2 LDGSTS.E.BYPASS.LTC128B.128 [R38+0x3100], [R2.64], !P6 ;  /* 0x031000000226afae */ /* 0x0005e2000f101d54 */
[----:B------:R-:W-:-:S03]  /*16c0*/  ISETP.GE.AND P6, PT, R22, 0x1, PT ;  /* 0x000000011600780c */ /* 0x000fc60003fc6270 */
[----:B------:R2:W-:Y:S01]  /*16d0*/  STL.64 [R1+0x10], R44 ;  /* 0x0000102c01007387 */ /* 0x0005e20000100a00 */
[----:B-1----:R-:W-:Y:S02]  /*16e0*/  IMAD.SHL.U32 R16, R42, 0x40, RZ ;  /* 0x000000402a107824 */ /* 0x002fe400078e00ff */
[----:B---3--:R-:W-:Y:S01]  /*16f0*/  IMAD.WIDE.U32 R14, R39, 0x40, RZ ;  /* 0x00000040270e7825 */ /* 0x008fe200078e00ff */
[----:B----4-:R-:W-:-:S03]  /*1700*/  @!P2 SHF.R.S32.HI R8, RZ, 0x1f, R31 ;  /* 0x0000001fff08a819 */ /* 0x010fc6000001141f */
[----:B------:R-:W-:Y:S01]  /*1710*/  IMAD.IADD R9, R25, 0x1, R29 ;  /* 0x0000000119097824 */ /* 0x000fe200078e021d */
[----:B-----5:R-:W-:Y:S01]  /*1720*/  @!P2 LEA.HI R12, R8, R31, RZ, 0x3 ;  /* 0x0000001f080ca211 */ /* 0x020fe200078f18ff */
[----:B------:R-:W-:-:S03]  /*1730*/  IMAD.MOV.U32 R8, RZ, RZ, R24 ;  /* 0x000000ffff087224 */ /* 0x000fc600078e0018 */
[----:B------:R-:W-:Y:S01]  /*1740*/  @!P2 LOP3.LUT R12, R12, 0xfffffff8, RZ, 0xc0, !PT ;  /* 0xfffffff80c0ca812 */ /* 0x000fe200078ec0ff */
[----:B--2---:R-:W-:-:S04]  /*1750*/  IMAD.WIDE.U32 R18, R26, c[0x0][0x218], R8 ;  /* 0x000086001a127a25 */ /* 0x004fc800078e0008 */
[----:B------:R-:W-:Y:S01]  /*1760*/  IMAD.WIDE.U32 R2, R34, UR8, R44 ;  /* 0x0000000822027c25 */ /* 0x000fe2000f8e002c */
[----:B------:R1:W-:Y:S03]  /*1770*/  STL.64 [R1+0x20], R18 ;  /* 0x0000201201007387 */ /* 0x0003e60000100a00 */
[----:B------:R-:W-:Y:S01]  /*1780*/  @!P2 IMAD.WIDE R12, R12, 0x2, R6 ;  /* 0x000000020c0ca825 */ /* 0x000fe200078e0206 */
[----:B------:R-:W-:Y:S01]  /*1790*/  IADD3 R0, R3, UR12, RZ ;  /* 0x0000000c03007c10 */ /* 0x000fe2000fffe0ff */
[----:B------:R-:W-:Y:S01]  /*17a0*/  UIMAD UR12, UR7, UR8, URZ ;  /* 0x00000008070c72a4 */ /* 0x000fe2000f8e023f */
[C---:B------:R-:W-:Y:S01]  /*17b0*/  @P6 LEA R10, P0, R2.reuse, c[0x0][0x1c8], 0x1 ;  /* 0x00007200020a6a11 */ /* 0x040fe200078008ff */
[----:B------:R-:W-:Y:S01]  /*17c0*/  IMAD.MOV.U32 R40, RZ, RZ, R18 ;  /* 0x000000ffff287224 */ /* 0x000fe200078e0012 */
[----:B------:R-:W-:Y:S01]  /*17d0*/  @!P2 LEA.HI R3, R5, R32, RZ, 0x3 ;  /* 0x000000200503a211 */ /* 0x000fe200078f18ff */
[----:B------:R2:W-:Y:S01]  /*17e0*/  @!P2 LDGSTS.E.BYPASS.LTC128B.128 [R38+0x7100], [R12.64], !P3 ;  /* 0x071000000c26afae */ /* 0x0005e2000d901d54 */
[----:B------:R-:W-:Y:S01]  /*17f0*/  @P6 LEA.HI.X R11, R2, c[0x0][0x1cc], R0, 0x1, P0 ;  /* 0x00007300020b6a11 */ /* 0x000fe200000f0c00 */
[----:B------:R-:W-:Y:S01]  /*1800*/  UIMAD UR12, UR9, UR14, UR12 ;  /* 0x0000000e090c72a4 */ /* 0x000fe2000f8e020c */
[----:B------:R-:W-:-:S02]  /*1810*/  @P5 LEA R5, P0, R39, R2, 0x5 ;  /* 0x0000000227055211 */ /* 0x000fc400078028ff */
[----:B------:R-:W-:Y:S02]  /*1820*/  @!P2 LOP3.LUT R3, R3, 0xfffffff8, RZ, 0xc0, !PT ;  /* 0xfffffff80303a812 */ /* 0x000fe400078ec0ff */
[----:B------:R-:W-:Y:S02]  /*1830*/  @P5 LEA.HI.X R17, R39, R0, R42, 0x5, P0 ;  /* 0x0000000027115211 */ /* 0x000fe400000f2c2a */
[----:B------:R-:W-:Y:S01]  /*1840*/  @P1 IADD3 R14, P0, R2, R14, RZ ;  /* 0x0000000e020e1210 */ /* 0x000fe20007f1e0ff */
[----:B------:R-:W-:Y:S01]  /*1850*/  @!P2 IMAD.WIDE R2, R3, 0x2, R6 ;  /* 0x000000020302a825 */ /* 0x000fe200078e0206 */
[----:B------:R-:W-:Y:S02]  /*1860*/  ISETP.GE.AND P3, PT, R31, c[0x0][0x1d4], PT ;  /* 0x000075001f007a0c */ /* 0x000fe40003f66270 */
[----:B------:R-:W-:Y:S01]  /*1870*/  @P1 IADD3.X R16, R0, R15, R16, P0, !PT ;  /* 0x0000000f00101210 */ /* 0x000fe200007fe410 */
[----:B------:R-:W-:Y:S01]  /*1880*/  IMAD R7, R23, c[0x0][0x218], RZ ;  /* 0x0000860017077a24 */ /* 0x000fe200078e02ff */
[----:B------:R3:W-:Y:S01]  /*1890*/  @!P2 LDGSTS.E.BYPASS.LTC128B.128 [R38+0xb100], [R2.64], !P4 ;  /* 0x0b1000000226afae */ /* 0x0007e2000e101d54 */
[----:B------:R-:W-:Y:S01]  /*18a0*/  ISETP.GE.AND P4, PT, R4, c[0x0][0x1d4], PT ;  /* 0x0000750004007a0c */ /* 0x000fe20003f86270 */
[----:B------:R-:W-:Y:S01]  /*18b0*/  IMAD.SHL.U32 R0, R27, 0x40, RZ ;  /* 0x000000401b007824 */ /* 0x000fe200078e00ff */
[----:B------:R-:W-:Y:S01]  /*18c0*/  ISETP.GE.AND P2, PT, R32, c[0x0][0x1d4], PT ;  /* 0x0000750020007a0c */ /* 0x000fe20003f46270 */
[----:B------:R-:W-:Y:S01]  /*18d0*/  IMAD R15, R26, c[0x0][0x21c], R7 ;  /* 0x000087001a0f7a24 */ /* 0x000fe200078e0207 */
[----:B------:R-:W-:Y:S01]  /*18e0*/  @P5 LEA R6, P0, R5, c[0x0][0x1c8], 0x1 ;  /* 0x0000720005065a11 */ /* 0x000fe200078008ff */
[----:B------:R-:W0:Y:S01]  /*18f0*/  LDGDEPBAR ;  /* 0x00000000000079af */ /* 0x000e220000000000 */
[----:B------:R-:W-:Y:S01]  /*1900*/  LOP3.LUT R0, R0, 0x1c0, RZ, 0xc0, !PT ;  /* 0x000001c000007812 */ /* 0x000fe200078ec0ff */
[----:B------:R-:W-:Y:S01]  /*1910*/  IMAD.IADD R41, R19, 0x1, R15 ;  /* 0x0000000113297824 */ /* 0x000fe200078e020f */
[----:B------:R-:W-:Y:S01]  /*1920*/  @P5 LEA.HI.X R7, R5, c[0x0][0x1cc], R17, 0x1, P0 ;  /* 0x0000730005075a11 */ /* 0x000fe200000f0c11 */
[----:B------:R-:W-:-:S02]  /*1930*/  IMAD.SHL.U32 R5, R33, 0x8, RZ ;  /* 0x0000000821057824 */ /* 0x000fc400078e00ff */
[----:B------:R-:W-:Y:S01]  /*1940*/  IMAD.WIDE.U32 R8, R36, UR8, R40 ;  /* 0x0000000824087c25 */ /* 0x000fe2000f8e0028 */
[----:B------:R-:W-:Y:S01]  /*1950*/  UMOV UR8, 0x6 ;  /* 0x0000000600087882 */ /* 0x000fe20000000000 */
[----:B------:R4:W-:Y:S01]  /*1960*/  @P6 LDGSTS.E.BYPASS.LTC128B.128 [R38+0x12100], [R10.64], !P4 ;  /* 0x121000000a266fae */ /* 0x0009e2000e101d54 */
[----:B------:R-:W-:-:S03]  /*1970*/  USHF.L.U64.HI UR11, UR10, UR8, UR11 ;  /* 0x000000080a0b7299 */ /* 0x000fc6000801020b */
[----:B------:R4:W-:Y:S04]  /*1980*/  @P6 LDGSTS.E.BYPASS.LTC128B.128 [R38+0x15100], [R10.64+0x80], !P3 ;  /* 0x151000800a266fae */ /* 0x0009e8000d901d54 */
[----:B------:R4:W-:Y:S01]  /*1990*/  @P6 LDGSTS.E.BYPASS.LTC128B.128 [R38+0x18100], [R10.64+0x100], !P2 ;  /* 0x181001000a266fae */ /* 0x0009e2000d101d54 */
[----:B------:R-:W-:Y:S01]  /*19a0*/  ISETP.GE.AND P6, PT, R4, c[0x0][0x1d4], PT ;  /* 0x0000750004007a0c */ /* 0x000fe20003fc6270 */
[----:B------:R-:W-:Y:S02]  /*19b0*/  IMAD.MOV.U32 R4, RZ, RZ, 0x10 ;  /* 0x00000010ff047424 */ /* 0x000fe400078e00ff */
[----:B------:R5:W-:Y:S01]  /*19c0*/  @P5 LDGSTS.E.BYPASS.LTC128B.128 [R38+0x13100], [R6.64], !P4 ;  /* 0x1310000006265fae */ /* 0x000be2000e101d54 */
[----:B---3--:R-:W-:-:S03]  /*19d0*/  @P1 LEA R2, P0, R14, c[0x0][0x1c8], 0x1 ;  /* 0x000072000e021a11 */ /* 0x008fc600078008ff */
[----:B------:R5:W-:Y:S01]  /*19e0*/  @P5 LDGSTS.E.BYPASS.LTC128B.128 [R38+0x16100], [R6.64+0x80], !P3 ;  /* 0x1610008006265fae */ /* 0x000be2000d901d54 */
[----:B------:R-:W-:Y:S01]  /*19f0*/  @P1 LEA.HI.X R3, R14, c[0x0][0x1cc], R16, 0x1, P0 ;  /* 0x000073000e031a11 */ /* 0x000fe200000f0c10 */
[----:B------:R-:W-:Y:S02]  /*1a00*/  IMAD.MOV.U32 R14, RZ, RZ, 0x20 ;  /* 0x00000020ff0e7424 */ /* 0x000fe400078e00ff */
[----:B------:R5:W-:Y:S01]  /*1a10*/  @P5 LDGSTS.E.BYPASS.LTC128B.128 [R38+0x19100], [R6.64+0x100], !P2 ;  /* 0x1910010006265fae */ /* 0x000be2000d101d54 */
[----:B------:R-:W-:-:S03]  /*1a20*/  ISETP.GE.AND P5, PT, R31, c[0x0][0x1d4], PT ;  /* 0x000075001f007a0c */ /* 0x000fc60003fa6270 */
[----:B------:R3:W-:Y:S04]  /*1a30*/  @P1 LDGSTS.E.BYPASS.LTC128B.128 [R38+0x14100], [R2.64], !P4 ;  /* 0x1410000002261fae */ /* 0x0007e8000e101d54 */
[----:B------:R3:W-:Y:S04]  /*1a40*/  @P1 LDGSTS.E.BYPASS.LTC128B.128 [R38+0x17100], [R2.64+0x80], !P3 ;  /* 0x1710008002261fae */ /* 0x0007e8000d901d54 */
[----:B------:R3:W-:Y:S01]  /*1a50*/  @P1 LDGSTS.E.BYPASS.LTC128B.128 [R38+0x1a100], [R2.64+0x100], !P2 ;  /* 0x1a10010002261fae */ /* 0x0007e2000d101d54 */
[----:B----4-:R-:W-:-:S03]  /*1a60*/  LOP3.LUT R11, R0, 0x8, R5, 0xf8, !PT ;  /* 0x00000008000b7812 */ /* 0x010fc600078ef805 */
[----:B------:R-:W0:Y:S01]  /*1a70*/  LDGDEPBAR ;  /* 0x00000000000079af */ /* 0x000e220000000000 */
[----:B------:R-:W-:Y:S02]  /*1a80*/  SHF.R.U32.HI R5, RZ, 0x3, R0 ;  /* 0x00000003ff057819 */ /* 0x000fe40000011600 */
[----:B------:R-:W-:Y:S01]  /*1a90*/  IADD3 R0, R9, UR12, RZ ;  /* 0x0000000c09007c10 */ /* 0x000fe2000fffe0ff */
[----:B------:R-:W-:Y:S01]  /*1aa0*/  USHF.L.U32 UR12, UR10, 0x6, URZ ;  /* 0x000000060a0c7899 */ /* 0x000fe2000800063f */
[C---:B------:R-:W-:Y:S01]  /*1ab0*/  LEA R10, P0, R8.reuse, c[0x0][0x1f8], 0x1 ;  /* 0x00007e00080a7a11 */ /* 0x040fe200078008ff */
[----:B------:R1:W-:Y:S01]  /*1ac0*/  STL.64 [R1+0x18], R40 ;  /* 0x0000182801007387 */ /* 0x0003e20000100a00 */
[----:B------:R-:W-:Y:S02]  /*1ad0*/  LOP3.LUT R5, R11, R5, RZ, 0x3c, !PT ;  /* 0x000000050b057212 */ /* 0x000fe400078e3cff */
[----:B------:R-:W-:Y:S01]  /*1ae0*/  LEA.HI.X R11, R8, c[0x0][0x1fc], R0, 0x1, P0 ;  /* 0x00007f00080b7a11 */ /* 0x000fe200000f0c00 */
[----:B------:R-:W-:-:S05]  /*1af0*/  IMAD.U32 R0, RZ, RZ, UR12 ;  /* 0x0000000cff007e24 */ /* 0x000fca000f8e00ff */
[----:B--2---:R-:W-:-:S04]  /*1b00*/  IADD3 R12, P1, P0, R0, 0x80, R10 ;  /* 0x00000080000c7810 */ /* 0x004fc8000783e00a */
[----:B------:R-:W-:Y:S02]  /*1b10*/  IADD3.X R13, RZ, UR11, R11, P1, P0 ;  /* 0x0000000bff0d7c10 */ /* 0x000fe40008fe040b */
[----:B------:R-:W-:Y:S01]  /*1b20*/  IADD3 R8, P1, P0, R0, 0x100, R10 ;  /* 0x0000010000087810 */ /* 0x000fe2000783e00a */
[----:B------:R-:W-:Y:S02]  /*1b30*/  IMAD.SHL.U32 R0, R112, 0x20, RZ ;  /* 0x0000002070007824 */ /* 0x000fe400078e00ff */
[----:B---3--:R-:W-:Y:S01]  /*1b40*/  IMAD.SHL.U32 R2, R30, 0x40, RZ ;  /* 0x000000401e027824 */ /* 0x008fe200078e00ff */
[----:B------:R-:W-:-:S04]  /*1b50*/  DEPBAR.LE SB0, 0x1 ;  /* 0x000080400000791a */ /* 0x000fc80000000000 */
[----:B------:R-:W-:Y:S02]  /*1b60*/  LOP3.LUT R2, R5, 0xfffffe00, R2, 0xf8, !PT ;  /* 0xfffffe0005027812 */ /* 0x000fe400078ef802 */
[----:B------:R-:W-:Y:S02]  /*1b70*/  LOP3.LUT R3, R0, 0x7ffffc00, RZ, 0xc0, !PT ;  /* 0x7ffffc0000037812 */ /* 0x000fe400078ec0ff */
[----:B------:R-:W-:Y:S01]  /*1b80*/  IADD3.X R9, RZ, UR11, R11, P1, P0 ;  /* 0x0000000bff097c10 */ /* 0x000fe20008fe040b */
[----:B------:R-:W-:Y:S01]  /*1b90*/  BAR.SYNC.DEFER_BLOCKING 0x0 ;  /* 0x0000000000007b1d */ /* 0x000fe20000010000 */
[----:B------:R-:W-:Y:S01]  /*1ba0*/  LOP3.LUT P0, RZ, R27, 0x2, RZ, 0xc0, !PT ;  /* 0x000000021bff7812 */ /* 0x000fe2000780c0ff */
[----:B------:R-:W-:Y:S01]  /*1bb0*/  IMAD.IADD R3, R2, 0x1, R3 ;  /* 0x0000000102037824 */ /* 0x000fe200078e0203 */
[----:B-----5:R-:W-:Y:S02]  /*1bc0*/  IADD3 R6, P1, R10, UR12, RZ ;  /* 0x0000000c0a067c10 */ /* 0x020fe4000ff3e0ff */
[----:B------:R-:W-:Y:S01]  /*1bd0*/  SEL R0, R4, 0xfffffff0, !P0 ;  /* 0xfffffff004007807 */ /* 0x000fe20004000000 */
[----:B------:R-:W-:Y:S01]  /*1be0*/  IMAD.SHL.U32 R220, R3, 0x2, RZ ;  /* 0x0000000203dc7824 */ /* 0x000fe200078e00ff */
[----:B------:R-:W-:-:S02]  /*1bf0*/  IADD3.X R7, R11, UR11, RZ, P1, !PT ;  /* 0x0000000b0b077c10 */ /* 0x000fc40008ffe4ff */
[----:B------:R-:W-:Y:S01]  /*1c00*/  LOP3.LUT P1, RZ, R27, 0x4, RZ, 0xc0, !PT ;  /* 0x000000041bff7812 */ /* 0x000fe2000782c0ff */
[----:B------:R-:W-:Y:S01]  /*1c10*/  IMAD.SHL.U32 R239, R0, 0x2, RZ ;  /* 0x0000000200ef7824 */ /* 0x000fe200078e00ff */
[----:B------:R-:W-:Y:S01]  /*1c20*/  LEA R228, R3, 0x100, 0x1 ;  /* 0x0000010003e47811 */ /* 0x000fe200078e08ff */
[----:B------:R-:W-:Y:S01]  /*1c30*/  IMAD.SHL.U32 R3, R28, 0x40, RZ ;  /* 0x000000401c037824 */ /* 0x000fe200078e00ff */
[----:B------:R-:W-:Y:S02]  /*1c40*/  SEL R0, R14, 0xffffffe0, !P1 ;  /* 0xffffffe00e007807 */ /* 0x000fe40004800000 */
[----:B------:R-:W-:Y:S01]  /*1c50*/  IADD3 R4, P0, R6, UR12, RZ ;  /* 0x0000000c06047c10 */ /* 0x000fe2000ff1e0ff */
[----:B------:R-:W-:Y:S01]  /*1c60*/  IMAD.IADD R224, R228, 0x1, R239 ;  /* 0x00000001e4e07824 */ /* 0x000fe200078e02ef */
[----:B------:R-:W-:Y:S01]  /*1c70*/  ISETP.LT.OR P1, PT, R22, 0x1, P5 ;  /* 0x000000011600780c */ /* 0x000fe20002f21670 */
[C---:B------:R-:W-:Y:S01]  /*1c80*/  IMAD R228, R0.reuse, 0x2, R228 ;  /* 0x0000000200e47824 */ /* 0x040fe200078e02e4 */
[----:B------:R-:W-:Y:S01]  /*1c90*/  IADD3.X R5, R7, UR11, RZ, P0, !PT ;  /* 0x0000000b07057c10 */ /* 0x000fe200087fe4ff */
[----:B------:R-:W-:Y:S01]  /*1ca0*/  IMAD R232, R0, 0x2, R224 ;  /* 0x0000000200e87824 */ /* 0x000fe200078e02e0 */
[----:B------:R-:W-:-:S02]  /*1cb0*/  ISETP.LT.OR P0, PT, R22, 0x1, P6 ;  /* 0x000000011600780c */ /* 0x000fc40003701670 */
[----:B------:R-:W-:Y:S01]  /*1cc0*/  LOP3.LUT R3, R3, 0x1c0, RZ, 0xc0, !PT ;  /* 0x000001c003037812 */ /* 0x000fe200078ec0ff */
[----:B------:R1:W2:Y:S03]  /*1cd0*/  LDSM.16.M88.4 R152, [R220+0x100] ;  /* 0x00010000dc98783b */ /* 0x0002a60000000200 */
[----:B------:R-:W-:Y:S01]  /*1ce0*/  SHF.R.U32.HI R236, RZ, 0x3, R3 ;  /* 0x00000003ffec7819 */ /* 0x000fe20000011603 */
[----:B------:R1:W3:Y:S04]  /*1cf0*/  LDSM.16.M88.4 R196, [R220+0x4100] ;  /* 0x00410000dcc4783b */ /* 0x0002e80000000200 */
        /* <DEDUP_REMOVED lines=27> */
[----:B------:R1:W-:Y:S01]  /*1eb0*/  LDGSTS.E.BYPASS.LTC128B.128 [R38+0x7100], [R8.64], !P1 ;  /* 0x0710000008267fae */ /* 0x0003e2000c901d54 */
[----:B------:R-:W-:-:S03]  /*1ec0*/  LOP3.LUT P1, RZ, R28, 0x4, RZ, 0xc0, !PT ;  /* 0x000000041cff7812 */ /* 0x000fc6000782c0ff */
[----:B------:R5:W-:Y:S04]  /*1ed0*/  LDGSTS.E.BYPASS.LTC128B.128 [R38+0x2100], [R4.64], !P6 ;  /* 0x0210000004267fae */ /* 0x000be8000f101d54 */
[----:B------:R5:W-:Y:S01]  /*1ee0*/  LDGSTS.E.BYPASS.LTC128B.128 [R38+0x5100], [R4.64+0x80], !P5 ;  /* 0x0510008004267fae */ /* 0x000be2000e901d54 */
[----:B------:R-:W-:-:S03]  /*1ef0*/  PLOP3.LUT P5, PT, PT, PT, UP0, 0x40, 0x0 ;  /* 0x000000000000781c */ /* 0x000fc60003fae808 */
[----:B------:R5:W-:Y:S01]  /*1f00*/  LDGSTS.E.BYPASS.LTC128B.128 [R38+0x8100], [R4.64+0x100], !P0 ;  /* 0x0810010004267fae */ /* 0x000be2000c101d54 */
[----:B------:R-:W-:-:S03]  /*1f10*/  LOP3.LUT P0, RZ, R28, 0x2, RZ, 0xc0, !PT ;  /* 0x000000021cff7812 */ /* 0x000fc6000780c0ff */
[----:B------:R-:W0:Y:S01]  /*1f20*/  LDGDEPBAR ;  /* 0x00000000000079af */ /* 0x000e220000000000 */
[----:B-----5:R-:W-:-:S04]  /*1f30*/  LOP3.LUT R4, R3, 0x8, R35, 0xf8, !PT ;  /* 0x0000000803047812 */ /* 0x020fc800078ef823 */
[----:B------:R-:W-:-:S05]  /*1f40*/  LOP3.LUT R236, R4, R236, RZ, 0x3c, !PT ;  /* 0x000000ec04ec7212 */ /* 0x000fca00078e3cff */
        /* <DEDUP_REMOVED lines=29> */
.L_x_660:
        /* <DEDUP_REMOVED lines=50> */
.L_x_661:
[----:B--23--:R-:W-:Y:S01]  /*2440*/  IMAD.MOV.U32 R3, RZ, RZ, 0x40 ;  /* 0x00000040ff037424 */ /* 0x00cfe200078e00ff */
[----:B------:R-:W-:Y:S01]  /*2450*/  HMMA.16816.F32 R8, R152, R16, RZ ;  /* 0x000000109808723c */ /* 0x000fe200000018ff */
[----:B------:R-:W-:Y:S01]  /*2460*/  UIADD3 UR4, UR6, UR4, URZ ;  /* 0x0000000406047290 */ /* 0x000fe2000fffe03f */
[----:B------:R-:W0:Y:S01]  /*2470*/  LDGDEPBAR ;  /* 0x00000000000079af */ /* 0x000e220000000000 */
[----:B------:R-:W-:Y:S01]  /*2480*/  UISETP.GE.AND UP1, UPT, UR6, 0xc1, UPT ;  /* 0x000000c10600788c */ /* 0x000fe2000bf26270 */
[----:B------:R-:W-:-:S04]  /*2490*/  SEL R238, R3, 0xffffffc0, !P1 ;  /* 0xffffffc003ee7807 */ /* 0x000fc80004800000 */
[----:B----4-:R-:W-:Y:S01]  /*24a0*/  HMMA.16816.F32 R28, R152, R24, RZ ;  /* 0x00000018981c723c */ /* 0x010fe200000018ff */
[----:B------:R-:W-:Y:S01]  /*24b0*/  IMAD.IADD R5, R236, 0x1, R238 ;  /* 0x00000001ec057824 */ /* 0x000fe200078e02ee */
[----:B------:R-:W-:-:S04]  /*24c0*/  IADD3 R3, R238, R4, RZ ;  /* 0x00000004ee037210 */ /* 0x000fc80007ffe0ff */
[----:B------:R-:W2:Y:S02]  /*24d0*/  LDSM.16.M88.4 R88, [R5+0x12100] ;  /* 0x012100000558783b */ /* 0x000ea40000000200 */
[C---:B------:R-:W-:Y:S02]  /*24e0*/  HMMA.16816.F32 R48, R152.reuse, R18, RZ ;  /* 0x000000129830723c */ /* 0x040fe400000018ff */
[----:B------:R-:W3:Y:S04]  /*24f0*/  LDSM.16.M88.4 R92, [R5+0x12900] ;  /* 0x01290000055c783b */ /* 0x000ee80000000200 */
[----:B------:R-:W-:Y:S02]  /*2500*/  LDSM.16.M88.4 R104, [R3+0x14900] ;  /* 0x014900000368783b */ /* 0x000fe40000000200 */
[C---:B------:R-:W-:Y:S02]  /*2510*/  HMMA.16816.F32 R40, R152.reuse, R20, RZ ;  /* 0x000000149828723c */ /* 0x040fe400000018ff */
[----:B------:R-:W-:Y:S06]  /*2520*/  LDSM.16.M88.4 R108, [R5+0x17900] ;  /* 0x01790000056c783b */ /* 0x000fec0000000200 */
[C---:B------:R-:W-:Y:S08]  /*2530*/  HMMA.16816.F32 R36, R152.reuse, R22, RZ ;  /* 0x000000169824723c */ /* 0x040ff000000018ff */
[C---:B------:R-:W-:Y:S08]  /*2540*/  HMMA.16816.F32 R24, R152.reuse, R26, RZ ;  /* 0x0000001a9818723c */ /* 0x040ff000000018ff */
[C---:B-1----:R-:W-:Y:S08]  /*2550*/  HMMA.16816.F32 R20, R152.reuse, R32, RZ ;  /* 0x000000209814723c */ /* 0x042ff000000018ff */
[----:B------:R-:W-:Y:S08]  /*2560*/  HMMA.16816.F32 R16, R152, R34, RZ ;  /* 0x000000229810723c */ /* 0x000ff000000018ff */
[----:B------:R-:W-:Y:S08]  /*2570*/  HMMA.16816.F32 R96, R156, R44, R8 ;  /* 0x0000002c9c60723c */ /* 0x000ff00000001808 */
[C---:B------:R-:W-:Y:S08]  /*2580*/  HMMA.16816.F32 R12, R152.reuse, R52, RZ ;  /* 0x00000034980c723c */ /* 0x040ff000000018ff */
[C---:B------:R-:W-:Y:S08]  /*2590*/  HMMA.16816.F32 R8, R152.reuse, R54, RZ ;  /* 0x000000369808723c */ /* 0x040ff000000018ff */
[C---:B------:R-:W-:Y:S08]  /*25a0*/  HMMA.16816.F32 R68, R152.reuse, R58, RZ ;  /* 0x0000003a9844723c */ /* 0x040ff000000018ff */
[----:B------:R-:W-:Y:S08]  /*25b0*/  HMMA.16816.F32 R32, R152, R56, RZ ;  /* 0x000000389820723c */ /* 0x000ff000000018ff */
[C---:B------:R-:W-:Y:S08]  /*25c0*/  HMMA.16816.F32 R76, R156.reuse, R46, R48 ;  /* 0x0000002e9c4c723c */ /* 0x040ff00000001830 */
[C---:B------:R-:W-:Y:S01]  /*25d0*/  HMMA.16816.F32 R52, R156.reuse, R74, R24 ;  /* 0x0000004a9c34723c */ /* 0x040fe20000001818 */
[----:B------:R-:W1:Y:S07]  /*25e0*/  LDSM.16.M88.4 R24, [R5+0x13100] ;  /* 0x013100000518783b */ /* 0x000e6e0000000200 */
[C---:B------:R-:W-:Y:S01]  /*25f0*/  HMMA.16816.F32 R48, R156.reuse, R80, R20 ;  /* 0x000000509c30723c */ /* 0x040fe20000001814 */
[----:B------:R-:W4:Y:S07]  /*2600*/  LDSM.16.M88.4 R20, [R5+0x13900] ;  /* 0x013900000514783b */ /* 0x000f2e0000000200 */
[C---:B------:R-:W-:Y:S01]  /*2610*/  HMMA.16816.F32 R44, R156.reuse, R82, R16 ;  /* 0x000000529c2c723c */ /* 0x040fe20000001810 */
[----:B------:R-:W5:Y:S04]  /*2620*/  LDSM.16.M88.4 R16, [R5+0x14100] ;  /* 0x014100000510783b */ /* 0x000f680000000200 */
[----:B------:R-:W-:Y:S03]  /*2630*/  LDSM.16.M88.4 R80, [R3+0x12900] ;  /* 0x012900000350783b */ /* 0x000fe60000000200 */
[C---:B------:R-:W-:Y:S01]  /*2640*/  HMMA.16816.F32 R56, R156.reuse, R72, R28 ;  /* 0x000000489c38723c */ /* 0x040fe2000000181c */
[----:B------:R-:W1:Y:S07]  /*2650*/  LDSM.16.M88.4 R28, [R5+0x14900] ;  /* 0x01490000051c783b */ /* 0x000e6e0000000200 */
[C---:B------:R-:W-:Y:S08]  /*2660*/  HMMA.16816.F32 R64, R156.reuse, R60, R40 ;  /* 0x0000003c9c40723c */ /* 0x040ff00000001828 */
[C---:B------:R-:W-:Y:S08]  /*2670*/  HMMA.16816.F32 R60, R156.reuse, R62, R36 ;  /* 0x0000003e9c3c723c */ /* 0x040ff00000001824 */
[C---:B------:R-:W-:Y:S08]  /*2680*/  HMMA.16816.F32 R40, R156.reuse, R84, R12 ;  /* 0x000000549c28723c */ /* 0x040ff0000000180c */
[C---:B------:R-:W-:Y:S01]  /*2690*/  HMMA.16816.F32 R12, R156.reuse, R86, R8 ;  /* 0x000000569c0c723c */ /* 0x040fe20000001808 */
[----:B------:R-:W1:Y:S07]  /*26a0*/  LDSM.16.M88.4 R84, [R3+0x12100] ;  /* 0x012100000354783b */ /* 0x000e6e0000000200 */
[C---:B------:R-:W-:Y:S08]  /*26b0*/  HMMA.16816.F32 R36, R156.reuse, R102, R68 ;  /* 0x000000669c24723c */ /* 0x040ff00000001844 */
[----:B------:R-:W-:Y:S01]  /*26c0*/  HMMA.16816.F32 R8, R156, R100, R32 ;  /* 0x000000649c08723c */ /* 0x000fe20000001820 */
[----:B------:R-:W-:Y:S07]  /*26d0*/  LDSM.16.M88.4 R100, [R3+0x14100] ;  /* 0x014100000364783b */ /* 0x000fee0000000200 */
[C---:B--2---:R-:W-:Y:S01]  /*26e0*/  HMMA.16816.F32 R68, R184.reuse, R88, R96 ;  /* 0x00000058b844723c */ /* 0x044fe20000001860 */
[----:B------:R-:W-:Y:S07]  /*26f0*/  LDSM.16.M88.4 R96, [R3+0x13900] ;  /* 0x013900000360783b */ /* 0x000fee0000000200 */
[C---:B------:R-:W-:Y:S01]  /*2700*/  HMMA.16816.F32 R72, R184.reuse, R90, R76 ;  /* 0x0000005ab848723c */ /* 0x040fe2000000184c */
[----:B------:R-:W2:Y:S07]  /*2710*/  LDSM.16.M88.4 R88, [R3+0x13100] ;  /* 0x013100000358783b */ /* 0x000eae0000000200 */
[C---:B---3--:R-:W-:Y:S08]  /*2720*/  HMMA.16816.F32 R64, R184.reuse, R92, R64 ;  /* 0x0000005cb840723c */ /* 0x048ff00000001840 */
[C---:B-1----:R-:W-:Y:S08]  /*2730*/  HMMA.16816.F32 R52, R184.reuse, R26, R52 ;  /* 0x0000001ab834723c */ /* 0x042ff00000001834 */
[C---:B------:R-:W-:Y:S01]  /*2740*/  HMMA.16816.F32 R60, R184.reuse, R94, R60 ;  /* 0x0000005eb83c723c */ /* 0x040fe2000000183c */
[----:B------:R-:W-:Y:S07]  /*2750*/  LDSM.16.M88.4 R92, [R236+0x15900] ;  /* 0x01590000ec5c783b */ /* 0x000fee0000000200 */
[C---:B----4-:R-:W-:Y:S08]  /*2760*/  HMMA.16816.F32 R44, R184.reuse, R22, R44 ;  /* 0x00000016b82c723c */ /* 0x050ff0000000182c */
[C---:B------:R-:W-:Y:S08]  /*2770*/  HMMA.16816.F32 R56, R184.reuse, R24, R56 ;  /* 0x00000018b838723c */ /* 0x040ff00000001838 */
[C---:B------:R-:W-:Y:S08]  /*2780*/  HMMA.16816.F32 R48, R184.reuse, R20, R48 ;  /* 0x00000014b830723c */ /* 0x040ff00000001830 */
[C---:B-----5:R-:W-:Y:S08]  /*2790*/  HMMA.16816.F32 R40, R184.reuse, R16, R40 ;  /* 0x00000010b828723c */ /* 0x060ff00000001828 */
[C---:B------:R-:W-:Y:S01]  /*27a0*/  HMMA.16816.F32 R32, R184.reuse, R18, R12 ;  /* 0x00000012b820723c */ /* 0x040fe2000000180c */
[----:B------:R-:W1:Y:S07]  /*27b0*/  LDSM.16.M88.4 R16, [R236+0x15100] ;  /* 0x01510000ec10783b */ /* 0x000e6e0000000200 */
[C---:B------:R-:W-:Y:S08]  /*27c0*/  HMMA.16816.F32 R24, R184.reuse, R28, R8 ;  /* 0x0000001cb818723c */ /* 0x040ff00000001808 */
[----:B------:R-:W-:Y:S01]  /*27d0*/  HMMA.16816.F32 R20, R184, R30, R36 ;  /* 0x0000001eb814723c */ /* 0x000fe20000001824 */
[----:B------:R-:W-:Y:S07]  /*27e0*/  LDSM.16.M88.4 R28, [R236+0x17900] ;  /* 0x01790000ec1c783b */ /* 0x000fee0000000200 */
[C---:B------:R-:W-:Y:S08]  /*27f0*/  HMMA.16816.F32 R12, R192.reuse, R84, R68 ;  /* 0x00000054c00c723c */ /* 0x040ff00000001844 */
[C---:B------:R-:W-:Y:S08]  /*2800*/  HMMA.16816.F32 R8, R192.reuse, R86, R72 ;  /* 0x00000056c008723c */ /* 0x040ff00000001848 */
[C---:B------:R-:W-:Y:S08]  /*2810*/  HMMA.16816.F32 R76, R192.reuse, R80, R64 ;  /* 0x00000050c04c723c */ /* 0x040ff00000001840 */
[C---:B--2---:R-:W-:Y:S01]  /*2820*/  HMMA.16816.F32 R72, R192.reuse, R90, R52 ;  /* 0x0000005ac048723c */ /* 0x044fe20000001834 */
[----:B------:R-:W2:Y:S07]  /*2830*/  LDSM.16.M88.4 R52, [R236+0x16100] ;  /* 0x01610000ec34783b */ /* 0x000eae0000000200 */
[C---:B------:R-:W-:Y:S08]  /*2840*/  HMMA.16816.F32 R84, R192.reuse, R82, R60 ;  /* 0x00000052c054723c */ /* 0x040ff0000000183c */
[C---:B------:R-:W-:Y:S01]  /*2850*/  HMMA.16816.F32 R64, R192.reuse, R98, R44 ;  /* 0x00000062c040723c */ /* 0x040fe2000000182c */
[----:B------:R-:W3:Y:S07]  /*2860*/  LDSM.16.M88.4 R44, [R236+0x16900] ;  /* 0x01690000ec2c783b */ /* 0x000eee0000000200 */
[C---:B------:R-:W-:Y:S01]  /*2870*/  HMMA.16816.F32 R80, R192.reuse, R88, R56 ;  /* 0x00000058c050723c */ /* 0x040fe20000001838 */
[----:B------:R-:W-:Y:S07]  /*2880*/  LDSM.16.M88.4 R88, [R4+0x16100] ;  /* 0x016100000458783b */ /* 0x000fee0000000200 */
[C---:B------:R-:W-:Y:S01]  /*2890*/  HMMA.16816.F32 R68, R192.reuse, R96, R48 ;  /* 0x00000060c044723c */ /* 0x040fe20000001830 */
[----:B------:R-:W-:Y:S07]  /*28a0*/  LDSM.16.M88.4 R96, [R4+0x17900] ;  /* 0x017900000460783b */ /* 0x000fee0000000200 */
[C---:B------:R-:W-:Y:S01]  /*28b0*/  HMMA.16816.F32 R56, R192.reuse, R102, R32 ;  /* 0x00000066c038723c */ /* 0x040fe20000001820 */
[----:B------:R-:W4:Y:S07]  /*28c0*/  LDSM.16.M88.4 R32, [R236+0x17100] ;  /* 0x01710000ec20783b */ /* 0x000f2e0000000200 */
[C---:B------:R-:W-:Y:S01]  /*28d0*/  HMMA.16816.F32 R60, R192.reuse, R100, R40 ;  /* 0x00000064c03c723c */ /* 0x040fe20000001828 */
[----:B------:R-:W-:Y:S07]  /*28e0*/  LDSM.16.M88.4 R100, [R5+0x17100] ;  /* 0x017100000564783b */ /* 0x000fee0000000200 */
[C---:B------:R-:W-:Y:S01]  /*28f0*/  HMMA.16816.F32 R48, R192.reuse, R104, R24 ;  /* 0x00000068c030723c */ /* 0x040fe20000001818 */
[----:B------:R-:W5:Y:S07]  /*2900*/  LDSM.16.M88.4 R24, [R4+0x15100] ;  /* 0x015100000418783b */ /* 0x000f6e0000000200 */
[----:B------:R-:W-:Y:S01]  /*2910*/  HMMA.16816.F32 R40, R192, R106, R20 ;  /* 0x0000006ac028723c */ /* 0x000fe20000001814 */
[----:B------:R-:W3:Y:S04]  /*2920*/  LDSM.16.M88.4 R20, [R4+0x15900] ;  /* 0x015900000414783b */ /* 0x000ee80000000200 */
[----:B------:R-:W-:Y:S03]  /*2930*/  LDSM.16.M88.4 R104, [R5+0x15100] ;  /* 0x015100000568783b */ /* 0x000fe60000000200 */
[C---:B-1----:R-:W-:Y:S08]  /*2940*/  HMMA.16816.F32 R36, R196.reuse, R16, R12 ;  /* 0x00000010c424723c */ /* 0x042ff0000000180c */
[C---:B------:R-:W-:Y:S08]  /*2950*/  HMMA.16816.F32 R16, R196.reuse, R18, R8 ;  /* 0x00000012c410723c */ /* 0x040ff00000001808 */
[C---:B------:R-:W-:Y:S08]  /*2960*/  HMMA.16816.F32 R12, R196.reuse, R92, R76 ;  /* 0x0000005cc40c723c */ /* 0x040ff0000000184c */
[C---:B------:R-:W-:Y:S01]  /*2970*/  HMMA.16816.F32 R8, R196.reuse, R94, R84 ;  /* 0x0000005ec408723c */ /* 0x040fe20000001854 */
[----:B------:R-:W1:Y:S04]  /*2980*/  LDSM.16.M88.4 R84, [R4+0x16900] ;  /* 0x016900000454783b */ /* 0x000e680000000200 */
[----:B------:R-:W1:Y:S03]  /*2990*/  LDSM.16.M88.4 R92, [R4+0x17100] ;  /* 0x01710000045c783b */ /* 0x000e660000000200 */
[C---:B--2---:R-:W-:Y:S08]  /*29a0*/  HMMA.16816.F32 R76, R196.reuse, R54, R72 ;  /* 0x00000036c44c723c */ /* 0x044ff00000001848 */
[C---:B------:R-:W-:Y:S08]  /*29b0*/  HMMA.16816.F32 R80, R196.reuse, R52, R80 ;  /* 0x00000034c450723c */ /* 0x040ff00000001850 */
[C---:B---3--:R-:W-:Y:S08]  /*29c0*/  HMMA.16816.F32 R72, R196.reuse, R44, R68 ;  /* 0x0000002cc448723c */ /* 0x048ff00000001844 */
[C---:B------:R-:W-:Y:S08]  /*29d0*/  HMMA.16816.F32 R68, R196.reuse, R46, R64 ;  /* 0x0000002ec444723c */ /* 0x040ff00000001840 */
[C---:B----4-:R-:W-:Y:S08]  /*29e0*/  HMMA.16816.F32 R52, R196.reuse, R34, R56 ;  /* 0x00000022c434723c */ /* 0x050ff00000001838 */
[C---:B------:R-:W-:Y:S08]  /*29f0*/  HMMA.16816.F32 R64, R196.reuse, R28, R48 ;  /* 0x0000001cc440723c */ /* 0x040ff00000001830 */
[----:B------:R-:W-:Y:S08]  /*2a00*/  HMMA.16816.F32 R44, R196, R32, R60 ;  /* 0x00000020c42c723c */ /* 0x000ff0000000183c */
[C---:B-----5:R-:W-:Y:S01]  /*2a10*/  HMMA.16816.F32 R56, R208.reuse, R24, R36 ;  /* 0x00000018d038723c */ /* 0x060fe20000001824 */
[----:B------:R-:W-:Y:S07]  /*2a20*/  LDSM.16.M88.4 R36, [R5+0x16900] ;  /* 0x016900000524783b */ /* 0x000fee0000000200 */
[C---:B------:R-:W-:Y:S01]  /*2a30*/  HMMA.16816.F32 R48, R208.reuse, R26, R16 ;  /* 0x0000001ad030723c */ /* 0x040fe20000001810 */
[----:B------:R-:W2:Y:S07]  /*2a40*/  LDSM.16.M88.4 R24, [R5+0x15900] ;  /* 0x015900000518783b */ /* 0x000eae0000000200 */
[C---:B------:R-:W-:Y:S08]  /*2a50*/  HMMA.16816.F32 R32, R208.reuse, R20, R12 ;  /* 0x00000014d020723c */ /* 0x040ff0000000180c */
[----:B------:R-:W-:Y:S01]  /*2a60*/  HMMA.16816.F32 R16, R208, R22, R8 ;  /* 0x00000016d010723c */ /* 0x000fe20000001808 */
[----:B------:R-:W3:Y:S07]  /*2a70*/  LDSM.16.M88.4 R20, [R5+0x16100] ;  /* 0x016100000514783b */ /* 0x000eee0000000200 */
[----:B------:R-:W-:Y:S08]  /*2a80*/  HMMA.16816.F32 R60, R196, R30, R40 ;  /* 0x0000001ec43c723c */ /* 0x000ff00000001828 */
        /* <DEDUP_REMOVED lines=8> */
[----:B------:R-:W4:Y:S07]  /*2b10*/  LDSM.16.M88.4 R92, [R3+0x16100] ;  /* 0x01610000035c783b */ /* 0x000f2e0000000200 */
[----:B------:R-:W-:Y:S08]  /*2b20*/  HMMA.16816.F32 R80, R212, R104, R56 ;  /* 0x00000068d450723c */ /* 0x000ff00000001838 */
[----:B------:R-:W-:Y:S08]  /*2b30*/  HMMA.16816.F32 R68, R208, R98, R60 ;  /* 0x00000062d044723c */ /* 0x000ff0000000183c */
[C---:B--2---:R-:W-:Y:S01]  /*2b40*/  HMMA.16816.F32 R72, R212.reuse, R24, R32 ;  /* 0x00000018d448723c */ /* 0x044fe20000001820 */
[----:B------:R-:W-:Y:S07]  /*2b50*/  LDSM.16.M88.4 R32, [R236+0x18100] ;  /* 0x01810000ec20783b */ /* 0x000fee0000000200 */
[C---:B------:R-:W-:Y:S01]  /*2b60*/  HMMA.16816.F32 R76, R212.reuse, R106, R48 ;  /* 0x0000006ad44c723c */ /* 0x040fe20000001830 */
[----:B------:R-:W2:Y:S07]  /*2b70*/  LDSM.16.M88.4 R104, [R3+0x17100] ;  /* 0x017100000368783b */ /* 0x000eae0000000200 */
[C---:B------:R-:W-:Y:S08]  /*2b80*/  HMMA.16816.F32 R60, R212.reuse, R26, R16 ;  /* 0x0000001ad43c723c */ /* 0x040ff00000001810 */
[----:B---3--:R-:W-:Y:S08]  /*2b90*/  HMMA.16816.F32 R56, R212, R20, R12 ;  /* 0x00000014d438723c */ /* 0x008ff0000000180c */
[----:B------:R-:W-:Y:S01]  /*2ba0*/  HMMA.16816.F32 R64, R208, R96, R64 ;  /* 0x00000060d040723c */ /* 0x000fe20000001840 */
[----:B------:R-:W3:Y:S07]  /*2bb0*/  LDSM.16.M88.4 R96, [R3+0x16900] ;  /* 0x016900000360783b */ /* 0x000eee0000000200 */
[C---:B------:R-:W-:Y:S08]  /*2bc0*/  HMMA.16816.F32 R24, R212.reuse, R22, R8 ;  /* 0x00000016d418723c */ /* 0x040ff00000001808 */
[C---:B------:R-:W-:Y:S01]  /*2bd0*/  HMMA.16816.F32 R16, R212.reuse, R38, R40 ;  /* 0x00000026d410723c */ /* 0x040fe20000001828 */
[----:B------:R-:W5:Y:S07]  /*2be0*/  LDSM.16.M88.4 R40, [R3+0x17900] ;  /* 0x017900000328783b */ /* 0x000f6e0000000200 */
[C---:B------:R-:W-:Y:S08]  /*2bf0*/  HMMA.16816.F32 R20, R212.reuse, R36, R28 ;  /* 0x00000024d414723c */ /* 0x040ff0000000181c */
[----:B------:R-:W-:Y:S01]  /*2c00*/  HMMA.16816.F32 R8, R212, R102, R52 ;  /* 0x00000066d408723c */ /* 0x000fe20000001834 */
[----:B------:R-:W-:Y:S07]  /*2c10*/  LDSM.16.M88.4 R52, [R4+0x18900] ;  /* 0x018900000434783b */ /* 0x000fee0000000200 */
[----:B-1----:R-:W-:Y:S08]  /*2c20*/  HMMA.16816.F32 R28, R216, R84, R80 ;  /* 0x00000054d81c723c */ /* 0x002ff00000001850 */
[----:B------:R-:W-:Y:S08]  /*2c30*/  HMMA.16816.F32 R48, R212, R110, R68 ;  /* 0x0000006ed430723c */ /* 0x000ff00000001844 */
[C---:B------:R-:W-:Y:S08]  /*2c40*/  HMMA.16816.F32 R68, R216.reuse, R88, R72 ;  /* 0x00000058d844723c */ /* 0x040ff00000001848 */
[----:B----4-:R-:W-:Y:S08]  /*2c50*/  HMMA.16816.F32 R72, R216, R92, R56 ;  /* 0x0000005cd848723c */ /* 0x010ff00000001838 */
[----:B------:R-:W-:Y:S08]  /*2c60*/  HMMA.16816.F32 R36, R212, R108, R64 ;  /* 0x0000006cd424723c */ /* 0x000ff00000001840 */
[----:B------:R-:W-:Y:S01]  /*2c70*/  HMMA.16816.F32 R56, R216, R94, R24 ;  /* 0x0000005ed838723c */ /* 0x000fe20000001818 */
[----:B------:R-:W1:Y:S07]  /*2c80*/  LDSM.16.M88.4 R24, [R4+0x18100] ;  /* 0x018100000418783b */ /* 0x000e6e0000000200 */
[----:B------:R-:W-:Y:S08]  /*2c90*/  HMMA.16816.F32 R12, R212, R100, R44 ;  /* 0x00000064d40c723c */ /* 0x000ff0000000182c */
[C---:B------:R-:W-:Y:S08]  /*2ca0*/  HMMA.16816.F32 R44, R216.reuse, R86, R76 ;  /* 0x00000056d82c723c */ /* 0x040ff0000000184c */
[----:B--2---:R-:W-:Y:S08]  /*2cb0*/  HMMA.16816.F32 R84, R216, R106, R8 ;  /* 0x0000006ad854723c */ /* 0x004ff00000001808 */
[----:B------:R-:W-:Y:S08]  /*2cc0*/  HMMA.16816.F32 R8, R220, R32, R28 ;  /* 0x00000020dc08723c */ /* 0x000ff0000000181c */
[C---:B------:R-:W-:Y:S01]  /*2cd0*/  HMMA.16816.F32 R64, R216.reuse, R90, R60 ;  /* 0x0000005ad840723c */ /* 0x040fe2000000183c */
[----:B------:R-:W-:Y:S07]  /*2ce0*/  LDSM.16.M88.4 R60, [R236+0x19900] ;  /* 0x01990000ec3c783b */ /* 0x000fee0000000200 */
[C---:B---3--:R-:W-:Y:S01]  /*2cf0*/  HMMA.16816.F32 R76, R216.reuse, R96, R20 ;  /* 0x00000060d84c723c */ /* 0x048fe20000001814 */
[----:B------:R-:W2:Y:S07]  /*2d00*/  LDSM.16.M88.4 R20, [R236+0x18900] ;  /* 0x01890000ec14783b */ /* 0x000eae0000000200 */
[C---:B------:R-:W-:Y:S01]  /*2d10*/  HMMA.16816.F32 R88, R216.reuse, R98, R16 ;  /* 0x00000062d858723c */ /* 0x040fe20000001810 */
[----:B------:R-:W3:Y:S07]  /*2d20*/  LDSM.16.M88.4 R16, [R236+0x19100] ;  /* 0x01910000ec10783b */ /* 0x000eee0000000200 */
[C---:B-----5:R-:W-:Y:S01]  /*2d30*/  HMMA.16816.F32 R100, R216.reuse, R40, R36 ;  /* 0x00000028d864723c */ /* 0x060fe20000001824 */
[----:B------:R-:W4:Y:S07]  /*2d40*/  LDSM.16.M88.4 R36, [R5+0x18100] ;  /* 0x018100000524783b */ /* 0x000f2e0000000200 */
[----:B------:R-:W-:Y:S08]  /*2d50*/  HMMA.16816.F32 R92, R216, R104, R12 ;  /* 0x00000068d85c723c */ /* 0x000ff0000000180c */
[----:B------:R-:W-:Y:S01]  /*2d60*/  HMMA.16816.F32 R12, R220, R34, R44 ;  /* 0x00000022dc0c723c */ /* 0x000fe2000000182c */
[----:B------:R-:W-:Y:S07]  /*2d70*/  LDSM.16.M88.4 R32, [R4+0x19100] ;  /* 0x019100000420783b */ /* 0x000fee0000000200 */
[----:B-1----:R-:W-:Y:S08]  /*2d80*/  HMMA.16816.F32 R8, R224, R24, R8 ;  /* 0x00000018e008723c */ /* 0x002ff00000001808 */
[----:B------:R-:W-:Y:S01]  /*2d90*/  HMMA.16816.F32 R104, R216, R42, R48 ;  /* 0x0000002ad868723c */ /* 0x000fe20000001830 */
[----:B------:R-:W1:Y:S04]  /*2da0*/  LDSM.16.M88.4 R48, [R3+0x18100] ;  /* 0x018100000330783b */ /* 0x000e680000000200 */
[----:B------:R-:W-:Y:S03]  /*2db0*/  LDSM.16.M88.4 R40, [R5+0x18900] ;  /* 0x018900000528783b */ /* 0x000fe60000000200 */
[C---:B--2---:R-:W-:Y:S08]  /*2dc0*/  HMMA.16816.F32 R44, R220.reuse, R22, R64 ;  /* 0x00000016dc2c723c */ /* 0x044ff00000001840 */
[C---:B------:R-:W-:Y:S08]  /*2dd0*/  HMMA.16816.F32 R28, R220.reuse, R20, R68 ;  /* 0x00000014dc1c723c */ /* 0x040ff00000001844 */
[C---:B---3--:R-:W-:Y:S08]  /*2de0*/  HMMA.16816.F32 R64, R220.reuse, R16, R72 ;  /* 0x00000010dc40723c */ /* 0x048ff00000001848 */
[----:B------:R-:W-:Y:S01]  /*2df0*/  HMMA.16816.F32 R80, R220, R18, R56 ;  /* 0x00000012dc50723c */ /* 0x000fe20000001838 */
[----:B------:R-:W-:Y:S07]  /*2e00*/  LDSM.16.M88.4 R56, [R236+0x1a900] ;  /* 0x01a90000ec38783b */ /* 0x000fee0000000200 */
[----:B------:R-:W-:Y:S01]  /*2e10*/  HMMA.16816.F32 R16, R224, R26, R12 ;  /* 0x0000001ae010723c */ /* 0x000fe2000000180c */
[----:B------:R-:W2:Y:S07]  /*2e20*/  LDSM.16.M88.4 R12, [R236+0x1a100] ;  /* 0x01a10000ec0c783b */ /* 0x000eae0000000200 */
[----:B----4-:R-:W-:Y:S08]  /*2e30*/  HMMA.16816.F32 R8, R228, R36, R8 ;  /* 0x00000024e408723c */ /* 0x010ff00000001808 */
[----:B------:R-:W-:Y:S08]  /*2e40*/  HMMA.16816.F32 R20, R224, R52, R28 ;  /* 0x00000034e014723c */ /* 0x000ff0000000181c */
[----:B------:R-:W-:Y:S01]  /*2e50*/  HMMA.16816.F32 R16, R228, R38, R16 ;  /* 0x00000026e410723c */ /* 0x000fe20000001810 */
[----:B------:R-:W3:Y:S07]  /*2e60*/  LDSM.16.M88.4 R36, [R4+0x19900] ;  /* 0x019900000424783b */ /* 0x000eee0000000200 */
[----:B-1----:R-:W-:Y:S08]  /*2e70*/  HMMA.16816.F32 R28, R232, R48, R8 ;  /* 0x00000030e81c723c */ /* 0x002ff00000001808 */
[C---:B------:R-:W-:Y:S08]  /*2e80*/  HMMA.16816.F32 R96, R220.reuse, R60, R76 ;  /* 0x0000003cdc60723c */ /* 0x040ff0000000184c */
[C---:B------:R-:W-:Y:S01]  /*2e90*/  HMMA.16816.F32 R72, R220.reuse, R62, R88 ;  /* 0x0000003edc48723c */ /* 0x040fe20000001858 */
[----:B------:R-:W1:Y:S07]  /*2ea0*/  LDSM.16.M88.4 R60, [R3+0x18900] ;  /* 0x01890000033c783b */ /* 0x000e6e0000000200 */
[----:B--2---:R-:W-:Y:S01]  /*2eb0*/  HMMA.16816.F32 R88, R220, R12, R92 ;  /* 0x0000000cdc58723c */ /* 0x004fe2000000185c */
[----:B------:R-:W-:-:S04]  /*2ec0*/  FMUL.FTZ R6, R28, c[0x0][0x320] ;  /* 0x0000c8001c067a20 */ /* 0x000fc80000410000 */
[----:B------:R2:W4:Y:S03]  /*2ed0*/  MUFU.TANH R108, R6 ;  /* 0x00000006006c7308 */ /* 0x0005260000002400 */
[----:B------:R-:W-:Y:S08]  /*2ee0*/  HMMA.16816.F32 R84, R220, R14, R84 ;  /* 0x0000000edc54723c */ /* 0x000ff00000001854 */
[----:B------:R-:W-:Y:S01]  /*2ef0*/  HMMA.16816.F32 R8, R224, R54, R44 ;  /* 0x00000036e008723c */ /* 0x000fe2000000182c */
[----:B------:R-:W5:Y:S01]  /*2f00*/  LDSM.16.M88.4 R44, [R5+0x19100] ;  /* 0x01910000052c783b */ /* 0x000f620000000200 */
[----:B--2---:R-:W-:-:S03]  /*2f10*/  FMUL.FTZ R6, R29, c[0x0][0x320] ;  /* 0x0000c8001d067a20 */ /* 0x004fc60000410000 */
[----:B------:R-:W-:Y:S03]  /*2f20*/  LDSM.16.M88.4 R52, [R3+0x19100] ;  /* 0x019100000334783b */ /* 0x000fe60000000200 */
[----:B------:R-:W-:Y:S08]  /*2f30*/  HMMA.16816.F32 R12, R228, R40, R20 ;  /* 0x00000028e40c723c */ /* 0x000ff00000001814 */
[----:B------:R-:W-:Y:S01]  /*2f40*/  HMMA.16816.F32 R20, R232, R50, R16 ;  /* 0x00000032e814723c */ /* 0x000fe20000001810 */
[----:B------:R-:W-:Y:S07]  /*2f50*/  LDSM.16.M88.4 R48, [R3+0x19900] ;  /* 0x019900000330783b */ /* 0x000fee0000000200 */
[----:B------:R-:W-:Y:S01]  /*2f60*/  HMMA.16816.F32 R76, R220, R56, R100 ;  /* 0x00000038dc4c723c */ /* 0x000fe20000001864 */
[----:B------:R2:W1:Y:S07]  /*2f70*/  MUFU.TANH R103, R6 ;  /* 0x0000000600677308 */ /* 0x00046e0000002400 */
[----:B------:R-:W-:Y:S01]  /*2f80*/  HMMA.16816.F32 R8, R228, R42, R8 ;  /* 0x0000002ae408723c */ /* 0x000fe20000001808 */
[----:B------:R-:W4:Y:S07]  /*2f90*/  LDSM.16.M88.4 R40, [R4+0x1a100] ;  /* 0x01a100000428783b */ /* 0x000f2e0000000200 */
[----:B------:R-:W-:Y:S01]  /*2fa0*/  HMMA.16816.F32 R16, R224, R34, R80 ;  /* 0x00000022e010723c */ /* 0x000fe20000001850 */
[----:B--2---:R-:W-:-:S04]  /*2fb0*/  FMUL.FTZ R6, R30, c[0x0][0x320] ;  /* 0x0000c8001e067a20 */ /* 0x004fc80000410000 */
[----:B------:R2:W1:Y:S03]  /*2fc0*/  MUFU.TANH R100, R6 ;  /* 0x0000000600647308 */ /* 0x0004660000002400 */
[C---:B------:R-:W-:Y:S08]  /*2fd0*/  HMMA.16816.F32 R24, R224.reuse, R32, R64 ;  /* 0x00000020e018723c */ /* 0x040ff00000001840 */
[----:B---3--:R-:W-:Y:S01]  /*2fe0*/  HMMA.16816.F32 R32, R224, R36, R96 ;  /* 0x00000024e020723c */ /* 0x008fe20000001860 */
[----:B--2---:R-:W-:-:S07]  /*2ff0*/  FMUL.FTZ R6, R31, c[0x0][0x320] ;  /* 0x0000c8001f067a20 */ /* 0x004fce0000410000 */
[C---:B-1----:R-:W-:Y:S01]  /*3000*/  HMMA.16816.F32 R28, R232.reuse, R60, R12 ;  /* 0x0000003ce81c723c */ /* 0x042fe2000000180c */
[----:B------:R1:W-:Y:S07]  /*3010*/  MUFU.TANH R95, R6 ;  /* 0x00000006005f7308 */ /* 0x0003ee0000002400 */
[----:B------:R-:W-:Y:S08]  /*3020*/  HMMA.16816.F32 R12, R232, R62, R8 ;  /* 0x0000003ee80c723c */ /* 0x000ff00000001808 */
[----:B------:R-:W-:Y:S01]  /*3030*/  HMMA.16816.F32 R60, R224, R38, R72 ;  /* 0x00000026e03c723c */ /* 0x000fe20000001848 */
[----:B-1----:R-:W-:Y:S01]  /*3040*/  FMUL.FTZ R6, R20, c[0x0][0x320] ;  /* 0x0000c80014067a20 */ /* 0x002fe20000410000 */
[----:B------:R-:W1:Y:S03]  /*3050*/  LDSM.16.M88.4 R36, [R5+0x19900] ;  /* 0x019900000524783b */ /* 0x000e660000000200 */
[----:B------:R2:W3:Y:S03]  /*3060*/  MUFU.TANH R94, R6 ;  /* 0x00000006005e7308 */ /* 0x0004e60000002400 */
[C---:B-----5:R-:W-:Y:S08]  /*3070*/  HMMA.16816.F32 R8, R228.reuse, R46, R16 ;  /* 0x0000002ee408723c */ /* 0x060ff00000001810 */
[----:B------:R-:W-:Y:S01]  /*3080*/  FMUL.FTZ R15, R15, c[0x0][0x320] ;  /* 0x0000c8000f0f7a20 */ /* 0x000fe20000410000 */
[----:B------:R-:W-:Y:S01]  /*3090*/  HMMA.16816.F32 R24, R228, R44, R24 ;  /* 0x0000002ce418723c */ /* 0x000fe20000001818 */
[----:B--2---:R-:W-:-:S04]  /*30a0*/  FMUL.FTZ R6, R21, c[0x0][0x320] ;  /* 0x0000c80015067a20 */ /* 0x004fc80000410000 */
[----:B------:R2:W5:Y:S03]  /*30b0*/  MUFU.TANH R93, R6 ;  /* 0x00000006005d7308 */ /* 0x0005660000002400 */
[----:B----4-:R-:W-:Y:S08]  /*30c0*/  HMMA.16816.F32 R44, R224, R40, R88 ;  /* 0x00000028e02c723c */ /* 0x010ff00000001858 */
[----:B------:R-:W-:Y:S01]  /*30d0*/  HMMA.16816.F32 R16, R232, R54, R8 ;  /* 0x00000036e810723c */ /* 0x000fe20000001808 */
[----:B--2---:R-:W-:-:S07]  /*30e0*/  FMUL.FTZ R6, R22, c[0x0][0x320] ;  /* 0x0000c80016067a20 */ /* 0x004fce0000410000 */
[----:B-1----:R-:W-:Y:S01]  /*30f0*/  HMMA.16816.F32 R8, R228, R36, R32 ;  /* 0x00000024e408723c */ /* 0x002fe20000001820 */
[----:B------:R-:W-:Y:S01]  /*3100*/  LDSM.16.M88.4 R32, [R5+0x1a900] ;  /* 0x01a900000520783b */ /* 0x000fe20000000200 */
[----:B------:R1:W2:Y:S06]  /*3110*/  MUFU.TANH R92, R6 ;  /* 0x00000006005c7308 */ /* 0x0002ac0000002400 */
[----:B------:R-:W-:Y:S08]  /*3120*/  HMMA.16816.F32 R68, R220, R58, R104 ;  /* 0x0000003adc44723c */ /* 0x000ff00000001868 */
[----:B------:R-:W-:Y:S01]  /*3130*/  HMMA.16816.F32 R56, R224, R42, R84 ;  /* 0x0000002ae038723c */ /* 0x000fe20000001854 */
[----:B------:R-:W-:Y:S01]  /*3140*/  LDSM.16.M88.4 R40, [R3+0x1a100] ;  /* 0x01a100000328783b */ /* 0x000fe20000000200 */
[----:B------:R-:W-:-:S02]  /*3150*/  FMUL.FTZ R16, R16, c[0x0][0x320] ;  /* 0x0000c80010107a20 */ /* 0x000fc40000410000 */
[----:B-1----:R-:W-:Y:S02]  /*3160*/  FMUL.FTZ R6, R23, c[0x0][0x320] ;  /* 0x0000c80017067a20 */ /* 0x002fe40000410000 */
[----:B------:R1:W4:Y:S01]  /*3170*/  LDSM.16.M88.4 R20, [R4+0x1a900] ;  /* 0x01a900000414783b */ /* 0x0003220000000200 */
[----:B------:R-:W-:Y:S01]  /*3180*/  FMUL.FTZ R17, R17, c[0x0][0x320] ;  /* 0x0000c80011117a20 */ /* 0x000fe20000410000 */
[----:B------:R2:W-:Y:S01]  /*3190*/  MUFU.TANH R83, R6 ;  /* 0x0000000600537308 */ /* 0x0005e20000002400 */
[----:B------:R-:W-:Y:S01]  /*31a0*/  HMMA.16816.F32 R24, R232, R52, R24 ;  /* 0x00000034e818723c */ /* 0x000fe20000001818 */
[----:B------:R-:W-:Y:S02]  /*31b0*/  FMUL.FTZ R18, R18, c[0x0][0x320] ;  /* 0x0000c80012127a20 */ /* 0x000fe40000410000 */
[----:B------:R-:W-:-:S04]  /*31c0*/  FMUL.FTZ R19, R19, c[0x0][0x320] ;  /* 0x0000c80013137a20 */ /* 0x000fc80000410000 */
[----:B------:R-:W-:Y:S01]  /*31d0*/  MUFU.TANH R160, R16 ;  /* 0x0000001000a07308 */ /* 0x000fe20000002400 */
[----:B--2---:R-:W-:-:S07]  /*31e0*/  FMUL.FTZ R6, R28, c[0x0][0x320] ;  /* 0x0000c8001c067a20 */ /* 0x004fce0000410000 */
[----:B------:R-:W-:Y:S01]  /*31f0*/  MUFU.TANH R161, R17 ;  /* 0x0000001100a17308 */ /* 0x000fe20000002400 */
[----:B-1----:R-:W-:-:S07]  /*3200*/  FMUL.FTZ R4, R29, c[0x0][0x320] ;  /* 0x0000c8001d047a20 */ /* 0x002fce0000410000 */
[----:B------:R1:W-:Y:S01]  /*3210*/  MUFU.TANH R81, R4 ;  /* 0x0000000400517308 */ /* 0x0003e20000002400 */
[----:B------:R-:W-:Y:S02]  /*3220*/  FMUL.FTZ R24, R24, c[0x0][0x320] ;  /* 0x0000c80018187a20 */ /* 0x000fe40000410000 */
[----:B------:R-:W-:Y:S02]  /*3230*/  FMUL.FTZ R25, R25, c[0x0][0x320] ;  /* 0x0000c80019197a20 */ /* 0x000fe40000410000 */
[----:B------:R-:W-:Y:S02]  /*3240*/  FMUL.FTZ R26, R26, c[0x0][0x320] ;  /* 0x0000c8001a1a7a20 */ /* 0x000fe40000410000 */
[----:B------:R-:W-:Y:S01]  /*3250*/  FMUL.FTZ R27, R27, c[0x0][0x320] ;  /* 0x0000c8001b1b7a20 */ /* 0x000fe20000410000 */
[----:B------:R-:W2:Y:S01]  /*3260*/  MUFU.TANH R82, R6 ;  /* 0x0000000600527308 */ /* 0x000ea20000002400 */
[----:B----4-:R-:W-:Y:S01]  /*3270*/  HMMA.16816.F32 R64, R224, R20, R76 ;  /* 0x00000014e040723c */ /* 0x010fe2000000184c */
[----:B-1----:R-:W-:-:S06]  /*3280*/  FMUL.FTZ R4, R30, c[0x0][0x320] ;  /* 0x0000c8001e047a20 */ /* 0x002fcc0000410000 */
[----:B------:R-:W-:Y:S01]  /*3290*/  MUFU.TANH R77, R15 ;  /* 0x0000000f004d7308 */ /* 0x000fe20000002400 */
[----:B------:R-:W-:Y:S07]  /*32a0*/  HMMA.16816.F32 R52, R224, R22, R68 ;  /* 0x00000016e034723c */ /* 0x000fee0000001844 */
[----:B------:R1:W4:Y:S01]  /*32b0*/  MUFU.TANH R80, R4 ;  /* 0x0000000400507308 */ /* 0x0003220000002400 */
[----:B------:R-:W-:Y:S07]  /*32c0*/  HMMA.16816.F32 R20, R232, R48, R8 ;  /* 0x00000030e814723c */ /* 0x000fee0000001808 */
[----:B------:R-:W-:Y:S01]  /*32d0*/  MUFU.TANH R49, R19 ;  /* 0x0000001300317308 */ /* 0x000fe20000002400 */
[----:B-1----:R-:W-:-:S07]  /*32e0*/  FMUL.FTZ R4, R31, c[0x0][0x320] ;  /* 0x0000c8001f047a20 */ /* 0x002fce0000410000 */
[----:B------:R-:W-:Y:S01]  /*32f0*/  MUFU.TANH R101, R24 ;  /* 0x0000001800657308 */ /* 0x000fe20000002400 */
[----:B------:R-:W-:Y:S07]  /*3300*/  HMMA.16816.F32 R28, R228, R38, R60 ;  /* 0x00000026e41c723c */ /* 0x000fee000000183c */
[----:B------:R1:W-:Y:S01]  /*3310*/  MUFU.TANH R75, R4 ;  /* 0x00000004004b7308 */ /* 0x0003e20000002400 */
[----:B------:R-:W-:Y:S02]  /*3320*/  FMUL.FTZ R22, R22, c[0x0][0x320] ;  /* 0x0000c80016167a20 */ /* 0x000fe40000410000 */
[----:B------:R-:W-:-:S02]  /*3330*/  FMUL.FTZ R21, R21, c[0x0][0x320] ;  /* 0x0000c80015157a20 */ /* 0x000fc40000410000 */
[----:B------:R-:W-:-:S03]  /*3340*/  FMUL.FTZ R20, R20, c[0x0][0x320] ;  /* 0x0000c80014147a20 */ /* 0x000fc60000410000 */
[----:B------:R2:W-:Y:S01]  /*3350*/  MUFU.TANH R60, R18 ;  /* 0x00000012003c7308 */ /* 0x0005e20000002400 */
[----:B------:R-:W-:Y:S02]  /*3360*/  FMUL.FTZ R23, R23, c[0x0][0x320] ;  /* 0x0000c80017177a20 */ /* 0x000fe40000410000 */
[----:B-1----:R-:W-:-:S05]  /*3370*/  FMUL.FTZ R4, R12, c[0x0][0x320] ;  /* 0x0000c8000c047a20 */ /* 0x002fca0000410000 */
[----:B------:R-:W-:Y:S01]  /*3380*/  MUFU.TANH R102, R25 ;  /* 0x0000001900667308 */ /* 0x000fe20000002400 */
[----:B------:R-:W-:Y:S07]  /*3390*/  HMMA.16816.F32 R36, R232, R50, R28 ;  /* 0x00000032e824723c */ /* 0x000fee000000181c */
[----:B------:R1:W1:Y:S01]  /*33a0*/  MUFU.TANH R74, R4 ;  /* 0x00000004004a7308 */ /* 0x0002620000002400 */
[C---:B--2---:R-:W-:Y:S07]  /*33b0*/  HMMA.16816.F32 R16, R228.reuse, R32, R64 ;  /* 0x00000020e410723c */ /* 0x044fee0000001840 */
[----:B------:R-:W-:Y:S01]  /*33c0*/  MUFU.TANH R162, R26 ;  /* 0x0000001a00a27308 */ /* 0x000fe20000002400 */
[----:B------:R-:W-:Y:S01]  /*33d0*/  HMMA.16816.F32 R28, R228, R34, R52 ;  /* 0x00000022e41c723c */ /* 0x000fe20000001834 */
[----:B-1----:R-:W-:-:S06]  /*33e0*/  FMUL.FTZ R4, R13, c[0x0][0x320] ;  /* 0x0000c8000d047a20 */ /* 0x002fcc0000410000 */
[----:B------:R-:W-:Y:S01]  /*33f0*/  MUFU.TANH R163, R27 ;  /* 0x0000001b00a37308 */ /* 0x000fe20000002400 */
[----:B------:R-:W-:Y:S02]  /*3400*/  FMUL.FTZ R36, R36, c[0x0][0x320] ;  /* 0x0000c80024247a20 */ /* 0x000fe40000410000 */
[----:B------:R-:W-:Y:S02]  /*3410*/  FMUL.FTZ R37, R37, c[0x0][0x320] ;  /* 0x0000c80025257a20 */ /* 0x000fe40000410000 */
[----:B------:R-:W-:Y:S02]  /*3420*/  FMUL.FTZ R38, R38, c[0x0][0x320] ;  /* 0x0000c80026267a20 */ /* 0x000fe40000410000 */
[----:B------:R-:W-:Y:S01]  /*3430*/  FMUL.FTZ R39, R39, c[0x0][0x320] ;  /* 0x0000c80027277a20 */ /* 0x000fe20000410000 */
[----:B------:R1:W2:Y:S08]  /*3440*/  MUFU.TANH R73, R4 ;  /* 0x0000000400497308 */ /* 0x0002b00000002400 */
[----:B------:R-:W-:Y:S01]  /*3450*/  MUFU.TANH R32, R22 ;  /* 0x0000001600207308 */ /* 0x000fe20000002400 */
[----:B-1----:R-:W-:-:S07]  /*3460*/  FMUL.FTZ R4, R14, c[0x0][0x320] ;  /* 0x0000c8000e047a20 */ /* 0x002fce0000410000 */
[----:B------:R-:W-:Y:S01]  /*3470*/  MUFU.TANH R33, R21 ;  /* 0x0000001500217308 */ /* 0x000fe20000002400 */
[----:B------:R-:W1:Y:S07]  /*3480*/  LDSM.16.M88.4 R12, [R5+0x1a100] ;  /* 0x01a10000050c783b */ /* 0x000e6e0000000200 */
[----:B------:R1:W1:Y:S08]  /*3490*/  MUFU.TANH R72, R4 ;  /* 0x0000000400487308 */ /* 0x0002700000002400 */
[----:B------:R-:W1:Y:S08]  /*34a0*/  MUFU.TANH R48, R20 ;  /* 0x0000001400307308 */ /* 0x000e700000002400 */
[----:B------:R-:W1:Y:S08]  /*34b0*/  MUFU.TANH R36, R36 ;  /* 0x0000002400247308 */ /* 0x000e700000002400 */
[----:B------:R-:W2:Y:S08]  /*34c0*/  MUFU.TANH R23, R23 ;  /* 0x0000001700177308 */ /* 0x000eb00000002400 */
[----:B------:R-:W2:Y:S01]  /*34d0*/  MUFU.TANH R37, R37 ;  /* 0x0000002500257308 */ /* 0x000ea20000002400 */
[----:B-1----:R-:W-:Y:S01]  /*34e0*/  HMMA.16816.F32 R4, R228, R12, R44 ;  /* 0x0000000ce404723c */ /* 0x002fe2000000182c */
[----:B------:R1:W2:Y:S01]  /*34f0*/  LDSM.16.M88.4 R44, [R3+0x1a900] ;  /* 0x01a90000032c783b */ /* 0x0002a20000000200 */
[----:B------:R-:W-:-:S05]  /*3500*/  DEPBAR.LE SB0, 0x2 ;  /* 0x000080800000791a */ /* 0x000fca0000000000 */
[----:B------:R-:W1:Y:S01]  /*3510*/  MUFU.TANH R38, R38 ;  /* 0x0000002600267308 */ /* 0x000e620000002400 */
[----:B------:R-:W-:Y:S07]  /*3520*/  HMMA.16816.F32 R8, R228, R14, R56 ;  /* 0x0000000ee408723c */ /* 0x000fee0000001838 */
[----:B------:R-:W-:Y:S01]  /*3530*/  MUFU.TANH R39, R39 ;  /* 0x0000002700277308 */ /* 0x000fe20000002400 */
[----:B-1----:R-:W-:-:S08]  /*3540*/  LOP3.LUT R3, R112, 0xffffffe0, RZ, 0xc0, !PT ;  /* 0xffffffe070037812 */ /* 0x002fd000078ec0ff */
[----:B------:R-:W-:Y:S01]  /*3550*/  HMMA.16816.F32 R24, R232, R40, R4 ;  /* 0x00000028e818723c */ /* 0x000fe20000001804 */
[----:B------:R-:W-:-:S07]  /*3560*/  IMAD.IADD R3, R113, 0x1, -R3 ;  /* 0x0000000171037824 */ /* 0x000fce00078e0a03 */
[----:B------:R-:W-:Y:S01]  /*3570*/  HMMA.16816.F32 R12, R232, R42, R8 ;  /* 0x0000002ae80c723c */ /* 0x000fe20000001808 */
[----:B------:R-:W-:-:S04]  /*3580*/  SHF.R.S32.HI R4, RZ, 0x1f, R3 ;  /* 0x0000001fff047819 */ /* 0x000fc80000011403 */
[----:B------:R-:W-:-:S03]  /*3590*/  LEA.HI R4, R4, R3, RZ, 0x2 ;  /* 0x0000000304047211 */ /* 0x000fc600078f10ff */
[----:B--2---:R-:W-:Y:S01]  /*35a0*/  HMMA.16816.F32 R8, R232, R44, R16 ;  /* 0x0000002ce808723c */ /* 0x004fe20000001810 */
[----:B------:R-:W-:-:S05]  /*35b0*/  LOP3.LUT R4, R4, 0x7ffffffc, RZ, 0xc0, !PT ;  /* 0x7ffffffc04047812 */ /* 0x000fca00078ec0ff */
[----:B------:R-:W-:Y:S01]  /*35c0*/  IMAD.IADD R3, R3, 0x1, -R4 ;  /* 0x0000000103037824 */ /* 0x000fe200078e0a04 */
[----:B------:R-:W-:Y:S01]  /*35d0*/  MOV R4, UR4 ;  /* 0x0000000400047c02 */ /* 0x000fe20008000f00 */
[----:B------:R-:W-:Y:S01]  /*35e0*/  HMMA.16816.F32 R28, R232, R46, R28 ;  /* 0x0000002ee81c723c */ /* 0x000fe2000000181c */
[----:B------:R-:W-:Y:S02]  /*35f0*/  FMUL.FTZ R24, R24, c[0x0][0x320] ;  /* 0x0000c80018187a20 */ /* 0x000fe40000410000 */
[----:B------:R-:W-:Y:S02]  /*3600*/  FMUL.FTZ R25, R25, c[0x0][0x320] ;  /* 0x0000c80019197a20 */ /* 0x000fe40000410000 */
[----:B------:R-:W-:Y:S02]  /*3610*/  IMAD R3, R3, -0x2, R4 ;  /* 0xfffffffe03037824 */ /* 0x000fe400078e0204 */
[----:B------:R-:W1:Y:S01]  /*3620*/  MUFU.TANH R24, R24 ;  /* 0x0000001800187308 */ /* 0x000e620000002400 */
[----:B------:R-:W-:-:S02]  /*3630*/  FMUL.FTZ R4, R12, c[0x0][0x320] ;  /* 0x0000c8000c047a20 */ /* 0x000fc40000410000 */
[----:B------:R-:W-:Y:S01]  /*3640*/  ISETP.GT.AND P6, PT, R3, RZ, PT ;  /* 0x000000ff0300720c */ /* 0x000fe20003fc4270 */
[----:B------:R-:W-:Y:S01]  /*3650*/  FMUL.FTZ R5, R13, c[0x0][0x320] ;  /* 0x0000c8000d057a20 */ /* 0x000fe20000410000 */
[C---:B------:R-:W-:Y:S01]  /*3660*/  ISETP.GT.AND P5, PT, R3.reuse, 0x1, PT ;  /* 0x000000010300780c */ /* 0x040fe20003fa4270 */
[----:B------:R-:W-:Y:S01]  /*3670*/  FMUL.FTZ R16, R14, c[0x0][0x320] ;  /* 0x0000c8000e107a20 */ /* 0x000fe20000410000 */
[----:B------:R-:W-:Y:S01]  /*3680*/  ISETP.GT.AND P1, PT, R3, 0x8, PT ;  /* 0x000000080300780c */ /* 0x000fe20003f24270 */
[----:B------:R2:W-:Y:S01]  /*3690*/  MUFU.TANH R18, R4 ;  /* 0x0000000400127308 */ /* 0x0005e20000002400 */
[----:B------:R-:W-:Y:S01]  /*36a0*/  FSEL R6, R108, -INF , P6 ;  /* 0xff8000006c067808 */ /* 0x000fe20003000000 */
[----:B------:R-:W-:Y:S01]  /*36b0*/  FMUL.FTZ R22, R11, c[0x0][0x320] ;  /* 0x0000c8000b167a20 */ /* 0x000fe20000410000 */
[----:B------:R-:W-:Y:S01]  /*36c0*/  FSEL R7, R103, -INF , P5 ;  /* 0xff80000067077808 */ /* 0x000fe20002800000 */
[----:B------:R-:W-:Y:S01]  /*36d0*/  FMUL.FTZ R19, R8, c[0x0][0x320] ;  /* 0x0000c80008137a20 */ /* 0x000fe20000410000 */
[----:B------:R-:W-:Y:S01]  /*36e0*/  FSEL R11, R100, -INF , P6 ;  /* 0xff800000640b7808 */ /* 0x000fe20003000000 */
[----:B------:R-:W-:Y:S01]  /*36f0*/  FMUL.FTZ R21, R10, c[0x0][0x320] ;  /* 0x0000c8000a157a20 */ /* 0x000fe20000410000 */
[----:B------:R-:W-:Y:S01]  /*3700*/  ISETP.GT.AND P6, PT, R3, 0x9, PT ;  /* 0x000000090300780c */ /* 0x000fe20003fc4270 */
[----:B------:R1:W-:Y:S01]  /*3710*/  MUFU.TANH R20, R5 ;  /* 0x0000000500147308 */ /* 0x0003e20000002400 */
[----:B---3--:R-:W-:Y:S01]  /*3720*/  FSEL R8, R94, -INF , P1 ;  /* 0xff8000005e087808 */ /* 0x008fe20000800000 */
[----:B------:R-:W-:Y:S01]  /*3730*/  FMUL.FTZ R26, R26, c[0x0][0x320] ;  /* 0x0000c8001a1a7a20 */ /* 0x000fe20000410000 */
[----:B------:R-:W-:Y:S01]  /*3740*/  FSEL R12, R95, -INF , P5 ;  /* 0xff8000005f0c7808 */ /* 0x000fe20002800000 */
[----:B------:R-:W-:Y:S01]  /*3750*/  FMUL.FTZ R27, R27, c[0x0][0x320] ;  /* 0x0000c8001b1b7a20 */ /* 0x000fe20000410000 */
[----:B------:R-:W-:Y:S01]  /*3760*/  ISETP.GT.AND P5, PT, R3, 0x10, PT ;  /* 0x000000100300780c */ /* 0x000fe20003fa4270 */
[----:B------:R-:W-:Y:S01]  /*3770*/  FMUL.FTZ R17, R15, c[0x0][0x320] ;  /* 0x0000c8000f117a20 */ /* 0x000fe20000410000 */
[----:B-----5:R-:W-:Y:S01]  /*3780*/  FSEL R10, R93, -INF , P6 ;  /* 0xff8000005d0a7808 */ /* 0x020fe20003000000 */
[----:B------:R-:W3:Y:S01]  /*3790*/  MUFU.TANH R25, R25 ;  /* 0x0000001900197308 */ /* 0x000ee20000002400 */
[----:B--2---:R-:W-:Y:S01]  /*37a0*/  FMNMX.FTZ R4, R6, R7, !PT ;  /* 0x0000000706047209 */ /* 0x004fe20007810000 */
[----:B------:R-:W-:Y:S01]  /*37b0*/  FMUL.FTZ R9, R9, c[0x0][0x320] ;  /* 0x0000c80009097a20 */ /* 0x000fe20000410000 */
[----:B------:R-:W-:Y:S01]  /*37c0*/  FSEL R13, R92, -INF , P1 ;  /* 0xff8000005c0d7808 */ /* 0x000fe20000800000 */
[----:B------:R-:W-:Y:S01]  /*37d0*/  FMUL.FTZ R28, R28, c[0x0][0x320] ;  /* 0x0000c8001c1c7a20 */ /* 0x000fe20000410000 */
[----:B------:R-:W-:Y:S01]  /*37e0*/  FMNMX.FTZ R4, R8, R4, !PT ;  /* 0x0000000408047209 */ /* 0x000fe20007810000 */
[----:B------:R-:W-:Y:S01]  /*37f0*/  FMUL.FTZ R29, R29, c[0x0][0x320] ;  /* 0x0000c8001d1d7a20 */ /* 0x000fe20000410000 */
[----:B------:R-:W-:Y:S01]  /*3800*/  ISETP.GT.AND P1, PT, R3, 0x11, PT ;  /* 0x000000110300780c */ /* 0x000fe20003f24270 */
[----:B------:R-:W2:Y:S01]  /*3810*/  MUFU.TANH R26, R26 ;  /* 0x0000001a001a7308 */ /* 0x000ea20000002400 */
[----:B------:R-:W-:Y:S01]  /*3820*/  FSEL R40, R82, -INF , P5 ;  /* 0xff80000052287808 */ /* 0x000fe20002800000 */
[----:B------:R-:W-:Y:S01]  /*3830*/  FMUL.FTZ R30, R30, c[0x0][0x320] ;  /* 0x0000c8001e1e7a20 */ /* 0x000fe20000410000 */
[----:B------:R-:W-:Y:S01]  /*3840*/  FMNMX.FTZ R4, R10, R4, !PT ;  /* 0x000000040a047209 */ /* 0x000fe20007810000 */
[----:B------:R-:W-:Y:S01]  /*3850*/  IMAD.SHL.U32 R103, R2, 0x2, RZ ;  /* 0x0000000202677824 */ /* 0x000fe200078e00ff */
[----:B------:R-:W-:-:S02]  /*3860*/  FSEL R14, R83, -INF , P6 ;  /* 0xff800000530e7808 */ /* 0x000fc40003000000 */
[----:B------:R-:W-:Y:S01]  /*3870*/  ISETP.GT.AND P6, PT, R3, 0x18, PT ;  /* 0x000000180300780c */ /* 0x000fe20003fc4270 */
[----:B------:R-:W5:Y:S01]  /*3880*/  MUFU.TANH R27, R27 ;  /* 0x0000001b001b7308 */ /* 0x000f620000002400 */
[----:B------:R-:W-:Y:S01]  /*3890*/  FSEL R41, R81, -INF , P1 ;  /* 0xff80000051297808 */ /* 0x000fe20000800000 */
[----:B------:R-:W-:Y:S01]  /*38a0*/  IMAD R237, R0, 0x2, R103 ;  /* 0x0000000200ed7824 */ /* 0x000fe200078e0267 */
[----:B------:R-:W-:Y:S02]  /*38b0*/  FMNMX.FTZ R4, R40, R4, !PT ;  /* 0x0000000428047209 */ /* 0x000fe40007810000 */
[----:B----4-:R-:W-:Y:S01]  /*38c0*/  FSEL R46, R80, -INF , P5 ;  /* 0xff800000502e7808 */ /* 0x010fe20002800000 */
[----:B------:R-:W-:Y:S01]  /*38d0*/  IMAD.IADD R0, R239, 0x1, R237 ;  /* 0x00000001ef007824 */ /* 0x000fe200078e02ed */
[----:B------:R-:W-:Y:S01]  /*38e0*/  ISETP.GT.AND P5, PT, R3, 0x19, PT ;  /* 0x000000190300780c */ /* 0x000fe20003fa4270 */
[----:B------:R-:W4:Y:S01]  /*38f0*/  MUFU.TANH R15, R16 ;  /* 0x00000010000f7308 */ /* 0x000f220000002400 */
[----:B------:R-:W-:-:S02]  /*3900*/  FSEL R44, R74, -INF , P6 ;  /* 0xff8000004a2c7808 */ /* 0x000fc40003000000 */
[----:B------:R-:W-:Y:S02]  /*3910*/  FMNMX.FTZ R4, R41, R4, !PT ;  /* 0x0000000429047209 */ /* 0x000fe40007810000 */
[----:B------:R-:W-:Y:S02]  /*3920*/  FSEL R47, R75, -INF , P1 ;  /* 0xff8000004b2f7808 */ /* 0x000fe40000800000 */
[----:B------:R-:W-:Y:S01]  /*3930*/  ISETP.GT.AND P1, PT, R3, 0x20, PT ;  /* 0x000000200300780c */ /* 0x000fe20003f24270 */
[----:B------:R-:W-:Y:S01]  /*3940*/  MUFU.TANH R16, R9 ;  /* 0x0000000900107308 */ /* 0x000fe20000002400 */
[----:B------:R-:W-:Y:S02]  /*3950*/  FSEL R45, R73, -INF , P5 ;  /* 0xff800000492d7808 */ /* 0x000fe40002800000 */
[----:B------:R-:W-:Y:S02]  /*3960*/  FMNMX.FTZ R4, R44, R4, !PT ;  /* 0x000000042c047209 */ /* 0x000fe40007810000 */
[----:B------:R-:W-:-:S02]  /*3970*/  FSEL R76, R72, -INF , P6 ;  /* 0xff800000484c7808 */ /* 0x000fc40003000000 */
[----:B------:R-:W-:Y:S01]  /*3980*/  ISETP.GT.AND P6, PT, R3, 0x21, PT ;  /* 0x000000210300780c */ /* 0x000fe20003fc4270 */
[----:B------:R-:W2:Y:S01]  /*3990*/  MUFU.TANH R17, R17 ;  /* 0x0000001100117308 */ /* 0x000ea20000002400 */
[----:B------:R-:W-:Y:S02]  /*39a0*/  FSEL R101, R101, -INF , P1 ;  /* 0xff80000065657808 */ /* 0x000fe40000800000 */
[----:B------:R-:W-:Y:S02]  /*39b0*/  FMNMX.FTZ R4, R45, R4, !PT ;  /* 0x000000042d047209 */ /* 0x000fe40007810000 */
[----:B-1----:R-:W-:Y:S02]  /*39c0*/  FMNMX.FTZ R5, R11, R12, !PT ;  /* 0x0000000c0b057209 */ /* 0x002fe40007810000 */
[----:B------:R-:W-:Y:S01]  /*39d0*/  FSEL R77, R77, -INF , P5 ;  /* 0xff8000004d4d7808 */ /* 0x000fe20002800000 */
[----:B------:R-:W-:Y:S01]  /*39e0*/  MUFU.TANH R19, R19 ;  /* 0x0000001300137308 */ /* 0x000fe20000002400 */
[----:B------:R-:W-:-:S02]  /*39f0*/  ISETP.GT.AND P5, PT, R3, 0x28, PT ;  /* 0x000000280300780c */ /* 0x000fc40003fa4270 */
[----:B------:R-:W-:Y:S02]  /*3a00*/  FSEL R102, R102, -INF , P6 ;  /* 0xff80000066667808 */ /* 0x000fe40003000000 */
[----:B------:R-:W-:Y:S02]  /*3a10*/  FMNMX.FTZ R4, R101, R4, !PT ;  /* 0x0000000465047209 */ /* 0x000fe40007810000 */
[----:B------:R-:W-:Y:S01]  /*3a20*/  FMNMX.FTZ R5, R13, R5, !PT ;  /* 0x000000050d057209 */ /* 0x000fe20007810000 */
[----:B------:R-:W1:Y:S01]  /*3a30*/  MUFU.TANH R9, R21 ;  /* 0x0000001500097308 */ /* 0x000e620000002400 */
[----:B------:R-:W-:Y:S02]  /*3a40*/  FSEL R162, R162, -INF , P1 ;  /* 0xff800000a2a27808 */ /* 0x000fe40000800000 */
[----:B------:R-:W-:Y:S02]  /*3a50*/  ISETP.GT.AND P1, PT, R3, 0x29, PT ;  /* 0x000000290300780c */ /* 0x000fe40003f24270 */
[----:B------:R-:W-:-:S02]  /*3a60*/  FSEL R160, R160, -INF , P5 ;  /* 0xff800000a0a07808 */ /* 0x000fc40002800000 */
[----:B------:R-:W-:Y:S01]  /*3a70*/  FMNMX.FTZ R4, R102, R4, !PT ;  /* 0x0000000466047209 */ /* 0x000fe20007810000 */
[----:B------:R-:W1:Y:S01]  /*3a80*/  MUFU.TANH R28, R28 ;  /* 0x0000001c001c7308 */ /* 0x000e620000002400 */
[----:B------:R-:W-:Y:S02]  /*3a90*/  FMNMX.FTZ R5, R14, R5, !PT ;  /* 0x000000050e057209 */ /* 0x000fe40007810000 */
[----:B------:R-:W-:Y:S02]  /*3aa0*/  FSEL R163, R163, -INF , P6 ;  /* 0xff800000a3a37808 */ /* 0x000fe40003000000 */
[----:B------:R-:W-:Y:S02]  /*3ab0*/  ISETP.GT.AND P6, PT, R3, 0x30, PT ;  /* 0x000000300300780c */ /* 0x000fe40003fc4270 */
[----:B------:R-:W-:Y:S01]  /*3ac0*/  FSEL R161, R161, -INF , P1 ;  /* 0xff800000a1a17808 */ /* 0x000fe20000800000 */
[----:B------:R-:W-:Y:S01]  /*3ad0*/  MUFU.TANH R30, R30 ;  /* 0x0000001e001e7308 */ /* 0x000fe20000002400 */
[----:B------:R-:W-:-:S02]  /*3ae0*/  FMNMX.FTZ R4, R160, R4, !PT ;  /* 0x00000004a0047209 */ /* 0x000fc40007810000 */
[----:B------:R-:W-:Y:S02]  /*3af0*/  FMNMX.FTZ R5, R46, R5, !PT ;  /* 0x000000052e057209 */ /* 0x000fe40007810000 */
[----:B------:R-:W-:Y:S01]  /*3b00*/  FSEL R189, R60, -INF , P5 ;  /* 0xff8000003cbd7808 */ /* 0x000fe20002800000 */
[----:B------:R-:W-:Y:S01]  /*3b10*/  BAR.SYNC.DEFER_BLOCKING 0x0 ;  /* 0x0000000000007b1d */ /* 0x000fe20000010000 */
        /* <DEDUP_REMOVED lines=15> */
[----:B------:R-:W-:-:S02]  /*3c10*/  ISETP.GT.AND P5, PT, R3, 0x40, PT ;  /* 0x000000400300780c */ /* 0x000fc40003fa4270 */
[----:B------:R-:W-:Y:S02]  /*3c20*/  FSEL R204, R37, -INF , P6 ;  /* 0xff80000025cc7808 */ /* 0x000fe40003000000 */
[----:B------:R-:W-:Y:S02]  /*3c30*/  FMNMX.FTZ R4, R205, R4, !PT ;  /* 0x00000004cd047209 */ /* 0x000fe40007810000 */
        /* <DEDUP_REMOVED lines=9> */
[----:B---3--:R-:W-:Y:S02]  /*3cd0*/  FSEL R244, R25, -INF , P1 ;  /* 0xff80000019f47808 */ /* 0x008fe40000800000 */
[----:B------:R-:W-:-:S02]  /*3ce0*/  FMNMX.FTZ R100, R245, R100, !PT ;  /* 0x00000064f5647209 */ /* 0x000fc40007810000 */
[----:B------:R-:W-:Y:S02]  /*3cf0*/  FMNMX.FTZ R4, R189, R5, !PT ;  /* 0x00000005bd047209 */ /* 0x000fe40007810000 */
[----:B--2---:R-:W-:Y:S01]  /*3d00*/  FSEL R248, R26, -INF , P5 ;  /* 0xff8000001af87808 */ /* 0x004fe20002800000 */
[----:B------:R-:W2:Y:S01]  /*3d10*/  MUFU.TANH R5, R29 ;  /* 0x0000001d00057308 */ /* 0x000ea20000002400 */
[----:B------:R-:W-:Y:S02]  /*3d20*/  ISETP.GT.AND P5, PT, R3, 0x49, PT ;  /* 0x000000490300780c */ /* 0x000fe40003fa4270 */
[----:B------:R-:W-:Y:S02]  /*3d30*/  FSEL R243, R18, -INF , P6 ;  /* 0xff80000012f37808 */ /* 0x000fe40003000000 */
[----:B------:R-:W-:Y:S02]  /*3d40*/  FMNMX.FTZ R100, R244, R100, !PT ;  /* 0x00000064f4647209 */ /* 0x000fe40007810000 */
[----:B------:R-:W-:-:S02]  /*3d50*/  FMNMX.FTZ R4, R188, R4, !PT ;  /* 0x00000004bc047209 */ /* 0x000fc40007810000 */
[----:B-----5:R-:W-:Y:S02]  /*3d60*/  FSEL R249, R27, -INF , P1 ;  /* 0xff8000001bf97808 */ /* 0x020fe40000800000 */
[----:B------:R-:W-:Y:S01]  /*3d70*/  ISETP.GT.AND P1, PT, R3, 0x50, PT ;  /* 0x000000500300780c */ /* 0x000fe20003f24270 */
[----:B------:R-:W-:Y:S01]  /*3d80*/  LDSM.16.MT88.4 R24, [R0+0x100] ;  /* 0x000100000018783b */ /* 0x000fe20000004200 */
[----:B------:R-:W-:Y:S02]  /*3d90*/  FSEL R242, R20, -INF , P5 ;  /* 0xff80000014f27808 */ /* 0x000fe40002800000 */
[----:B------:R-:W-:Y:S02]  /*3da0*/  FMNMX.FTZ R100, R243, R100, !PT ;  /* 0x00000064f3647209 */ /* 0x000fe40007810000 */
[----:B------:R-:W-:Y:S02]  /*3db0*/  FMNMX.FTZ R4, R207, R4, !PT ;  /* 0x00000004cf047209 */ /* 0x000fe40007810000 */
[----:B----4-:R-:W-:-:S02]  /*3dc0*/  FSEL R247, R15, -INF , P6 ;  /* 0xff8000000ff77808 */ /* 0x010fc40003000000 */
[----:B------:R-:W-:Y:S02]  /*3dd0*/  FSEL R246, R17, -INF , P5 ;  /* 0xff80000011f67808 */ /* 0x000fe40002800000 */
[----:B-1----:R-:W-:Y:S02]  /*3de0*/  FSEL R129, R9, -INF , P1 ;  /* 0xff80000009817808 */ /* 0x002fe40000800000 */
[----:B------:R-:W-:Y:S01]  /*3df0*/  FSEL R140, R19, -INF , P1 ;  /* 0xff800000138c7808 */ /* 0x000fe20000800000 */
[----:B------:R-:W1:Y:S01]  /*3e00*/  MUFU.TANH R9, R22 ;  /* 0x0000001600097308 */ /* 0x000e620000002400 */
[C---:B------:R-:W-:Y:S02]  /*3e10*/  ISETP.GT.AND P6, PT, R3.reuse, 0x51, PT ;  /* 0x000000510300780c */ /* 0x040fe40003fc4270 */
[C---:B------:R-:W-:Y:S02]  /*3e20*/  ISETP.GT.AND P5, PT, R3.reuse, 0x58, PT ;  /* 0x000000580300780c */ /* 0x040fe40003fa4270 */
[----:B------:R-:W-:-:S02]  /*3e30*/  ISETP.GT.AND P1, PT, R3, 0x59, PT ;  /* 0x000000590300780c */ /* 0x000fc40003f24270 */
[----:B------:R-:W-:Y:S02]  /*3e40*/  FMNMX.FTZ R100, R242, R100, !PT ;  /* 0x00000064f2647209 */ /* 0x000fe40007810000 */
[----:B------:R-:W-:Y:S02]  /*3e50*/  FMNMX.FTZ R3, R206, R4, !PT ;  /* 0x00000004ce037209 */ /* 0x000fe40007810000 */
[----:B------:R-:W-:Y:S02]  /*3e60*/  FSEL R128, R16, -INF , P6 ;  /* 0xff80000010807808 */ /* 0x000fe40003000000 */
[----:B------:R-:W-:Y:S01]  /*3e70*/  FMNMX.FTZ R100, R140, R100, !PT ;  /* 0x000000648c647209 */ /* 0x000fe20007810000 */
[----:B------:R-:W-:Y:S01]  /*3e80*/  LDSM.16.MT88.4 R16, [R103+0x100] ;  /* 0x000100006710783b */ /* 0x000fe20000004200 */
[----:B------:R-:W-:Y:S02]  /*3e90*/  FMNMX.FTZ R3, R241, R3, !PT ;  /* 0x00000003f1037209 */ /* 0x000fe40007810000 */
[----:B------:R-:W-:-:S02]  /*3ea0*/  FSEL R141, R28, -INF , P5 ;  /* 0xff8000001c8d7808 */ /* 0x000fc40002800000 */
[----:B------:R-:W-:Y:S02]  /*3eb0*/  FMNMX.FTZ R100, R128, R100, !PT ;  /* 0x0000006480647209 */ /* 0x000fe40007810000 */
[----:B------:R-:W-:Y:S02]  /*3ec0*/  FMNMX.FTZ R3, R240, R3, !PT ;  /* 0x00000003f0037209 */ /* 0x000fe40007810000 */
[----:B--2---:R-:W-:Y:S01]  /*3ed0*/  FSEL R121, R5, -INF , P1 ;  /* 0xff80000005797808 */ /* 0x004fe20000800000 */
[----:B------:R-:W-:Y:S01]  /*3ee0*/  FMUL.FTZ R5, R31, c[0x0][0x320] ;  /* 0x0000c8001f057a20 */ /* 0x000fe20000410000 */
[----:B------:R-:W-:Y:S02]  /*3ef0*/  FMNMX.FTZ R100, R141, R100, !PT ;  /* 0x000000648d647209 */ /* 0x000fe40007810000 */
[----:B------:R-:W-:Y:S02]  /*3f00*/  FMNMX.FTZ R3, R248, R3, !PT ;  /* 0x00000003f8037209 */ /* 0x000fe40007810000 */
[----:B------:R-:W-:Y:S01]  /*3f10*/  FMNMX.FTZ R100, R121, R100, !PT ;  /* 0x0000006479647209 */ /* 0x000fe20007810000 */
[----:B------:R-:W2:Y:S01]  /*3f20*/  MUFU.TANH R5, R5 ;  /* 0x0000000500057308 */ /* 0x000ea20000002400 */
[----:B------:R-:W-:-:S02]  /*3f30*/  FMNMX.FTZ R3, R249, R3, !PT ;  /* 0x00000003f9037209 */ /* 0x000fc40007810000 */
[----:B-1----:R-:W-:Y:S01]  /*3f40*/  FSEL R120, R9, -INF , P6 ;  /* 0xff80000009787808 */ /* 0x002fe20003000000 */
[----:B------:R-:W1:Y:S01]  /*3f50*/  SHFL.BFLY PT, R4, R100, 0x2, 0x1f ;  /* 0x0c401f0064047f89 */ /* 0x000e6200000e0000 */
[----:B------:R-:W-:Y:S02]  /*3f60*/  FMNMX.FTZ R3, R247, R3, !PT ;  /* 0x00000003f7037209 */ /* 0x000fe40007810000 */
[----:B------:R-:W-:Y:S02]  /*3f70*/  FSEL R132, R30, -INF , P5 ;  /* 0xff8000001e847808 */ /* 0x000fe40002800000 */
[----:B------:R-:W-:Y:S02]  /*3f80*/  FMNMX.FTZ R3, R246, R3, !PT ;  /* 0x00000003f6037209 */ /* 0x000fe40007810000 */
[----:B------:R-:W-:Y:S02]  /*3f90*/  IADD3 R2, R239, R103, RZ ;  /* 0x00000067ef027210 */ /* 0x000fe40007ffe0ff */
[----:B------:R-:W-:-:S02]  /*3fa0*/  FMNMX.FTZ R3, R129, R3, !PT ;  /* 0x0000000381037209 */ /* 0x000fc40007810000 */
[----:B--2---:R-:W-:Y:S01]  /*3fb0*/  FSEL R144, R5, -INF , P1 ;  /* 0xff80000005907808 */ /* 0x004fe20000800000 */
[----:B------:R-:W-:Y:S01]  /*3fc0*/  LDSM.16.MT88.4 R28, [R2+0x3100] ;  /* 0x00310000021c783b */ /* 0x000fe20000004200 */
[----:B------:R-:W-:-:S03]  /*3fd0*/  FMNMX.FTZ R3, R120, R3, !PT ;  /* 0x0000000378037209 */ /* 0x000fc60007810000 */
[----:B------:R-:W-:Y:S01]  /*3fe0*/  LDSM.16.MT88.4 R20, [R2+0x6100] ;  /* 0x006100000214783b */ /* 0x000fe20000004200 */
[----:B------:R-:W-:-:S03]  /*3ff0*/  FMNMX.FTZ R3, R132, R3, !PT ;  /* 0x0000000384037209 */ /* 0x000fc60007810000 */
[----:B------:R-:W-:Y:S01]  /*4000*/  LDSM.16.MT88.4 R32, [R2+0x100] ;  /* 0x000100000220783b */ /* 0x000fe20000004200 */
        /* <DEDUP_REMOVED lines=13> */
[----:B------:R-:W-:Y:S01]  /*40e0*/  FSETP.NEU.FTZ.AND P1, PT, R3, -INF , PT ;  /* 0xff8000000300780b */ /* 0x000fe20003f3d000 */
[----:B--2---:R-:W-:-:S04]  /*40f0*/  FFMA.FTZ R4, R7, c[0x0][0x2d0], -R9 ;  /* 0x0000b40007047a23 */ /* 0x004fc80000010809 */
[----:B------:R1:W-:Y:S02]  /*4100*/  MUFU.EX2 R114, R4 ;  /* 0x0000000400727308 */ /* 0x0003e40000000800 */
[----:B-1----:R-:W-:Y:S02]  /*4110*/  FFMA.FTZ R4, R8, c[0x0][0x2d0], -R9 ;  /* 0x0000b40008047a23 */ /* 0x002fe40000010809 */
[----:B------:R-:W-:-:S04]  /*4120*/  FMUL.FTZ R8, R3, c[0x0][0x2d0] ;  /* 0x0000b40003087a20 */ /* 0x000fc80000410000 */
[----:B------:R1:W-:Y:S01]  /*4130*/  MUFU.EX2 R133, R4 ;  /* 0x0000000400857308 */ /* 0x0003e20000000800 */
[----:B------:R-:W-:Y:S02]  /*4140*/  FSEL R8, R8, RZ, P1 ;  /* 0x000000ff08087208 */ /* 0x000fe40000800000 */
[----:B------:R-:W-:Y:S01]  /*4150*/  PLOP3.LUT P1, PT, PT, PT, UP1, 0x80, 0x0 ;  /* 0x000000000000781c */ /* 0x000fe20003f2f018 */
[--C-:B-1----:R-:W-:Y:S02]  /*4160*/  FFMA.FTZ R4, R10, c[0x0][0x2d0], -R9.reuse ;  /* 0x0000b4000a047a23 */ /* 0x102fe40000010809 */
[----:B------:R-:W-:Y:S02]  /*4170*/  FFMA.FTZ R10, R40, c[0x0][0x2d0], -R9 ;  /* 0x0000b400280a7a23 */ /* 0x000fe40000010809 */
[----:B------:R1:W2:Y:S08]  /*4180*/  MUFU.EX2 R122, R4 ;  /* 0x00000004007a7308 */ /* 0x0002b00000000800 */
[----:B------:R3:W-:Y:S01]  /*4190*/  MUFU.EX2 R123, R10 ;  /* 0x0000000a007b7308 */ /* 0x0007e20000000800 */
[----:B-1----:R-:W-:Y:S01]  /*41a0*/  FFMA.FTZ R4, R11, c[0x0][0x2d0], -R8 ;  /* 0x0000b4000b047a23 */ /* 0x002fe20000010808 */
[----:B--2---:R-:W-:Y:S01]  /*41b0*/  F2FP.PACK_AB R6, R122, R133 ;  /* 0x000000857a06723e */ /* 0x004fe200000000ff */
[----:B------:R-:W-:-:S05]  /*41c0*/  IMAD.MOV.U32 R11, RZ, RZ, R114 ;  /* 0x000000ffff0b7224 */ /* 0x000fca00078e0072 */
[----:B------:R1:W-:Y:S01]  /*41d0*/  MUFU.EX2 R131, R4 ;  /* 0x0000000400837308 */ /* 0x0003e20000000800 */
[----:B---3--:R-:W-:Y:S02]  /*41e0*/  FFMA.FTZ R10, R41, c[0x0][0x2d0], -R9 ;  /* 0x0000b400290a7a23 */ /* 0x008fe40000010809 */
[----:B------:R-:W-:Y:S05]  /*41f0*/  LDSM.16.MT88.4 R40, [R103+0x6100] ;  /* 0x006100006728783b */ /* 0x000fea0000004200 */
[----:B------:R2:W-:Y:S01]  /*4200*/  MUFU.EX2 R135, R10 ;  /* 0x0000000a00877308 */ /* 0x0005e20000000800 */
[----:B-1----:R-:W-:-:S07]  /*4210*/  FFMA.FTZ R4, R12, c[0x0][0x2d0], -R8 ;  /* 0x0000b4000c047a23 */ /* 0x002fce0000010808 */
[----:B------:R1:W3:Y:S01]  /*4220*/  MUFU.EX2 R251, R4 ;  /* 0x0000000400fb7308 */ /* 0x0002e20000000800 */
[----:B--2---:R-:W-:Y:S02]  /*4230*/  FFMA.FTZ R10, R44, c[0x0][0x2d0], -R9 ;  /* 0x0000b4002c0a7a23 */ /* 0x004fe40000010809 */
[----:B------:R-:W-:-:S05]  /*4240*/  IMAD.MOV.U32 R44, RZ, RZ, R129 ;  /* 0x000000ffff2c7224 */ /* 0x000fca00078e0081 */
[----:B------:R2:W-:Y:S01]  /*4250*/  MUFU.EX2 R136, R10 ;  /* 0x0000000a00887308 */ /* 0x0005e20000000800 */
[----:B-1----:R-:W-:Y:S01]  /*4260*/  FFMA.FTZ R4, R13, c[0x0][0x2d0], -R8 ;  /* 0x0000b4000d047a23 */ /* 0x002fe20000010808 */
[----:B---3--:R-:W-:-:S06]  /*4270*/  F2FP.PACK_AB R5, R251, R131 ;  /* 0x00000083fb05723e */ /* 0x008fcc00000000ff */
[----:B------:R1:W-:Y:S01]  /*4280*/  MUFU.EX2 R134, R4 ;  /* 0x0000000400867308 */ /* 0x0003e20000000800 */
[----:B--2---:R-:W-:-:S07]  /*4290*/  FFMA.FTZ R10, R45, c[0x0][0x2d0], -R9 ;  /* 0x0000b4002d0a7a23 */ /* 0x004fce0000010809 */
[----:B------:R2:W-:Y:S01]  /*42a0*/  MUFU.EX2 R78, R10 ;  /* 0x0000000a004e7308 */ /* 0x0005e20000000800 */
[--C-:B-1----:R-:W-:Y:S02]  /*42b0*/  FFMA.FTZ R4, R14, c[0x0][0x2d0], -R8.reuse ;  /* 0x0000b4000e047a23 */ /* 0x102fe40000010808 */
[----:B------:R-:W1:Y:S05]  /*42c0*/  LDSM.16.MT88.4 R12, [R237+0x100] ;  /* 0x00010000ed0c783b */ /* 0x000e6a0000004200 */
[----:B------:R3:W4:Y:S01]  /*42d0*/  MUFU.EX2 R145, R4 ;  /* 0x0000000400917308 */ /* 0x0007220000000800 */
[----:B--2---:R-:W-:Y:S01]  /*42e0*/  FFMA.FTZ R10, R46, c[0x0][0x2d0], -R8 ;  /* 0x0000b4002e0a7a23 */ /* 0x004fe20000010808 */
[----:B------:R-:W-:-:S06]  /*42f0*/  MOV R46, R130 ;  /* 0x00000082002e7202 */ /* 0x000fcc0000000f00 */
[----:B------:R2:W5:Y:S01]  /*4300*/  MUFU.EX2 R137, R10 ;  /* 0x0000000a00897308 */ /* 0x0005620000000800 */
[----:B---3--:R-:W-:Y:S02]  /*4310*/  F2FP.PACK_AB R4, R11, R130 ;  /* 0x000000820b04723e */ /* 0x008fe400000000ff */
[----:B----4-:R-:W-:Y:S01]  /*4320*/  F2FP.PACK_AB R7, R145, R134 ;  /* 0x000000869107723e */ /* 0x010fe200000000ff */
[----:B--2---:R-:W-:-:S06]  /*4330*/  FFMA.FTZ R10, R47, c[0x0][0x2d0], -R8 ;  /* 0x0000b4002f0a7a23 */ /* 0x004fcc0000010808 */
[C---:B------:R-:W-:Y:S01]  /*4340*/  HMMA.16816.F32 R56, R4.reuse, R28, RZ ;  /* 0x0000001c0438723c */ /* 0x040fe200000018ff */
[----:B------:R-:W-:Y:S01]  /*4350*/  IMAD.MOV.U32 R47, RZ, RZ, R131 ;  /* 0x000000ffff2f7224 */ /* 0x000fe200078e0083 */
[----:B------:R2:W3:Y:S06]  /*4360*/  MUFU.EX2 R252, R10 ;  /* 0x0000000a00fc7308 */ /* 0x0004ec0000000800 */
[C---:B------:R-:W-:Y:S01]  /*4370*/  HMMA.16816.F32 R64, R4.reuse, R30, RZ ;  /* 0x0000001e0440723c */ /* 0x040fe200000018ff */
[----:B------:R-:W-:Y:S07]  /*4380*/  LDSM.16.MT88.4 R28, [R237+0x3100] ;  /* 0x00310000ed1c783b */ /* 0x000fee0000004200 */
[----:B-1----:R-:W-:Y:S01]  /*4390*/  HMMA.16816.F32 R84, R4, R12, RZ ;  /* 0x0000000c0454723c */ /* 0x002fe200000018ff */
[----:B--2---:R-:W-:-:S04]  /*43a0*/  FFMA.FTZ R10, R76, c[0x0][0x2d0], -R8 ;  /* 0x0000b4004c0a7a23 */ /* 0x004fc80000010808 */
        /* <DEDUP_REMOVED lines=11> */
[----:B----4-:R-:W-:-:S06]  /*4460*/  MOV R10, R78 ;  /* 0x0000004e000a7202 */ /* 0x010fcc0000000f00 */
[C---:B------:R-:W-:Y:S08]  /*4470*/  HMMA.16816.F32 R104, R4.reuse, R24, RZ ;  /* 0x000000180468723c */ /* 0x040ff000000018ff */
[C---:B------:R-:W-:Y:S01]  /*4480*/  HMMA.16816.F32 R96, R4.reuse, R26, RZ ;  /* 0x0000001a0460723c */ /* 0x040fe200000018ff */
[----:B------:R-:W4:Y:S07]  /*4490*/  LDSM.16.MT88.4 R24, [R2+0x900] ;  /* 0x000900000218783b */ /* 0x000f2e0000004200 */
[C---:B--2---:R-:W-:Y:S08]  /*44a0*/  HMMA.16816.F32 R116, R4.reuse, R12, RZ ;  /* 0x0000000c0474723c */ /* 0x044ff000000018ff */
[C---:B------:R-:W-:Y:S01]  /*44b0*/  HMMA.16816.F32 R124, R4.reuse, R14, RZ ;  /* 0x0000000e047c723c */ /* 0x040fe200000018ff */
[----:B------:R-:W2:Y:S07]  /*44c0*/  LDSM.16.MT88.4 R12, [R2+0x6900] ;  /* 0x00690000020c783b */ /* 0x000eae0000004200 */
[C---:B------:R-:W-:Y:S07]  /*44d0*/  HMMA.16816.F32 R76, R4.reuse, R40, RZ ;  /* 0x00000028044c723c */ /* 0x040fee00000018ff */
[----:B-----5:R-:W-:Y:S01]  /*44e0*/  IMAD.MOV.U32 R40, RZ, RZ, R137 ;  /* 0x000000ffff287224 */ /* 0x020fe200078e0089 */
[----:B------:R-:W-:Y:S01]  /*44f0*/  HMMA.16816.F32 R92, R4, R36, RZ ;  /* 0x00000024045c723c */ /* 0x000fe200000018ff */
[----:B------:R-:W-:-:S07]  /*4500*/  IMAD.MOV.U32 R41, RZ, RZ, R136 ;  /* 0x000000ffff297224 */ /* 0x000fce00078e0088 */
[C---:B------:R-:W-:Y:S08]  /*4510*/  HMMA.16816.F32 R108, R4.reuse, R38, RZ ;  /* 0x00000026046c723c */ /* 0x040ff000000018ff */
[C---:B------:R-:W-:Y:S07]  /*4520*/  HMMA.16816.F32 R136, R4.reuse, R42, RZ ;  /* 0x0000002a0488723c */ /* 0x040fee00000018ff */
[----:B------:R-:W-:Y:S01]  /*4530*/  MOV R43, R141 ;  /* 0x0000008d002b7202 */ /* 0x000fe20000000f00 */
[----:B------:R-:W-:Y:S01]  /*4540*/  HMMA.16816.F32 R36, R4, R28, RZ ;  /* 0x0000001c0424723c */ /* 0x000fe200000018ff */
[----:B------:R-:W-:-:S07]  /*4550*/  IMAD.MOV.U32 R42, RZ, RZ, R140 ;  /* 0x000000ffff2a7224 */ /* 0x000fce00078e008c */
[C---:B------:R-:W-:Y:S01]  /*4560*/  HMMA.16816.F32 R112, R4.reuse, R30, RZ ;  /* 0x0000001e0470723c */ /* 0x040fe200000018ff */
[----:B------:R-:W5:Y:S07]  /*4570*/  LDSM.16.MT88.4 R28, [R2+0x3900] ;  /* 0x00390000021c783b */ /* 0x000f6e0000004200 */
[C---:B-1----:R-:W-:Y:S08]  /*4580*/  HMMA.16816.F32 R140, R4.reuse, R20, RZ ;  /* 0x00000014048c723c */ /* 0x042ff000000018ff */
[C---:B------:R-:W-:Y:S01]  /*4590*/  HMMA.16816.F32 R168, R4.reuse, R22, RZ ;  /* 0x0000001604a8723c */ /* 0x040fe200000018ff */
[----:B------:R-:W1:Y:S07]  /*45a0*/  LDSM.16.MT88.4 R20, [R237+0x900] ;  /* 0x00090000ed14783b */ /* 0x000e6e0000004200 */
[C---:B------:R-:W-:Y:S08]  /*45b0*/  HMMA.16816.F32 R88, R4.reuse, R32, RZ ;  /* 0x000000200458723c */ /* 0x040ff000000018ff */
[C---:B------:R-:W-:Y:S08]  /*45c0*/  HMMA.16816.F32 R172, R4.reuse, R16, RZ ;  /* 0x0000001004ac723c */ /* 0x040ff000000018ff */
[C---:B------:R-:W-:Y:S01]  /*45d0*/  HMMA.16816.F32 R180, R4.reuse, R18, RZ ;  /* 0x0000001204b4723c */ /* 0x040fe200000018ff */
[----:B------:R-:W1:Y:S07]  /*45e0*/  LDSM.16.MT88.4 R16, [R0+0x900] ;  /* 0x000900000010783b */ /* 0x000e6e0000004200 */
[----:B------:R-:W-:Y:S01]  /*45f0*/  HMMA.16816.F32 R72, R4, R34, RZ ;  /* 0x000000220448723c */ /* 0x000fe200000018ff */
[----:B------:R-:W1:Y:S06]  /*4600*/  LDSM.16.MT88.4 R32, [R103+0x900] ;  /* 0x000900006720783b */ /* 0x000e6c0000004200 */
[----:B------:R-:W-:-:S02]  /*4610*/  F2FP.PACK_AB R4, R135, R123 ;  /* 0x0000007b8704723e */ /* 0x000fc400000000ff */
[----:B---3--:R-:W-:Y:S02]  /*4620*/  F2FP.PACK_AB R5, R252, R40 ;  /* 0x00000028fc05723e */ /* 0x008fe400000000ff */
[----:B------:R-:W-:Y:S02]  /*4630*/  F2FP.PACK_AB R6, R10, R41 ;  /* 0x000000290a06723e */ /* 0x000fe400000000ff */
[----:B------:R-:W-:-:S07]  /*4640*/  F2FP.PACK_AB R7, R250, R45 ;  /* 0x0000002dfa07723e */ /* 0x000fce00000000ff */
[C---:B----4-:R-:W-:Y:S07]  /*4650*/  HMMA.16816.F32 R200, R4.reuse, R24, R88 ;  /* 0x0000001804c8723c */ /* 0x050fee0000001858 */
[----:B------:R-:W-:Y:S01]  /*4660*/  IMAD.MOV.U32 R24, RZ, RZ, R145 ;  /* 0x000000ffff187224 */ /* 0x000fe200078e0091 */
[----:B------:R-:W-:Y:S01]  /*4670*/  MOV R25, R144 ;  /* 0x0000009000197202 */ /* 0x000fe20000000f00 */
[----:B------:R-:W-:Y:S01]  /*4680*/  IMAD.MOV.U32 R91, RZ, RZ, R135 ;  /* 0x000000ffff5b7224 */ /* 0x000fe200078e0087 */
[----:B------:R-:W-:Y:S01]  /*4690*/  MOV R89, R133 ;  /* 0x0000008500597202 */ /* 0x000fe20000000f00 */
[----:B------:R-:W-:Y:S01]  /*46a0*/  IMAD.MOV.U32 R90, RZ, RZ, R134 ;  /* 0x000000ffff5a7224 */ /* 0x000fe200078e0086 */
[----:B--2---:R-:W-:Y:S01]  /*46b0*/  HMMA.16816.F32 R144, R4, R12, R52 ;  /* 0x0000000c0490723c */ /* 0x004fe20000001834 */
[----:B------:R-:W-:-:S07]  /*46c0*/  IMAD.MOV.U32 R88, RZ, RZ, R132 ;  /* 0x000000ffff587224 */ /* 0x000fce00078e0084 */
[C---:B------:R-:W-:Y:S01]  /*46d0*/  HMMA.16816.F32 R132, R4.reuse, R14, R48 ;  /* 0x0000000e0484723c */ /* 0x040fe20000001830 */
[----:B------:R-:W2:Y:S07]  /*46e0*/  LDSM.16.MT88.4 R12, [R103+0x3900] ;  /* 0x00390000670c783b */ /* 0x000eae0000004200 */
[C---:B-----5:R-:W-:Y:S07]  /*46f0*/  HMMA.16816.F32 R164, R4.reuse, R28, R56 ;  /* 0x0000001c04a4723c */ /* 0x060fee0000001838 */
[----:B------:R-:W-:Y:S01]  /*4700*/  MOV R29, R42 ;  /* 0x0000002a001d7202 */ /* 0x000fe20000000f00 */
[----:B-1----:R-:W-:Y:S01]  /*4710*/  HMMA.16816.F32 R84, R4, R20, R84 ;  /* 0x000000140454723c */ /* 0x002fe20000001854 */
[----:B------:R-:W-:-:S07]  /*4720*/  IMAD.MOV.U32 R28, RZ, RZ, R43 ;  /* 0x000000ffff1c7224 */ /* 0x000fce00078e002b */
[C---:B------:R-:W-:Y:S01]  /*4730*/  HMMA.16816.F32 R56, R4.reuse, R22, R68 ;  /* 0x000000160438723c */ /* 0x040fe20000001844 */
[----:B------:R-:W1:Y:S07]  /*4740*/  LDSM.16.MT88.4 R20, [R0+0x3900] ;  /* 0x003900000014783b */ /* 0x000e6e0000004200 */
[C---:B------:R-:W-:Y:S07]  /*4750*/  HMMA.16816.F32 R148, R4.reuse, R30, R64 ;  /* 0x0000001e0494723c */ /* 0x040fee0000001840 */
[----:B------:R-:W-:Y:S01]  /*4760*/  MOV R31, R40 ;  /* 0x00000028001f7202 */ /* 0x000fe20000000f00 */
[----:B------:R-:W-:Y:S01]  /*4770*/  HMMA.16816.F32 R64, R4, R16, R104 ;  /* 0x000000100440723c */ /* 0x000fe20000001868 */
[----:B------:R-:W-:-:S06]  /*4780*/  IMAD.MOV.U32 R30, RZ, RZ, R41 ;  /* 0x000000ffff1e7224 */ /* 0x000fcc00078e0029 */
[----:B------:R-:W-:Y:S01]  /*4790*/  MOV R104, R10 ;  /* 0x0000000a00687202 */ /* 0x000fe20000000f00 */
[----:B------:R-:W-:Y:S01]  /*47a0*/  HMMA.16816.F32 R52, R4, R18, R96 ;  /* 0x000000120434723c */ /* 0x000fe20000001860 */
[----:B------:R-:W3:Y:S01]  /*47b0*/  LDSM.16.MT88.4 R16, [R103+0x6900] ;  /* 0x006900006710783b */ /* 0x000ee20000004200 */
[----:B------:R-:W-:-:S05]  /*47c0*/  FFMA.FTZ R10, R101, c[0x0][0x2d0], -R9 ;  /* 0x0000b400650a7a23 */ /* 0x000fca0000010809 */
[----:B------:R-:W-:Y:S01]  /*47d0*/  IMAD.MOV.U32 R96, RZ, RZ, R47 ;  /* 0x000000ffff607224 */ /* 0x000fe200078e002f */
[C---:B------:R-:W-:Y:S01]  /*47e0*/  HMMA.16816.F32 R176, R4.reuse, R26, R72 ;  /* 0x0000001a04b0723c */ /* 0x040fe20000001848 */
[----:B------:R-:W-:Y:S01]  /*47f0*/  MOV R97, R46 ;  /* 0x0000002e00617202 */ /* 0x000fe20000000f00 */
[----:B------:R-:W-:Y:S01]  /*4800*/  IMAD.MOV.U32 R98, RZ, RZ, R45 ;  /* 0x000000ffff627224 */ /* 0x000fe200078e002d */
[----:B------:R-:W-:Y:S02]  /*4810*/  MOV R99, R44 ;  /* 0x0000002c00637202 */ /* 0x000fe40000000f00 */
[----:B------:R-:W-:Y:S02]  /*4820*/  MOV R101, R96 ;  /* 0x0000006000657202 */ /* 0x000fe40000000f00 */
[----:B------:R-:W-:Y:S01]  /*4830*/  MOV R27, R128 ;  /* 0x00000080001b7202 */ /* 0x000fe20000000f00 */
[----:B------:R-:W-:Y:S01]  /*4840*/  IMAD.MOV.U32 R72, RZ, RZ, R123 ;  /* 0x000000ffff487224 */ /* 0x000fe200078e007b */
[----:B------:R-:W-:Y:S01]  /*4850*/  MOV R73, R122 ;  /* 0x0000007a00497202 */ /* 0x000fe20000000f00 */
[----:B------:R-:W-:Y:S01]  /*4860*/  IMAD.MOV.U32 R74, RZ, RZ, R121 ;  /* 0x000000ffff4a7224 */ /* 0x000fe200078e0079 */
[----:B------:R-:W-:Y:S01]  /*4870*/  MOV R75, R120 ;  /* 0x00000078004b7202 */ /* 0x000fe20000000f00 */
[----:B------:R-:W-:Y:S02]  /*4880*/  HMMA.16816.F32 R128, R4, R32, R60 ;  /* 0x000000200480723c */ /* 0x000fe4000000183c */
[----:B------:R-:W-:Y:S01]  /*4890*/  IMAD.MOV.U32 R107, RZ, RZ, R73 ;  /* 0x000000ffff6b7224 */ /* 0x000fe200078e0049 */
[----:B------:R-:W-:Y:S01]  /*48a0*/  MOV R106, R74 ;  /* 0x0000004a006a7202 */ /* 0x000fe20000000f00 */
[----:B------:R-:W-:-:S04]  /*48b0*/  IMAD.MOV.U32 R105, RZ, RZ, R75 ;  /* 0x000000ffff697224 */ /* 0x000fc800078e004b */
[C---:B------:R-:W-:Y:S01]  /*48c0*/  HMMA.16816.F32 R120, R4.reuse, R34, R80 ;  /* 0x000000220478723c */ /* 0x040fe20000001850 */
[----:B------:R-:W-:Y:S06]  /*48d0*/  LDSM.16.MT88.4 R32, [R0+0x6900] ;  /* 0x006900000020783b */ /* 0x000fec0000004200 */
[----:B------:R-:W-:Y:S01]  /*48e0*/  IMAD.MOV.U32 R83, RZ, RZ, R27 ;  /* 0x000000ffff537224 */ /* 0x000fe200078e001b */
[----:B------:R-:W-:Y:S01]  /*48f0*/  MOV R80, R25 ;  /* 0x0000001900507202 */ /* 0x000fe20000000f00 */
[----:B------:R-:W-:Y:S01]  /*4900*/  IMAD.MOV.U32 R81, RZ, RZ, R24 ;  /* 0x000000ffff517224 */ /* 0x000fe200078e0018 */
[----:B--2---:R-:W-:Y:S01]  /*4910*/  HMMA.16816.F32 R40, R4, R12, R92 ;  /* 0x0000000c0428723c */ /* 0x004fe2000000185c */
[----:B------:R-:W2:Y:S01]  /*4920*/  LDSM.16.MT88.4 R24, [R237+0x3900] ;  /* 0x00390000ed18783b */ /* 0x000ea20000004200 */
[----:B------:R-:W-:-:S05]  /*4930*/  MOV R82, R72 ;  /* 0x0000004800527202 */ /* 0x000fca0000000f00 */
[----:B------:R-:W-:Y:S01]  /*4940*/  IMAD.MOV.U32 R95, RZ, RZ, R251 ;  /* 0x000000ffff5f7224 */ /* 0x000fe200078e00fb */
[C---:B------:R-:W-:Y:S01]  /*4950*/  HMMA.16816.F32 R48, R4.reuse, R14, R108 ;  /* 0x0000000e0430723c */ /* 0x040fe2000000186c */
[----:B------:R-:W4:Y:S01]  /*4960*/  LDSM.16.MT88.4 R12, [R237+0x6900] ;  /* 0x00690000ed0c783b */ /* 0x000f220000004200 */
[----:B------:R-:W-:Y:S01]  /*4970*/  MOV R94, R104 ;  /* 0x00000068005e7202 */ /* 0x000fe20000000f00 */
[----:B------:R-:W-:Y:S01]  /*4980*/  IMAD.MOV.U32 R93, RZ, RZ, R105 ;  /* 0x000000ffff5d7224 */ /* 0x000fe200078e0069 */
[----:B------:R-:W-:Y:S01]  /*4990*/  MOV R105, R90 ;  /* 0x0000005a00697202 */ /* 0x000fe20000000f00 */
[----:B------:R-:W-:Y:S02]  /*49a0*/  IMAD.MOV.U32 R104, RZ, RZ, R89 ;  /* 0x000000ffff687224 */ /* 0x000fe400078e0059 */
[----:B------:R-:W-:Y:S01]  /*49b0*/  IMAD.MOV.U32 R111, RZ, RZ, R107 ;  /* 0x000000ffff6f7224 */ /* 0x000fe200078e006b */
[----:B-1----:R-:W-:Y:S01]  /*49c0*/  HMMA.16816.F32 R60, R4, R20, R116 ;  /* 0x00000014043c723c */ /* 0x002fe20000001874 */
[----:B------:R1:W-:Y:S01]  /*49d0*/  MUFU.EX2 R119, R10 ;  /* 0x0000000a00777308 */ /* 0x0003e20000000800 */
[----:B------:R-:W-:Y:S01]  /*49e0*/  MOV R107, R252 ;  /* 0x000000fc006b7202 */ /* 0x000fe20000000f00 */
[----:B------:R-:W-:Y:S01]  /*49f0*/  IMAD.MOV.U32 R110, RZ, RZ, R81 ;  /* 0x000000ffff6e7224 */ /* 0x000fe200078e0051 */
[----:B------:R-:W-:Y:S01]  /*4a00*/  MOV R109, R82 ;  /* 0x00000052006d7202 */ /* 0x000fe20000000f00 */
[----:B------:R-:W-:-:S02]  /*4a10*/  IMAD.MOV.U32 R108, RZ, RZ, R83 ;  /* 0x000000ffff6c7224 */ /* 0x000fc400078e0053 */
[----:B------:R-:W-:Y:S01]  /*4a20*/  IMAD.MOV.U32 R118, RZ, RZ, R95 ;  /* 0x000000ffff767224 */ /* 0x000fe200078e005f */
[----:B---3--:R-:W-:Y:S01]  /*4a30*/  HMMA.16816.F32 R72, R4, R16, R76 ;  /* 0x000000100448723c */ /* 0x008fe2000000184c */
[----:B------:R-:W-:Y:S01]  /*4a40*/  MOV R95, R98 ;  /* 0x00000062005f7202 */ /* 0x000fe20000000f00 */
[----:B------:R-:W-:Y:S01]  /*4a50*/  IMAD.MOV.U32 R116, RZ, RZ, R31 ;  /* 0x000000ffff747224 */ /* 0x000fe200078e001f */
[----:B------:R-:W-:-:S05]  /*4a60*/  MOV R117, R28 ;  /* 0x0000001c00757202 */ /* 0x000fca0000000f00 */
[C---:B------:R-:W-:Y:S01]  /*4a70*/  HMMA.16816.F32 R76, R4.reuse, R18, R136 ;  /* 0x00000012044c723c */ /* 0x040fe20000001888 */
[----:B-1----:R-:W-:Y:S01]  /*4a80*/  FFMA.FTZ R10, R102, c[0x0][0x2d0], -R9 ;  /* 0x0000b400660a7a23 */ /* 0x002fe20000010809 */
[----:B------:R-:W1:Y:S03]  /*4a90*/  LDSM.16.MT88.4 R16, [R2+0x1100] ;  /* 0x001100000210783b */ /* 0x000e660000004200 */
[----:B------:R3:W5:Y:S02]  /*4aa0*/  MUFU.EX2 R92, R10 ;  /* 0x0000000a005c7308 */ /* 0x0007640000000800 */
[----:B------:R-:W-:Y:S01]  /*4ab0*/  MOV R139, R104 ;  /* 0x00000068008b7202 */ /* 0x000fe20000000f00 */
[C---:B------:R-:W-:Y:S07]  /*4ac0*/  HMMA.16816.F32 R68, R4.reuse, R22, R124 ;  /* 0x000000160444723c */ /* 0x040fee000000187c */
[----:B------:R-:W-:Y:S01]  /*4ad0*/  IMAD.MOV.U32 R124, RZ, RZ, R105 ;  /* 0x000000ffff7c7224 */ /* 0x000fe200078e0069 */
[----:B--2---:R-:W-:Y:S01]  /*4ae0*/  HMMA.16816.F32 R44, R4, R26, R112 ;  /* 0x0000001a042c723c */ /* 0x004fe20000001870 */
[----:B------:R-:W-:Y:S01]  /*4af0*/  IMAD.MOV.U32 R126, RZ, RZ, R107 ;  /* 0x000000ffff7e7224 */ /* 0x000fe200078e006b */
[----:B------:R-:W-:Y:S01]  /*4b00*/  MOV R127, R30 ;  /* 0x0000001e007f7202 */ /* 0x000fe20000000f00 */
[----:B---3--:R-:W-:Y:S01]  /*4b10*/  FFMA.FTZ R10, R160, c[0x0][0x2d0], -R9 ;  /* 0x0000b400a00a7a23 */ /* 0x008fe20000010809 */
[----:B-----5:R-:W-:-:S03]  /*4b20*/  MOV R136, R92 ;  /* 0x0000005c00887202 */ /* 0x020fc60000000f00 */
[----:B------:R-:W-:Y:S01]  /*4b30*/  IMAD.MOV.U32 R112, RZ, RZ, R97 ;  /* 0x000000ffff707224 */ /* 0x000fe200078e0061 */
[----:B------:R-:W-:Y:S01]  /*4b40*/  MOV R92, R106 ;  /* 0x0000006a005c7202 */ /* 0x000fe20000000f00 */
[----:B------:R2:W-:Y:S01]  /*4b50*/  MUFU.EX2 R251, R10 ;  /* 0x0000000a00fb7308 */ /* 0x0005e20000000800 */
[----:B------:R-:W-:Y:S01]  /*4b60*/  IMAD.MOV.U32 R113, RZ, RZ, R99 ;  /* 0x000000ffff717224 */ /* 0x000fe200078e0063 */
[C---:B------:R-:W-:Y:S01]  /*4b70*/  HMMA.16816.F32 R36, R4.reuse, R24, R36 ;  /* 0x000000180424723c */ /* 0x040fe20000001824 */
[----:B------:R-:W-:Y:S01]  /*4b80*/  MOV R114, R80 ;  /* 0x0000005000727202 */ /* 0x000fe20000000f00 */
[----:B------:R-:W-:Y:S01]  /*4b90*/  IMAD.MOV.U32 R106, RZ, RZ, R91 ;  /* 0x000000ffff6a7224 */ /* 0x000fe200078e005b */
[----:B------:R-:W-:Y:S01]  /*4ba0*/  MOV R115, R88 ;  /* 0x0000005800737202 */ /* 0x000fe20000000f00 */
[----:B------:R-:W3:Y:S01]  /*4bb0*/  LDSM.16.MT88.4 R24, [R2+0x4100] ;  /* 0x004100000218783b */ /* 0x000ee20000004200 */
[----:B------:R-:W-:Y:S01]  /*4bc0*/  MOV R20, R112 ;  /* 0x0000007000147202 */ /* 0x000fe20000000f00 */
[----:B------:R-:W-:Y:S01]  /*4bd0*/  IMAD.MOV.U32 R21, RZ, RZ, R113 ;  /* 0x000000ffff157224 */ /* 0x000fe200078e0071 */
[----:B------:R-:W-:Y:S01]  /*4be0*/  MOV R125, R106 ;  /* 0x0000006a007d7202 */ /* 0x000fe20000000f00 */
[----:B------:R-:W-:Y:S01]  /*4bf0*/  HMMA.16816.F32 R96, R4, R32, R172 ;  /* 0x000000200460723c */ /* 0x000fe200000018ac */
[----:B------:R-:W-:-:S02]  /*4c00*/  IMAD.MOV.U32 R138, RZ, RZ, R115 ;  /* 0x000000ffff8a7224 */ /* 0x000fc400078e0073 */
[----:B--2---:R-:W-:-:S04]  /*4c10*/  FFMA.FTZ R10, R161, c[0x0][0x2d0], -R9 ;  /* 0x0000b400a10a7a23 */ /* 0x004fc80000010809 */
[----:B------:R-:W-:Y:S01]  /*4c20*/  MOV R173, R118 ;  /* 0x0000007600ad7202 */ /* 0x000fe20000000f00 */
[----:B------:R-:W-:Y:S01]  /*4c30*/  IMAD.MOV.U32 R172, RZ, RZ, R101 ;  /* 0x000000ffffac7224 */ /* 0x000fe200078e0065 */
[C---:B----4-:R-:W-:Y:S01]  /*4c40*/  HMMA.16816.F32 R80, R4.reuse, R12, R140 ;  /* 0x0000000c0450723c */ /* 0x050fe2000000188c */
[----:B------:R2:W-:Y:S01]  /*4c50*/  MUFU.EX2 R102, R10 ;  /* 0x0000000a00667308 */ /* 0x0005e20000000800 */
[----:B------:R-:W-:Y:S01]  /*4c60*/  MOV R101, R250 ;  /* 0x000000fa00657202 */ /* 0x000fe20000000f00 */
[----:B------:R-:W-:Y:S01]  /*4c70*/  IMAD.MOV.U32 R118, RZ, RZ, R29 ;  /* 0x000000ffff767224 */ /* 0x000fe200078e001d */
[----:B------:R-:W-:Y:S01]  /*4c80*/  MOV R174, R117 ;  /* 0x0000007500ae7202 */ /* 0x000fe20000000f00 */
[----:B------:R-:W-:Y:S01]  /*4c90*/  LDSM.16.MT88.4 R28, [R103+0x1100] ;  /* 0x00110000671c783b */ /* 0x000fe20000004200 */
[----:B------:R-:W-:Y:S01]  /*4ca0*/  IMAD.MOV.U32 R33, RZ, RZ, R138 ;  /* 0x000000ffff217224 */ /* 0x000fe200078e008a */
[----:B------:R-:W-:Y:S01]  /*4cb0*/  MOV R32, R125 ;  /* 0x0000007d00207202 */ /* 0x000fe20000000f00 */
[----:B------:R-:W-:Y:S01]  /*4cc0*/  HMMA.16816.F32 R88, R4, R14, R168 ;  /* 0x0000000e0458723c */ /* 0x000fe200000018a8 */
[----:B------:R-:W4:Y:S01]  /*4cd0*/  LDSM.16.MT88.4 R12, [R2+0x7100] ;  /* 0x00710000020c783b */ /* 0x000f220000004200 */
[----:B------:R-:W-:-:S06]  /*4ce0*/  IMAD.MOV.U32 R175, RZ, RZ, R93 ;  /* 0x000000ffffaf7224 */ /* 0x000fcc00078e005d */
[----:B------:R-:W-:Y:S01]  /*4cf0*/  HMMA.16816.F32 R104, R4, R34, R180 ;  /* 0x000000220468723c */ /* 0x000fe200000018b4 */
[----:B--2---:R-:W-:-:S04]  /*4d00*/  FFMA.FTZ R10, R162, c[0x0][0x2d0], -R8 ;  /* 0x0000b400a20a7a23 */ /* 0x004fc80000010808 */
[----:B------:R2:W-:Y:S02]  /*4d10*/  MUFU.EX2 R137, R10 ;  /* 0x0000000a00897308 */ /* 0x0005e40000000800 */
[----:B------:R-:W-:Y:S01]  /*4d20*/  F2FP.PACK_AB R4, R136, R119 ;  /* 0x000000778804723e */ /* 0x000fe200000000ff */
[----:B------:R-:W-:Y:S01]  /*4d30*/  IMAD.MOV.U32 R34, RZ, RZ, R116 ;  /* 0x000000ffff227224 */ /* 0x000fe200078e0074 */
[----:B------:R-:W-:Y:S01]  /*4d40*/  MOV R35, R127 ;  /* 0x0000007f00237202 */ /* 0x000fe20000000f00 */
[----:B------:R-:W-:Y:S01]  /*4d50*/  IMAD.MOV.U32 R183, RZ, RZ, R126 ;  /* 0x000000ffffb77224 */ /* 0x000fe200078e007e */
[----:B------:R-:W-:Y:S01]  /*4d60*/  MOV R181, R110 ;  /* 0x0000006e00b57202 */ /* 0x000fe20000000f00 */
[----:B------:R-:W-:Y:S02]  /*4d70*/  IMAD.MOV.U32 R182, RZ, RZ, R109 ;  /* 0x000000ffffb67224 */ /* 0x000fe400078e006d */
[----:B------:R-:W-:Y:S02]  /*4d80*/  IMAD.MOV.U32 R180, RZ, RZ, R111 ;  /* 0x000000ffffb47224 */ /* 0x000fe400078e006f */
[----:B--2---:R-:W-:-:S04]  /*4d90*/  FFMA.FTZ R10, R163, c[0x0][0x2d0], -R8 ;  /* 0x0000b400a30a7a23 */ /* 0x004fc80000010808 */
[----:B------:R2:W5:Y:S02]  /*4da0*/  MUFU.EX2 R252, R10 ;  /* 0x0000000a00fc7308 */ /* 0x0005640000000800 */
[----:B--2---:R-:W-:Y:S01]  /*4db0*/  FFMA.FTZ R10, R189, c[0x0][0x2d0], -R8 ;  /* 0x0000b400bd0a7a23 */ /* 0x004fe20000010808 */
[----:B-----5:R-:W-:Y:S01]  /*4dc0*/  F2FP.PACK_AB R5, R252, R137 ;  /* 0x00000089fc05723e */ /* 0x020fe200000000ff */
[----:B------:R-:W-:-:S04]  /*4dd0*/  IMAD.MOV.U32 R189, RZ, RZ, R251 ;  /* 0x000000ffffbd7224 */ /* 0x000fc800078e00fb */
[----:B------:R2:W-:Y:S01]  /*4de0*/  MUFU.EX2 R251, R10 ;  /* 0x0000000a00fb7308 */ /* 0x0005e20000000800 */
[----:B------:R-:W-:Y:S01]  /*4df0*/  F2FP.PACK_AB R6, R102, R189 ;  /* 0x000000bd6606723e */ /* 0x000fe200000000ff */
[----:B--2---:R-:W-:Y:S01]  /*4e00*/  FFMA.FTZ R10, R188, c[0x0][0x2d0], -R8 ;  /* 0x0000b400bc0a7a23 */ /* 0x004fe20000010808 */
[----:B------:R-:W-:-:S05]  /*4e10*/  MOV R188, R114 ;  /* 0x0000007200bc7202 */ /* 0x000fca0000000f00 */
[----:B------:R-:W2:Y:S02]  /*4e20*/  MUFU.EX2 R250, R10 ;  /* 0x0000000a00fa7308 */ /* 0x000ea40000000800 */
[----:B--2---:R-:W-:Y:S01]  /*4e30*/  F2FP.PACK_AB R7, R250, R251 ;  /* 0x000000fbfa07723e */ /* 0x004fe200000000ff */
[----:B------:R-:W-:-:S06]  /*4e40*/  FFMA.FTZ R10, R190, c[0x0][0x2d0], -R9 ;  /* 0x0000b400be0a7a23 */ /* 0x000fcc0000010809 */
[C---:B-1----:R-:W-:Y:S01]  /*4e50*/  HMMA.16816.F32 R112, R4.reuse, R16, R200 ;  /* 0x000000100470723c */ /* 0x042fe200000018c8 */
[----:B------:R1:W-:Y:S06]  /*4e60*/  MUFU.EX2 R202, R10 ;  /* 0x0000000a00ca7308 */ /* 0x0003ec0000000800 */
[----:B------:R-:W-:Y:S01]  /*4e70*/  IMAD.MOV.U32 R201, RZ, RZ, R118 ;  /* 0x000000ffffc97224 */ /* 0x000fe200078e0076 */
[----:B------:R-:W-:Y:S01]  /*4e80*/  HMMA.16816.F32 R168, R4, R18, R176 ;  /* 0x0000001204a8723c */ /* 0x000fe200000018b0 */
[----:B------:R-:W2:Y:S01]  /*4e90*/  LDSM.16.MT88.4 R16, [R0+0x1100] ;  /* 0x001100000010783b */ /* 0x000ea20000004200 */
[----:B------:R-:W-:-:S02]  /*4ea0*/  MOV R200, R119 ;  /* 0x0000007700c87202 */ /* 0x000fc40000000f00 */
[----:B------:R-:W-:Y:S01]  /*4eb0*/  MOV R203, R189 ;  /* 0x000000bd00cb7202 */ /* 0x000fe20000000f00 */
[----:B------:R-:W-:Y:S02]  /*4ec0*/  IMAD.MOV.U32 R189, RZ, RZ, R124 ;  /* 0x000000ffffbd7224 */ /* 0x000fe400078e007c */
[----:B------:R-:W-:Y:S01]  /*4ed0*/  IMAD.MOV.U32 R177, RZ, RZ, R20 ;  /* 0x000000ffffb17224 */ /* 0x000fe200078e0014 */
[----:B------:R-:W-:Y:S01]  /*4ee0*/  MOV R176, R21 ;  /* 0x0000001500b07202 */ /* 0x000fe20000000f00 */
[----:B---3--:R-:W-:Y:S01]  /*4ef0*/  HMMA.16816.F32 R160, R4, R26, R148 ;  /* 0x0000001a04a0723c */ /* 0x008fe20000001894 */
[----:B------:R-:W3:Y:S01]  /*4f00*/  LDSM.16.MT88.4 R20, [R237+0x1100] ;  /* 0x00110000ed14783b */ /* 0x000ee20000004200 */
[----:B------:R-:W-:Y:S01]  /*4f10*/  IMAD.MOV.U32 R179, RZ, RZ, R101 ;  /* 0x000000ffffb37224 */ /* 0x000fe200078e0065 */
[----:B------:R-:W-:Y:S01]  /*4f20*/  MOV R178, R108 ;  /* 0x0000006c00b27202 */ /* 0x000fe20000000f00 */
[----:B-1----:R-:W-:Y:S01]  /*4f30*/  FFMA.FTZ R10, R191, c[0x0][0x2d0], -R9 ;  /* 0x0000b400bf0a7a23 */ /* 0x002fe20000010809 */
[----:B------:R-:W-:-:S03]  /*4f40*/  MOV R101, R92 ;  /* 0x0000005c00657202 */ /* 0x000fc60000000f00 */
[C---:B----4-:R-:W-:Y:S07]  /*4f50*/  HMMA.16816.F32 R140, R4.reuse, R12, R144 ;  /* 0x0000000c048c723c */ /* 0x050fee0000001890 */
[----:B------:R-:W-:Y:S01]  /*4f60*/  IMAD.MOV.U32 R147, RZ, RZ, R188 ;  /* 0x000000ffff937224 */ /* 0x000fe200078e00bc */
[----:B------:R-:W-:Y:S01]  /*4f70*/  HMMA.16816.F32 R148, R4, R14, R132 ;  /* 0x0000000e0494723c */ /* 0x000fe20000001884 */
[----:B------:R-:W1:Y:S01]  /*4f80*/  LDSM.16.MT88.4 R12, [R103+0x4100] ;  /* 0x00410000670c783b */ /* 0x000e620000004200 */
[----:B------:R-:W-:Y:S01]  /*4f90*/  IMAD.MOV.U32 R146, RZ, RZ, R136 ;  /* 0x000000ffff927224 */ /* 0x000fe200078e0088 */
[----:B------:R-:W-:-:S02]  /*4fa0*/  MOV R145, R137 ;  /* 0x0000008900917202 */ /* 0x000fc40000000f00 */
[----:B------:R-:W-:Y:S02]  /*4fb0*/  MOV R188, R139 ;  /* 0x0000008b00bc7202 */ /* 0x000fe40000000f00 */
[----:B------:R-:W-:Y:S01]  /*4fc0*/  MOV R144, R94 ;  /* 0x0000005e00907202 */ /* 0x000fe20000000f00 */
[C---:B------:R-:W-:Y:S01]  /*4fd0*/  HMMA.16816.F32 R164, R4.reuse, R24, R164 ;  /* 0x0000001804a4723c */ /* 0x040fe200000018a4 */
[----:B------:R-:W4:Y:S07]  /*4fe0*/  LDSM.16.MT88.4 R24, [R237+0x4100] ;  /* 0x00410000ed18783b */ /* 0x000f2e0000004200 */
[C---:B------:R-:W-:Y:S08]  /*4ff0*/  HMMA.16816.F32 R132, R4.reuse, R30, R120 ;  /* 0x0000001e0484723c */ /* 0x040ff00000001878 */
[C---:B--2---:R-:W-:Y:S08]  /*5000*/  HMMA.16816.F32 R120, R4.reuse, R16, R64 ;  /* 0x000000100478723c */ /* 0x044ff00000001840 */
[C---:B------:R-:W-:Y:S01]  /*5010*/  HMMA.16816.F32 R116, R4.reuse, R18, R52 ;  /* 0x000000120474723c */ /* 0x040fe20000001834 */
[----:B------:R-:W2:Y:S07]  /*5020*/  LDSM.16.MT88.4 R16, [R103+0x7100] ;  /* 0x007100006710783b */ /* 0x000eae0000004200 */
[C---:B------:R-:W-:Y:S07]  /*5030*/  HMMA.16816.F32 R136, R4.reuse, R28, R128 ;  /* 0x0000001c0488723c */ /* 0x040fee0000001880 */
[----:B------:R-:W-:Y:S01]  /*5040*/  IMAD.MOV.U32 R29, RZ, RZ, R95 ;  /* 0x000000ffff1d7224 */ /* 0x000fe200078e005f */
[C---:B---3--:R-:W-:Y:S08]  /*5050*/  HMMA.16816.F32 R128, R4.reuse, R20, R84 ;  /* 0x000000140480723c */ /* 0x048ff00000001854 */
[C---:B------:R-:W-:Y:S01]  /*5060*/  HMMA.16816.F32 R124, R4.reuse, R22, R56 ;  /* 0x00000016047c723c */ /* 0x040fe20000001838 */
[----:B------:R-:W3:Y:S07]  /*5070*/  LDSM.16.MT88.4 R20, [R0+0x4100] ;  /* 0x004100000014783b */ /* 0x000eee0000004200 */
[C---:B-1----:R-:W-:Y:S08]  /*5080*/  HMMA.16816.F32 R108, R4.reuse, R12, R40 ;  /* 0x0000000c046c723c */ /* 0x042ff00000001828 */
[C---:B------:R-:W-:Y:S01]  /*5090*/  HMMA.16816.F32 R92, R4.reuse, R14, R48 ;  /* 0x0000000e045c723c */ /* 0x040fe20000001830 */
[----:B------:R-:W1:Y:S07]  /*50a0*/  LDSM.16.MT88.4 R12, [R237+0x7100] ;  /* 0x00710000ed0c783b */ /* 0x000e6e0000004200 */
[C---:B----4-:R-:W-:Y:S08]  /*50b0*/  HMMA.16816.F32 R84, R4.reuse, R24, R36 ;  /* 0x000000180454723c */ /* 0x050ff00000001824 */
[C---:B------:R-:W-:Y:S01]  /*50c0*/  HMMA.16816.F32 R36, R4.reuse, R26, R44 ;  /* 0x0000001a0424723c */ /* 0x040fe2000000182c */
[----:B------:R-:W4:Y:S07]  /*50d0*/  LDSM.16.MT88.4 R24, [R0+0x7100] ;  /* 0x007100000018783b */ /* 0x000f2e0000004200 */
[C---:B--2---:R-:W-:Y:S07]  /*50e0*/  HMMA.16816.F32 R52, R4.reuse, R16, R72 ;  /* 0x000000100434723c */ /* 0x044fee0000001848 */
[----:B------:R-:W-:Y:S01]  /*50f0*/  MOV R73, R179 ;  /* 0x000000b300497202 */ /* 0x000fe20000000f00 */
[----:B------:R-:W-:Y:S01]  /*5100*/  IMAD.MOV.U32 R72, RZ, RZ, R200 ;  /* 0x000000ffff487224 */ /* 0x000fe200078e00c8 */
[----:B------:R-:W-:Y:S01]  /*5110*/  MOV R179, R201 ;  /* 0x000000c900b37202 */ /* 0x000fe20000000f00 */
[----:B------:R-:W-:Y:S01]  /*5120*/  HMMA.16816.F32 R40, R4, R18, R76 ;  /* 0x000000120428723c */ /* 0x000fe2000000184c */
[----:B------:R2:W5:Y:S01]  /*5130*/  MUFU.EX2 R201, R10 ;  /* 0x0000000a00c97308 */ /* 0x0005620000000800 */
[----:B------:R-:W5:Y:S01]  /*5140*/  LDSM.16.MT88.4 R16, [R2+0x7900] ;  /* 0x007900000210783b */ /* 0x000f620000004200 */
[----:B------:R-:W-:Y:S01]  /*5150*/  MOV R75, R29 ;  /* 0x0000001d004b7202 */ /* 0x000fe20000000f00 */
[----:B------:R-:W-:-:S02]  /*5160*/  IMAD.MOV.U32 R74, RZ, RZ, R144 ;  /* 0x000000ffff4a7224 */ /* 0x000fc400078e0090 */
[----:B------:R-:W-:Y:S02]  /*5170*/  LDSM.16.MT88.4 R28, [R237+0x1900] ;  /* 0x00190000ed1c783b */ /* 0x000fe40000004200 */
[C---:B---3--:R-:W-:Y:S08]  /*5180*/  HMMA.16816.F32 R48, R4.reuse, R20, R60 ;  /* 0x000000140430723c */ /* 0x048ff0000000183c */
[----:B-1----:R-:W-:Y:S01]  /*5190*/  HMMA.16816.F32 R56, R4, R12, R80 ;  /* 0x0000000c0438723c */ /* 0x002fe20000001850 */
[----:B--2---:R-:W-:Y:S01]  /*51a0*/  FFMA.FTZ R10, R205, c[0x0][0x2d0], -R9 ;  /* 0x0000b400cd0a7a23 */ /* 0x004fe20000010809 */
[----:B------:R-:W-:-:S03]  /*51b0*/  MOV R205, R146 ;  /* 0x0000009200cd7202 */ /* 0x000fc60000000f00 */
[----:B------:R1:W-:Y:S02]  /*51c0*/  MUFU.EX2 R200, R10 ;  /* 0x0000000a00c87308 */ /* 0x0003e40000000800 */
[----:B------:R-:W-:Y:S01]  /*51d0*/  IMAD.MOV.U32 R80, RZ, RZ, R177 ;  /* 0x000000ffff507224 */ /* 0x000fe200078e00b1 */
[C---:B------:R-:W-:Y:S01]  /*51e0*/  HMMA.16816.F32 R60, R4.reuse, R14, R88 ;  /* 0x0000000e043c723c */ /* 0x040fe20000001858 */
[----:B------:R-:W2:Y:S01]  /*51f0*/  LDSM.16.MT88.4 R12, [R103+0x1900] ;  /* 0x00190000670c783b */ /* 0x000ea20000004200 */
[----:B------:R-:W-:Y:S01]  /*5200*/  MOV R177, R183 ;  /* 0x000000b700b17202 */ /* 0x000fe20000000f00 */
[----:B------:R-:W-:Y:S01]  /*5210*/  IMAD.MOV.U32 R83, RZ, RZ, R145 ;  /* 0x000000ffff537224 */ /* 0x000fe200078e0091 */
[----:B------:R-:W-:Y:S01]  /*5220*/  MOV R81, R176 ;  /* 0x000000b000517202 */ /* 0x000fe20000000f00 */
[----:B------:R-:W-:Y:S02]  /*5230*/  IMAD.MOV.U32 R82, RZ, RZ, R147 ;  /* 0x000000ffff527224 */ /* 0x000fe400078e0093 */
[----:B------:R-:W-:Y:S01]  /*5240*/  IMAD.MOV.U32 R176, RZ, RZ, R35 ;  /* 0x000000ffffb07224 */ /* 0x000fe200078e0023 */
[----:B------:R-:W-:Y:S01]  /*5250*/  HMMA.16816.F32 R44, R4, R22, R68 ;  /* 0x00000016042c723c */ /* 0x000fe20000001844 */
[----:B------:R-:W3:Y:S01]  /*5260*/  LDSM.16.MT88.4 R20, [R2+0x4900] ;  /* 0x004900000214783b */ /* 0x000ee20000004200 */
[----:B-1----:R-:W-:Y:S01]  /*5270*/  FFMA.FTZ R10, R204, c[0x0][0x2d0], -R9 ;  /* 0x0000b400cc0a7a23 */ /* 0x002fe20000010809 */
[----:B------:R-:W-:Y:S01]  /*5280*/  MOV R204, R178 ;  /* 0x000000b200cc7202 */ /* 0x000fe20000000f00 */
[----:B------:R-:W-:-:S04]  /*5290*/  IMAD.MOV.U32 R178, RZ, RZ, R32 ;  /* 0x000000ffffb27224 */ /* 0x000fc800078e0020 */
[C---:B----4-:R-:W-:Y:S01]  /*52a0*/  HMMA.16816.F32 R68, R4.reuse, R24, R96 ;  /* 0x000000180444723c */ /* 0x050fe20000001860 */
[----:B------:R1:W4:Y:S06]  /*52b0*/  MUFU.EX2 R191, R10 ;  /* 0x0000000a00bf7308 */ /* 0x00032c0000000800 */
[----:B------:R-:W-:Y:S01]  /*52c0*/  MOV R99, R189 ;  /* 0x000000bd00637202 */ /* 0x000fe20000000f00 */
[----:B------:R-:W-:Y:S01]  /*52d0*/  IMAD.MOV.U32 R98, RZ, RZ, R188 ;  /* 0x000000ffff627224 */ /* 0x000fe200078e00bc */
[----:B------:R-:W-:Y:S01]  /*52e0*/  HMMA.16816.F32 R64, R4, R26, R104 ;  /* 0x0000001a0440723c */ /* 0x000fe20000001868 */
[----:B------:R-:W2:Y:S06]  /*52f0*/  LDSM.16.MT88.4 R24, [R0+0x1900] ;  /* 0x001900000018783b */ /* 0x000eac0000004200 */
[----:B-----5:R-:W-:Y:S01]  /*5300*/  F2FP.PACK_AB R4, R201, R202 ;  /* 0x000000cac904723e */ /* 0x020fe200000000ff */
[--C-:B-1----:R-:W-:Y:S01]  /*5310*/  FFMA.FTZ R10, R207, c[0x0][0x2d0], -R8.reuse ;  /* 0x0000b400cf0a7a23 */ /* 0x102fe20000010808 */
[----:B----4-:R-:W-:Y:S01]  /*5320*/  F2FP.PACK_AB R6, R191, R200 ;  /* 0x000000c8bf06723e */ /* 0x010fe200000000ff */
[----:B------:R-:W-:Y:S01]  /*5330*/  IMAD.MOV.U32 R207, RZ, RZ, R179 ;  /* 0x000000ffffcf7224 */ /* 0x000fe200078e00b3 */
[----:B------:R-:W-:Y:S01]  /*5340*/  MOV R179, R34 ;  /* 0x0000002200b37202 */ /* 0x000fe20000000f00 */
[----:B------:R1:W-:Y:S02]  /*5350*/  MUFU.EX2 R190, R10 ;  /* 0x0000000a00be7308 */ /* 0x0003e40000000800 */
[----:B-1----:R-:W-:Y:S01]  /*5360*/  FFMA.FTZ R10, R206, c[0x0][0x2d0], -R8 ;  /* 0x0000b400ce0a7a23 */ /* 0x002fe20000010808 */
[----:B------:R-:W-:-:S02]  /*5370*/  MOV R206, R33 ;  /* 0x0000002100ce7202 */ /* 0x000fc40000000f00 */
[----:B------:R-:W-:Y:S03]  /*5380*/  LDSM.16.MT88.4 R32, [R2+0x1900] ;  /* 0x001900000220783b */ /* 0x000fe60000004200 */
[----:B------:R1:W4:Y:S02]  /*5390*/  MUFU.EX2 R189, R10 ;  /* 0x0000000a00bd7308 */ /* 0x0003240000000800 */
[----:B-1----:R-:W-:Y:S01]  /*53a0*/  FFMA.FTZ R10, R241, c[0x0][0x2d0], -R8 ;  /* 0x0000b400f10a7a23 */ /* 0x002fe20000010808 */
[----:B----4-:R-:W-:Y:S02]  /*53b0*/  F2FP.PACK_AB R5, R189, R190 ;  /* 0x000000bebd05723e */ /* 0x010fe400000000ff */
[----:B------:R-:W-:-:S03]  /*53c0*/  MOV R241, R74 ;  /* 0x0000004a00f17202 */ /* 0x000fc60000000f00 */
[----:B------:R1:W-:Y:S02]  /*53d0*/  MUFU.EX2 R188, R10 ;  /* 0x0000000a00bc7308 */ /* 0x0003e40000000800 */
[----:B-1----:R-:W-:Y:S02]  /*53e0*/  FFMA.FTZ R10, R240, c[0x0][0x2d0], -R8 ;  /* 0x0000b400f00a7a23 */ /* 0x002fe40000010808 */
[----:B------:R-:W-:-:S04]  /*53f0*/  IMAD.MOV.U32 R240, RZ, RZ, R75 ;  /* 0x000000fffff07224 */ /* 0x000fc800078e004b */
[----:B------:R-:W1:Y:S02]  /*5400*/  MUFU.EX2 R183, R10 ;  /* 0x0000000a00b77308 */ /* 0x000e640000000800 */
[----:B-1----:R-:W-:Y:S01]  /*5410*/  F2FP.PACK_AB R7, R183, R188 ;  /* 0x000000bcb707723e */ /* 0x002fe200000000ff */
[----:B------:R-:W-:Y:S01]  /*5420*/  FFMA.FTZ R10, R245, c[0x0][0x2d0], -R9 ;  /* 0x0000b400f50a7a23 */ /* 0x000fe20000010809 */
[----:B------:R-:W-:Y:S01]  /*5430*/  MOV R245, R240 ;  /* 0x000000f000f57202 */ /* 0x000fe20000000f00 */
[----:B------:R-:W-:-:S04]  /*5440*/  IMAD.MOV.U32 R240, RZ, RZ, R241 ;  /* 0x000000fffff07224 */ /* 0x000fc800078e00f1 */
[C---:B------:R-:W-:Y:S08]  /*5450*/  HMMA.16816.F32 R88, R4.reuse, R16, R140 ;  /* 0x000000100458723c */ /* 0x040ff0000000188c */
[C---:B------:R-:W-:Y:S01]  /*5460*/  HMMA.16816.F32 R140, R4.reuse, R18, R148 ;  /* 0x00000012048c723c */ /* 0x040fe20000001894 */
[----:B------:R-:W1:Y:S06]  /*5470*/  LDSM.16.MT88.4 R16, [R103+0x4900] ;  /* 0x004900006710783b */ /* 0x000e6c0000004200 */
[----:B------:R-:W-:Y:S01]  /*5480*/  IMAD.MOV.U32 R150, RZ, RZ, R98 ;  /* 0x000000ffff967224 */ /* 0x000fe200078e0062 */
[----:B--2---:R-:W-:Y:S01]  /*5490*/  HMMA.16816.F32 R104, R4, R12, R136 ;  /* 0x0000000c0468723c */ /* 0x004fe20000001888 */
[----:B------:R-:W-:Y:S01]  /*54a0*/  MOV R148, R99 ;  /* 0x0000006300947202 */ /* 0x000fe20000000f00 */
[----:B------:R-:W-:Y:S01]  /*54b0*/  IMAD.MOV.U32 R151, RZ, RZ, R206 ;  /* 0x000000ffff977224 */ /* 0x000fe200078e00ce */
[----:B------:R-:W-:Y:S01]  /*54c0*/  MOV R149, R80 ;  /* 0x0000005000957202 */ /* 0x000fe20000000f00 */
[----:B------:R-:W-:-:S03]  /*54d0*/  IMAD.MOV.U32 R206, RZ, RZ, R73 ;  /* 0x000000ffffce7224 */ /* 0x000fc600078e0049 */
[----:B------:R-:W-:Y:S01]  /*54e0*/  MOV R139, R207 ;  /* 0x000000cf008b7202 */ /* 0x000fe20000000f00 */
[C---:B------:R-:W-:Y:S01]  /*54f0*/  HMMA.16816.F32 R132, R4.reuse, R14, R132 ;  /* 0x0000000e0484723c */ /* 0x040fe20000001884 */
[----:B------:R-:W2:Y:S01]  /*5500*/  LDSM.16.MT88.4 R12, [R237+0x4900] ;  /* 0x00490000ed0c783b */ /* 0x000ea20000004200 */
[----:B------:R-:W-:Y:S01]  /*5510*/  IMAD.MOV.U32 R138, RZ, RZ, R204 ;  /* 0x000000ffff8a7224 */ /* 0x000fe200078e00cc */
[----:B------:R-:W-:Y:S01]  /*5520*/  MOV R207, R72 ;  /* 0x0000004800cf7202 */ /* 0x000fe20000000f00 */
[----:B------:R-:W-:Y:S01]  /*5530*/  IMAD.MOV.U32 R204, RZ, RZ, R83 ;  /* 0x000000ffffcc7224 */ /* 0x000fe200078e0053 */
[----:B------:R-:W-:Y:S01]  /*5540*/  MOV R136, R82 ;  /* 0x0000005200887202 */ /* 0x000fe20000000f00 */
[----:B------:R-:W-:Y:S01]  /*5550*/  IMAD.MOV.U32 R137, RZ, RZ, R81 ;  /* 0x000000ffff897224 */ /* 0x000fe200078e0051 */
[----:B------:R-:W-:Y:S01]  /*5560*/  MOV R241, R206 ;  /* 0x000000ce00f17202 */ /* 0x000fe20000000f00 */
[----:B---3--:R-:W-:Y:S01]  /*5570*/  HMMA.16816.F32 R144, R4, R20, R164 ;  /* 0x000000140490723c */ /* 0x008fe200000018a4 */
[----:B------:R-:W-:Y:S01]  /*5580*/  IMAD.MOV.U32 R206, RZ, RZ, R207 ;  /* 0x000000ffffce7224 */ /* 0x000fe200078e00cf */
[----:B------:R-:W-:Y:S01]  /*5590*/  MOV R207, R204 ;  /* 0x000000cc00cf7202 */ /* 0x000fe20000000f00 */
[----:B------:R-:W-:Y:S01]  /*55a0*/  IMAD.MOV.U32 R204, RZ, RZ, R205 ;  /* 0x000000ffffcc7224 */ /* 0x000fe200078e00cd */
[----:B------:R-:W-:Y:S01]  /*55b0*/  MOV R205, R203 ;  /* 0x000000cb00cd7202 */ /* 0x000fe20000000f00 */
[----:B------:R-:W-:-:S03]  /*55c0*/  IMAD.MOV.U32 R203, RZ, RZ, R102 ;  /* 0x000000ffffcb7224 */ /* 0x000fc600078e0066 */
[C---:B------:R-:W-:Y:S01]  /*55d0*/  HMMA.16816.F32 R76, R4.reuse, R22, R160 ;  /* 0x00000016044c723c */ /* 0x040fe200000018a0 */
[----:B------:R-:W3:Y:S07]  /*55e0*/  LDSM.16.MT88.4 R20, [R0+0x4900] ;  /* 0x004900000014783b */ /* 0x000eee0000004200 */
[C---:B------:R-:W-:Y:S08]  /*55f0*/  HMMA.16816.F32 R96, R4.reuse, R28, R128 ;  /* 0x0000001c0460723c */ /* 0x040ff00000001880 */
[C---:B------:R-:W-:Y:S07]  /*5600*/  HMMA.16816.F32 R128, R4.reuse, R24, R120 ;  /* 0x000000180480723c */ /* 0x040fee0000001878 */
[----:B------:R-:W-:Y:S01]  /*5610*/  IMAD.MOV.U32 R120, RZ, RZ, R179 ;  /* 0x000000ffff787224 */ /* 0x000fe200078e00b3 */
[----:B------:R-:W-:Y:S01]  /*5620*/  HMMA.16816.F32 R160, R4, R26, R116 ;  /* 0x0000001a04a0723c */ /* 0x000fe20000001874 */
[----:B------:R-:W4:Y:S01]  /*5630*/  LDSM.16.MT88.4 R24, [R103+0x7900] ;  /* 0x007900006718783b */ /* 0x000f220000004200 */
[----:B------:R-:W-:Y:S01]  /*5640*/  MOV R121, R178 ;  /* 0x000000b200797202 */ /* 0x000fe20000000f00 */
[----:B------:R-:W-:Y:S01]  /*5650*/  IMAD.MOV.U32 R122, RZ, RZ, R177 ;  /* 0x000000ffff7a7224 */ /* 0x000fe200078e00b1 */
[----:B------:R-:W-:-:S04]  /*5660*/  MOV R123, R176 ;  /* 0x000000b0007b7202 */ /* 0x000fc80000000f00 */
[C---:B------:R-:W-:Y:S01]  /*5670*/  HMMA.16816.F32 R124, R4.reuse, R30, R124 ;  /* 0x0000001e047c723c */ /* 0x040fe2000000187c */
[----:B------:R-:W5:Y:S07]  /*5680*/  LDSM.16.MT88.4 R28, [R237+0x7900] ;  /* 0x00790000ed1c783b */ /* 0x000f6e0000004200 */
[C---:B-1----:R-:W-:Y:S08]  /*5690*/  HMMA.16816.F32 R116, R4.reuse, R18, R92 ;  /* 0x000000120474723c */ /* 0x042ff0000000185c */
[C---:B--2---:R-:W-:Y:S08]  /*56a0*/  HMMA.16816.F32 R92, R4.reuse, R12, R84 ;  /* 0x0000000c045c723c */ /* 0x044ff00000001854 */
[C---:B------:R-:W-:Y:S01]  /*56b0*/  HMMA.16816.F32 R164, R4.reuse, R14, R36 ;  /* 0x0000000e04a4723c */ /* 0x040fe20000001824 */
[----:B------:R-:W1:Y:S06]  /*56c0*/  LDSM.16.MT88.4 R12, [R0+0x7900] ;  /* 0x00790000000c783b */ /* 0x000e6c0000004200 */
[----:B------:R-:W-:Y:S01]  /*56d0*/  IMAD.MOV.U32 R38, RZ, RZ, R181 ;  /* 0x000000ffff267224 */ /* 0x000fe200078e00b5 */
[----:B------:R-:W-:Y:S01]  /*56e0*/  MOV R39, R182 ;  /* 0x000000b600277202 */ /* 0x000fe20000000f00 */
[----:B------:R2:W-:Y:S01]  /*56f0*/  MUFU.EX2 R181, R10 ;  /* 0x0000000a00b57308 */ /* 0x0005e20000000800 */
[----:B------:R-:W-:Y:S01]  /*5700*/  MOV R37, R180 ;  /* 0x000000b400257202 */ /* 0x000fe20000000f00 */
[C---:B------:R-:W-:Y:S01]  /*5710*/  HMMA.16816.F32 R108, R4.reuse, R16, R108 ;  /* 0x00000010046c723c */ /* 0x040fe2000000186c */
[----:B------:R-:W1:Y:S07]  /*5720*/  LDSM.16.MT88.4 R16, [R2+0x2100] ;  /* 0x002100000210783b */ /* 0x000e6e0000004200 */
[----:B------:R-:W-:Y:S01]  /*5730*/  HMMA.16816.F32 R112, R4, R32, R112 ;  /* 0x000000200470723c */ /* 0x000fe20000001870 */
[----:B--2---:R-:W-:-:S07]  /*5740*/  FFMA.FTZ R10, R244, c[0x0][0x2d0], -R9 ;  /* 0x0000b400f40a7a23 */ /* 0x004fce0000010809 */
[C---:B------:R-:W-:Y:S01]  /*5750*/  HMMA.16816.F32 R168, R4.reuse, R34, R168 ;  /* 0x0000002204a8723c */ /* 0x040fe200000018a8 */
[----:B------:R-:W-:Y:S01]  /*5760*/  IMAD.MOV.U32 R244, RZ, RZ, R123 ;  /* 0x000000fffff47224 */ /* 0x000fe200078e007b */
[----:B------:R2:W1:Y:S06]  /*5770*/  MUFU.EX2 R182, R10 ;  /* 0x0000000a00b67308 */ /* 0x00046c0000000800 */
[C---:B---3--:R-:W-:Y:S08]  /*5780*/  HMMA.16816.F32 R84, R4.reuse, R20, R48 ;  /* 0x000000140454723c */ /* 0x048ff00000001830 */
[----:B------:R-:W-:Y:S01]  /*5790*/  HMMA.16816.F32 R80, R4, R22, R44 ;  /* 0x000000160450723c */ /* 0x000fe2000000182c */
[----:B------:R-:W3:Y:S01]  /*57a0*/  LDSM.16.MT88.4 R20, [R2+0x5100] ;  /* 0x005100000214783b */ /* 0x000ee20000004200 */
[----:B--2---:R-:W-:Y:S01]  /*57b0*/  FFMA.FTZ R10, R243, c[0x0][0x2d0], -R9 ;  /* 0x0000b400f30a7a23 */ /* 0x004fe20000010809 */
[----:B------:R-:W-:-:S03]  /*57c0*/  MOV R243, R122 ;  /* 0x0000007a00f37202 */ /* 0x000fc60000000f00 */
[----:B------:R2:W-:Y:S02]  /*57d0*/  MUFU.EX2 R180, R10 ;  /* 0x0000000a00b47308 */ /* 0x0005e40000000800 */
[C---:B----4-:R-:W-:Y:S08]  /*57e0*/  HMMA.16816.F32 R72, R4.reuse, R24, R52 ;  /* 0x000000180448723c */ /* 0x050ff00000001834 */
[----:B------:R-:W-:Y:S01]  /*57f0*/  HMMA.16816.F32 R32, R4, R26, R40 ;  /* 0x0000001a0420723c */ /* 0x000fe20000001828 */
[----:B------:R-:W4:Y:S01]  /*5800*/  LDSM.16.MT88.4 R24, [R2+0x8100] ;  /* 0x008100000218783b */ /* 0x000f220000004200 */
[----:B--2---:R-:W-:-:S06]  /*5810*/  FFMA.FTZ R10, R242, c[0x0][0x2d0], -R9 ;  /* 0x0000b400f20a7a23 */ /* 0x004fcc0000010809 */
[C---:B-----5:R-:W-:Y:S01]  /*5820*/  HMMA.16816.F32 R40, R4.reuse, R28, R56 ;  /* 0x0000001c0428723c */ /* 0x060fe20000001838 */
[----:B------:R-:W-:Y:S01]  /*5830*/  IMAD.MOV.U32 R242, RZ, RZ, R121 ;  /* 0x000000fffff27224 */ /* 0x000fe200078e0079 */
[----:B------:R2:W-:Y:S06]  /*5840*/  MUFU.EX2 R179, R10 ;  /* 0x0000000a00b37308 */ /* 0x0005ec0000000800 */
[----:B-1----:R-:W-:Y:S01]  /*5850*/  HMMA.16816.F32 R44, R4, R12, R68 ;  /* 0x0000000c042c723c */ /* 0x002fe20000001844 */
[----:B--2---:R-:W-:Y:S01]  /*5860*/  FFMA.FTZ R10, R248, c[0x0][0x2d0], -R8 ;  /* 0x0000b400f80a7a23 */ /* 0x004fe20000010808 */
[----:B------:R-:W-:-:S03]  /*5870*/  MOV R248, R120 ;  /* 0x0000007800f87202 */ /* 0x000fc60000000f00 */
[----:B------:R1:W-:Y:S02]  /*5880*/  MUFU.EX2 R178, R10 ;  /* 0x0000000a00b27308 */ /* 0x0003e40000000800 */
[----:B-1----:R-:W-:Y:S02]  /*5890*/  FFMA.FTZ R10, R249, c[0x0][0x2d0], -R8 ;  /* 0x0000b400f90a7a23 */ /* 0x002fe40000010808 */
[----:B------:R-:W-:-:S04]  /*58a0*/  IMAD.MOV.U32 R249, RZ, RZ, R39 ;  /* 0x000000fffff97224 */ /* 0x000fc800078e0027 */
[----:B------:R1:W2:Y:S02]  /*58b0*/  MUFU.EX2 R177, R10 ;  /* 0x0000000a00b17308 */ /* 0x0002a40000000800 */
[----:B-1----:R-:W-:Y:S01]  /*58c0*/  FFMA.FTZ R10, R247, c[0x0][0x2d0], -R8 ;  /* 0x0000b400f70a7a23 */ /* 0x002fe20000010808 */
[----:B------:R-:W-:-:S05]  /*58d0*/  MOV R247, R38 ;  /* 0x0000002600f77202 */ /* 0x000fca0000000f00 */
[----:B------:R1:W-:Y:S02]  /*58e0*/  MUFU.EX2 R176, R10 ;  /* 0x0000000a00b07308 */ /* 0x0003e40000000800 */
[----:B-1----:R-:W-:Y:S02]  /*58f0*/  FFMA.FTZ R10, R246, c[0x0][0x2d0], -R8 ;  /* 0x0000b400f60a7a23 */ /* 0x002fe40000010808 */
[----:B------:R-:W-:Y:S02]  /*5900*/  IMAD.MOV.U32 R246, RZ, RZ, R37 ;  /* 0x000000fffff67224 */ /* 0x000fe400078e0025 */
[C---:B------:R-:W-:Y:S02]  /*5910*/  HMMA.16816.F32 R36, R4.reuse, R30, R60 ;  /* 0x0000001e0424723c */ /* 0x040fe4000000183c */
[----:B------:R1:W5:Y:S06]  /*5920*/  MUFU.EX2 R102, R10 ;  /* 0x0000000a00667308 */ /* 0x00036c0000000800 */
[----:B------:R-:W-:Y:S01]  /*5930*/  HMMA.16816.F32 R28, R4, R14, R64 ;  /* 0x0000000e041c723c */ /* 0x000fe20000001840 */
[----:B------:R-:W4:Y:S06]  /*5940*/  LDSM.16.MT88.4 R12, [R103+0x2100] ;  /* 0x00210000670c783b */ /* 0x000f2c0000004200 */
[----:B------:R-:W-:Y:S01]  /*5950*/  F2FP.PACK_AB R4, R182, R181 ;  /* 0x000000b5b604723e */ /* 0x000fe200000000ff */
[----:B------:R-:W-:Y:S01]  /*5960*/  IMAD.MOV.U32 R66, RZ, RZ, R137 ;  /* 0x000000ffff427224 */ /* 0x000fe200078e0089 */
[----:B--2---:R-:W-:Y:S01]  /*5970*/  F2FP.PACK_AB R5, R177, R178 ;  /* 0x000000b2b105723e */ /* 0x004fe200000000ff */
[----:B-1----:R-:W-:Y:S01]  /*5980*/  IMAD.MOV.U32 R10, RZ, RZ, R139 ;  /* 0x000000ffff0a7224 */ /* 0x002fe200078e008b */
[----:B------:R-:W-:-:S02]  /*5990*/  F2FP.PACK_AB R6, R179, R180 ;  /* 0x000000b4b306723e */ /* 0x000fc400000000ff */
[----:B-----5:R-:W-:Y:S01]  /*59a0*/  F2FP.PACK_AB R7, R102, R176 ;  /* 0x000000b06607723e */ /* 0x020fe200000000ff */
[----:B------:R-:W-:Y:S01]  /*59b0*/  FFMA.FTZ R10, R10, c[0x0][0x2d0], -R9 ;  /* 0x0000b4000a0a7a23 */ /* 0x000fe20000010809 */
[----:B------:R-:W-:Y:S02]  /*59c0*/  MOV R67, R136 ;  /* 0x0000008800437202 */ /* 0x000fe40000000f00 */
[----:B------:R-:W-:Y:S02]  /*59d0*/  MOV R65, R138 ;  /* 0x0000008a00417202 */ /* 0x000fe40000000f00 */
[----:B------:R-:W-:Y:S01]  /*59e0*/  MOV R64, R67 ;  /* 0x0000004300407202 */ /* 0x000fe20000000f00 */
[----:B------:R-:W-:Y:S01]  /*59f0*/  HMMA.16816.F32 R112, R4, R16, R112 ;  /* 0x000000100470723c */ /* 0x000fe20000001870 */
[----:B------:R-:W-:-:S07]  /*5a00*/  IMAD.MOV.U32 R67, RZ, RZ, R172 ;  /* 0x000000ffff437224 */ /* 0x000fce00078e00ac */
[C---:B------:R-:W-:Y:S01]  /*5a10*/  HMMA.16816.F32 R48, R4.reuse, R18, R168 ;  /* 0x000000120430723c */ /* 0x040fe200000018a8 */
[----:B------:R-:W1:Y:S07]  /*5a20*/  LDSM.16.MT88.4 R16, [R237+0x2100] ;  /* 0x00210000ed10783b */ /* 0x000e6e0000004200 */
[C---:B---3--:R-:W-:Y:S08]  /*5a30*/  HMMA.16816.F32 R52, R4.reuse, R22, R76 ;  /* 0x000000160434723c */ /* 0x048ff0000000184c */
[C---:B----4-:R-:W-:Y:S08]  /*5a40*/  HMMA.16816.F32 R76, R4.reuse, R24, R88 ;  /* 0x00000018044c723c */ /* 0x050ff00000001858 */
[C---:B------:R-:W-:Y:S01]  /*5a50*/  HMMA.16816.F32 R56, R4.reuse, R26, R140 ;  /* 0x0000001a0438723c */ /* 0x040fe2000000188c */
[----:B------:R-:W2:Y:S06]  /*5a60*/  LDSM.16.MT88.4 R24, [R103+0x5100] ;  /* 0x005100006718783b */ /* 0x000eac0000004200 */
[----:B------:R-:W-:Y:S01]  /*5a70*/  MOV R142, R101 ;  /* 0x00000065008e7202 */ /* 0x000fe20000000f00 */
[C---:B------:R-:W-:Y:S01]  /*5a80*/  HMMA.16816.F32 R144, R4.reuse, R20, R144 ;  /* 0x000000140490723c */ /* 0x040fe20000001890 */
[----:B------:R-:W3:Y:S01]  /*5a90*/  LDSM.16.MT88.4 R20, [R0+0x2100] ;  /* 0x002100000014783b */ /* 0x000ee20000004200 */
[----:B------:R4:W-:Y:S01]  /*5aa0*/  MUFU.EX2 R101, R10 ;  /* 0x0000000a00657308 */ /* 0x0009e20000000800 */
[----:B------:R-:W-:Y:S01]  /*5ab0*/  IMAD.MOV.U32 R143, RZ, RZ, R66 ;  /* 0x000000ffff8f7224 */ /* 0x000fe200078e0042 */
[----:B------:R-:W-:Y:S01]  /*5ac0*/  MOV R66, R150 ;  /* 0x0000009600427202 */ /* 0x000fe20000000f00 */
[----:B------:R-:W-:Y:S01]  /*5ad0*/  IMAD.MOV.U32 R150, RZ, RZ, R175 ;  /* 0x000000ffff967224 */ /* 0x000fe200078e00af */
[----:B------:R-:W-:Y:S01]  /*5ae0*/  MOV R141, R64 ;  /* 0x00000040008d7202 */ /* 0x000fe20000000f00 */
[----:B------:R-:W-:Y:S01]  /*5af0*/  IMAD.MOV.U32 R64, RZ, RZ, R67 ;  /* 0x000000ffff407224 */ /* 0x000fe200078e0043 */
[----:B------:R-:W-:Y:S01]  /*5b00*/  HMMA.16816.F32 R104, R4, R12, R104 ;  /* 0x0000000c0468723c */ /* 0x000fe20000001868 */
[----:B------:R-:W-:-:S07]  /*5b10*/  MOV R67, R11 ;  /* 0x0000000b00437202 */ /* 0x000fce0000000f00 */
[C---:B------:R-:W-:Y:S01]  /*5b20*/  HMMA.16816.F32 R60, R4.reuse, R14, R132 ;  /* 0x0000000e043c723c */ /* 0x040fe20000001884 */
[----:B------:R-:W5:Y:S01]  /*5b30*/  LDSM.16.MT88.4 R12, [R237+0x5100] ;  /* 0x00510000ed0c783b */ /* 0x000f620000004200 */
[--C-:B----4-:R-:W-:Y:S02]  /*5b40*/  FFMA.FTZ R10, R65, c[0x0][0x2d0], -R9.reuse ;  /* 0x0000b400410a7a23 */ /* 0x110fe40000010809 */
[----:B------:R-:W-:Y:S01]  /*5b50*/  IMAD.MOV.U32 R65, RZ, RZ, R148 ;  /* 0x000000ffff417224 */ /* 0x000fe200078e0094 */
[----:B------:R-:W-:Y:S01]  /*5b60*/  MOV R148, R173 ;  /* 0x000000ad00947202 */ /* 0x000fe20000000f00 */
[----:B------:R-:W-:Y:S02]  /*5b70*/  LDSM.16.MT88.4 R132, [R0+0x2900] ;  /* 0x002900000084783b */ /* 0x000fe40000004200 */
[C---:B-1----:R-:W-:Y:S08]  /*5b80*/  HMMA.16816.F32 R120, R4.reuse, R16, R96 ;  /* 0x000000100478723c */ /* 0x042ff00000001860 */
[C---:B------:R-:W-:Y:S01]  /*5b90*/  HMMA.16816.F32 R68, R4.reuse, R18, R124 ;  /* 0x000000120444723c */ /* 0x040fe2000000187c */
[----:B------:R-:W1:Y:S04]  /*5ba0*/  LDSM.16.MT88.4 R16, [R0+0x5100] ;  /* 0x005100000010783b */ /* 0x000e680000004200 */
[----:B------:R-:W-:Y:S03]  /*5bb0*/  LDSM.16.MT88.4 R124, [R237+0x2900] ;  /* 0x00290000ed7c783b */ /* 0x000fe60000004200 */
[C---:B--2---:R-:W-:Y:S01]  /*5bc0*/  HMMA.16816.F32 R136, R4.reuse, R24, R108 ;  /* 0x000000180488723c */ /* 0x044fe2000000186c */
[----:B------:R-:W-:Y:S07]  /*5bd0*/  LDSM.16.MT88.4 R108, [R103+0x2900] ;  /* 0x00290000676c783b */ /* 0x000fee0000004200 */
[C---:B------:R-:W-:Y:S01]  /*5be0*/  HMMA.16816.F32 R88, R4.reuse, R26, R116 ;  /* 0x0000001a0458723c */ /* 0x040fe20000001874 */
[----:B------:R-:W2:Y:S04]  /*5bf0*/  LDSM.16.MT88.4 R24, [R237+0x8100] ;  /* 0x00810000ed18783b */ /* 0x000ea80000004200 */
[----:B------:R-:W-:Y:S03]  /*5c00*/  LDSM.16.MT88.4 R116, [R2+0x2900] ;  /* 0x002900000274783b */ /* 0x000fe60000004200 */
[C---:B---3--:R-:W-:Y:S08]  /*5c10*/  HMMA.16816.F32 R128, R4.reuse, R20, R128 ;  /* 0x000000140480723c */ /* 0x048ff00000001880 */
[C---:B------:R-:W-:Y:S01]  /*5c20*/  HMMA.16816.F32 R160, R4.reuse, R22, R160 ;  /* 0x0000001604a0723c */ /* 0x040fe200000018a0 */
[----:B------:R-:W3:Y:S07]  /*5c30*/  LDSM.16.MT88.4 R20, [R103+0x8100] ;  /* 0x008100006714783b */ /* 0x000eee0000004200 */
[C---:B-----5:R-:W-:Y:S08]  /*5c40*/  HMMA.16816.F32 R92, R4.reuse, R12, R92 ;  /* 0x0000000c045c723c */ /* 0x060ff0000000185c */
[C---:B------:R-:W-:Y:S01]  /*5c50*/  HMMA.16816.F32 R164, R4.reuse, R14, R164 ;  /* 0x0000000e04a4723c */ /* 0x040fe200000018a4 */
[----:B------:R-:W4:Y:S07]  /*5c60*/  LDSM.16.MT88.4 R12, [R0+0x8100] ;  /* 0x00810000000c783b */ /* 0x000f2e0000004200 */
[C---:B-1----:R-:W-:Y:S01]  /*5c70*/  HMMA.16816.F32 R84, R4.reuse, R16, R84 ;  /* 0x000000100454723c */ /* 0x042fe20000001854 */
[----:B------:R1:W5:Y:S07]  /*5c80*/  MUFU.EX2 R17, R10 ;  /* 0x0000000a00117308 */ /* 0x00036e0000000800 */
[C---:B--2---:R-:W-:Y:S07]  /*5c90*/  HMMA.16816.F32 R40, R4.reuse, R24, R40 ;  /* 0x000000180428723c */ /* 0x044fee0000001828 */
[----:B------:R-:W-:Y:S01]  /*5ca0*/  MOV R25, R67 ;  /* 0x0000004300197202 */ /* 0x000fe20000000f00 */
[C---:B------:R-:W-:Y:S01]  /*5cb0*/  HMMA.16816.F32 R168, R4.reuse, R18, R80 ;  /* 0x0000001204a8723c */ /* 0x040fe20000001850 */
[--C-:B-1----:R-:W-:Y:S01]  /*5cc0*/  FFMA.FTZ R10, R174, c[0x0][0x2d0], -R9.reuse ;  /* 0x0000b400ae0a7a23 */ /* 0x102fe20000010809 */
[----:B------:R-:W1:Y:S01]  /*5cd0*/  LDSM.16.MT88.4 R80, [R2+0x8900] ;  /* 0x008900000250783b */ /* 0x000e620000004200 */
[----:B------:R-:W-:Y:S01]  /*5ce0*/  FFMA.FTZ R9, R142, c[0x0][0x2d0], -R9 ;  /* 0x0000b4008e097a23 */ /* 0x000fe20000010809 */
[----:B-----5:R-:W-:Y:S01]  /*5cf0*/  F2FP.PACK_AB R96, R17, R101 ;  /* 0x000000651160723e */ /* 0x020fe200000000ff */
[----:B------:R-:W-:Y:S01]  /*5d00*/  IMAD.MOV.U32 R142, RZ, RZ, R65 ;  /* 0x000000ffff8e7224 */ /* 0x000fe200078e0041 */
[----:B------:R-:W-:Y:S01]  /*5d10*/  MOV R65, R148 ;  /* 0x0000009400417202 */ /* 0x000fe20000000f00 */
[----:B------:R2:W-:Y:S01]  /*5d20*/  MUFU.EX2 R16, R9 ;  /* 0x0000000900107308 */ /* 0x0005e20000000800 */
[----:B---3--:R-:W-:Y:S01]  /*5d30*/  HMMA.16816.F32 R32, R4, R22, R32 ;  /* 0x000000160420723c */ /* 0x008fe20000001820 */
[----:B------:R-:W-:-:S06]  /*5d40*/  IMAD.MOV.U32 R19, RZ, RZ, R142 ;  /* 0x000000ffff137224 */ /* 0x000fcc00078e008e */
[----:B------:R-:W-:Y:S01]  /*5d50*/  MOV R23, R65 ;  /* 0x0000004100177202 */ /* 0x000fe20000000f00 */
[----:B------:R-:W-:Y:S01]  /*5d60*/  HMMA.16816.F32 R172, R4, R20, R72 ;  /* 0x0000001404ac723c */ /* 0x000fe20000001848 */
[----:B------:R-:W3:Y:S01]  /*5d70*/  MUFU.EX2 R18, R10 ;  /* 0x0000000a00127308 */ /* 0x000ee20000000800 */
[----:B------:R-:W-:Y:S01]  /*5d80*/  LDSM.16.MT88.4 R72, [R103+0x8900] ;  /* 0x008900006748783b */ /* 0x000fe20000004200 */
[----:B--2---:R-:W-:Y:S01]  /*5d90*/  FFMA.FTZ R9, R143, c[0x0][0x2d0], -R8 ;  /* 0x0000b4008f097a23 */ /* 0x004fe20000010808 */
[----:B------:R-:W-:Y:S01]  /*5da0*/  MOV R143, R66 ;  /* 0x00000042008f7202 */ /* 0x000fe20000000f00 */
[----:B------:R-:W-:-:S03]  /*5db0*/  IMAD.MOV.U32 R66, RZ, RZ, R149 ;  /* 0x000000ffff427224 */ /* 0x000fc600078e0095 */
[C---:B------:R-:W-:Y:S01]  /*5dc0*/  HMMA.16816.F32 R36, R4.reuse, R26, R36 ;  /* 0x0000001a0424723c */ /* 0x040fe20000001824 */
[----:B------:R2:W-:Y:S01]  /*5dd0*/  MUFU.EX2 R11, R9 ;  /* 0x00000009000b7308 */ /* 0x0005e20000000800 */
[----:B------:R-:W-:Y:S01]  /*5de0*/  IMAD.MOV.U32 R20, RZ, RZ, R64 ;  /* 0x000000ffff147224 */ /* 0x000fe200078e0040 */
[----:B------:R-:W-:Y:S01]  /*5df0*/  MOV R21, R143 ;  /* 0x0000008f00157202 */ /* 0x000fe20000000f00 */
[----:B------:R-:W-:Y:S02]  /*5e00*/  IMAD.MOV.U32 R22, RZ, RZ, R66 ;  /* 0x000000ffff167224 */ /* 0x000fe400078e0042 */
[----:B------:R-:W-:Y:S01]  /*5e10*/  LDSM.16.MT88.4 R64, [R0+0x5900] ;  /* 0x005900000040783b */ /* 0x000fe20000004200 */
[----:B---3--:R-:W-:Y:S01]  /*5e20*/  F2FP.PACK_AB R98, R16, R18 ;  /* 0x000000121062723e */ /* 0x008fe200000000ff */
[C---:B----4-:R-:W-:Y:S08]  /*5e30*/  HMMA.16816.F32 R44, R4.reuse, R12, R44 ;  /* 0x0000000c042c723c */ /* 0x050ff0000000182c */
[----:B------:R-:W-:Y:S01]  /*5e40*/  HMMA.16816.F32 R28, R4, R14, R28 ;  /* 0x0000000e041c723c */ /* 0x000fe2000000181c */
[----:B--2---:R-:W-:Y:S01]  /*5e50*/  FFMA.FTZ R9, R150, c[0x0][0x2d0], -R8 ;  /* 0x0000b40096097a23 */ /* 0x004fe20000010808 */
[----:B------:R-:W-:Y:S03]  /*5e60*/  LDSM.16.MT88.4 R12, [R0+0x8900] ;  /* 0x00890000000c783b */ /* 0x000fe60000004200 */
[----:B------:R2:W3:Y:S02]  /*5e70*/  MUFU.EX2 R10, R9 ;  /* 0x00000009000a7308 */ /* 0x0004e40000000800 */
[----:B------:R-:W-:-:S04]  /*5e80*/  FADD.FTZ R4, R22, R25 ;  /* 0x0000001916047221 */ /* 0x000fc80000010000 */
[----:B------:R-:W-:-:S04]  /*5e90*/  FADD.FTZ R4, R21, R4 ;  /* 0x0000000415047221 */ /* 0x000fc80000010000 */
[----:B------:R-:W-:-:S04]  /*5ea0*/  FADD.FTZ R4, R246, R4 ;  /* 0x00000004f6047221 */ /* 0x000fc80000010000 */
[----:B------:R-:W-:Y:S02]  /*5eb0*/  FADD.FTZ R4, R249, R4 ;  /* 0x00000004f9047221 */ /* 0x000fe40000010000 */
[----:B--2---:R-:W-:Y:S01]  /*5ec0*/  FFMA.FTZ R9, R151, c[0x0][0x2d0], -R8 ;  /* 0x0000b40097097a23 */ /* 0x004fe20000010808 */
[----:B---3--:R-:W-:Y:S01]  /*5ed0*/  F2FP.PACK_AB R97, R10, R11 ;  /* 0x0000000b0a61723e */ /* 0x008fe200000000ff */
[----:B------:R2:W-:Y:S01]  /*5ee0*/  LDSM.16.MT88.4 R148, [R2+0x5900] ;  /* 0x005900000294783b */ /* 0x0005e20000004200 */
[----:B------:R-:W-:Y:S02]  /*5ef0*/  FADD.FTZ R4, R242, R4 ;  /* 0x00000004f2047221 */ /* 0x000fe40000010000 */
[----:B------:R-:W-:Y:S01]  /*5f00*/  FFMA.FTZ R8, R141, c[0x0][0x2d0], -R8 ;  /* 0x0000b4008d087a23 */ /* 0x000fe20000010808 */
[----:B------:R-:W-:Y:S01]  /*5f10*/  MUFU.EX2 R9, R9 ;  /* 0x0000000900097308 */ /* 0x000fe20000000800 */
[----:B------:R-:W-:Y:S01]  /*5f20*/  FADD.FTZ R5, R244, R4 ;  /* 0x00000004f4057221 */ /* 0x000fe20000010000 */
[----:B------:R-:W3:Y:S06]  /*5f30*/  LDSM.16.MT88.4 R140, [R103+0x5900] ;  /* 0x00590000678c783b */ /* 0x000eec0000004200 */
[----:B------:R-:W4:Y:S01]  /*5f40*/  MUFU.EX2 R8, R8 ;  /* 0x0000000800087308 */ /* 0x000f220000000800 */
[----:B--2---:R-:W-:-:S04]  /*5f50*/  FADD.FTZ R2, R20, R23 ;  /* 0x0000001714027221 */ /* 0x004fc80000010000 */
[----:B------:R-:W-:Y:S01]  /*5f60*/  FADD.FTZ R2, R19, R2 ;  /* 0x0000000213027221 */ /* 0x000fe20000010000 */
[----:B----4-:R-:W-:-:S03]  /*5f70*/  F2FP.PACK_AB R99, R8, R9 ;  /* 0x000000090863723e */ /* 0x010fc600000000ff */
[----:B------:R-:W-:-:S04]  /*5f80*/  FADD.FTZ R2, R247, R2 ;  /* 0x00000002f7027221 */ /* 0x000fc80000010000 */
[----:B------:R-:W-:Y:S01]  /*5f90*/  FADD.FTZ R2, R248, R2 ;  /* 0x00000002f8027221 */ /* 0x000fe20000010000 */
[----:B-1----:R-:W-:Y:S03]  /*5fa0*/  HMMA.16816.F32 R76, R96, R80, R76 ;  /* 0x00000050604c723c */ /* 0x002fe6000000184c */
[----:B------:R-:W-:-:S04]  /*5fb0*/  FADD.FTZ R2, R243, R2 ;  /* 0x00000002f3027221 */ /* 0x000fc80000010000 */
[----:B------:R-:W-:Y:S01]  /*5fc0*/  FADD.FTZ R4, R245, R2 ;  /* 0x00000002f5047221 */ /* 0x000fe20000010000 */
[C---:B------:R-:W-:Y:S01]  /*5fd0*/  HMMA.16816.F32 R80, R96.reuse, R82, R56 ;  /* 0x000000526050723c */ /* 0x040fe20000001838 */
[----:B------:R-:W-:Y:S01]  /*5fe0*/  FADD.FTZ R2, R240, R5 ;  /* 0x00000005f0027221 */ /* 0x000fe20000010000 */
[----:B------:R-:W1:Y:S01]  /*5ff0*/  LDSM.16.MT88.4 R56, [R237+0x5900] ;  /* 0x00590000ed38783b */ /* 0x000e620000004200 */
[----:B------:R-:W-:Y:S02]  /*6000*/  FADD.FTZ R0, R241, R4 ;  /* 0x00000004f1007221 */ /* 0x000fe40000010000 */
[----:B------:R-:W-:Y:S02]  /*6010*/  FADD.FTZ R2, R206, R2 ;  /* 0x00000002ce027221 */ /* 0x000fe40000010000 */
[----:B------:R-:W-:Y:S01]  /*6020*/  FADD.FTZ R0, R207, R0 ;  /* 0x00000000cf007221 */ /* 0x000fe20000010000 */
[----:B---3--:R-:W-:Y:S01]  /*6030*/  HMMA.16816.F32 R136, R96, R140, R136 ;  /* 0x0000008c6088723c */ /* 0x008fe20000001888 */
[----:B------:R-:W-:-:S02]  /*6040*/  FADD.FTZ R2, R204, R2 ;  /* 0x00000002cc027221 */ /* 0x000fc40000010000 */
[----:B------:R-:W-:Y:S02]  /*6050*/  FADD.FTZ R0, R252, R0 ;  /* 0x00000000fc007221 */ /* 0x000fe40000010000 */
[----:B------:R-:W-:Y:S02]  /*6060*/  FADD.FTZ R2, R205, R2 ;  /* 0x00000002cd027221 */ /* 0x000fe40000010000 */
[----:B------:R-:W-:Y:S01]  /*6070*/  FADD.FTZ R0, R251, R0 ;  /* 0x00000000fb007221 */ /* 0x000fe20000010000 */
[----:B------:R-:W-:Y:S01]  /*6080*/  HMMA.16816.F32 R140, R96, R142, R88 ;  /* 0x0000008e608c723c */ /* 0x000fe20000001858 */
[----:B------:R-:W-:Y:S01]  /*6090*/  FADD.FTZ R2, R203, R2 ;  /* 0x00000002cb027221 */ /* 0x000fe20000010000 */
[----:B------:R-:W2:Y:S01]  /*60a0*/  LDSM.16.MT88.4 R88, [R237+0x8900] ;  /* 0x00890000ed58783b */ /* 0x000ea20000004200 */
        /* <DEDUP_REMOVED lines=30> */
[----:B------:R-:W-:-:S05]  /*6290*/  FADD.FTZ R0, R8, R2 ;  /* 0x0000000208007221 */ /* 0x000fca0000010000 */
[----:B------:R3:W-:Y:S01]  /*62a0*/  STL [R1+0x8], R0 ;  /* 0x0000080001007387 */ /* 0x0007e20000100800 */
[C---:B------:R-:W-:Y:S03]  /*62b0*/  HMMA.16816.F32 R60, R96.reuse, R64, R84 ;  /* 0x00000040603c723c */ /* 0x040fe60000001854 */
[----:B------:R3:W-:Y:S05]  /*62c0*/  STL [R1+0x4], R4 ;  /* 0x0000040401007387 */ /* 0x0007ea0000100800 */
[C---:B------:R-:W-:Y:S08]  /*62d0*/  HMMA.16816.F32 R112, R96.reuse, R116, R112 ;  /* 0x000000746070723c */ /* 0x040ff00000001870 */
[C---:B------:R-:W-:Y:S08]  /*62e0*/  HMMA.16816.F32 R128, R96.reuse, R132, R128 ;  /* 0x000000846080723c */ /* 0x040ff00000001880 */
[C---:B-1----:R-:W-:Y:S08]  /*62f0*/  HMMA.16816.F32 R52, R96.reuse, R56, R92 ;  /* 0x000000386034723c */ /* 0x042ff0000000185c */
[C---:B------:R-:W-:Y:S08]  /*6300*/  HMMA.16816.F32 R68, R96.reuse, R72, R172 ;  /* 0x000000486044723c */ /* 0x040ff000000018ac */
[C---:B--2---:R-:W-:Y:S08]  /*6310*/  HMMA.16816.F32 R84, R96.reuse, R88, R40 ;  /* 0x000000586054723c */ /* 0x044ff00000001828 */
        /* <DEDUP_REMOVED lines=9> */
[----:B---3--:R-:W2:Y:S04]  /*63b0*/  LDL.64 R206, [R1+0x10] ;  /* 0x0000100001ce7983 */ /* 0x008ea80000100a00 */
[----:B------:R-:W3:Y:S01]  /*63c0*/  LDL R203, [R1] ;  /* 0x0000000001cb7983 */ /* 0x000ee20000100800 */
[----:B------:R-:W-:-:S02]  /*63d0*/  IMAD.MOV.U32 R204, RZ, RZ, c[0x0][0x1e4] ;  /* 0x00007900ffcc7624 */ /* 0x000fc400078e00ff */
[----:B------:R-:W-:Y:S02]  /*63e0*/  IMAD.MOV.U32 R205, RZ, RZ, c[0x0][0x1e0] ;  /* 0x00007800ffcd7624 */ /* 0x000fe400078e00ff */
[----:B------:R-:W-:Y:S02]  /*63f0*/  IMAD R7, R204, 0x60, RZ ;  /* 0x00000060cc077824 */ /* 0x000fe400078e02ff */
[----:B------:R-:W-:Y:S01]  /*6400*/  IMAD.WIDE.U32 R4, R205, 0x60, RZ ;  /* 0x00000060cd047825 */ /* 0x000fe200078e00ff */
[----:B------:R-:W-:-:S04]  /*6410*/  UIADD3 UR5, UR16, -0x3, URZ ;  /* 0xfffffffd10057890 */ /* 0x000fc8000fffe03f */
[----:B------:R-:W-:Y:S01]  /*6420*/  IADD3 R0, R5, R7, RZ ;  /* 0x0000000705007210 */ /* 0x000fe20007ffe0ff */
[----:B------:R-:W-:-:S04]  /*6430*/  USHF.R.S32.HI UR4, URZ, 0x1f, UR5 ;  /* 0x0000001f3f047899 */ /* 0x000fc80008011405 */
[----:B------:R-:W-:-:S04]  /*6440*/  IMAD R0, R0, UR5, RZ ;  /* 0x0000000500007c24 */ /* 0x000fc8000f8e02ff */
[C---:B------:R-:W-:Y:S02]  /*6450*/  IMAD R0, R4.reuse, UR4, R0 ;  /* 0x0000000404007c24 */ /* 0x040fe4000f8e0200 */
[C---:B------:R-:W-:Y:S01]  /*6460*/  IMAD.SHL.U32 R8, R205.reuse, 0x40, RZ ;  /* 0x00000040cd087824 */ /* 0x040fe200078e00ff */
[----:B------:R-:W-:Y:S01]  /*6470*/  SHF.L.U64.HI R2, R205, 0x6, R204 ;  /* 0x00000006cd027819 */ /* 0x000fe200000102cc */
        /* <DEDUP_REMOVED lines=10> */
[----:B---3--:R1:W-:Y:S01]  /*6520*/  LDGSTS.E.BYPASS.LTC128B.128 [R203+0x12100], [R4.64], !P4 ;  /* 0x1210000004cb7fae */ /* 0x0083e2000e101d54 */
        /* <DEDUP_REMOVED lines=13> */
.L_x_662:
[----:B---3--:R-:W-:Y:S01]  /*6600*/  PLOP3.LUT P1, PT, PT, PT, UP0, 0x40, 0x0 ;  /* 0x000000000000781c */ /* 0x008fe20003f2e808 */
[----:B------:R-:W0:-:S12]  /*6610*/  LDGDEPBAR ;  /* 0x00000000000079af */ /* 0x000e180000000000 */
[----:B------:R-:W-:Y:S05]  /*6620*/  @P1 BRA `(.L_x_663) ;  /* 0x0000403000001947 */ /* 0x000fea0003800000 */
[----:B------:R-:W-:Y:S01]  /*6630*/  IMAD.MOV.U32 R240, RZ, RZ, 0x20 ;  /* 0x00000020fff07424 */ /* 0x000fe200078e00ff */
[----:B------:R-:W-:Y:S01]  /*6640*/  MOV R101, R3 ;  /* 0x0000000300657202 */ /* 0x000fe20000000f00 */
[----:B------:R-:W-:Y:S01]  /*6650*/  IMAD.MOV.U32 R0, RZ, RZ, R100 ;  /* 0x000000ffff007224 */ /* 0x000fe200078e0064 */
[----:B------:R-:W-:Y:S02]  /*6660*/  UIADD3 UR16, UR16, -0x2, URZ ;  /* 0xfffffffe10107890 */ /* 0x000fe4000fffe03f */
[----:B------:R-:W-:Y:S01]  /*6670*/  SEL R240, R240, 0xffffffe0, !P0 ;  /* 0xffffffe0f0f07807 */ /* 0x000fe20004000000 */
[----:B------:R-:W-:Y:S02]  /*6680*/  UMOV UR15, URZ ;  /* 0x0000003f000f7c82 */ /* 0x000fe40008000000 */
[----:B------:R-:W-:Y:S02]  /*6690*/  UMOV UR5, 0x1 ;  /* 0x0000000100057882 */ /* 0x000fe40000000000 */
[----:B------:R-:W-:-:S02]  /*66a0*/  ULDC.64 UR8, c[0x0][0x208] ;  /* 0x0000820000087ab9 */ /* 0x000fc40000000a00 */
[----:B------:R-:W-:Y:S02]  /*66b0*/  ULDC.64 UR6, c[0x0][0x1e0] ;  /* 0x0000780000067ab9 */ /* 0x000fe40000000a00 */
.L_x_664:
        /* <DEDUP_REMOVED lines=8> */
[----:B------:R-:W4:Y:S04]  /*6740*/  LDL R38, [R1] ;  /* 0x0000000001267983 */ /* 0x000f280000100800 */
[----:B------:R-:W-:Y:S01]  /*6750*/  BAR.SYNC.DEFER_BLOCKING 0x0 ;  /* 0x0000000000007b1d */ /* 0x000fe20000010000 */
[----:B------:R-:W-:Y:S01]  /*6760*/  PLOP3.LUT P0, PT, PT, PT, UP0, 0x80, 0x0 ;  /* 0x000000000000781c */ /* 0x000fe20003f0f008 */
[----:B------:R-:W-:Y:S02]  /*6770*/  @UP0 USHF.R.S32.HI UR10, URZ, 0x1f, UR14 ;  /* 0x0000001f3f0a0899 */ /* 0x000fe4000801140e */
[----:B------:R-:W-:Y:S02]  /*6780*/  @UP0 UIMAD.WIDE.U32 UR18, UR14, UR8, URZ ;  /* 0x000000080e1202a5 */ /* 0x000fe4000f8e003f */
[----:B------:R-:W-:Y:S02]  /*6790*/  @UP0 UIMAD UR10, UR10, UR8, URZ ;  /* 0x000000080a0a02a4 */ /* 0x000fe4000f8e023f */
[----:B------:R-:W-:Y:S02]  /*67a0*/  UISETP.GE.AND UP1, UPT, UR15, 0x1, UPT ;  /* 0x000000010f00788c */ /* 0x000fe4000bf26270 */
[----:B------:R-:W-:Y:S01]  /*67b0*/  @UP0 UIMAD UR10, UR14, UR9, UR10 ;  /* 0x000000090e0a02a4 */ /* 0x000fe2000f8e020a */
[----:B-1----:R-:W-:Y:S03]  /*67c0*/  MOV R2, UR18 ;  /* 0x0000001200027c02 */ /* 0x002fe60008000f00 */
[----:B------:R-:W-:Y:S04]  /*67d0*/  @UP0 UIADD3 UR10, UR19, UR10, URZ ;  /* 0x0000000a130a0290 */ /* 0x000fe8000fffe03f */
[----:B------:R-:W-:Y:S02]  /*67e0*/  @UP0 UIMAD UR10, UR10, 0x60, URZ ;  /* 0x000000600a0a08a4 */ /* 0x000fe4000f8e023f */
[----:B------:R-:W-:Y:S01]  /*67f0*/  UISETP.GE.AND UP0, UPT, UR16, 0x2, UPT ;  /* 0x000000021000788c */ /* 0x000fe2000bf06270 */
[----:B-1----:R-:W1:Y:S10]  /*6800*/  LDSM.16.M88.4 R8, [R236+UR4+0x12100] ;  /* 0x01210004ec08783b */ /* 0x002e740008000200 */
[----:B------:R-:W-:Y:S01]  /*6810*/  @UP0 UIADD3 UR13, UR16, -0x2, URZ ;  /* 0xfffffffe100d0890 */ /* 0x000fe2000fffe03f */
[----:B------:R-:W5:Y:S03]  /*6820*/  LDSM.16.M88.4 R16, [R236+UR4+0x12900] ;  /* 0x01290004ec10783b */ /* 0x000f660008000200 */
[----:B------:R-:W-:Y:S05]  /*6830*/  @UP0 UIMAD.WIDE.U32 UR18, UR13, UR6, URZ ;  /* 0x000000060d1202a5 */ /* 0x000fea000f8e003f */
[----:B------:R-:W5:Y:S08]  /*6840*/  LDSM.16.M88.4 R24, [R236+UR4+0x13100] ;  /* 0x01310004ec18783b */ /* 0x000f700008000200 */
[----:B------:R-:W2:Y:S08]  /*6850*/  LDSM.16.M88.4 R32, [R236+UR4+0x13900] ;  /* 0x01390004ec20783b */ /* 0x000eb00008000200 */
[----:B------:R-:W2:Y:S01]  /*6860*/  LDSM.16.M88.4 R40, [R236+UR4+0x14100] ;  /* 0x01410004ec28783b */ /* 0x000ea20008000200 */
[C---:B-1----:R-:W-:Y:S07]  /*6870*/  HMMA.16816.F32 R4, R152.reuse, R8, RZ ;  /* 0x000000089804723c */ /* 0x042fee00000018ff */
[----:B------:R-:W1:Y:S01]  /*6880*/  LDSM.16.M88.4 R48, [R236+UR4+0x14900] ;  /* 0x01490004ec30783b */ /* 0x000e620008000200 */
[C---:B------:R-:W-:Y:S08]  /*6890*/  HMMA.16816.F32 R8, R152.reuse, R10, RZ ;  /* 0x0000000a9808723c */ /* 0x040ff000000018ff */
[C---:B-----5:R-:W-:Y:S08]  /*68a0*/  HMMA.16816.F32 R12, R152.reuse, R16, RZ ;  /* 0x00000010980c723c */ /* 0x060ff000000018ff */
[C---:B------:R-:W-:Y:S08]  /*68b0*/  HMMA.16816.F32 R16, R152.reuse, R18, RZ ;  /* 0x000000129810723c */ /* 0x040ff000000018ff */
[C---:B------:R-:W-:Y:S08]  /*68c0*/  HMMA.16816.F32 R20, R152.reuse, R24, RZ ;  /* 0x000000189814723c */ /* 0x040ff000000018ff */
[C---:B------:R-:W-:Y:S01]  /*68d0*/  HMMA.16816.F32 R24, R152.reuse, R26, RZ ;  /* 0x0000001a9818723c */ /* 0x040fe200000018ff */
[----:B--2---:R-:W-:Y:S03]  /*68e0*/  @P0 MOV R37, R31 ;  /* 0x0000001f00250202 */ /* 0x004fe60000000f00 */
[----:B---3--:R-:W-:Y:S04]  /*68f0*/  @P0 MOV R36, R28 ;  /* 0x0000001c00240202 */ /* 0x008fe80000000f00 */
[C---:B------:R-:W-:Y:S01]  /*6900*/  HMMA.16816.F32 R28, R152.reuse, R32, RZ ;  /* 0x00000020981c723c */ /* 0x040fe200000018ff */
[----:B------:R-:W-:Y:S03]  /*6910*/  @P0 IMAD.WIDE.U32 R36, R2, 0x60, R36 ;  /* 0x0000006002240825 */ /* 0x000fe600078e0024 */
[-C--:B------:R-:W-:Y:S01]  /*6920*/  IADD3 R2, R240, R100.reuse, RZ ;  /* 0x00000064f0027210 */ /* 0x080fe20007ffe0ff */
[----:B----4-:R-:W-:Y:S03]  /*6930*/  @P0 IMAD R102, R102, 0x9000, R38 ;  /* 0x0000900066660824 */ /* 0x010fe600078e0226 */
        /* <DEDUP_REMOVED lines=18> */
[----:B------:R-:W-:Y:S01]  /*6a60*/  USEL UR15, UR13, URZ, !UP1 ;  /* 0x0000003f0d0f7287 */ /* 0x000fe2000c800000 */
[----:B------:R-:W-:Y:S01]  /*6a70*/  @P0 IADD3 R3, P6, R3, 0x100, RZ ;  /* 0x0000010003030810 */ /* 0x000fe20007fde0ff */
[----:B------:R-:W-:Y:S01]  /*6a80*/  @UP0 USHF.L.U64.HI UR13, UR6, 0x6, UR7 ;  /* 0x00000006060d0899 */ /* 0x000fe20008010207 */
[--C-:B------:R-:W-:Y:S01]  /*6a90*/  @P0 IADD3.X R191, RZ, c[0x0][0x1fc], R46.reuse, P1, P5 ;  /* 0x00007f00ffbf0a10 */ /* 0x100fe20000fea42e */
[----:B------:R-:W-:Y:S01]  /*6aa0*/  @UP0 UIMAD UR10, UR10, 0x60, URZ ;  /* 0x000000600a0a08a4 */ /* 0x000fe2000f8e023f */
[----:B------:R-:W-:Y:S02]  /*6ab0*/  @P0 IADD3 R200, P5, R3, c[0x0][0x1f8], RZ ;  /* 0x00007e0003c80a10 */ /* 0x000fe40007fbe0ff */
[----:B------:R-:W5:Y:S02]  /*6ac0*/  LDSM.16.M88.4 R172, [R2+0x13900] ;  /* 0x0139000002ac783b */ /* 0x000f640000000200 */
        /* <DEDUP_REMOVED lines=21> */
[----:B------:R1:W-:Y:S02]  /*6c20*/  @P0 LDGSTS.E.BYPASS.LTC128B.128 [R102+0x2100], [R190.64], !P4 ;  /* 0x02100000be660fae */ /* 0x0003e4000e101d54 */
[C---:B------:R-:W-:Y:S06]  /*6c30*/  HMMA.16816.F32 R8, R156.reuse, R162, R8 ;  /* 0x000000a29c08723c */ /* 0x040fec0000001808 */
[----:B------:R1:W-:Y:S02]  /*6c40*/  @P0 LDGSTS.E.BYPASS.LTC128B.128 [R102+0x5100], [R190.64+0x80], !P3 ;  /* 0x05100080be660fae */ /* 0x0003e4000d901d54 */
[C---:B---3--:R-:W-:Y:S06]  /*6c50*/  HMMA.16816.F32 R12, R156.reuse, R164, R12 ;  /* 0x000000a49c0c723c */ /* 0x048fec000000180c */
        /* <DEDUP_REMOVED lines=8> */
[C---:B-----5:R-:W-:Y:S04]  /*6ce0*/  HMMA.16816.F32 R28, R156.reuse, R172, R28 ;  /* 0x000000ac9c1c723c */ /* 0x060fe8000000181c */
[----:B-1----:R-:W-:Y:S02]  /*6cf0*/  IADD3 R102, R238, R2, RZ ;  /* 0x00000002ee667210 */ /* 0x002fe40007ffe0ff */
[----:B------:R-:W1:Y:S02]  /*6d00*/  LDSM.16.M88.4 R188, [R3+0x12100] ;  /* 0x0121000003bc783b */ /* 0x000e640000000200 */
[C---:B------:R-:W-:Y:S06]  /*6d10*/  HMMA.16816.F32 R32, R156.reuse, R174, R32 ;  /* 0x000000ae9c20723c */ /* 0x040fec0000001820 */
[----:B------:R-:W2:Y:S02]  /*6d20*/  LDSM.16.M88.4 R168, [R3+0x13900] ;  /* 0x0139000003a8783b */ /* 0x000ea40000000200 */
[C---:B------:R-:W-:Y:S06]  /*6d30*/  HMMA.16816.F32 R36, R156.reuse, R176, R36 ;  /* 0x000000b09c24723c */ /* 0x040fec0000001824 */
[----:B------:R-:W3:Y:S02]  /*6d40*/  LDSM.16.M88.4 R172, [R3+0x14100] ;  /* 0x0141000003ac783b */ /* 0x000ee40000000200 */
[C---:B------:R-:W-:Y:S06]  /*6d50*/  HMMA.16816.F32 R40, R156.reuse, R178, R40 ;  /* 0x000000b29c28723c */ /* 0x040fec0000001828 */
[----:B------:R-:W4:Y:S02]  /*6d60*/  LDSM.16.M88.4 R176, [R3+0x14900] ;  /* 0x0149000003b0783b */ /* 0x000f240000000200 */
[C---:B------:R-:W-:Y:S06]  /*6d70*/  HMMA.16816.F32 R44, R156.reuse, R180, R44 ;  /* 0x000000b49c2c723c */ /* 0x040fec000000182c */
[----:B------:R-:W-:Y:S02]  /*6d80*/  LDSM.16.M88.4 R200, [R236+UR4+0x15900] ;  /* 0x01590004ecc8783b */ /* 0x000fe40008000200 */
[----:B------:R-:W-:Y:S06]  /*6d90*/  HMMA.16816.F32 R48, R156, R182, R48 ;  /* 0x000000b69c30723c */ /* 0x000fec0000001830 */
[----:B------:R-:W-:Y:S02]  /*6da0*/  LDSM.16.M88.4 R180, [R102+0x13100] ;  /* 0x0131000066b4783b */ /* 0x000fe40000000200 */
[C---:B-1----:R-:W-:Y:S06]  /*6db0*/  HMMA.16816.F32 R4, R184.reuse, R188, R4 ;  /* 0x000000bcb804723c */ /* 0x042fec0000001804 */
[----:B------:R-:W-:Y:S02]  /*6dc0*/  LDSM.16.M88.4 R204, [R236+UR4+0x16100] ;  /* 0x01610004eccc783b */ /* 0x000fe40008000200 */
[C---:B------:R-:W-:Y:S06]  /*6dd0*/  HMMA.16816.F32 R8, R184.reuse, R190, R8 ;  /* 0x000000beb808723c */ /* 0x040fec0000001808 */
[----:B------:R-:W-:Y:S02]  /*6de0*/  LDSM.16.M88.4 R188, [R102+0x13900] ;  /* 0x0139000066bc783b */ /* 0x000fe40000000200 */
[C---:B------:R-:W-:Y:S08]  /*6df0*/  HMMA.16816.F32 R12, R184.reuse, R160, R12 ;  /* 0x000000a0b80c723c */ /* 0x040ff0000000180c */
[C---:B------:R-:W-:Y:S01]  /*6e00*/  HMMA.16816.F32 R16, R184.reuse, R162, R16 ;  /* 0x000000a2b810723c */ /* 0x040fe20000001810 */
[----:B------:R-:W1:Y:S07]  /*6e10*/  LDSM.16.M88.4 R160, [R102+0x12100] ;  /* 0x0121000066a0783b */ /* 0x000e6e0000000200 */
[C---:B------:R-:W-:Y:S08]  /*6e20*/  HMMA.16816.F32 R20, R184.reuse, R164, R20 ;  /* 0x000000a4b814723c */ /* 0x040ff00000001814 */
[C---:B------:R-:W-:Y:S01]  /*6e30*/  HMMA.16816.F32 R24, R184.reuse, R166, R24 ;  /* 0x000000a6b818723c */ /* 0x040fe20000001818 */
[----:B------:R-:W5:Y:S07]  /*6e40*/  LDSM.16.M88.4 R164, [R102+0x12900] ;  /* 0x0129000066a4783b */ /* 0x000f6e0000000200 */
        /* <DEDUP_REMOVED lines=9> */
[C---:B-1----:R-:W-:Y:S08]  /*6ee0*/  HMMA.16816.F32 R4, R192.reuse, R160, R4 ;  /* 0x000000a0c004723c */ /* 0x042ff00000001804 */
[C---:B------:R-:W-:Y:S01]  /*6ef0*/  HMMA.16816.F32 R8, R192.reuse, R162, R8 ;  /* 0x000000a2c008723c */ /* 0x040fe20000001808 */
[----:B------:R-:W1:Y:S07]  /*6f00*/  LDSM.16.M88.4 R160, [R236+UR4+0x16900] ;  /* 0x01690004eca0783b */ /* 0x000e6e0008000200 */
[C---:B-----5:R-:W-:Y:S08]  /*6f10*/  HMMA.16816.F32 R12, R192.reuse, R164, R12 ;  /* 0x000000a4c00c723c */ /* 0x060ff0000000180c */
[C---:B------:R-:W-:Y:S01]  /*6f20*/  HMMA.16816.F32 R16, R192.reuse, R166, R16 ;  /* 0x000000a6c010723c */ /* 0x040fe20000001810 */
[----:B------:R-:W5:Y:S07]  /*6f30*/  LDSM.16.M88.4 R164, [R236+UR4+0x17100] ;  /* 0x01710004eca4783b */ /* 0x000f6e0008000200 */
        /* <DEDUP_REMOVED lines=18> */
[C---:B------:R-:W-:Y:S08]  /*7060*/  HMMA.16816.F32 R20, R196.reuse, R204, R20 ;  /* 0x000000ccc414723c */ /* 0x040ff00000001814 */
[C---:B------:R-:W-:Y:S01]  /*7070*/  HMMA.16816.F32 R24, R196.reuse, R206, R24 ;  /* 0x000000cec418723c */ /* 0x040fe20000001818 */
[----:B------:R-:W-:Y:S07]  /*7080*/  LDSM.16.M88.4 R204, [R2+0x19900] ;  /* 0x0199000002cc783b */ /* 0x000fee0000000200 */
[C---:B-1----:R-:W-:Y:S08]  /*7090*/  HMMA.16816.F32 R28, R196.reuse, R160, R28 ;  /* 0x000000a0c41c723c */ /* 0x042ff0000000181c */
[C---:B------:R-:W-:Y:S01]  /*70a0*/  HMMA.16816.F32 R32, R196.reuse, R162, R32 ;  /* 0x000000a2c420723c */ /* 0x040fe20000001820 */
[----:B------:R-:W1:Y:S07]  /*70b0*/  LDSM.16.M88.4 R160, [R2+0x16900] ;  /* 0x0169000002a0783b */ /* 0x000e6e0000000200 */
[C---:B-----5:R-:W-:Y:S08]  /*70c0*/  HMMA.16816.F32 R36, R196.reuse, R164, R36 ;  /* 0x000000a4c424723c */ /* 0x060ff00000001824 */
[C---:B------:R-:W-:Y:S01]  /*70d0*/  HMMA.16816.F32 R40, R196.reuse, R166, R40 ;  /* 0x000000a6c428723c */ /* 0x040fe20000001828 */
[----:B------:R-:W5:Y:S07]  /*70e0*/  LDSM.16.M88.4 R164, [R2+0x17100] ;  /* 0x0171000002a4783b */ /* 0x000f6e0000000200 */
        /* <DEDUP_REMOVED lines=11> */
[----:B------:R-:W2:Y:S07]  /*71a0*/  LDSM.16.M88.4 R180, [R3+0x17100] ;  /* 0x0171000003b4783b */ /* 0x000eae0000000200 */
[C---:B-1----:R-:W-:Y:S08]  /*71b0*/  HMMA.16816.F32 R28, R208.reuse, R160, R28 ;  /* 0x000000a0d01c723c */ /* 0x042ff0000000181c */
[C---:B------:R-:W-:Y:S01]  /*71c0*/  HMMA.16816.F32 R32, R208.reuse, R162, R32 ;  /* 0x000000a2d020723c */ /* 0x040fe20000001820 */
[----:B------:R-:W1:Y:S07]  /*71d0*/  LDSM.16.M88.4 R160, [R3+0x17900] ;  /* 0x0179000003a0783b */ /* 0x000e6e0000000200 */
[C---:B-----5:R-:W-:Y:S08]  /*71e0*/  HMMA.16816.F32 R36, R208.reuse, R164, R36 ;  /* 0x000000a4d024723c */ /* 0x060ff00000001824 */
[C---:B------:R-:W-:Y:S01]  /*71f0*/  HMMA.16816.F32 R40, R208.reuse, R166, R40 ;  /* 0x000000a6d028723c */ /* 0x040fe20000001828 */
[----:B------:R-:W5:Y:S07]  /*7200*/  LDSM.16.M88.4 R164, [R102+0x15100] ;  /* 0x0151000066a4783b */ /* 0x000f6e0000000200 */
[C---:B------:R-:W-:Y:S08]  /*7210*/  HMMA.16816.F32 R44, R208.reuse, R188, R44 ;  /* 0x000000bcd02c723c */ /* 0x040ff0000000182c */
[----:B------:R-:W-:Y:S01]  /*7220*/  HMMA.16816.F32 R48, R208, R190, R48 ;  /* 0x000000bed030723c */ /* 0x000fe20000001830 */
[----:B------:R-:W-:Y:S07]  /*7230*/  LDSM.16.M88.4 R188, [R236+UR4+0x18100] ;  /* 0x01810004ecbc783b */ /* 0x000fee0008000200 */
[C---:B------:R-:W-:Y:S08]  /*7240*/  HMMA.16816.F32 R4, R212.reuse, R200, R4 ;  /* 0x000000c8d404723c */ /* 0x040ff00000001804 */
[C---:B------:R-:W-:Y:S01]  /*7250*/  HMMA.16816.F32 R8, R212.reuse, R202, R8 ;  /* 0x000000cad408723c */ /* 0x040fe20000001808 */
[----:B------:R-:W-:Y:S07]  /*7260*/  LDSM.16.M88.4 R200, [R236+UR4+0x1a900] ;  /* 0x01a90004ecc8783b */ /* 0x000fee0008000200 */
        /* <DEDUP_REMOVED lines=11> */
[----:B------:R-:W3:Y:S07]  /*7320*/  LDSM.16.M88.4 R180, [R100+0x17100] ;  /* 0x0171000064b4783b */ /* 0x000eee0000000200 */
[C---:B-1----:R-:W-:Y:S08]  /*7330*/  HMMA.16816.F32 R44, R212.reuse, R160, R44 ;  /* 0x000000a0d42c723c */ /* 0x042ff0000000182c */
[----:B------:R-:W-:Y:S01]  /*7340*/  HMMA.16816.F32 R48, R212, R162, R48 ;  /* 0x000000a2d430723c */ /* 0x000fe20000001830 */
[----:B------:R-:W1:Y:S07]  /*7350*/  LDSM.16.M88.4 R160, [R100+0x17900] ;  /* 0x0179000064a0783b */ /* 0x000e6e0000000200 */
[C---:B-----5:R-:W-:Y:S08]  /*7360*/  HMMA.16816.F32 R4, R216.reuse, R164, R4 ;  /* 0x000000a4d804723c */ /* 0x060ff00000001804 */
        /* <DEDUP_REMOVED lines=8> */
[C---:B----4-:R-:W-:Y:S08]  /*73f0*/  HMMA.16816.F32 R28, R216.reuse, R176, R28 ;  /* 0x000000b0d81c723c */ /* 0x050ff0000000181c */
[C---:B------:R-:W-:Y:S01]  /*7400*/  HMMA.16816.F32 R32, R216.reuse, R178, R32 ;  /* 0x000000b2d820723c */ /* 0x040fe20000001820 */
[----:B------:R-:W4:Y:S07]  /*7410*/  LDSM.16.M88.4 R176, [R236+UR4+0x1a100] ;  /* 0x01a10004ecb0783b */ /* 0x000f2e0008000200 */
[C---:B------:R-:W-:Y:S08]  /*7420*/  HMMA.16816.F32 R36, R216.reuse, R180, R36 ;  /* 0x000000b4d824723c */ /* 0x040ff00000001824 */
[C---:B------:R-:W-:Y:S01]  /*7430*/  HMMA.16816.F32 R40, R216.reuse, R182, R40 ;  /* 0x000000b6d828723c */ /* 0x040fe20000001828 */
[----:B------:R-:W-:Y:S07]  /*7440*/  LDSM.16.M88.4 R180, [R2+0x18900] ;  /* 0x0189000002b4783b */ /* 0x000fee0000000200 */
[C---:B-1----:R-:W-:Y:S08]  /*7450*/  HMMA.16816.F32 R44, R216.reuse, R160, R44 ;  /* 0x000000a0d82c723c */ /* 0x042ff0000000182c */
[----:B------:R-:W-:Y:S01]  /*7460*/  HMMA.16816.F32 R48, R216, R162, R48 ;  /* 0x000000a2d830723c */ /* 0x000fe20000001830 */
[----:B------:R-:W1:Y:S07]  /*7470*/  LDSM.16.M88.4 R160, [R2+0x18100] ;  /* 0x0181000002a0783b */ /* 0x000e6e0000000200 */
[C---:B------:R-:W-:Y:S08]  /*7480*/  HMMA.16816.F32 R4, R220.reuse, R188, R4 ;  /* 0x000000bcdc04723c */ /* 0x040ff00000001804 */
[C---:B------:R-:W-:Y:S01]  /*7490*/  HMMA.16816.F32 R8, R220.reuse, R190, R8 ;  /* 0x000000bedc08723c */ /* 0x040fe20000001808 */
[----:B------:R-:W1:Y:S07]  /*74a0*/  LDSM.16.M88.4 R188, [R2+0x19100] ;  /* 0x0191000002bc783b */ /* 0x000e6e0000000200 */
[C---:B-----5:R-:W-:Y:S08]  /*74b0*/  HMMA.16816.F32 R12, R220.reuse, R164, R12 ;  /* 0x000000a4dc0c723c */ /* 0x060ff0000000180c */
        /* <DEDUP_REMOVED lines=13> */
[----:B------:R-:W-:Y:S07]  /*7590*/  LDSM.16.M88.4 R200, [R3+0x1a900] ;  /* 0x01a9000003c8783b */ /* 0x000fee0000000200 */
[C---:B-1----:R-:W-:Y:S08]  /*75a0*/  HMMA.16816.F32 R4, R224.reuse, R160, R4 ;  /* 0x000000a0e004723c */ /* 0x042ff00000001804 */
[C---:B------:R-:W-:Y:S01]  /*75b0*/  HMMA.16816.F32 R8, R224.reuse, R162, R8 ;  /* 0x000000a2e008723c */ /* 0x040fe20000001808 */
[----:B------:R-:W1:Y:S07]  /*75c0*/  LDSM.16.M88.4 R160, [R3+0x18900] ;  /* 0x0189000003a0783b */ /* 0x000e6e0000000200 */
[C---:B------:R-:W-:Y:S08]  /*75d0*/  HMMA.16816.F32 R12, R224.reuse, R180, R12 ;  /* 0x000000b4e00c723c */ /* 0x040ff0000000180c */
[C---:B------:R-:W-:Y:S01]  /*75e0*/  HMMA.16816.F32 R16, R224.reuse, R182, R16 ;  /* 0x000000b6e010723c */ /* 0x040fe20000001810 */
[----:B------:R-:W4:Y:S07]  /*75f0*/  LDSM.16.M88.4 R180, [R3+0x19900] ;  /* 0x0199000003b4783b */ /* 0x000f2e0000000200 */
[C---:B------:R-:W-:Y:S08]  /*7600*/  HMMA.16816.F32 R20, R224.reuse, R188, R20 ;  /* 0x000000bce014723c */ /* 0x040ff00000001814 */
[C---:B------:R-:W-:Y:S01]  /*7610*/  HMMA.16816.F32 R24, R224.reuse, R190, R24 ;  /* 0x000000bee018723c */ /* 0x040fe20000001818 */
[----:B------:R-:W1:Y:S07]  /*7620*/  LDSM.16.M88.4 R188, [R3+0x1a100] ;  /* 0x01a1000003bc783b */ /* 0x000e6e0000000200 */
[C---:B------:R-:W-:Y:S08]  /*7630*/  HMMA.16816.F32 R28, R224.reuse, R204, R28 ;  /* 0x000000cce01c723c */ /* 0x040ff0000000181c */
[C---:B------:R-:W-:Y:S01]  /*7640*/  HMMA.16816.F32 R32, R224.reuse, R206, R32 ;  /* 0x000000cee020723c */ /* 0x040fe20000001820 */
[----:B------:R-:W1:Y:S07]  /*7650*/  LDSM.16.M88.4 R204, [R102+0x18100] ;  /* 0x0181000066cc783b */ /* 0x000e6e0000000200 */
[C---:B-----5:R-:W-:Y:S08]  /*7660*/  HMMA.16816.F32 R36, R224.reuse, R164, R36 ;  /* 0x000000a4e024723c */ /* 0x060ff00000001824 */
[C---:B------:R-:W-:Y:S08]  /*7670*/  HMMA.16816.F32 R40, R224.reuse, R166, R40 ;  /* 0x000000a6e028723c */ /* 0x040ff00000001828 */
[C---:B--2---:R-:W-:Y:S08]  /*7680*/  HMMA.16816.F32 R44, R224.reuse, R168, R44 ;  /* 0x000000a8e02c723c */ /* 0x044ff0000000182c */
[----:B------:R-:W-:Y:S08]  /*7690*/  HMMA.16816.F32 R48, R224, R170, R48 ;  /* 0x000000aae030723c */ /* 0x000ff00000001830 */
[C---:B---3--:R-:W-:Y:S08]  /*76a0*/  HMMA.16816.F32 R4, R228.reuse, R172, R4 ;  /* 0x000000ace404723c */ /* 0x048ff00000001804 */
[C---:B------:R-:W-:Y:S08]  /*76b0*/  HMMA.16816.F32 R8, R228.reuse, R174, R8 ;  /* 0x000000aee408723c */ /* 0x040ff00000001808 */
[C---:B-1----:R-:W-:Y:S08]  /*76c0*/  HMMA.16816.F32 R12, R228.reuse, R160, R12 ;  /* 0x000000a0e40c723c */ /* 0x042ff0000000180c */
[C---:B------:R-:W-:Y:S01]  /*76d0*/  HMMA.16816.F32 R16, R228.reuse, R162, R16 ;  /* 0x000000a2e410723c */ /* 0x040fe20000001810 */
[----:B------:R-:W1:Y:S07]  /*76e0*/  LDSM.16.M88.4 R160, [R100+0x18900] ;  /* 0x0189000064a0783b */ /* 0x000e6e0000000200 */
[C---:B------:R-:W-:Y:S08]  /*76f0*/  HMMA.16816.F32 R20, R228.reuse, R176, R20 ;  /* 0x000000b0e414723c */ /* 0x040ff00000001814 */
[C---:B------:R-:W-:Y:S08]  /*7700*/  HMMA.16816.F32 R24, R228.reuse, R178, R24 ;  /* 0x000000b2e418723c */ /* 0x040ff00000001818 */
[C---:B----4-:R-:W-:Y:S08]  /*7710*/  HMMA.16816.F32 R28, R228.reuse, R180, R28 ;  /* 0x000000b4e41c723c */ /* 0x050ff0000000181c */
        /* <DEDUP_REMOVED lines=43> */
[----:B------:R-:W-:Y:S01]  /*79d0*/  MUFU.TANH R173, R14 ;  /* 0x0000000e00ad7308 */ /* 0x000fe20000002400 */
[C---:B------:R-:W-:Y:S01]  /*79e0*/  HMMA.16816.F32 R24, R232.reuse, R6, R24 ;  /* 0x00000006e818723c */ /* 0x040fe20000001818 */
[----:B------:R-:W2:Y:S08]  /*79f0*/  LDSM.16.M88.4 R4, [R100+0x1a100] ;  /* 0x01a100006404783b */ /* 0x000eb00000000200 */
[----:B------:R1:W-:Y:S05]  /*7a00*/  MUFU.TANH R175, R15 ;  /* 0x0000000f00af7308 */ /* 0x0003ea0000002400 */
[----:B------:R-:W-:Y:S02]  /*7a10*/  FMUL.FTZ R20, R20, c[0x0][0x320] ;  /* 0x0000c80014147a20 */ /* 0x000fe40000410000 */
[----:B------:R-:W-:Y:S03]  /*7a20*/  FMUL.FTZ R21, R21, c[0x0][0x320] ;  /* 0x0000c80015157a20 */ /* 0x000fe60000410000 */
[----:B------:R-:W2:Y:S01]  /*7a30*/  MUFU.TANH R171, R16 ;  /* 0x0000001000ab7308 */ /* 0x000ea20000002400 */
[----:B------:R-:W-:Y:S02]  /*7a40*/  FMUL.FTZ R22, R22, c[0x0][0x320] ;  /* 0x0000c80016167a20 */ /* 0x000fe40000410000 */
[----:B------:R-:W-:Y:S02]  /*7a50*/  FMUL.FTZ R23, R23, c[0x0][0x320] ;  /* 0x0000c80017177a20 */ /* 0x000fe40000410000 */
[----:B------:R-:W-:Y:S02]  /*7a60*/  FMUL.FTZ R24, R24, c[0x0][0x320] ;  /* 0x0000c80018187a20 */ /* 0x000fe40000410000 */
[----:B------:R-:W-:Y:S02]  /*7a70*/  FMUL.FTZ R25, R25, c[0x0][0x320] ;  /* 0x0000c80019197a20 */ /* 0x000fe40000410000 */
[----:B------:R-:W-:Y:S01]  /*7a80*/  FMUL.FTZ R26, R26, c[0x0][0x320] ;  /* 0x0000c8001a1a7a20 */ /* 0x000fe20000410000 */
[----:B------:R-:W-:Y:S01]  /*7a90*/  MUFU.TANH R177, R20 ;  /* 0x0000001400b17308 */ /* 0x000fe20000002400 */
[----:B------:R-:W-:Y:S01]  /*7aa0*/  FMUL.FTZ R27, R27, c[0x0][0x320] ;  /* 0x0000c8001b1b7a20 */ /* 0x000fe20000410000 */
[C---:B-1----:R-:W-:Y:S08]  /*7ab0*/  HMMA.16816.F32 R28, R232.reuse, R8, R28 ;  /* 0x00000008e81c723c */ /* 0x042ff0000000181c */
[----:B------:R-:W-:Y:S01]  /*7ac0*/  MUFU.TANH R179, R21 ;  /* 0x0000001500b37308 */ /* 0x000fe20000002400 */
        /* <DEDUP_REMOVED lines=18> */
[----:B------:R-:W-:Y:S01]  /*7bf0*/  LDSM.16.MT88.4 R12, [R103+UR4+0x100] ;  /* 0x00010004670c783b */ /* 0x000fe20008004200 */
[----:B------:R-:W-:Y:S01]  /*7c00*/  FMNMX.FTZ R100, R171, R100, !PT ;  /* 0x00000064ab647209 */ /* 0x000fe20007810000 */
[----:B------:R-:W-:Y:S01]  /*7c10*/  FMUL.FTZ R37, R37, c[0x0][0x320] ;  /* 0x0000c80025257a20 */ /* 0x000fe20000410000 */
[----:B------:R-:W-:Y:S01]  /*7c20*/  FMNMX.FTZ R2, R165, R2, !PT ;  /* 0x00000002a5027209 */ /* 0x000fe20007810000 */
[----:B------:R-:W-:Y:S01]  /*7c30*/  FMUL.FTZ R38, R38, c[0x0][0x320] ;  /* 0x0000c80026267a20 */ /* 0x000fe20000410000 */
[----:B--2---:R-:W-:Y:S01]  /*7c40*/  FMNMX.FTZ R100, R172, R100, !PT ;  /* 0x00000064ac647209 */ /* 0x004fe20007810000 */
[C---:B-1----:R-:W-:Y:S03]  /*7c50*/  HMMA.16816.F32 R44, R232.reuse, R8, R44 ;  /* 0x00000008e82c723c */ /* 0x042fe6000000182c */
[----:B------:R-:W1:Y:S01]  /*7c60*/  MUFU.TANH R180, R25 ;  /* 0x0000001900b47308 */ /* 0x000e620000002400 */
[----:B------:R-:W-:Y:S01]  /*7c70*/  FMUL.FTZ R33, R33, c[0x0][0x320] ;  /* 0x0000c80021217a20 */ /* 0x000fe20000410000 */
[----:B------:R-:W-:Y:S01]  /*7c80*/  FMNMX.FTZ R100, R177, R100, !PT ;  /* 0x00000064b1647209 */ /* 0x000fe20007810000 */
[----:B------:R-:W-:Y:S01]  /*7c90*/  FMUL.FTZ R39, R39, c[0x0][0x320] ;  /* 0x0000c80027277a20 */ /* 0x000fe20000410000 */
[----:B------:R-:W-:Y:S01]  /*7ca0*/  FMNMX.FTZ R2, R173, R2, !PT ;  /* 0x00000002ad027209 */ /* 0x000fe20007810000 */
[----:B------:R-:W-:Y:S04]  /*7cb0*/  HMMA.16816.F32 R48, R232, R10, R48 ;  /* 0x0000000ae830723c */ /* 0x000fe80000001830 */
[----:B------:R-:W-:Y:S01]  /*7cc0*/  FMNMX.FTZ R100, R179, R100, !PT ;  /* 0x00000064b3647209 */ /* 0x000fe20007810000 */
[----:B------:R-:W2:Y:S01]  /*7cd0*/  MUFU.TANH R189, R28 ;  /* 0x0000001c00bd7308 */ /* 0x000ea20000002400 */
[----:B------:R-:W-:Y:S01]  /*7ce0*/  FMUL.FTZ R40, R40, c[0x0][0x320] ;  /* 0x0000c80028287a20 */ /* 0x000fe20000410000 */
[----:B------:R-:W-:Y:S01]  /*7cf0*/  FMNMX.FTZ R2, R175, R2, !PT ;  /* 0x00000002af027209 */ /* 0x000fe20007810000 */
[----:B------:R-:W-:Y:S01]  /*7d00*/  FMUL.FTZ R41, R41, c[0x0][0x320] ;  /* 0x0000c80029297a20 */ /* 0x000fe20000410000 */
[----:B---3--:R-:W-:Y:S03]  /*7d10*/  FMNMX.FTZ R100, R178, R100, !PT ;  /* 0x00000064b2647209 */ /* 0x008fe60007810000 */
[----:B------:R-:W-:Y:S02]  /*7d20*/  FMUL.FTZ R34, R34, c[0x0][0x320] ;  /* 0x0000c80022227a20 */ /* 0x000fe40000410000 */
[----:B------:R-:W-:Y:S01]  /*7d30*/  FMUL.FTZ R35, R35, c[0x0][0x320] ;  /* 0x0000c80023237a20 */ /* 0x000fe20000410000 */
[----:B------:R-:W3:Y:S01]  /*7d40*/  MUFU.TANH R190, R29 ;  /* 0x0000001d00be7308 */ /* 0x000ee20000002400 */
        /* <DEDUP_REMOVED lines=14> */
[----:B---3--:R-:W-:Y:S09]  /*7e30*/  FMNMX.FTZ R100, R190, R100, !PT ;  /* 0x00000064be647209 */ /* 0x008ff20007810000 */
[----:B------:R-:W3:Y:S01]  /*7e40*/  MUFU.TANH R16, R36 ;  /* 0x0000002400107308 */ /* 0x000ee20000002400 */
[----:B-1----:R-:W-:Y:S09]  /*7e50*/  FMNMX.FTZ R100, R241, R100, !PT ;  /* 0x00000064f1647209 */ /* 0x002ff20007810000 */
[----:B------:R-:W1:Y:S01]  /*7e60*/  MUFU.TANH R244, R37 ;  /* 0x0000002500f47308 */ /* 0x000e620000002400 */
[----:B--2---:R-:W-:Y:S09]  /*7e70*/  FMNMX.FTZ R100, R243, R100, !PT ;  /* 0x00000064f3647209 */ /* 0x004ff20007810000 */
        /* <DEDUP_REMOVED lines=15> */
[----:B-1----:R-:W-:Y:S05]  /*7f70*/  FMNMX.FTZ R100, R204, R100, !PT ;  /* 0x00000064cc647209 */ /* 0x002fea0007810000 */
[----:B------:R-:W1:Y:S04]  /*7f80*/  SHFL.BFLY PT, R4, R100, 0x2, 0x1f ;  /* 0x0c401f0064047f89 */ /* 0x000e6800000e0000 */
[----:B------:R-:W4:Y:S01]  /*7f90*/  MUFU.TANH R182, R22 ;  /* 0x0000001600b67308 */ /* 0x000f220000002400 */
[----:B--2---:R-:W-:Y:S09]  /*7fa0*/  FMNMX.FTZ R2, R174, R2, !PT ;  /* 0x00000002ae027209 */ /* 0x004ff20007810000 */
[----:B------:R-:W2:Y:S01]  /*7fb0*/  MUFU.TANH R183, R23 ;  /* 0x0000001700b77308 */ /* 0x000ea20000002400 */
[----:B---3--:R-:W-:Y:S09]  /*7fc0*/  FMNMX.FTZ R2, R176, R2, !PT ;  /* 0x00000002b0027209 */ /* 0x008ff20007810000 */
[----:B------:R-:W3:Y:S01]  /*7fd0*/  MUFU.TANH R181, R26 ;  /* 0x0000001a00b57308 */ /* 0x000ee20000002400 */
[----:B-1----:R-:W-:Y:S02]  /*7fe0*/  FMNMX.FTZ R100, R100, R4, !PT ;  /* 0x0000000464647209 */ /* 0x002fe40007810000 */
[----:B----4-:R-:W-:Y:S03]  /*7ff0*/  FMNMX.FTZ R2, R182, R2, !PT ;  /* 0x00000002b6027209 */ /* 0x010fe60007810000 */
        /* <DEDUP_REMOVED lines=8> */
[C---:B------:R-:W-:Y:S02]  /*8080*/  FMUL.FTZ R160, R100.reuse, c[0x0][0x2d0] ;  /* 0x0000b40064a07a20 */ /* 0x040fe40000410000 */
[----:B------:R-:W-:Y:S02]  /*8090*/  FADD.FTZ R0, -R100, R0 ;  /* 0x0000000064007221 */ /* 0x000fe40000010100 */
[----:B------:R-:W1:Y:S01]  /*80a0*/  MUFU.TANH R242, R34 ;  /* 0x0000002200f27308 */ /* 0x000e620000002400 */
[--C-:B------:R-:W-:Y:S02]  /*80b0*/  FFMA.FTZ R4, R169, c[0x0][0x2d0], -R160.reuse ;  /* 0x0000b400a9047a23 */ /* 0x100fe400000108a0 */
[----:B------:R-:W-:Y:S01]  /*80c0*/  FMUL.FTZ R0, R0, c[0x0][0x2d0] ;  /* 0x0000b40000007a20 */ /* 0x000fe20000410000 */
[----:B--2---:R-:W-:Y:S06]  /*80d0*/  FMNMX.FTZ R2, R25, R2, !PT ;  /* 0x0000000219027209 */ /* 0x004fec0007810000 */
[----:B------:R-:W2:Y:S01]  /*80e0*/  MUFU.TANH R245, R35 ;  /* 0x0000002300f57308 */ /* 0x000ea20000002400 */
[----:B---3--:R-:W-:Y:S01]  /*80f0*/  FMNMX.FTZ R2, R24, R2, !PT ;  /* 0x0000000218027209 */ /* 0x008fe20007810000 */
[----:B------:R-:W-:Y:S08]  /*8100*/  LDSM.16.MT88.4 R28, [R237+UR4+0x100] ;  /* 0x00010004ed1c783b */ /* 0x000ff00008004200 */
[----:B------:R-:W3:Y:S01]  /*8110*/  MUFU.TANH R191, R38 ;  /* 0x0000002600bf7308 */ /* 0x000ee20000002400 */
[----:B-1----:R-:W-:Y:S09]  /*8120*/  FMNMX.FTZ R2, R242, R2, !PT ;  /* 0x00000002f2027209 */ /* 0x002ff20007810000 */
[----:B------:R-:W1:Y:S01]  /*8130*/  MUFU.TANH R248, R39 ;  /* 0x0000002700f87308 */ /* 0x000e620000002400 */
[----:B--2---:R-:W-:Y:S09]  /*8140*/  FMNMX.FTZ R2, R245, R2, !PT ;  /* 0x00000002f5027209 */ /* 0x004ff20007810000 */
[----:B------:R-:W2:Y:S01]  /*8150*/  MUFU.TANH R252, R42 ;  /* 0x0000002a00fc7308 */ /* 0x000ea20000002400 */
[----:B---3--:R-:W-:Y:S09]  /*8160*/  FMNMX.FTZ R2, R191, R2, !PT ;  /* 0x00000002bf027209 */ /* 0x008ff20007810000 */
[----:B------:R3:W-:Y:S01]  /*8170*/  MUFU.EX2 R249, R4 ;  /* 0x0000000400f97308 */ /* 0x0007e20000000800 */
[----:B-1----:R-:W-:Y:S09]  /*8180*/  FMNMX.FTZ R2, R248, R2, !PT ;  /* 0x00000002f8027209 */ /* 0x002ff20007810000 */
[----:B------:R-:W1:Y:S01]  /*8190*/  MUFU.TANH R17, R43 ;  /* 0x0000002b00117308 */ /* 0x000e620000002400 */
[----:B--2---:R-:W-:Y:S09]  /*81a0*/  FMNMX.FTZ R2, R252, R2, !PT ;  /* 0x00000002fc027209 */ /* 0x004ff20007810000 */
[----:B------:R-:W2:Y:S01]  /*81b0*/  MUFU.TANH R203, R46 ;  /* 0x0000002e00cb7308 */ /* 0x000ea20000002400 */
[--C-:B---3--:R-:W-:Y:S09]  /*81c0*/  FFMA.FTZ R4, R167, c[0x0][0x2d0], -R160.reuse ;  /* 0x0000b400a7047a23 */ /* 0x108ff200000108a0 */
[----:B------:R-:W3:Y:S01]  /*81d0*/  MUFU.TANH R202, R47 ;  /* 0x0000002f00ca7308 */ /* 0x000ee20000002400 */
[----:B-1----:R-:W-:Y:S02]  /*81e0*/  FMNMX.FTZ R2, R17, R2, !PT ;  /* 0x0000000211027209 */ /* 0x002fe40007810000 */
[----:B------:R-:W-:Y:S07]  /*81f0*/  MOV R167, R17 ;  /* 0x0000001100a77202 */ /* 0x000fee0000000f00 */
[----:B------:R-:W1:Y:S01]  /*8200*/  MUFU.TANH R206, R50 ;  /* 0x0000003200ce7308 */ /* 0x000e620000002400 */
[----:B--2---:R-:W-:Y:S09]  /*8210*/  FMNMX.FTZ R2, R203, R2, !PT ;  /* 0x00000002cb027209 */ /* 0x004ff20007810000 */
[----:B------:R-:W2:Y:S01]  /*8220*/  MUFU.TANH R18, R51 ;  /* 0x0000003300127308 */ /* 0x000ea20000002400 */
[----:B---3--:R-:W-:Y:S01]  /*8230*/  FMNMX.FTZ R2, R202, R2, !PT ;  /* 0x00000002ca027209 */ /* 0x008fe20007810000 */
[----:B------:R-:W-:Y:S08]  /*8240*/  LDSM.16.MT88.4 R44, [R103+UR4+0x3100] ;  /* 0x00310004672c783b */ /* 0x000ff00008004200 */
[----:B------:R3:W-:Y:S01]  /*8250*/  MUFU.EX2 R207, R4 ;  /* 0x0000000400cf7308 */ /* 0x0007e20000000800 */
[----:B-1----:R-:W-:Y:S04]  /*8260*/  FMNMX.FTZ R2, R206, R2, !PT ;  /* 0x00000002ce027209 */ /* 0x002fe80007810000 */
[----:B--2---:R-:W-:Y:S02]  /*8270*/  FMNMX.FTZ R2, R18, R2, !PT ;  /* 0x0000000212027209 */ /* 0x004fe40007810000 */
[----:B------:R-:W-:Y:S03]  /*8280*/  MOV R169, R18 ;  /* 0x0000001200a97202 */ /* 0x000fe60000000f00 */
[----:B------:R-:W1:Y:S01]  /*8290*/  SHFL.BFLY PT, R3, R2, 0x2, 0x1f ;  /* 0x0c401f0002037f89 */ /* 0x000e6200000e0000 */
[--C-:B---3--:R-:W-:Y:S04]  /*82a0*/  FFMA.FTZ R4, R166, c[0x0][0x2d0], -R160.reuse ;  /* 0x0000b400a6047a23 */ /* 0x108fe800000108a0 */
[----:B------:R2:W-:Y:S01]  /*82b0*/  MUFU.EX2 R166, R4 ;  /* 0x0000000400a67308 */ /* 0x0005e20000000800 */
[----:B-1----:R-:W-:Y:S05]  /*82c0*/  FMNMX.FTZ R2, R2, R3, !PT ;  /* 0x0000000302027209 */ /* 0x002fea0007810000 */
[----:B------:R-:W1:Y:S01]  /*82d0*/  SHFL.BFLY PT, R3, R2, 0x1, 0x1f ;  /* 0x0c201f0002037f89 */ /* 0x000e6200000e0000 */
[--C-:B--2---:R-:W-:Y:S01]  /*82e0*/  FFMA.FTZ R4, R102, c[0x0][0x2d0], -R160.reuse ;  /* 0x0000b40066047a23 */ /* 0x104fe200000108a0 */
[----:B------:R-:W-:Y:S03]  /*82f0*/  IADD3 R102, R103, UR4, RZ ;  /* 0x0000000467667c10 */ /* 0x000fe6000fffe0ff */
[----:B------:R2:W-:Y:S01]  /*8300*/  MUFU.EX2 R19, R4 ;  /* 0x0000000400137308 */ /* 0x0005e20000000800 */
[----:B------:R-:W-:Y:S05]  /*8310*/  IADD3 R102, R239, R102, RZ ;  /* 0x00000066ef667210 */ /* 0x000fea0007ffe0ff */
[----:B------:R-:W3:Y:S01]  /*8320*/  LDSM.16.MT88.4 R20, [R102+0x100] ;  /* 0x000100006614783b */ /* 0x000ee20000004200 */
[----:B-1----:R-:W-:Y:S03]  /*8330*/  FMNMX.FTZ R3, R2, R3, !PT ;  /* 0x0000000302037209 */ /* 0x002fe60007810000 */
[----:B------:R1:W4:Y:S02]  /*8340*/  MUFU.EX2 R2, R0 ;  /* 0x0000000000027308 */ /* 0x0003240000000800 */
[C---:B------:R-:W-:Y:S04]  /*8350*/  FMUL.FTZ R161, R3.reuse, c[0x0][0x2d0] ;  /* 0x0000b40003a17a20 */ /* 0x040fe80000410000 */
[----:B--2---:R-:W-:Y:S01]  /*8360*/  FFMA.FTZ R4, R170, c[0x0][0x2d0], -R161 ;  /* 0x0000b400aa047a23 */ /* 0x004fe200000108a1 */
[----:B------:R-:W-:Y:S03]  /*8370*/  MOV R170, R16 ;  /* 0x0000001000aa7202 */ /* 0x000fe60000000f00 */
[----:B------:R2:W-:Y:S01]  /*8380*/  MUFU.EX2 R251, R4 ;  /* 0x0000000400fb7308 */ /* 0x0005e20000000800 */
[----:B-1----:R-:W-:Y:S01]  /*8390*/  FADD.FTZ R0, -R3, R101 ;  /* 0x0000006503007221 */ /* 0x002fe20000010100 */
[----:B------:R-:W-:Y:S01]  /*83a0*/  IADD3 R101, R237, UR4, RZ ;  /* 0x00000004ed657c10 */ /* 0x000fe2000fffe0ff */
[----:B----4-:R-:W-:Y:S02]  /*83b0*/  FMUL.FTZ R5, R2, R105 ;  /* 0x0000006902057220 */ /* 0x010fe40000410000 */
[----:B------:R-:W-:Y:S01]  /*83c0*/  FMUL.FTZ R0, R0, c[0x0][0x2d0] ;  /* 0x0000b40000007a20 */ /* 0x000fe20000410000 */
[----:B------:R-:W-:Y:S01]  /*83d0*/  IADD3 R101, R239, R101, RZ ;  /* 0x00000065ef657210 */ /* 0x000fe20007ffe0ff */
[C---:B------:R-:W-:Y:S02]  /*83e0*/  FMUL.FTZ R8, R2.reuse, R108 ;  /* 0x0000006c02087220 */ /* 0x040fe40000410000 */
[----:B------:R-:W-:Y:S02]  /*83f0*/  FMUL.FTZ R9, R2, R109 ;  /* 0x0000006d02097220 */ /* 0x000fe40000410000 */
[----:B------:R-:W1:Y:S01]  /*8400*/  MUFU.EX2 R0, R0 ;  /* 0x0000000000007308 */ /* 0x000e620000000800 */
[--C-:B--2---:R-:W-:Y:S01]  /*8410*/  FFMA.FTZ R4, R168, c[0x0][0x2d0], -R161.reuse ;  /* 0x0000b400a8047a23 */ /* 0x104fe200000108a1 */
[----:B------:R-:W-:Y:S01]  /*8420*/  MOV R168, R252 ;  /* 0x000000fc00a87202 */ /* 0x000fe20000000f00 */
[C---:B------:R-:W-:Y:S01]  /*8430*/  FMUL.FTZ R16, R2.reuse, R116 ;  /* 0x0000007402107220 */ /* 0x040fe20000410000 */
[----:B------:R-:W2:Y:S01]  /*8440*/  LDSM.16.MT88.4 R36, [R101+0x100] ;  /* 0x000100006524783b */ /* 0x000ea20000004200 */
[C---:B------:R-:W-:Y:S02]  /*8450*/  FMUL.FTZ R17, R2.reuse, R117 ;  /* 0x0000007502117220 */ /* 0x040fe40000410000 */
[C---:B------:R-:W-:Y:S02]  /*8460*/  FMUL.FTZ R32, R2.reuse, R132 ;  /* 0x0000008402207220 */ /* 0x040fe40000410000 */
[C---:B------:R-:W-:Y:S01]  /*8470*/  FMUL.FTZ R33, R2.reuse, R133 ;  /* 0x0000008502217220 */ /* 0x040fe20000410000 */
[----:B------:R-:W4:Y:S01]  /*8480*/  MUFU.EX2 R250, R4 ;  /* 0x0000000400fa7308 */ /* 0x000f220000000800 */
        /* <DEDUP_REMOVED lines=13> */
[C---:B-1----:R-:W-:Y:S02]  /*8560*/  FMUL.FTZ R6, R0.reuse, R106 ;  /* 0x0000006a00067220 */ /* 0x042fe40000410000 */
[C---:B------:R-:W-:Y:S02]  /*8570*/  FMUL.FTZ R7, R0.reuse, R107 ;  /* 0x0000006b00077220 */ /* 0x040fe40000410000 */
[C---:B------:R-:W-:Y:S02]  /*8580*/  FMUL.FTZ R10, R0.reuse, R110 ;  /* 0x0000006e000a7220 */ /* 0x040fe40000410000 */
[C---:B------:R-:W-:Y:S02]  /*8590*/  FMUL.FTZ R11, R0.reuse, R111 ;  /* 0x0000006f000b7220 */ /* 0x040fe40000410000 */
[----:B------:R-:W-:Y:S01]  /*85a0*/  FMUL.FTZ R18, R0, R118 ;  /* 0x0000007600127220 */ /* 0x000fe20000410000 */
[----:B----4-:R-:W-:Y:S01]  /*85b0*/  F2FP.PACK_AB R105, R250, R251 ;  /* 0x000000fbfa69723e */ /* 0x010fe200000000ff */
[--C-:B------:R-:W-:Y:S01]  /*85c0*/  FFMA.FTZ R4, R164, c[0x0][0x2d0], -R161.reuse ;  /* 0x0000b400a4047a23 */ /* 0x100fe200000108a1 */
[----:B------:R-:W-:Y:S01]  /*85d0*/  MOV R164, R249 ;  /* 0x000000f900a47202 */ /* 0x000fe20000000f00 */
[C---:B------:R-:W-:Y:S01]  /*85e0*/  FMUL.FTZ R26, R0.reuse, R126 ;  /* 0x0000007e001a7220 */ /* 0x040fe20000410000 */
[----:B------:R-:W1:Y:S01]  /*85f0*/  LDSM.16.MT88.4 R108, [R102+0x3100] ;  /* 0x00310000666c783b */ /* 0x000e620000004200 */
[----:B------:R4:W-:Y:S01]  /*8600*/  MUFU.EX2 R249, R4 ;  /* 0x0000000400f97308 */ /* 0x0009e20000000800 */
[C---:B------:R-:W-:Y:S02]  /*8610*/  FMUL.FTZ R27, R0.reuse, R127 ;  /* 0x0000007f001b7220 */ /* 0x040fe40000410000 */
[C---:B------:R-:W-:Y:S02]  /*8620*/  FMUL.FTZ R34, R0.reuse, R134 ;  /* 0x0000008600227220 */ /* 0x040fe40000410000 */
[C---:B------:R-:W-:Y:S02]  /*8630*/  FMUL.FTZ R35, R0.reuse, R135 ;  /* 0x0000008700237220 */ /* 0x040fe40000410000 */
[C---:B------:R-:W-:Y:S01]  /*8640*/  FMUL.FTZ R42, R0.reuse, R142 ;  /* 0x0000008e002a7220 */ /* 0x040fe20000410000 */
[----:B------:R-:W-:Y:S01]  /*8650*/  LDSM.16.MT88.4 R132, [R102+0x3900] ;  /* 0x003900006684783b */ /* 0x000fe20000004200 */
        /* <DEDUP_REMOVED lines=9> */
[----:B------:R-:W-:Y:S02]  /*86f0*/  FMUL.FTZ R57, R2, R57 ;  /* 0x0000003902397220 */ /* 0x000fe40000410000 */
[C---:B------:R-:W-:Y:S02]  /*8700*/  FMUL.FTZ R58, R0.reuse, R58 ;  /* 0x0000003a003a7220 */ /* 0x040fe40000410000 */
[C---:B------:R-:W-:Y:S02]  /*8710*/  FMUL.FTZ R59, R0.reuse, R59 ;  /* 0x0000003b003b7220 */ /* 0x040fe40000410000 */
[--C-:B----4-:R-:W-:Y:S01]  /*8720*/  FFMA.FTZ R4, R165, c[0x0][0x2d0], -R161.reuse ;  /* 0x0000b400a5047a23 */ /* 0x110fe200000108a1 */
[----:B------:R-:W-:Y:S01]  /*8730*/  MOV R165, R19 ;  /* 0x0000001300a57202 */ /* 0x000fe20000000f00 */
[----:B------:R-:W-:Y:S02]  /*8740*/  FMUL.FTZ R19, R0, R119 ;  /* 0x0000007700137220 */ /* 0x000fe40000410000 */
[----:B------:R-:W4:Y:S01]  /*8750*/  MUFU.EX2 R252, R4 ;  /* 0x0000000400fc7308 */ /* 0x000f220000000800 */
[----:B------:R-:W-:Y:S01]  /*8760*/  F2FP.PACK_AB R106, R165, R166 ;  /* 0x000000a6a56a723e */ /* 0x000fe200000000ff */
[----:B------:R-:W-:Y:S01]  /*8770*/  LDSM.16.MT88.4 R116, [R101+0x3100] ;  /* 0x003100006574783b */ /* 0x000fe20000004200 */
        /* <DEDUP_REMOVED lines=10> */
[----:B------:R-:W-:Y:S01]  /*8820*/  FMUL.FTZ R70, R0, R70 ;  /* 0x0000004600467220 */ /* 0x000fe20000410000 */
[----:B----4-:R-:W-:Y:S01]  /*8830*/  F2FP.PACK_AB R107, R252, R249 ;  /* 0x000000f9fc6b723e */ /* 0x010fe200000000ff */
[----:B------:R-:W-:Y:S01]  /*8840*/  FMUL.FTZ R4, R2, R104 ;  /* 0x0000006802047220 */ /* 0x000fe20000410000 */
[----:B------:R-:W-:Y:S01]  /*8850*/  F2FP.PACK_AB R104, R207, R164 ;  /* 0x000000a4cf68723e */ /* 0x000fe200000000ff */
[----:B------:R-:W-:Y:S02]  /*8860*/  FMUL.FTZ R71, R0, R71 ;  /* 0x0000004700477220 */ /* 0x000fe40000410000 */
[C---:B------:R-:W-:Y:S02]  /*8870*/  FMUL.FTZ R72, R2.reuse, R72 ;  /* 0x0000004802487220 */ /* 0x040fe40000410000 */
[----:B------:R-:W-:Y:S02]  /*8880*/  FMUL.FTZ R73, R2, R73 ;  /* 0x0000004902497220 */ /* 0x000fe40000410000 */
[C---:B------:R-:W-:Y:S05]  /*8890*/  HMMA.16816.F32 R4, R104.reuse, R12, R4 ;  /* 0x0000000c6804723c */ /* 0x040fea0000001804 */
[----:B------:R-:W-:Y:S02]  /*88a0*/  FMUL.FTZ R74, R0, R74 ;  /* 0x0000004a004a7220 */ /* 0x000fe40000410000 */
[C---:B------:R-:W-:Y:S01]  /*88b0*/  FMUL.FTZ R12, R2.reuse, R112 ;  /* 0x00000070020c7220 */ /* 0x040fe20000410000 */
[C---:B------:R-:W-:Y:S04]  /*88c0*/  HMMA.16816.F32 R8, R104.reuse, R14, R8 ;  /* 0x0000000e6808723c */ /* 0x040fe80000001808 */
[----:B------:R-:W-:Y:S02]  /*88d0*/  FMUL.FTZ R13, R2, R113 ;  /* 0x00000071020d7220 */ /* 0x000fe40000410000 */
[C---:B------:R-:W-:Y:S02]  /*88e0*/  FMUL.FTZ R75, R0.reuse, R75 ;  /* 0x0000004b004b7220 */ /* 0x040fe40000410000 */
[C---:B------:R-:W-:Y:S04]  /*88f0*/  FMUL.FTZ R14, R0.reuse, R114 ;  /* 0x00000072000e7220 */ /* 0x040fe80000410000 */
[----:B------:R-:W-:Y:S02]  /*8900*/  FMUL.FTZ R15, R0, R115 ;  /* 0x00000073000f7220 */ /* 0x000fe40000410000 */
[----:B------:R-:W4:Y:S01]  /*8910*/  LDSM.16.MT88.4 R112, [R237+UR4+0x3100] ;  /* 0x00310004ed70783b */ /* 0x000f220008004200 */
[C---:B------:R-:W-:Y:S02]  /*8920*/  FMUL.FTZ R76, R2.reuse, R76 ;  /* 0x0000004c024c7220 */ /* 0x040fe40000410000 */
[----:B------:R-:W-:Y:S02]  /*8930*/  FMUL.FTZ R77, R2, R77 ;  /* 0x0000004d024d7220 */ /* 0x000fe40000410000 */
[C---:B---3--:R-:W-:Y:S03]  /*8940*/  HMMA.16816.F32 R12, R104.reuse, R20, R12 ;  /* 0x00000014680c723c */ /* 0x048fe6000000180c */
        /* <DEDUP_REMOVED lines=8> */
[C---:B------:R-:W-:Y:S04]  /*89d0*/  FMUL.FTZ R22, R0.reuse, R122 ;  /* 0x0000007a00167220 */ /* 0x040fe80000410000 */
[----:B------:R-:W-:Y:S01]  /*89e0*/  FMUL.FTZ R23, R0, R123 ;  /* 0x0000007b00177220 */ /* 0x000fe20000410000 */
[----:B------:R-:W-:Y:S01]  /*89f0*/  MOV R151, R121 ;  /* 0x0000007900977202 */ /* 0x000fe20000000f00 */
[----:B------:R-:W-:Y:S02]  /*8a00*/  FMUL.FTZ R24, R2, R124 ;  /* 0x0000007c02187220 */ /* 0x000fe40000410000 */
[--C-:B------:R-:W-:Y:S02]  /*8a10*/  FFMA.FTZ R124, R176, c[0x0][0x2d0], -R161.reuse ;  /* 0x0000b400b07c7a23 */ /* 0x100fe400000108a1 */
[C---:B------:R-:W-:Y:S01]  /*8a20*/  FMUL.FTZ R80, R2.reuse, R80 ;  /* 0x0000005002507220 */ /* 0x040fe20000410000 */
[C---:B------:R-:W-:Y:S03]  /*8a30*/  HMMA.16816.F32 R20, R104.reuse, R28, R20 ;  /* 0x0000001c6814723c */ /* 0x040fe60000001814 */
[----:B------:R-:W-:Y:S02]  /*8a40*/  FMUL.FTZ R81, R2, R81 ;  /* 0x0000005102517220 */ /* 0x000fe40000410000 */
[----:B------:R-:W-:Y:S02]  /*8a50*/  FMUL.FTZ R82, R0, R82 ;  /* 0x0000005200527220 */ /* 0x000fe40000410000 */
[C---:B------:R-:W-:Y:S01]  /*8a60*/  FMUL.FTZ R28, R2.reuse, R128 ;  /* 0x00000080021c7220 */ /* 0x040fe20000410000 */
[C---:B------:R-:W-:Y:S04]  /*8a70*/  HMMA.16816.F32 R24, R104.reuse, R30, R24 ;  /* 0x0000001e6818723c */ /* 0x040fe80000001818 */
[----:B------:R-:W-:Y:S02]  /*8a80*/  FMUL.FTZ R29, R2, R129 ;  /* 0x00000081021d7220 */ /* 0x000fe40000410000 */
[C---:B------:R-:W-:Y:S02]  /*8a90*/  FMUL.FTZ R83, R0.reuse, R83 ;  /* 0x0000005300537220 */ /* 0x040fe40000410000 */
[C---:B------:R-:W-:Y:S04]  /*8aa0*/  FMUL.FTZ R30, R0.reuse, R130 ;  /* 0x00000082001e7220 */ /* 0x040fe80000410000 */
[----:B------:R-:W-:Y:S02]  /*8ab0*/  FMUL.FTZ R31, R0, R131 ;  /* 0x00000083001f7220 */ /* 0x000fe40000410000 */
[----:B------:R-:W-:Y:S01]  /*8ac0*/  LDSM.16.MT88.4 R128, [R103+UR4+0x3900] ;  /* 0x003900046780783b */ /* 0x000fe20008004200 */
[C---:B------:R-:W-:Y:S02]  /*8ad0*/  FMUL.FTZ R84, R2.reuse, R84 ;  /* 0x0000005402547220 */ /* 0x040fe40000410000 */
[----:B------:R-:W-:Y:S02]  /*8ae0*/  FMUL.FTZ R85, R2, R85 ;  /* 0x0000005502557220 */ /* 0x000fe40000410000 */
[C---:B--2---:R-:W-:Y:S03]  /*8af0*/  HMMA.16816.F32 R28, R104.reuse, R36, R28 ;  /* 0x00000024681c723c */ /* 0x044fe6000000181c */
        /* <DEDUP_REMOVED lines=12> */
[----:B------:R-:W-:Y:S01]  /*8bc0*/  FMUL.FTZ R89, R2, R89 ;  /* 0x0000005902597220 */ /* 0x000fe20000410000 */
[----:B------:R-:W-:Y:S01]  /*8bd0*/  MOV R169, R203 ;  /* 0x000000cb00a97202 */ /* 0x000fe20000000f00 */
[C---:B------:R-:W-:Y:S02]  /*8be0*/  FMUL.FTZ R90, R0.reuse, R90 ;  /* 0x0000005a005a7220 */ /* 0x040fe40000410000 */
[----:B------:R-:W-:Y:S01]  /*8bf0*/  FMUL.FTZ R91, R0, R91 ;  /* 0x0000005b005b7220 */ /* 0x000fe20000410000 */
[C---:B------:R-:W-:Y:S03]  /*8c00*/  HMMA.16816.F32 R36, R104.reuse, R44, R36 ;  /* 0x0000002c6824723c */ /* 0x040fe60000001824 */
[C---:B------:R-:W-:Y:S02]  /*8c10*/  FMUL.FTZ R92, R2.reuse, R92 ;  /* 0x0000005c025c7220 */ /* 0x040fe40000410000 */
[C---:B------:R-:W-:Y:S02]  /*8c20*/  FMUL.FTZ R93, R2.reuse, R93 ;  /* 0x0000005d025d7220 */ /* 0x040fe40000410000 */
        /* <DEDUP_REMOVED lines=10> */
[----:B------:R-:W-:Y:S02]  /*8cd0*/  FMUL.FTZ R95, R0, R95 ;  /* 0x0000005f005f7220 */ /* 0x000fe40000410000 */
[C---:B------:R-:W-:Y:S02]  /*8ce0*/  FMUL.FTZ R96, R2.reuse, R96 ;  /* 0x0000006002607220 */ /* 0x040fe40000410000 */
[----:B------:R-:W-:Y:S01]  /*8cf0*/  FMUL.FTZ R97, R2, R97 ;  /* 0x0000006102617220 */ /* 0x000fe20000410000 */
[C---:B-1----:R-:W-:Y:S03]  /*8d00*/  HMMA.16816.F32 R44, R104.reuse, R108, R44 ;  /* 0x0000006c682c723c */ /* 0x042fe6000000182c */
[C---:B------:R-:W-:Y:S02]  /*8d10*/  FMUL.FTZ R98, R0.reuse, R98 ;  /* 0x0000006200627220 */ /* 0x040fe40000410000 */
[----:B------:R-:W-:Y:S03]  /*8d20*/  FMUL.FTZ R99, R0, R99 ;  /* 0x0000006300637220 */ /* 0x000fe60000410000 */
[C---:B------:R-:W-:Y:S01]  /*8d30*/  HMMA.16816.F32 R48, R104.reuse, R110, R48 ;  /* 0x0000006e6830723c */ /* 0x040fe20000001830 */
[----:B------:R-:W1:Y:S07]  /*8d40*/  LDSM.16.MT88.4 R108, [R103+UR4+0x6100] ;  /* 0x00610004676c783b */ /* 0x000e6e0008004200 */
[C---:B----4-:R-:W-:Y:S08]  /*8d50*/  HMMA.16816.F32 R52, R104.reuse, R112, R52 ;  /* 0x000000706834723c */ /* 0x050ff00000001834 */
[C---:B------:R-:W-:Y:S01]  /*8d60*/  HMMA.16816.F32 R56, R104.reuse, R114, R56 ;  /* 0x000000726838723c */ /* 0x040fe20000001838 */
[----:B------:R-:W2:Y:S07]  /*8d70*/  LDSM.16.MT88.4 R112, [R102+0x6100] ;  /* 0x006100006670783b */ /* 0x000eae0000004200 */
[C---:B------:R-:W-:Y:S07]  /*8d80*/  HMMA.16816.F32 R60, R104.reuse, R116, R60 ;  /* 0x00000074683c723c */ /* 0x040fee000000183c */
[--C-:B------:R-:W-:Y:S01]  /*8d90*/  FFMA.FTZ R116, R162, c[0x0][0x2d0], -R160.reuse ;  /* 0x0000b400a2747a23 */ /* 0x100fe200000108a0 */
[C---:B------:R-:W-:Y:S03]  /*8da0*/  HMMA.16816.F32 R64, R104.reuse, R118, R64 ;  /* 0x000000766840723c */ /* 0x040fe60000001840 */
[----:B------:R3:W-:Y:S01]  /*8db0*/  MUFU.EX2 R248, R116 ;  /* 0x0000007400f87308 */ /* 0x0007e20000000800 */
[----:B------:R-:W-:Y:S02]  /*8dc0*/  MOV R162, R120 ;  /* 0x0000007800a27202 */ /* 0x000fe40000000f00 */
[----:B------:R-:W-:Y:S02]  /*8dd0*/  LDSM.16.MT88.4 R120, [R237+UR4+0x900] ;  /* 0x00090004ed78783b */ /* 0x000fe40008004200 */
[C---:B-1----:R-:W-:Y:S07]  /*8de0*/  HMMA.16816.F32 R68, R104.reuse, R108, R68 ;  /* 0x0000006c6844723c */ /* 0x042fee0000001844 */
[--C-:B------:R-:W-:Y:S01]  /*8df0*/  FFMA.FTZ R108, R171, c[0x0][0x2d0], -R160.reuse ;  /* 0x0000b400ab6c7a23 */ /* 0x100fe200000108a0 */
[C---:B------:R-:W-:Y:S03]  /*8e00*/  HMMA.16816.F32 R72, R104.reuse, R110, R72 ;  /* 0x0000006e6848723c */ /* 0x040fe60000001848 */
[----:B------:R1:W-:Y:S01]  /*8e10*/  MUFU.EX2 R246, R108 ;  /* 0x0000006c00f67308 */ /* 0x0003e20000000800 */
[----:B------:R-:W-:Y:S04]  /*8e20*/  MOV R171, R241 ;  /* 0x000000f100ab7202 */ /* 0x000fe80000000f00 */
[C---:B--2---:R-:W-:Y:S04]  /*8e30*/  HMMA.16816.F32 R76, R104.reuse, R112, R76 ;  /* 0x00000070684c723c */ /* 0x044fe8000000184c */
[--C-:B---3--:R-:W-:Y:S01]  /*8e40*/  FFMA.FTZ R116, R163, c[0x0][0x2d0], -R160.reuse ;  /* 0x0000b400a3747a23 */ /* 0x108fe200000108a0 */
[----:B------:R2:W-:Y:S01]  /*8e50*/  MUFU.EX2 R241, R124 ;  /* 0x0000007c00f17308 */ /* 0x0005e20000000800 */
[----:B------:R-:W-:Y:S01]  /*8e60*/  MOV R163, R243 ;  /* 0x000000f300a37202 */ /* 0x000fe20000000f00 */
[--C-:B------:R-:W-:Y:S01]  /*8e70*/  FFMA.FTZ R112, R173, c[0x0][0x2d0], -R161.reuse ;  /* 0x0000b400ad707a23 */ /* 0x100fe200000108a1 */
[C---:B------:R-:W-:Y:S07]  /*8e80*/  HMMA.16816.F32 R80, R104.reuse, R114, R80 ;  /* 0x000000726850723c */ /* 0x040fee0000001850 */
[----:B------:R3:W4:Y:S01]  /*8e90*/  MUFU.EX2 R247, R116 ;  /* 0x0000007400f77308 */ /* 0x0007220000000800 */
[--C-:B-1----:R-:W-:Y:S09]  /*8ea0*/  FFMA.FTZ R108, R172, c[0x0][0x2d0], -R160.reuse ;  /* 0x0000b400ac6c7a23 */ /* 0x102ff200000108a0 */
[----:B------:R1:W-:Y:S01]  /*8eb0*/  MUFU.EX2 R244, R112 ;  /* 0x0000007000f47308 */ /* 0x0003e20000000800 */
[----:B--2---:R-:W-:Y:S09]  /*8ec0*/  LDSM.16.MT88.4 R124, [R101+0x900] ;  /* 0x00090000657c783b */ /* 0x004ff20000004200 */
[----:B------:R2:W5:Y:S01]  /*8ed0*/  MUFU.EX2 R245, R108 ;  /* 0x0000006c00f57308 */ /* 0x0005620000000800 */
[----:B---3--:R-:W3:Y:S01]  /*8ee0*/  LDSM.16.MT88.4 R116, [R237+UR4+0x6100] ;  /* 0x00610004ed74783b */ /* 0x008ee20008004200 */
[--C-:B-1----:R-:W-:Y:S08]  /*8ef0*/  FFMA.FTZ R112, R175, c[0x0][0x2d0], -R161.reuse ;  /* 0x0000b400af707a23 */ /* 0x102ff000000108a1 */
[----:B------:R1:W1:Y:S01]  /*8f00*/  MUFU.EX2 R243, R112 ;  /* 0x0000007000f37308 */ /* 0x0002620000000800 */
[----:B--2---:R-:W2:Y:S08]  /*8f10*/  LDSM.16.MT88.4 R108, [R101+0x6100] ;  /* 0x00610000656c783b */ /* 0x004eb00000004200 */
[----:B-1----:R-:W1:Y:S01]  /*8f20*/  LDSM.16.MT88.4 R112, [R103+UR4+0x900] ;  /* 0x000900046770783b */ /* 0x002e620008004200 */
[C---:B---3--:R-:W-:Y:S07]  /*8f30*/  HMMA.16816.F32 R84, R104.reuse, R116, R84 ;  /* 0x000000746854723c */ /* 0x048fee0000001854 */
[--C-:B------:R-:W-:Y:S01]  /*8f40*/  FFMA.FTZ R116, R174, c[0x0][0x2d0], -R161.reuse ;  /* 0x0000b400ae747a23 */ /* 0x100fe200000108a1 */
[C---:B------:R-:W-:Y:S03]  /*8f50*/  HMMA.16816.F32 R88, R104.reuse, R118, R88 ;  /* 0x000000766858723c */ /* 0x040fe60000001858 */
[----:B------:R3:W1:Y:S05]  /*8f60*/  MUFU.EX2 R242, R116 ;  /* 0x0000007400f27308 */ /* 0x00066a0000000800 */
[C---:B--2---:R-:W-:Y:S08]  /*8f70*/  HMMA.16816.F32 R92, R104.reuse, R108, R92 ;  /* 0x0000006c685c723c */ /* 0x044ff0000000185c */
[----:B------:R-:W-:Y:S01]  /*8f80*/  HMMA.16816.F32 R96, R104, R110, R96 ;  /* 0x0000006e6860723c */ /* 0x000fe20000001860 */
[----:B------:R-:W-:Y:S06]  /*8f90*/  LDSM.16.MT88.4 R108, [R237+UR4+0x3900] ;  /* 0x00390004ed6c783b */ /* 0x000fec0008004200 */
[----:B----4-:R-:W-:Y:S02]  /*8fa0*/  F2FP.PACK_AB R104, R247, R248 ;  /* 0x000000f8f768723e */ /* 0x010fe400000000ff */
[----:B---3--:R-:W2:Y:S03]  /*8fb0*/  LDSM.16.MT88.4 R116, [R102+0x900] ;  /* 0x000900006674783b */ /* 0x008ea60000004200 */
[----:B-----5:R-:W-:Y:S02]  /*8fc0*/  F2FP.PACK_AB R106, R245, R246 ;  /* 0x000000f6f56a723e */ /* 0x020fe400000000ff */
[----:B------:R-:W-:Y:S02]  /*8fd0*/  F2FP.PACK_AB R105, R243, R244 ;  /* 0x000000f4f369723e */ /* 0x000fe400000000ff */
[----:B-1----:R-:W-:Y:S07]  /*8fe0*/  F2FP.PACK_AB R107, R241, R242 ;  /* 0x000000f2f16b723e */ /* 0x002fee00000000ff */
[C---:B------:R-:W-:Y:S08]  /*8ff0*/  HMMA.16816.F32 R4, R104.reuse, R112, R4 ;  /* 0x000000706804723c */ /* 0x040ff00000001804 */
[C---:B------:R-:W-:Y:S01]  /*9000*/  HMMA.16816.F32 R8, R104.reuse, R114, R8 ;  /* 0x000000726808723c */ /* 0x040fe20000001808 */
[----:B------:R-:W1:Y:S07]  /*9010*/  LDSM.16.MT88.4 R112, [R101+0x3900] ;  /* 0x003900006570783b */ /* 0x000e6e0000004200 */
[C---:B--2---:R-:W-:Y:S08]  /*9020*/  HMMA.16816.F32 R12, R104.reuse, R116, R12 ;  /* 0x00000074680c723c */ /* 0x044ff0000000180c */
[C---:B------:R-:W-:Y:S01]  /*9030*/  HMMA.16816.F32 R16, R104.reuse, R118, R16 ;  /* 0x000000766810723c */ /* 0x040fe20000001810 */
[----:B------:R-:W2:Y:S07]  /*9040*/  LDSM.16.MT88.4 R116, [R103+UR4+0x6900] ;  /* 0x006900046774783b */ /* 0x000eae0008004200 */
[C---:B------:R-:W-:Y:S07]  /*9050*/  HMMA.16816.F32 R20, R104.reuse, R120, R20 ;  /* 0x000000786814723c */ /* 0x040fee0000001814 */
[--C-:B------:R-:W-:Y:S01]  /*9060*/  FFMA.FTZ R120, R177, c[0x0][0x2d0], -R160.reuse ;  /* 0x0000b400b1787a23 */ /* 0x100fe200000108a0 */
[C---:B------:R-:W-:Y:S03]  /*9070*/  HMMA.16816.F32 R24, R104.reuse, R122, R24 ;  /* 0x0000007a6818723c */ /* 0x040fe60000001818 */
[----:B------:R3:W-:Y:S05]  /*9080*/  MUFU.EX2 R206, R120 ;  /* 0x0000007800ce7308 */ /* 0x0007ea0000000800 */
[C---:B------:R-:W-:Y:S07]  /*9090*/  HMMA.16816.F32 R28, R104.reuse, R124, R28 ;  /* 0x0000007c681c723c */ /* 0x040fee000000181c */
[--C-:B------:R-:W-:Y:S01]  /*90a0*/  FFMA.FTZ R124, R182, c[0x0][0x2d0], -R161.reuse ;  /* 0x0000b400b67c7a23 */ /* 0x100fe200000108a1 */
[C---:B------:R-:W-:Y:S03]  /*90b0*/  HMMA.16816.F32 R32, R104.reuse, R126, R32 ;  /* 0x0000007e6820723c */ /* 0x040fe60000001820 */
[----:B------:R4:W-:Y:S05]  /*90c0*/  MUFU.EX2 R203, R124 ;  /* 0x0000007c00cb7308 */ /* 0x0009ea0000000800 */
[C---:B------:R-:W-:Y:S01]  /*90d0*/  HMMA.16816.F32 R36, R104.reuse, R128, R36 ;  /* 0x000000806824723c */ /* 0x040fe20000001824 */
[----:B---3--:R-:W3:Y:S07]  /*90e0*/  LDSM.16.MT88.4 R120, [R102+0x6900] ;  /* 0x006900006678783b */ /* 0x008eee0000004200 */
[C---:B------:R-:W-:Y:S01]  /*90f0*/  HMMA.16816.F32 R40, R104.reuse, R130, R40 ;  /* 0x000000826828723c */ /* 0x040fe20000001828 */
[----:B------:R-:W-:Y:S07]  /*9100*/  LDSM.16.MT88.4 R128, [R103+UR4+0x4100] ;  /* 0x004100046780783b */ /* 0x000fee0008004200 */
[C---:B------:R-:W-:Y:S01]  /*9110*/  HMMA.16816.F32 R44, R104.reuse, R132, R44 ;  /* 0x00000084682c723c */ /* 0x040fe2000000182c */
[----:B----4-:R-:W-:Y:S07]  /*9120*/  LDSM.16.MT88.4 R124, [R237+UR4+0x1100] ;  /* 0x00110004ed7c783b */ /* 0x010fee0008004200 */
[C---:B------:R-:W-:Y:S01]  /*9130*/  HMMA.16816.F32 R48, R104.reuse, R134, R48 ;  /* 0x000000866830723c */ /* 0x040fe20000001830 */
[----:B------:R-:W-:Y:S07]  /*9140*/  LDSM.16.MT88.4 R132, [R102+0x4100] ;  /* 0x004100006684783b */ /* 0x000fee0000004200 */
[C---:B------:R-:W-:Y:S07]  /*9150*/  HMMA.16816.F32 R52, R104.reuse, R108, R52 ;  /* 0x0000006c6834723c */ /* 0x040fee0000001834 */
[--C-:B------:R-:W-:Y:S01]  /*9160*/  FFMA.FTZ R108, R179, c[0x0][0x2d0], -R160.reuse ;  /* 0x0000b400b36c7a23 */ /* 0x100fe200000108a0 */
[C---:B------:R-:W-:Y:S03]  /*9170*/  HMMA.16816.F32 R56, R104.reuse, R110, R56 ;  /* 0x0000006e6838723c */ /* 0x040fe60000001838 */
[----:B------:R4:W5:Y:S05]  /*9180*/  MUFU.EX2 R204, R108 ;  /* 0x0000006c00cc7308 */ /* 0x00096a0000000800 */
[C---:B-1----:R-:W-:Y:S07]  /*9190*/  HMMA.16816.F32 R60, R104.reuse, R112, R60 ;  /* 0x00000070683c723c */ /* 0x042fee000000183c */
[--C-:B------:R-:W-:Y:S01]  /*91a0*/  FFMA.FTZ R112, R180, c[0x0][0x2d0], -R160.reuse ;  /* 0x0000b400b4707a23 */ /* 0x100fe200000108a0 */
[C---:B------:R-:W-:Y:S03]  /*91b0*/  HMMA.16816.F32 R64, R104.reuse, R114, R64 ;  /* 0x000000726840723c */ /* 0x040fe60000001840 */
[----:B------:R1:W-:Y:S05]  /*91c0*/  MUFU.EX2 R207, R112 ;  /* 0x0000007000cf7308 */ /* 0x0003ea0000000800 */
[C---:B--2---:R-:W-:Y:S04]  /*91d0*/  HMMA.16816.F32 R68, R104.reuse, R116, R68 ;  /* 0x000000746844723c */ /* 0x044fe80000001844 */
[--C-:B----4-:R-:W-:Y:S03]  /*91e0*/  FFMA.FTZ R108, R178, c[0x0][0x2d0], -R160.reuse ;  /* 0x0000b400b26c7a23 */ /* 0x110fe600000108a0 */
[--C-:B------:R-:W-:Y:S01]  /*91f0*/  FFMA.FTZ R116, R183, c[0x0][0x2d0], -R161.reuse ;  /* 0x0000b400b7747a23 */ /* 0x100fe200000108a1 */
[C---:B------:R-:W-:Y:S01]  /*9200*/  HMMA.16816.F32 R72, R104.reuse, R118, R72 ;  /* 0x000000766848723c */ /* 0x040fe20000001848 */
[----:B------:R2:W4:Y:S07]  /*9210*/  MUFU.EX2 R205, R108 ;  /* 0x0000006c00cd7308 */ /* 0x00052e0000000800 */
[C---:B---3--:R-:W-:Y:S03]  /*9220*/  HMMA.16816.F32 R76, R104.reuse, R120, R76 ;  /* 0x00000078684c723c */ /* 0x048fe6000000184c */
[----:B------:R3:W3:Y:S01]  /*9230*/  MUFU.EX2 R202, R116 ;  /* 0x0000007400ca7308 */ /* 0x0006e20000000800 */
[----:B-1----:R-:W-:Y:S03]  /*9240*/  LDSM.16.MT88.4 R112, [R101+0x6900] ;  /* 0x006900006570783b */ /* 0x002fe60000004200 */
[--C-:B------:R-:W-:Y:S01]  /*9250*/  FFMA.FTZ R120, R188, c[0x0][0x2d0], -R161.reuse ;  /* 0x0000b400bc787a23 */ /* 0x100fe200000108a1 */
[C---:B------:R-:W-:Y:S05]  /*9260*/  HMMA.16816.F32 R80, R104.reuse, R122, R80 ;  /* 0x0000007a6850723c */ /* 0x040fea0000001850 */
[----:B------:R1:W-:Y:S01]  /*9270*/  MUFU.EX2 R201, R120 ;  /* 0x0000007800c97308 */ /* 0x0003e20000000800 */
[----:B--2---:R-:W2:Y:S01]  /*9280*/  LDSM.16.MT88.4 R108, [R237+UR4+0x6900] ;  /* 0x00690004ed6c783b */ /* 0x004ea20008004200 */
[--C-:B---3--:R-:W-:Y:S08]  /*9290*/  FFMA.FTZ R116, R181, c[0x0][0x2d0], -R161.reuse ;  /* 0x0000b400b5747a23 */ /* 0x108ff000000108a1 */
[----:B------:R3:W2:Y:S01]  /*92a0*/  MUFU.EX2 R200, R116 ;  /* 0x0000007400c87308 */ /* 0x0006a20000000800 */
[----:B-1----:R-:W-:Y:S08]  /*92b0*/  LDSM.16.MT88.4 R120, [R102+0x1100] ;  /* 0x001100006678783b */ /* 0x002ff00000004200 */
[----:B---3--:R-:W1:Y:S01]  /*92c0*/  LDSM.16.MT88.4 R116, [R103+UR4+0x1100] ;  /* 0x001100046774783b */ /* 0x008e620008004200 */
[C---:B--2---:R-:W-:Y:S08]  /*92d0*/  HMMA.16816.F32 R84, R104.reuse, R108, R84 ;  /* 0x0000006c6854723c */ /* 0x044ff00000001854 */
[C---:B------:R-:W-:Y:S01]  /*92e0*/  HMMA.16816.F32 R88, R104.reuse, R110, R88 ;  /* 0x0000006e6858723c */ /* 0x040fe20000001858 */
[----:B------:R-:W2:Y:S07]  /*92f0*/  LDSM.16.MT88.4 R108, [R101+0x1100] ;  /* 0x00110000656c783b */ /* 0x000eae0000004200 */
[C---:B------:R-:W-:Y:S08]  /*9300*/  HMMA.16816.F32 R92, R104.reuse, R112, R92 ;  /* 0x00000070685c723c */ /* 0x040ff0000000185c */
[----:B------:R-:W-:Y:S01]  /*9310*/  HMMA.16816.F32 R96, R104, R114, R96 ;  /* 0x000000726860723c */ /* 0x000fe20000001860 */
[----:B------:R-:W3:Y:S06]  /*9320*/  LDSM.16.MT88.4 R112, [R237+UR4+0x4100] ;  /* 0x00410004ed70783b */ /* 0x000eec0008004200 */
[----:B-----5:R-:W-:Y:S02]  /*9330*/  F2FP.PACK_AB R104, R204, R206 ;  /* 0x000000cecc68723e */ /* 0x020fe400000000ff */
[----:B----4-:R-:W-:Y:S03]  /*9340*/  F2FP.PACK_AB R106, R207, R205 ;  /* 0x000000cdcf6a723e */ /* 0x010fe600000000ff */
[----:B------:R-:W-:Y:S02]  /*9350*/  F2FP.PACK_AB R105, R202, R203 ;  /* 0x000000cbca69723e */ /* 0x000fe400000000ff */
[----:B------:R-:W-:Y:S07]  /*9360*/  F2FP.PACK_AB R107, R201, R200 ;  /* 0x000000c8c96b723e */ /* 0x000fee00000000ff */
[C---:B-1----:R-:W-:Y:S08]  /*9370*/  HMMA.16816.F32 R4, R104.reuse, R116, R4 ;  /* 0x000000746804723c */ /* 0x042ff00000001804 */
[C---:B------:R-:W-:Y:S01]  /*9380*/  HMMA.16816.F32 R8, R104.reuse, R118, R8 ;  /* 0x000000766808723c */ /* 0x040fe20000001808 */
[----:B------:R-:W1:Y:S07]  /*9390*/  LDSM.16.MT88.4 R116, [R101+0x4100] ;  /* 0x004100006574783b */ /* 0x000e6e0000004200 */
[C---:B------:R-:W-:Y:S08]  /*93a0*/  HMMA.16816.F32 R12, R104.reuse, R120, R12 ;  /* 0x00000078680c723c */ /* 0x040ff0000000180c */
[C---:B------:R-:W-:Y:S01]  /*93b0*/  HMMA.16816.F32 R16, R104.reuse, R122, R16 ;  /* 0x0000007a6810723c */ /* 0x040fe20000001810 */
[----:B------:R-:W4:Y:S07]  /*93c0*/  LDSM.16.MT88.4 R120, [R103+UR4+0x7100] ;  /* 0x007100046778783b */ /* 0x000f2e0008004200 */
[C---:B------:R-:W-:Y:S07]  /*93d0*/  HMMA.16816.F32 R20, R104.reuse, R124, R20 ;  /* 0x0000007c6814723c */ /* 0x040fee0000001814 */
[--C-:B------:R-:W-:Y:S01]  /*93e0*/  FFMA.FTZ R124, R149, c[0x0][0x2d0], -R161.reuse ;  /* 0x0000b400957c7a23 */ /* 0x100fe200000108a1 */
[C---:B------:R-:W-:Y:S03]  /*93f0*/  HMMA.16816.F32 R24, R104.reuse, R126, R24 ;  /* 0x0000007e6818723c */ /* 0x040fe60000001818 */
[----:B------:R5:W-:Y:S05]  /*9400*/  MUFU.EX2 R181, R124 ;  /* 0x0000007c00b57308 */ /* 0x000bea0000000800 */
[C---:B--2---:R-:W-:Y:S08]  /*9410*/  HMMA.16816.F32 R28, R104.reuse, R108, R28 ;  /* 0x0000006c681c723c */ /* 0x044ff0000000181c */
[C---:B------:R-:W-:Y:S01]  /*9420*/  HMMA.16816.F32 R32, R104.reuse, R110, R32 ;  /* 0x0000006e6820723c */ /* 0x040fe20000001820 */
[----:B------:R-:W2:Y:S07]  /*9430*/  LDSM.16.MT88.4 R108, [R102+0x7100] ;  /* 0x00710000666c783b */ /* 0x000eae0000004200 */
[C---:B------:R-:W-:Y:S01]  /*9440*/  HMMA.16816.F32 R36, R104.reuse, R128, R36 ;  /* 0x000000806824723c */ /* 0x040fe20000001824 */
[----:B-----5:R-:W-:Y:S07]  /*9450*/  LDSM.16.MT88.4 R124, [R237+UR4+0x1900] ;  /* 0x00190004ed7c783b */ /* 0x020fee0008004200 */
[C---:B------:R-:W-:Y:S01]  /*9460*/  HMMA.16816.F32 R40, R104.reuse, R130, R40 ;  /* 0x000000826828723c */ /* 0x040fe20000001828 */
[----:B------:R-:W-:Y:S07]  /*9470*/  LDSM.16.MT88.4 R128, [R101+0x1900] ;  /* 0x001900006580783b */ /* 0x000fee0000004200 */
[C---:B------:R-:W-:Y:S08]  /*9480*/  HMMA.16816.F32 R44, R104.reuse, R132, R44 ;  /* 0x00000084682c723c */ /* 0x040ff0000000182c */
[C---:B------:R-:W-:Y:S01]  /*9490*/  HMMA.16816.F32 R48, R104.reuse, R134, R48 ;  /* 0x000000866830723c */ /* 0x040fe20000001830 */
[----:B------:R-:W-:Y:S07]  /*94a0*/  LDSM.16.MT88.4 R132, [R103+UR4+0x4900] ;  /* 0x004900046784783b */ /* 0x000fee0008004200 */
[C---:B---3--:R-:W-:Y:S07]  /*94b0*/  HMMA.16816.F32 R52, R104.reuse, R112, R52 ;  /* 0x000000706834723c */ /* 0x048fee0000001834 */
[--C-:B------:R-:W-:Y:S01]  /*94c0*/  FFMA.FTZ R112, R189, c[0x0][0x2d0], -R160.reuse ;  /* 0x0000b400bd707a23 */ /* 0x100fe200000108a0 */
[C---:B------:R-:W-:Y:S03]  /*94d0*/  HMMA.16816.F32 R56, R104.reuse, R114, R56 ;  /* 0x000000726838723c */ /* 0x040fe60000001838 */
[----:B------:R3:W-:Y:S05]  /*94e0*/  MUFU.EX2 R191, R112 ;  /* 0x0000007000bf7308 */ /* 0x0007ea0000000800 */
[C---:B-1----:R-:W-:Y:S07]  /*94f0*/  HMMA.16816.F32 R60, R104.reuse, R116, R60 ;  /* 0x00000074683c723c */ /* 0x042fee000000183c */
[--C-:B------:R-:W-:Y:S01]  /*9500*/  FFMA.FTZ R116, R171, c[0x0][0x2d0], -R160.reuse ;  /* 0x0000b400ab747a23 */ /* 0x100fe200000108a0 */
[C---:B------:R-:W-:Y:S03]  /*9510*/  HMMA.16816.F32 R64, R104.reuse, R118, R64 ;  /* 0x000000766840723c */ /* 0x040fe60000001840 */
[----:B------:R1:W-:Y:S05]  /*9520*/  MUFU.EX2 R188, R116 ;  /* 0x0000007400bc7308 */ /* 0x0003ea0000000800 */
[C---:B----4-:R-:W-:Y:S04]  /*9530*/  HMMA.16816.F32 R68, R104.reuse, R120, R68 ;  /* 0x000000786844723c */ /* 0x050fe80000001844 */
[--C-:B---3--:R-:W-:Y:S03]  /*9540*/  FFMA.FTZ R112, R190, c[0x0][0x2d0], -R160.reuse ;  /* 0x0000b400be707a23 */ /* 0x108fe600000108a0 */
[--C-:B------:R-:W-:Y:S01]  /*9550*/  FFMA.FTZ R120, R151, c[0x0][0x2d0], -R161.reuse ;  /* 0x0000b40097787a23 */ /* 0x100fe200000108a1 */
[C---:B------:R-:W-:Y:S01]  /*9560*/  HMMA.16816.F32 R72, R104.reuse, R122, R72 ;  /* 0x0000007a6848723c */ /* 0x040fe20000001848 */
[----:B------:R3:W4:Y:S07]  /*9570*/  MUFU.EX2 R190, R112 ;  /* 0x0000007000be7308 */ /* 0x00072e0000000800 */
[C---:B--2---:R-:W-:Y:S03]  /*9580*/  HMMA.16816.F32 R76, R104.reuse, R108, R76 ;  /* 0x0000006c684c723c */ /* 0x044fe6000000184c */
[----:B------:R2:W-:Y:S01]  /*9590*/  MUFU.EX2 R182, R120 ;  /* 0x0000007800b67308 */ /* 0x0005e20000000800 */
[--C-:B-1----:R-:W-:Y:S03]  /*95a0*/  FFMA.FTZ R116, R163, c[0x0][0x2d0], -R160.reuse ;  /* 0x0000b400a3747a23 */ /* 0x102fe600000108a0 */
[--C-:B------:R-:W-:Y:S01]  /*95b0*/  FFMA.FTZ R108, R150, c[0x0][0x2d0], -R161.reuse ;  /* 0x0000b400966c7a23 */ /* 0x100fe200000108a1 */
[C---:B------:R-:W-:Y:S05]  /*95c0*/  HMMA.16816.F32 R80, R104.reuse, R110, R80 ;  /* 0x0000006e6850723c */ /* 0x040fea0000001850 */
[----:B------:R1:W5:Y:S01]  /*95d0*/  MUFU.EX2 R189, R116 ;  /* 0x0000007400bd7308 */ /* 0x0003620000000800 */
[----:B---3--:R-:W3:Y:S09]  /*95e0*/  LDSM.16.MT88.4 R112, [R237+UR4+0x7100] ;  /* 0x00710004ed70783b */ /* 0x008ef20008004200 */
[----:B------:R4:W-:Y:S01]  /*95f0*/  MUFU.EX2 R180, R108 ;  /* 0x0000006c00b47308 */ /* 0x0009e20000000800 */
[----:B--2---:R-:W-:Y:S01]  /*9600*/  LDSM.16.MT88.4 R120, [R102+0x1900] ;  /* 0x001900006678783b */ /* 0x004fe20000004200 */
[--C-:B-1----:R-:W-:Y:S08]  /*9610*/  FFMA.FTZ R116, R162, c[0x0][0x2d0], -R161.reuse ;  /* 0x0000b400a2747a23 */ /* 0x102ff000000108a1 */
[----:B------:R1:W2:Y:S01]  /*9620*/  MUFU.EX2 R183, R116 ;  /* 0x0000007400b77308 */ /* 0x0002a20000000800 */
[----:B----4-:R-:W-:Y:S01]  /*9630*/  LDSM.16.MT88.4 R108, [R103+UR4+0x1900] ;  /* 0x00190004676c783b */ /* 0x010fe20008004200 */
[C---:B---3--:R-:W-:Y:S08]  /*9640*/  HMMA.16816.F32 R84, R104.reuse, R112, R84 ;  /* 0x000000706854723c */ /* 0x048ff00000001854 */
[C---:B------:R-:W-:Y:S01]  /*9650*/  HMMA.16816.F32 R88, R104.reuse, R114, R88 ;  /* 0x000000726858723c */ /* 0x040fe20000001858 */
[----:B-1----:R-:W1:Y:S08]  /*9660*/  LDSM.16.MT88.4 R116, [R101+0x7100] ;  /* 0x007100006574783b */ /* 0x002e700000004200 */
[----:B------:R-:W3:Y:S01]  /*9670*/  LDSM.16.MT88.4 R112, [R102+0x4900] ;  /* 0x004900006670783b */ /* 0x000ee20000004200 */
[C---:B-1----:R-:W-:Y:S08]  /*9680*/  HMMA.16816.F32 R92, R104.reuse, R116, R92 ;  /* 0x00000074685c723c */ /* 0x042ff0000000185c */
[----:B------:R-:W-:Y:S01]  /*9690*/  HMMA.16816.F32 R96, R104, R118, R96 ;  /* 0x000000766860723c */ /* 0x000fe20000001860 */
[----:B------:R-:W1:Y:S06]  /*96a0*/  LDSM.16.MT88.4 R116, [R237+UR4+0x4900] ;  /* 0x00490004ed74783b */ /* 0x000e6c0008004200 */
[----:B------:R-:W-:Y:S02]  /*96b0*/  F2FP.PACK_AB R104, R190, R191 ;  /* 0x000000bfbe68723e */ /* 0x000fe400000000ff */
[----:B-----5:R-:W-:Y:S03]  /*96c0*/  F2FP.PACK_AB R106, R189, R188 ;  /* 0x000000bcbd6a723e */ /* 0x020fe600000000ff */
[----:B--2---:R-:W-:Y:S02]  /*96d0*/  F2FP.PACK_AB R105, R182, R183 ;  /* 0x000000b7b669723e */ /* 0x004fe400000000ff */
[----:B------:R-:W-:Y:S07]  /*96e0*/  F2FP.PACK_AB R107, R181, R180 ;  /* 0x000000b4b56b723e */ /* 0x000fee00000000ff */
[C---:B------:R-:W-:Y:S08]  /*96f0*/  HMMA.16816.F32 R4, R104.reuse, R108, R4 ;  /* 0x0000006c6804723c */ /* 0x040ff00000001804 */
[C---:B------:R-:W-:Y:S01]  /*9700*/  HMMA.16816.F32 R8, R104.reuse, R110, R8 ;  /* 0x0000006e6808723c */ /* 0x040fe20000001808 */
[----:B------:R-:W2:Y:S07]  /*9710*/  LDSM.16.MT88.4 R108, [R101+0x4900] ;  /* 0x00490000656c783b */ /* 0x000eae0000004200 */
[C---:B------:R-:W-:Y:S08]  /*9720*/  HMMA.16816.F32 R12, R104.reuse, R120, R12 ;  /* 0x00000078680c723c */ /* 0x040ff0000000180c */
[C---:B------:R-:W-:Y:S01]  /*9730*/  HMMA.16816.F32 R16, R104.reuse, R122, R16 ;  /* 0x0000007a6810723c */ /* 0x040fe20000001810 */
[----:B------:R-:W4:Y:S07]  /*9740*/  LDSM.16.MT88.4 R120, [R103+UR4+0x7900] ;  /* 0x007900046778783b */ /* 0x000f2e0008004200 */
[C---:B------:R-:W-:Y:S07]  /*9750*/  HMMA.16816.F32 R20, R104.reuse, R124, R20 ;  /* 0x0000007c6814723c */ /* 0x040fee0000001814 */
[--C-:B------:R-:W-:Y:S01]  /*9760*/  FFMA.FTZ R124, R144, c[0x0][0x2d0], -R160.reuse ;  /* 0x0000b400907c7a23 */ /* 0x100fe200000108a0 */
[C---:B------:R-:W-:Y:S01]  /*9770*/  HMMA.16816.F32 R24, R104.reuse, R126, R24 ;  /* 0x0000007e6818723c */ /* 0x040fe20000001818 */
[----:B------:R-:W5:Y:S02]  /*9780*/  LDL.LU R144, [R1+0x4] ;  /* 0x0000040001907983 */ /* 0x000f640000300800 */
[----:B------:R1:W-:Y:S05]  /*9790*/  MUFU.EX2 R175, R124 ;  /* 0x0000007c00af7308 */ /* 0x0003ea0000000800 */
[C---:B------:R-:W-:Y:S08]  /*97a0*/  HMMA.16816.F32 R28, R104.reuse, R128, R28 ;  /* 0x00000080681c723c */ /* 0x040ff0000000181c */
[C---:B------:R-:W-:Y:S01]  /*97b0*/  HMMA.16816.F32 R32, R104.reuse, R130, R32 ;  /* 0x000000826820723c */ /* 0x040fe20000001820 */
[----:B------:R-:W-:Y:S07]  /*97c0*/  LDSM.16.MT88.4 R128, [R101+0x2100] ;  /* 0x002100006580783b */ /* 0x000fee0000004200 */
[C---:B------:R-:W-:Y:S01]  /*97d0*/  HMMA.16816.F32 R36, R104.reuse, R132, R36 ;  /* 0x000000846824723c */ /* 0x040fe20000001824 */
[----:B-1----:R-:W-:Y:S07]  /*97e0*/  LDSM.16.MT88.4 R124, [R237+UR4+0x2100] ;  /* 0x00210004ed7c783b */ /* 0x002fee0008004200 */
[C---:B------:R-:W-:Y:S01]  /*97f0*/  HMMA.16816.F32 R40, R104.reuse, R134, R40 ;  /* 0x000000866828723c */ /* 0x040fe20000001828 */
[----:B------:R-:W-:Y:S07]  /*9800*/  LDSM.16.MT88.4 R132, [R102+0x5100] ;  /* 0x005100006684783b */ /* 0x000fee0000004200 */
[C---:B---3--:R-:W-:Y:S07]  /*9810*/  HMMA.16816.F32 R44, R104.reuse, R112, R44 ;  /* 0x00000070682c723c */ /* 0x048fee000000182c */
[--C-:B------:R-:W-:Y:S01]  /*9820*/  FFMA.FTZ R112, R148, c[0x0][0x2d0], -R160.reuse ;  /* 0x0000b40094707a23 */ /* 0x100fe200000108a0 */
[C---:B------:R-:W-:Y:S01]  /*9830*/  HMMA.16816.F32 R48, R104.reuse, R114, R48 ;  /* 0x000000726830723c */ /* 0x040fe20000001830 */
[----:B------:R-:W-:Y:S02]  /*9840*/  LDSM.16.MT88.4 R148, [R102+0x5900] ;  /* 0x005900006694783b */ /* 0x000fe40000004200 */
[----:B------:R1:W-:Y:S05]  /*9850*/  MUFU.EX2 R178, R112 ;  /* 0x0000007000b27308 */ /* 0x0003ea0000000800 */
[C---:B------:R-:W-:Y:S07]  /*9860*/  HMMA.16816.F32 R52, R104.reuse, R116, R52 ;  /* 0x000000746834723c */ /* 0x040fee0000001834 */
[--C-:B------:R-:W-:Y:S01]  /*9870*/  FFMA.FTZ R116, R147, c[0x0][0x2d0], -R160.reuse ;  /* 0x0000b40093747a23 */ /* 0x100fe200000108a0 */
[C---:B------:R-:W-:Y:S03]  /*9880*/  HMMA.16816.F32 R56, R104.reuse, R118, R56 ;  /* 0x000000766838723c */ /* 0x040fe60000001838 */
[----:B------:R3:W3:Y:S05]  /*9890*/  MUFU.EX2 R179, R116 ;  /* 0x0000007400b37308 */ /* 0x0006ea0000000800 */
[C---:B--2---:R-:W-:Y:S01]  /*98a0*/  HMMA.16816.F32 R60, R104.reuse, R108, R60 ;  /* 0x0000006c683c723c */ /* 0x044fe2000000183c */
[----:B-1----:R-:W1:Y:S06]  /*98b0*/  LDSM.16.MT88.4 R112, [R102+0x7900] ;  /* 0x007900006670783b */ /* 0x002e6c0000004200 */
[--C-:B------:R-:W-:Y:S01]  /*98c0*/  FFMA.FTZ R108, R145, c[0x0][0x2d0], -R161.reuse ;  /* 0x0000b400916c7a23 */ /* 0x100fe200000108a1 */
[C---:B------:R-:W-:Y:S03]  /*98d0*/  HMMA.16816.F32 R64, R104.reuse, R110, R64 ;  /* 0x0000006e6840723c */ /* 0x040fe60000001840 */
[----:B------:R2:W-:Y:S01]  /*98e0*/  MUFU.EX2 R177, R108 ;  /* 0x0000006c00b17308 */ /* 0x0005e20000000800 */
[----:B------:R-:W-:Y:S04]  /*98f0*/  MOV R145, R164 ;  /* 0x000000a400917202 */ /* 0x000fe80000000f00 */
[C---:B----4-:R-:W-:Y:S04]  /*9900*/  HMMA.16816.F32 R68, R104.reuse, R120, R68 ;  /* 0x000000786844723c */ /* 0x050fe80000001844 */
[--C-:B---3--:R-:W-:Y:S03]  /*9910*/  FFMA.FTZ R116, R146, c[0x0][0x2d0], -R161.reuse ;  /* 0x0000b40092747a23 */ /* 0x108fe600000108a1 */
[--C-:B------:R-:W-:Y:S01]  /*9920*/  FFMA.FTZ R120, R143, c[0x0][0x2d0], -R160.reuse ;  /* 0x0000b4008f787a23 */ /* 0x100fe200000108a0 */
[C---:B------:R-:W-:Y:S01]  /*9930*/  HMMA.16816.F32 R72, R104.reuse, R122, R72 ;  /* 0x0000007a6848723c */ /* 0x040fe20000001848 */
[----:B------:R3:W4:Y:S10]  /*9940*/  MUFU.EX2 R176, R116 ;  /* 0x0000007400b07308 */ /* 0x0007340000000800 */
[----:B------:R4:W4:Y:S01]  /*9950*/  MUFU.EX2 R174, R120 ;  /* 0x0000007800ae7308 */ /* 0x0009220000000800 */
[----:B--2---:R-:W-:Y:S01]  /*9960*/  LDSM.16.MT88.4 R108, [R101+0x7900] ;  /* 0x00790000656c783b */ /* 0x004fe20000004200 */
[C---:B-1----:R-:W-:Y:S07]  /*9970*/  HMMA.16816.F32 R76, R104.reuse, R112, R76 ;  /* 0x00000070684c723c */ /* 0x042fee000000184c */
[----:B---3--:R-:W1:Y:S01]  /*9980*/  LDSM.16.MT88.4 R116, [R237+UR4+0x7900] ;  /* 0x00790004ed74783b */ /* 0x008e620008004200 */
[--C-:B------:R-:W-:Y:S01]  /*9990*/  FFMA.FTZ R112, R141, c[0x0][0x2d0], -R161.reuse ;  /* 0x0000b4008d707a23 */ /* 0x100fe200000108a1 */
[C---:B------:R-:W-:Y:S03]  /*99a0*/  HMMA.16816.F32 R80, R104.reuse, R114, R80 ;  /* 0x000000726850723c */ /* 0x040fe60000001850 */
[----:B------:R2:W-:Y:S01]  /*99b0*/  MUFU.EX2 R172, R112 ;  /* 0x0000007000ac7308 */ /* 0x0005e20000000800 */
[----:B----4-:R-:W-:Y:S09]  /*99c0*/  FFMA.FTZ R120, R142, c[0x0][0x2d0], -R161 ;  /* 0x0000b4008e787a23 */ /* 0x010ff200000108a1 */
[----:B------:R3:W4:Y:S01]  /*99d0*/  MUFU.EX2 R173, R120 ;  /* 0x0000007800ad7308 */ /* 0x0007220000000800 */
[----:B--2---:R-:W-:Y:S08]  /*99e0*/  LDSM.16.MT88.4 R112, [R102+0x2100] ;  /* 0x002100006670783b */ /* 0x004ff00000004200 */
[----:B---3--:R-:W2:Y:S01]  /*99f0*/  LDSM.16.MT88.4 R120, [R103+UR4+0x2100] ;  /* 0x002100046778783b */ /* 0x008ea20008004200 */
[C---:B-1----:R-:W-:Y:S08]  /*9a00*/  HMMA.16816.F32 R84, R104.reuse, R116, R84 ;  /* 0x000000746854723c */ /* 0x042ff00000001854 */
[C---:B------:R-:W-:Y:S01]  /*9a10*/  HMMA.16816.F32 R88, R104.reuse, R118, R88 ;  /* 0x000000766858723c */ /* 0x040fe20000001858 */
[----:B------:R-:W1:Y:S07]  /*9a20*/  LDSM.16.MT88.4 R116, [R103+UR4+0x5100] ;  /* 0x005100046774783b */ /* 0x000e6e0008004200 */
[C---:B------:R-:W-:Y:S08]  /*9a30*/  HMMA.16816.F32 R92, R104.reuse, R108, R92 ;  /* 0x0000006c685c723c */ /* 0x040ff0000000185c */
[----:B------:R-:W-:Y:S01]  /*9a40*/  HMMA.16816.F32 R96, R104, R110, R96 ;  /* 0x0000006e6860723c */ /* 0x000fe20000001860 */
[----:B------:R-:W3:Y:S06]  /*9a50*/  LDSM.16.MT88.4 R108, [R237+UR4+0x5100] ;  /* 0x00510004ed6c783b */ /* 0x000eec0008004200 */
[----:B------:R-:W-:Y:S02]  /*9a60*/  F2FP.PACK_AB R104, R179, R178 ;  /* 0x000000b2b368723e */ /* 0x000fe400000000ff */
[----:B------:R-:W-:Y:S03]  /*9a70*/  F2FP.PACK_AB R105, R177, R176 ;  /* 0x000000b0b169723e */ /* 0x000fe600000000ff */
[----:B------:R-:W-:Y:S02]  /*9a80*/  F2FP.PACK_AB R106, R174, R175 ;  /* 0x000000afae6a723e */ /* 0x000fe400000000ff */
[----:B----4-:R-:W-:Y:S07]  /*9a90*/  F2FP.PACK_AB R107, R172, R173 ;  /* 0x000000adac6b723e */ /* 0x010fee00000000ff */
[C---:B--2---:R-:W-:Y:S08]  /*9aa0*/  HMMA.16816.F32 R4, R104.reuse, R120, R4 ;  /* 0x000000786804723c */ /* 0x044ff00000001804 */
[C---:B------:R-:W-:Y:S01]  /*9ab0*/  HMMA.16816.F32 R8, R104.reuse, R122, R8 ;  /* 0x0000007a6808723c */ /* 0x040fe20000001808 */
[----:B------:R-:W2:Y:S07]  /*9ac0*/  LDSM.16.MT88.4 R120, [R101+0x5100] ;  /* 0x005100006578783b */ /* 0x000eae0000004200 */
[C---:B------:R-:W-:Y:S08]  /*9ad0*/  HMMA.16816.F32 R12, R104.reuse, R112, R12 ;  /* 0x00000070680c723c */ /* 0x040ff0000000180c */
[C---:B------:R-:W-:Y:S01]  /*9ae0*/  HMMA.16816.F32 R16, R104.reuse, R114, R16 ;  /* 0x000000726810723c */ /* 0x040fe20000001810 */
[----:B------:R-:W4:Y:S07]  /*9af0*/  LDSM.16.MT88.4 R112, [R103+UR4+0x8100] ;  /* 0x008100046770783b */ /* 0x000f2e0008004200 */
[C---:B------:R-:W-:Y:S08]  /*9b00*/  HMMA.16816.F32 R20, R104.reuse, R124, R20 ;  /* 0x0000007c6814723c */ /* 0x040ff00000001814 */
[C---:B------:R-:W-:Y:S01]  /*9b10*/  HMMA.16816.F32 R24, R104.reuse, R126, R24 ;  /* 0x0000007e6818723c */ /* 0x040fe20000001818 */
[----:B------:R-:W-:Y:S07]  /*9b20*/  LDSM.16.MT88.4 R124, [R237+UR4+0x2900] ;  /* 0x00290004ed7c783b */ /* 0x000fee0008004200 */
[C---:B------:R-:W-:Y:S08]  /*9b30*/  HMMA.16816.F32 R28, R104.reuse, R128, R28 ;  /* 0x00000080681c723c */ /* 0x040ff0000000181c */
[C---:B------:R-:W-:Y:S08]  /*9b40*/  HMMA.16816.F32 R32, R104.reuse, R130, R32 ;  /* 0x000000826820723c */ /* 0x040ff00000001820 */
[C---:B-1----:R-:W-:Y:S08]  /*9b50*/  HMMA.16816.F32 R36, R104.reuse, R116, R36 ;  /* 0x000000746824723c */ /* 0x042ff00000001824 */
[C---:B------:R-:W-:Y:S01]  /*9b60*/  HMMA.16816.F32 R40, R104.reuse, R118, R40 ;  /* 0x000000766828723c */ /* 0x040fe20000001828 */
[----:B------:R-:W1:Y:S07]  /*9b70*/  LDSM.16.MT88.4 R116, [R102+0x8100] ;  /* 0x008100006674783b */ /* 0x000e6e0000004200 */
[C---:B------:R-:W-:Y:S08]  /*9b80*/  HMMA.16816.F32 R44, R104.reuse, R132, R44 ;  /* 0x00000084682c723c */ /* 0x040ff0000000182c */
[C---:B------:R-:W-:Y:S01]  /*9b90*/  HMMA.16816.F32 R48, R104.reuse, R134, R48 ;  /* 0x000000866830723c */ /* 0x040fe20000001830 */
[----:B------:R-:W-:Y:S03]  /*9ba0*/  LDSM.16.MT88.4 R132, [R101+0x2900] ;  /* 0x002900006584783b */ /* 0x000fe60000004200 */
[----:B-----5:R-:W-:Y:S04]  /*9bb0*/  FFMA.FTZ R2, R2, R144, R145 ;  /* 0x0000009002027223 */ /* 0x020fe80000010091 */
[C---:B---3--:R-:W-:Y:S07]  /*9bc0*/  HMMA.16816.F32 R52, R104.reuse, R108, R52 ;  /* 0x0000006c6834723c */ /* 0x048fee0000001834 */
[--C-:B------:R-:W-:Y:S01]  /*9bd0*/  FFMA.FTZ R108, R140, c[0x0][0x2d0], -R160.reuse ;  /* 0x0000b4008c6c7a23 */ /* 0x100fe200000108a0 */
[C---:B------:R-:W-:Y:S01]  /*9be0*/  HMMA.16816.F32 R56, R104.reuse, R110, R56 ;  /* 0x0000006e6838723c */ /* 0x040fe20000001838 */
[----:B------:R-:W-:Y:S02]  /*9bf0*/  LDSM.16.MT88.4 R140, [R103+UR4+0x5900] ;  /* 0x00590004678c783b */ /* 0x000fe40008004200 */
[----:B------:R3:W-:Y:S05]  /*9c00*/  MUFU.EX2 R171, R108 ;  /* 0x0000006c00ab7308 */ /* 0x0007ea0000000800 */
[C---:B--2---:R-:W-:Y:S07]  /*9c10*/  HMMA.16816.F32 R60, R104.reuse, R120, R60 ;  /* 0x00000078683c723c */ /* 0x044fee000000183c */
        /* <DEDUP_REMOVED lines=8> */
[C---:B-1----:R-:W-:Y:S03]  /*9ca0*/  HMMA.16816.F32 R76, R104.reuse, R116, R76 ;  /* 0x00000074684c723c */ /* 0x042fe6000000184c */
[----:B------:R1:W-:Y:S01]  /*9cb0*/  MUFU.EX2 R167, R112 ;  /* 0x0000007000a77308 */ /* 0x0003e20000000800 */
[--C-:B--2---:R-:W-:Y:S03]  /*9cc0*/  FFMA.FTZ R120, R168, c[0x0][0x2d0], -R161.reuse ;  /* 0x0000b400a8787a23 */ /* 0x104fe600000108a1 */
[--C-:B------:R-:W-:Y:S01]  /*9cd0*/  FFMA.FTZ R116, R139, c[0x0][0x2d0], -R161.reuse ;  /* 0x0000b4008b747a23 */ /* 0x100fe200000108a1 */
[C---:B------:R-:W-:Y:S05]  /*9ce0*/  HMMA.16816.F32 R80, R104.reuse, R118, R80 ;  /* 0x000000766850723c */ /* 0x040fea0000001850 */
[----:B------:R2:W5:Y:S01]  /*9cf0*/  MUFU.EX2 R168, R120 ;  /* 0x0000007800a87308 */ /* 0x0005620000000800 */
[----:B---3--:R-:W3:Y:S09]  /*9d00*/  LDSM.16.MT88.4 R108, [R237+UR4+0x8100] ;  /* 0x00810004ed6c783b */ /* 0x008ef20008004200 */
[----:B------:R5:W-:Y:S01]  /*9d10*/  MUFU.EX2 R164, R116 ;  /* 0x0000007400a47308 */ /* 0x000be20000000800 */
[----:B-1----:R-:W-:Y:S01]  /*9d20*/  FFMA.FTZ R112, R138, c[0x0][0x2d0], -R160 ;  /* 0x0000b4008a707a23 */ /* 0x002fe200000108a0 */
[----:B------:R-:W-:Y:S02]  /*9d30*/  MOV R138, R137 ;  /* 0x00000089008a7202 */ /* 0x000fe40000000f00 */
[----:B------:R-:W-:Y:S02]  /*9d40*/  MOV R137, R166 ;  /* 0x000000a600897202 */ /* 0x000fe40000000f00 */
[----:B----4-:R-:W-:Y:S04]  /*9d50*/  F2FP.PACK_AB R160, R170, R171 ;  /* 0x000000abaaa0723e */ /* 0x010fe800000000ff */
[----:B------:R1:W4:Y:S01]  /*9d60*/  MUFU.EX2 R166, R112 ;  /* 0x0000007000a67308 */ /* 0x0003220000000800 */
[----:B--2---:R-:W2:Y:S08]  /*9d70*/  LDSM.16.MT88.4 R120, [R101+0x8100] ;  /* 0x008100006578783b */ /* 0x004eb00000004200 */
[----:B-----5:R-:W-:Y:S01]  /*9d80*/  LDSM.16.MT88.4 R116, [R102+0x2900] ;  /* 0x002900006674783b */ /* 0x020fe20000004200 */
[C---:B---3--:R-:W-:Y:S03]  /*9d90*/  HMMA.16816.F32 R84, R104.reuse, R108, R84 ;  /* 0x0000006c6854723c */ /* 0x048fe60000001854 */
[----:B-1----:R-:W-:Y:S01]  /*9da0*/  FFMA.FTZ R112, R136, c[0x0][0x2d0], -R161 ;  /* 0x0000b40088707a23 */ /* 0x002fe200000108a1 */
[----:B------:R-:W-:Y:S02]  /*9db0*/  MOV R136, R165 ;  /* 0x000000a500887202 */ /* 0x000fe40000000f00 */
[----:B------:R-:W-:Y:S01]  /*9dc0*/  F2FP.PACK_AB R161, R168, R169 ;  /* 0x000000a9a8a1723e */ /* 0x000fe200000000ff */
[----:B------:R1:W3:Y:S01]  /*9dd0*/  MUFU.EX2 R165, R112 ;  /* 0x0000007000a57308 */ /* 0x0002e20000000800 */
[C---:B------:R-:W-:Y:S04]  /*9de0*/  HMMA.16816.F32 R88, R104.reuse, R110, R88 ;  /* 0x0000006e6858723c */ /* 0x040fe80000001858 */
[----:B----4-:R-:W-:Y:S04]  /*9df0*/  F2FP.PACK_AB R162, R166, R167 ;  /* 0x000000a7a6a2723e */ /* 0x010fe800000000ff */
[C---:B--2---:R-:W-:Y:S08]  /*9e00*/  HMMA.16816.F32 R92, R104.reuse, R120, R92 ;  /* 0x00000078685c723c */ /* 0x044ff0000000185c */
[----:B------:R-:W-:Y:S01]  /*9e10*/  HMMA.16816.F32 R96, R104, R122, R96 ;  /* 0x0000007a6860723c */ /* 0x000fe20000001860 */
[----:B-1----:R-:W1:Y:S03]  /*9e20*/  LDSM.16.MT88.4 R112, [R103+UR4+0x2900] ;  /* 0x002900046770783b */ /* 0x002e660008004200 */
[----:B---3--:R-:W-:Y:S07]  /*9e30*/  F2FP.PACK_AB R163, R164, R165 ;  /* 0x000000a5a4a3723e */ /* 0x008fee00000000ff */
[C---:B-1----:R-:W-:Y:S01]  /*9e40*/  HMMA.16816.F32 R104, R160.reuse, R112, R4 ;  /* 0x00000070a068723c */ /* 0x042fe20000001804 */
[----:B------:R-:W1:Y:S07]  /*9e50*/  LDSM.16.MT88.4 R4, [R237+UR4+0x5900] ;  /* 0x00590004ed04783b */ /* 0x000e6e0008004200 */
[C---:B------:R-:W-:Y:S01]  /*9e60*/  HMMA.16816.F32 R108, R160.reuse, R114, R8 ;  /* 0x00000072a06c723c */ /* 0x040fe20000001808 */
[----:B------:R-:W2:Y:S07]  /*9e70*/  LDSM.16.MT88.4 R8, [R101+0x5900] ;  /* 0x005900006508783b */ /* 0x000eae0000004200 */
[C---:B------:R-:W-:Y:S01]  /*9e80*/  HMMA.16816.F32 R112, R160.reuse, R116, R12 ;  /* 0x00000074a070723c */ /* 0x040fe2000000180c */
[----:B------:R-:W3:Y:S06]  /*9e90*/  LDL.LU R13, [R1+0x8] ;  /* 0x00000800010d7983 */ /* 0x000eec0000300800 */
[----:B------:R-:W-:Y:S01]  /*9ea0*/  MOV R14, R138 ;  /* 0x0000008a000e7202 */ /* 0x000fe20000000f00 */
[C---:B------:R-:W-:Y:S01]  /*9eb0*/  HMMA.16816.F32 R116, R160.reuse, R118, R16 ;  /* 0x00000076a074723c */ /* 0x040fe20000001810 */
[----:B------:R-:W4:Y:S03]  /*9ec0*/  LDL.64 R16, [R1+0x10] ;  /* 0x0000100001107983 */ /* 0x000f260000100a00 */
[----:B------:R-:W-:Y:S01]  /*9ed0*/  MOV R15, R137 ;  /* 0x00000089000f7202 */ /* 0x000fe20000000f00 */
[----:B------:R-:W-:Y:S02]  /*9ee0*/  FADD.FTZ R2, R14, R2 ;  /* 0x000000020e027221 */ /* 0x000fe40000010000 */
[----:B------:R-:W5:Y:S01]  /*9ef0*/  LDL.64 R18, [R1+0x28] ;  /* 0x0000280001127983 */ /* 0x000f620000100a00 */
[C---:B------:R-:W-:Y:S04]  /*9f00*/  HMMA.16816.F32 R120, R160.reuse, R124, R20 ;  /* 0x0000007ca078723c */ /* 0x040fe80000001814 */
[----:B------:R-:W-:Y:S01]  /*9f10*/  FADD.FTZ R2, R15, R2 ;  /* 0x000000020f027221 */ /* 0x000fe20000010000 */
[----:B------:R-:W5:Y:S02]  /*9f20*/  LDL R21, [R1+0x30] ;  /* 0x0000300001157983 */ /* 0x000f640000100800 */
[----:B------:R-:W-:Y:S01]  /*9f30*/  MOV R23, R136 ;  /* 0x0000008800177202 */ /* 0x000fe20000000f00 */
[C---:B------:R-:W-:Y:S04]  /*9f40*/  HMMA.16816.F32 R124, R160.reuse, R126, R24 ;  /* 0x0000007ea07c723c */ /* 0x040fe80000001818 */
[----:B------:R-:W-:Y:S04]  /*9f50*/  FADD.FTZ R2, R23, R2 ;  /* 0x0000000217027221 */ /* 0x000fe80000010000 */
[C---:B------:R-:W-:Y:S04]  /*9f60*/  HMMA.16816.F32 R128, R160.reuse, R132, R28 ;  /* 0x00000084a080723c */ /* 0x040fe8000000181c */
[----:B------:R-:W-:Y:S04]  /*9f70*/  FADD.FTZ R2, R248, R2 ;  /* 0x00000002f8027221 */ /* 0x000fe80000010000 */
[C---:B------:R-:W-:Y:S04]  /*9f80*/  HMMA.16816.F32 R132, R160.reuse, R134, R32 ;  /* 0x00000086a084723c */ /* 0x040fe80000001820 */
[----:B------:R-:W-:Y:S04]  /*9f90*/  FADD.FTZ R2, R247, R2 ;  /* 0x00000002f7027221 */ /* 0x000fe80000010000 */
[C---:B------:R-:W-:Y:S04]  /*9fa0*/  HMMA.16816.F32 R136, R160.reuse, R140, R36 ;  /* 0x0000008ca088723c */ /* 0x040fe80000001824 */
[----:B------:R-:W-:Y:S04]  /*9fb0*/  FADD.FTZ R2, R246, R2 ;  /* 0x00000002f6027221 */ /* 0x000fe80000010000 */
[C---:B------:R-:W-:Y:S08]  /*9fc0*/  HMMA.16816.F32 R140, R160.reuse, R142, R40 ;  /* 0x0000008ea08c723c */ /* 0x040ff00000001828 */
        /* <DEDUP_REMOVED lines=8> */
[----:B------:R-:W-:Y:S03]  /*a050*/  LDSM.16.MT88.4 R8, [R237+UR4+0x8900] ;  /* 0x00890004ed08783b */ /* 0x000fe60008004200 */
[----:B---3--:R-:W-:Y:S05]  /*a060*/  FFMA.FTZ R0, R0, R13, R251 ;  /* 0x0000000d00007223 */ /* 0x008fea00000100fb */
[----:B------:R-:W1:Y:S03]  /*a070*/  LDSM.16.MT88.4 R12, [R103+UR4+0x8900] ;  /* 0x00890004670c783b */ /* 0x000e660008004200 */
[----:B------:R-:W-:Y:S04]  /*a080*/  FADD.FTZ R0, R250, R0 ;  /* 0x00000000fa007221 */ /* 0x000fe80000010000 */
[----:B------:R-:W-:Y:S02]  /*a090*/  FADD.FTZ R0, R249, R0 ;  /* 0x00000000f9007221 */ /* 0x000fe40000010000 */
[----:B----4-:R-:W-:Y:S02]  /*a0a0*/  FADD.FTZ R16, R245, R2 ;  /* 0x00000002f5107221 */ /* 0x010fe40000010000 */
[----:B------:R-:W-:Y:S01]  /*a0b0*/  FADD.FTZ R0, R252, R0 ;  /* 0x00000000fc007221 */ /* 0x000fe20000010000 */
[----:B-----5:R-:W-:Y:S03]  /*a0c0*/  @P0 MOV R19, R17 ;  /* 0x0000001100130202 */ /* 0x020fe60000000f00 */
[----:B------:R-:W-:Y:S02]  /*a0d0*/  FADD.FTZ R0, R244, R0 ;  /* 0x00000000f4007221 */ /* 0x000fe40000010000 */
[----:B------:R-:W-:Y:S02]  /*a0e0*/  @P0 IMAD.WIDE.U32 R18, R4, 0x60, R18 ;  /* 0x0000006004120825 */ /* 0x000fe400078e0012 */
[----:B------:R-:W2:Y:S02]  /*a0f0*/  LDSM.16.MT88.4 R4, [R102+0x8900] ;  /* 0x008900006604783b */ /* 0x000ea40000004200 */
[----:B------:R-:W-:Y:S04]  /*a100*/  FADD.FTZ R0, R243, R0 ;  /* 0x00000000f3007221 */ /* 0x000fe80000010000 */
[----:B------:R-:W-:Y:S04]  /*a110*/  FADD.FTZ R0, R242, R0 ;  /* 0x00000000f2007221 */ /* 0x000fe80000010000 */
[----:B------:R-:W-:Y:S02]  /*a120*/  FADD.FTZ R2, R241, R0 ;  /* 0x00000000f1027221 */ /* 0x000fe40000010000 */
[----:B------:R-:W-:Y:S02]  /*a130*/  FADD.FTZ R0, R206, R16 ;  /* 0x00000010ce007221 */ /* 0x000fe40000010000 */
[----:B------:R-:W-:Y:S02]  /*a140*/  FADD.FTZ R2, R203, R2 ;  /* 0x00000002cb027221 */ /* 0x000fe40000010000 */
[----:B------:R-:W-:Y:S02]  /*a150*/  FADD.FTZ R16, R204, R0 ;  /* 0x00000000cc107221 */ /* 0x000fe40000010000 */
[----:B------:R-:W-:Y:S01]  /*a160*/  FADD.FTZ R0, R202, R2 ;  /* 0x00000002ca007221 */ /* 0x000fe20000010000 */
[----:B------:R-:W-:Y:S01]  /*a170*/  @P0 SHF.L.U32 R2, R18, 0x1, RZ ;  /* 0x0000000112020819 */ /* 0x000fe200000006ff */
[----:B------:R-:W-:Y:S01]  /*a180*/  FADD.FTZ R20, R205, R16 ;  /* 0x00000010cd147221 */ /* 0x000fe20000010000 */
[C---:B-1----:R-:W-:Y:S03]  /*a190*/  HMMA.16816.F32 R68, R160.reuse, R12, R68 ;  /* 0x0000000ca044723c */ /* 0x042fe60000001844 */
[----:B------:R-:W-:Y:S01]  /*a1a0*/  FADD.FTZ R17, R200, R0 ;  /* 0x00000000c8117221 */ /* 0x000fe20000010000 */
[----:B------:R-:W-:Y:S02]  /*a1b0*/  MOV R0, UR15 ;  /* 0x0000000f00007c02 */ /* 0x000fe40008000f00 */
[----:B------:R-:W-:Y:S01]  /*a1c0*/  @P0 IADD3 R16, R19, UR10, RZ ;  /* 0x0000000a13100c10 */ /* 0x000fe2000fffe0ff */
[----:B------:R-:W-:Y:S01]  /*a1d0*/  FADD.FTZ R22, R201, R17 ;  /* 0x00000011c9167221 */ /* 0x000fe20000010000 */
[C---:B------:R-:W-:Y:S01]  /*a1e0*/  HMMA.16816.F32 R72, R160.reuse, R14, R72 ;  /* 0x0000000ea048723c */ /* 0x040fe20000001848 */
[----:B------:R1:W3:Y:S01]  /*a1f0*/  LDSM.16.MT88.4 R12, [R101+0x8900] ;  /* 0x00890000650c783b */ /* 0x0002e20000004200 */
[----:B------:R-:W-:Y:S02]  /*a200*/  @UP0 USHF.L.U32 UR10, UR6, 0x6, URZ ;  /* 0x00000006060a0899 */ /* 0x000fe4000800063f */
[----:B------:R-:W-:Y:S01]  /*a210*/  @P0 IMAD R0, R0, 0x4800, R21 ;  /* 0x0000480000000824 */ /* 0x000fe200078e0215 */
[----:B------:R-:W-:Y:S01]  /*a220*/  @P0 SHF.L.U64.HI R18, R18, 0x1, R16 ;  /* 0x0000000112120819 */ /* 0x000fe20000010210 */
[----:B------:R-:W-:Y:S01]  /*a230*/  FADD.FTZ R19, R207, R20 ;  /* 0x00000014cf137221 */ /* 0x000fe20000010000 */
[----:B------:R-:W-:Y:S01]  /*a240*/  @P0 IADD3 R16, P6, R2, c[0x0][0x1c8], RZ ;  /* 0x0000720002100a10 */ /* 0x000fe20007fde0ff */
[----:B------:R-:W-:Y:S01]  /*a250*/  FADD.FTZ R22, R183, R22 ;  /* 0x00000016b7167221 */ /* 0x000fe20000010000 */
[----:B------:R-:W-:Y:S01]  /*a260*/  @P0 SHF.L.U32 R0, R0, 0x1, RZ ;  /* 0x0000000100000819 */ /* 0x000fe200000006ff */
[----:B------:R-:W-:Y:S01]  /*a270*/  UISETP.GE.AND UP0, UPT, UR5, 0x1, UPT ;  /* 0x000000010500788c */ /* 0x000fe2000bf06270 */
[C---:B--2---:R-:W-:Y:S03]  /*a280*/  HMMA.16816.F32 R76, R160.reuse, R4, R76 ;  /* 0x00000004a04c723c */ /* 0x044fe6000000184c */
[----:B------:R-:W-:Y:S01]  /*a290*/  @P0 IADD3.X R17, R18, c[0x0][0x1cc], RZ, P6, !PT ;  /* 0x0000730012110a10 */ /* 0x000fe200037fe4ff */
[----:B------:R-:W-:Y:S01]  /*a2a0*/  FADD.FTZ R19, R191, R19 ;  /* 0x00000013bf137221 */ /* 0x000fe20000010000 */
[----:B------:R-:W-:Y:S02]  /*a2b0*/  @P0 IADD3 R20, P5, R2, 0x80, RZ ;  /* 0x0000008002140810 */ /* 0x000fe40007fbe0ff */
[----:B------:R-:W-:Y:S01]  /*a2c0*/  FADD.FTZ R4, R182, R22 ;  /* 0x00000016b6047221 */ /* 0x000fe20000010000 */
[----:B------:R-:W-:Y:S01]  /*a2d0*/  @!PT LDS RZ, [RZ] ;  /* 0x00000000fffff984 */ /* 0x000fe20000000800 */
[----:B------:R-:W-:Y:S01]  /*a2e0*/  @!PT LDS RZ, [RZ] ;  /* 0x00000000fffff984 */ /* 0x000fe20000000800 */
[----:B------:R-:W-:Y:S01]  /*a2f0*/  @!PT LDS RZ, [RZ] ;  /* 0x00000000fffff984 */ /* 0x000fe20000000800 */
[----:B------:R2:W-:Y:S01]  /*a300*/  @P0 LDGSTS.E.BYPASS.LTC128B.128 [R0+0x12100], [R16.64], !P4 ;  /* 0x1210000010000fae */ /* 0x0005e2000e101d54 */
[----:B------:R-:W-:Y:S01]  /*a310*/  @P0 IADD3 R20, P1, R20, c[0x0][0x1c8], RZ ;  /* 0x0000720014140a10 */ /* 0x000fe20007f3e0ff */
[C---:B------:R-:W-:Y:S03]  /*a320*/  HMMA.16816.F32 R80, R160.reuse, R6, R80 ;  /* 0x00000006a050723c */ /* 0x040fe60000001850 */
[----:B------:R-:W-:Y:S01]  /*a330*/  @P0 IADD3.X R21, RZ, c[0x0][0x1cc], R18, P1, P5 ;  /* 0x00007300ff150a10 */ /* 0x000fe20000fea412 */
[----:B------:R-:W-:Y:S01]  /*a340*/  FADD.FTZ R4, R180, R4 ;  /* 0x00000004b4047221 */ /* 0x000fe20000010000 */
[----:B------:R-:W-:Y:S01]  /*a350*/  @P0 IADD3 R2, P5, R2, 0x100, RZ ;  /* 0x0000010002020810 */ /* 0x000fe20007fbe0ff */
[----:B------:R-:W-:Y:S01]  /*a360*/  FADD.FTZ R5, R190, R19 ;  /* 0x00000013be057221 */ /* 0x000fe20000010000 */
[----:B-1----:R-:W-:Y:S01]  /*a370*/  MOV R101, R3 ;  /* 0x0000000300657202 */ /* 0x002fe20000000f00 */
[----:B------:R2:W-:Y:S01]  /*a380*/  @P0 LDGSTS.E.BYPASS.LTC128B.128 [R0+0x15100], [R20.64], !P3 ;  /* 0x1510000014000fae */ /* 0x0005e2000d901d54 */
[----:B------:R-:W-:Y:S01]  /*a390*/  @P0 IADD3 R6, P1, R2, c[0x0][0x1c8], RZ ;  /* 0x0000720002060a10 */ /* 0x000fe20007f3e0ff */
[C---:B------:R-:W-:Y:S03]  /*a3a0*/  HMMA.16816.F32 R84, R160.reuse, R8, R84 ;  /* 0x00000008a054723c */ /* 0x040fe60000001854 */
[----:B------:R-:W-:Y:S01]  /*a3b0*/  @P0 IADD3.X R7, RZ, c[0x0][0x1cc], R18, P1, P5 ;  /* 0x00007300ff070a10 */ /* 0x000fe20000fea412 */
[----:B------:R-:W-:Y:S04]  /*a3c0*/  FADD.FTZ R5, R188, R5 ;  /* 0x00000005bc057221 */ /* 0x000fe80000010000 */
[----:B------:R1:W-:Y:S01]  /*a3d0*/  @P0 LDGSTS.E.BYPASS.LTC128B.128 [R0+0x18100], [R6.64], !P2 ;  /* 0x1810000006000fae */ /* 0x0003e2000d101d54 */
[----:B------:R-:W-:Y:S01]  /*a3e0*/  FADD.FTZ R2, R189, R5 ;  /* 0x00000005bd027221 */ /* 0x000fe20000010000 */
[C---:B------:R-:W-:Y:S03]  /*a3f0*/  HMMA.16816.F32 R88, R160.reuse, R10, R88 ;  /* 0x0000000aa058723c */ /* 0x040fe60000001858 */
[----:B------:R-:W-:Y:S01]  /*a400*/  FADD.FTZ R5, R181, R4 ;  /* 0x00000004b5057221 */ /* 0x000fe20000010000 */
[----:B------:R-:W-:Y:S01]  /*a410*/  @P0 IADD3 R4, P1, R16, UR10, RZ ;  /* 0x0000000a10040c10 */ /* 0x000fe2000ff3e0ff */
[----:B------:R-:W-:Y:S02]  /*a420*/  FADD.FTZ R18, R178, R2 ;  /* 0x00000002b2127221 */ /* 0x000fe40000010000 */
[----:B------:R-:W-:Y:S01]  /*a430*/  FADD.FTZ R2, R176, R5 ;  /* 0x00000005b0027221 */ /* 0x000fe20000010000 */
[----:B------:R-:W-:Y:S01]  /*a440*/  @P0 IADD3.X R5, R17, UR13, RZ, P1, !PT ;  /* 0x0000000d11050c10 */ /* 0x000fe20008ffe4ff */
[----:B------:R-:W-:Y:S01]  /*a450*/  FADD.FTZ R8, R179, R18 ;  /* 0x00000012b3087221 */ /* 0x000fe20000010000 */
[C---:B---3--:R-:W-:Y:S03]  /*a460*/  HMMA.16816.F32 R92, R160.reuse, R12, R92 ;  /* 0x0000000ca05c723c */ /* 0x048fe6000000185c */
[----:B------:R3:W-:Y:S01]  /*a470*/  @P0 LDGSTS.E.BYPASS.LTC128B.128 [R0+0x13100], [R4.64], !P4 ;  /* 0x1310000004000fae */ /* 0x0007e2000e101d54 */
[----:B------:R-:W-:Y:S04]  /*a480*/  FADD.FTZ R2, R177, R2 ;  /* 0x00000002b1027221 */ /* 0x000fe80000010000 */
[----:B------:R-:W-:Y:S01]  /*a490*/  FADD.FTZ R2, R173, R2 ;  /* 0x00000002ad027221 */ /* 0x000fe20000010000 */
[----:B------:R-:W-:Y:S02]  /*a4a0*/  HMMA.16816.F32 R96, R160, R14, R96 ;  /* 0x0000000ea060723c */ /* 0x000fe40000001860 */
[----:B------:R3:W-:Y:S01]  /*a4b0*/  @P0 LDGSTS.E.BYPASS.LTC128B.128 [R0+0x16100], [R4.64+0x80], !P3 ;  /* 0x1610008004000fae */ /* 0x0007e2000d901d54 */
[----:B------:R-:W-:Y:S01]  /*a4c0*/  FADD.FTZ R2, R172, R2 ;  /* 0x00000002ac027221 */ /* 0x000fe20000010000 */
[----:B-1----:R-:W-:Y:S01]  /*a4d0*/  @P0 IADD3 R6, P1, R4, UR10, RZ ;  /* 0x0000000a04060c10 */ /* 0x002fe2000ff3e0ff */
[----:B------:R-:W-:Y:S05]  /*a4e0*/  UIADD3 UR10, UR5, 0x1, URZ ;  /* 0x00000001050a7890 */ /* 0x000fea000fffe03f */
[----:B------:R3:W-:Y:S01]  /*a4f0*/  @P0 LDGSTS.E.BYPASS.LTC128B.128 [R0+0x19100], [R4.64+0x100], !P2 ;  /* 0x1910010004000fae */ /* 0x0007e2000d101d54 */
[----:B------:R-:W-:Y:S01]  /*a500*/  USEL UR5, UR10, URZ, !UP0 ;  /* 0x0000003f0a057287 */ /* 0x000fe2000c000000 */
[----:B------:R-:W-:Y:S06]  /*a510*/  @P0 IADD3.X R7, R5, UR13, RZ, P1, !PT ;  /* 0x0000000d05070c10 */ /* 0x000fec0008ffe4ff */
[----:B------:R2:W-:Y:S08]  /*a520*/  @P0 LDGSTS.E.BYPASS.LTC128B.128 [R0+0x14100], [R6.64], !P4 ;  /* 0x1410000006000fae */ /* 0x0005f0000e101d54 */
[----:B------:R2:W-:Y:S08]  /*a530*/  @P0 LDGSTS.E.BYPASS.LTC128B.128 [R0+0x17100], [R6.64+0x80], !P3 ;  /* 0x1710008006000fae */ /* 0x0005f0000d901d54 */
[----:B------:R2:W-:Y:S01]  /*a540*/  @P0 LDGSTS.E.BYPASS.LTC128B.128 [R0+0x1a100], [R6.64+0x100], !P2 ;  /* 0x1a10010006000fae */ /* 0x0005e2000d101d54 */
[----:B------:R-:W-:Y:S01]  /*a550*/  ISETP.LT.AND P0, PT, RZ, UR16, PT ;  /* 0x00000010ff007c0c */ /* 0x000fe2000bf01270 */
[----:B------:R-:W-:Y:S01]  /*a560*/  UMOV UR16, UR14 ;  /* 0x0000000e00107c82 */ /* 0x000fe20008000000 */
[----:B---3--:R-:W-:Y:S05]  /*a570*/  FADD.FTZ R4, R175, R8 ;  /* 0x00000008af047221 */ /* 0x008fea0000010000 */
        /* <DEDUP_REMOVED lines=11> */
[----:B------:R1:W-:Y:S04]  /*a630*/  STL [R1+0x4], R4 ;  /* 0x0000040401007387 */ /* 0x0003e80000100800 */
[----:B------:R1:W-:Y:S01]  /*a640*/  STL [R1+0x8], R2 ;  /* 0x0000080201007387 */ /* 0x0003e20000100800 */
[----:B------:R-:W-:-:S05]  /*a650*/  @P0 BRA `(.L_x_664) ;  /* 0xffffc06000000947 */ /* 0x000fca000383ffff */
.L_x_663:
[----:B-1----:R-:W2:Y:S04]  /*a660*/  LDL.LU R2, [R1+0x4] ;  /* 0x0000040001027983 */ /* 0x002ea80000300800 */
        /* <DEDUP_REMOVED lines=124> */
.L_x_659:
        /* <DEDUP_REMOVED lines=152> */
.L_x_666:
        /* <DEDUP_REMOVED lines=139> */
.L_x_668:
[----:B---3--:R-:W-:Y:S05]  /*c060*/  BSYNC B0 ;  /* 0x0000000000007941 */ /* 0x008fea0003800000 */
.L_x_667:
        /* <DEDUP_REMOVED lines=23> */
.L_x_670:
[----:B------:R-:W-:Y:S05]  /*c1e0*/  BSYNC B0 ;  /* 0x0000000000007941 */ /* 0x000fea0003800000 */
.L_x_669:
        /* <DEDUP_REMOVED lines=23> */
.L_x_672:
[----:B------:R-:W-:Y:S05]  /*c360*/  BSYNC B0 ;  /* 0x0000000000007941 */ /* 0x000fea0003800000 */
.L_x_671:
        /* <DEDUP_REMOVED lines=24> */
.L_x_665:
        /* <DEDUP_REMOVED lines=19> */
.L_x_673:
        /* <DEDUP_REMOVED lines=42> */
.L_x_675:
[----:B------:R-:W-:Y:S05]  /*c8c0*/  BSYNC B0 ;  /* 0x0000000000007941 */ /* 0x000fea0003800000 */
.L_x_674:
        /* <DEDUP_REMOVED lines=66> */
.L_x_677:
[----:B------:R-:W-:Y:S05]  /*ccf0*/  BSYNC B0 ;  /* 0x0000000000007941 */ /* 0x000fea0003800000 */
.L_x_676:
        /* <DEDUP_REMOVED lines=21> */
.L_x_679:
[----:B------:R-:W-:Y:S05]  /*ce50*/  BSYNC B0 ;  /* 0x0000000000007941 */ /* 0x000fea0003800000 */
.L_x_678:
        /* <DEDUP_REMOVED lines=21> */
.L_x_681:
[----:B------:R-:W-:Y:S05]  /*cfb0*/  BSYNC B0 ;  /* 0x0000000000007941 */ /* 0x000fea0003800000 */
.L_x_680:
        /* <DEDUP_REMOVED lines=22> */
.L_x_682:
        /* <DEDUP_REMOVED lines=14> */
.L_x_1295:


//--------------------- .text._ZN7cutlass13device_kernelIN5flash19enable_sm80_to_sm89INS1_16FlashAttnFwdSm80INS1_25CollectiveMainloopFwdSm80ILi8ELi2ELb0EN4cute5tupleIJNS5_1CILi128EEENS7_ILi64EEENS7_ILi192EEEEEELi192ENS_6half_tEfNS_4arch4Sm80ELb0ELb0ELb1ELb1ELb0ELb1ELb1ELb0EEENS1_21CollectiveEpilogueFwdINS6_IJS8_SA_S9_EEENS6_IJNS7_ILi1EEESI_SI_EEESC_SE_Li256ELb1ELb1ELb0ELb0EEENS1_19SingleTileSchedulerILb1ELb0ELb1ELi128EEEEEEEEEvNT_6ParamsE --------------------------
	.section	.text._ZN7cutlass13device_kernelIN5flash19enable_sm80_to_sm89INS1_16FlashAttnFwdSm80INS1_25CollectiveMainloopFwdSm80ILi8ELi2ELb0EN4cute5tupleIJNS5_1CILi128EEENS7_ILi64EEENS7_ILi192EEEEEELi192ENS_6half_tEfNS_4arch4Sm80ELb0ELb0ELb1ELb1ELb0ELb1ELb1ELb0EEENS1_21CollectiveEpilogueFwdINS6_IJS8_SA_S9_EEENS6_IJNS7_ILi1EEESI_SI_EEESC_SE_Li256ELb1ELb1ELb0ELb0EEENS1_19SingleTileSchedulerILb1ELb0ELb1ELi128EEEEEEEEEvNT_6ParamsE,"ax",@progbits
	.sectioninfo	@"SHI_REGISTERS=237"
	.align	128
.text._ZN7cutlass13device_kernelIN5flash19enable_sm80_to_sm89INS1_16FlashAttnFwdSm80INS1_25CollectiveMainloopFwdSm80ILi8ELi2ELb0EN4cute5tupleIJNS5_1CILi128EEENS7_ILi64EEENS7_ILi192EEEEEELi192ENS_6half_tEfNS_4arch4Sm80ELb0ELb0ELb1ELb1ELb0ELb1ELb1ELb0EEENS1_21CollectiveEpilogueFwdINS6_IJS8_SA_S9_EEENS6_IJNS7_ILi1EEESI_SI_EEESC_SE_Li256ELb1ELb1ELb0ELb0EEENS1_19SingleTileSchedulerILb1ELb0ELb1ELi128EEEEEEEEEvNT_6ParamsE:
        .type           _ZN7cutlass13device_kernelIN5flash19enable_sm80_to_sm89INS1_16FlashAttnFwdSm80INS1_25CollectiveMainloopFwdSm80ILi8ELi2ELb0EN4cute5tupleIJNS5_1CILi128EEENS7_ILi64EEENS7_ILi192EEEEEELi192ENS_6half_tEfNS_4arch4Sm80ELb0ELb0ELb1ELb1ELb0ELb1ELb1ELb0EEENS1_21CollectiveEpilogueFwdINS6_IJS8_SA_S9_EEENS6_IJNS7_ILi1EEESI_SI_EEESC_SE_Li256ELb1ELb1ELb0ELb0EEENS1_19SingleTileSchedulerILb1ELb0ELb1ELi128EEEEEEEEEvNT_6ParamsE,@function
        .size           _ZN7cutlass13device_kernelIN5flash19enable_sm80_to_sm89INS1_16FlashAttnFwdSm80INS1_25CollectiveMainloopFwdSm80ILi8ELi2ELb0EN4cute5tupleIJNS5_1CILi128EEENS7_ILi64EEENS7_ILi192EEEEEELi192ENS_6half_tEfNS_4arch4Sm80ELb0ELb0ELb1ELb1ELb0ELb1ELb1ELb0EEENS1_21CollectiveEpilogueFwdINS6_IJS8_SA_S9_EEENS6_IJNS7_ILi1EEESI_SI_EEESC_SE_Li256ELb1ELb1ELb0ELb0EEENS1_19SingleTileSchedulerILb1ELb0ELb1ELi128EEEEEEEEEvNT_6ParamsE,(.L_x_1296 - _ZN7cutlass13device_kernelIN5flash19enable_sm80_to_sm89INS1_16FlashAttnFwdSm80INS1_25CollectiveMainloopFwdSm80ILi8ELi2ELb0EN4cute5tupleIJNS5_1CILi128EEENS7_ILi64EEENS7_ILi192EEEEEELi192ENS_6half_tEfNS_4arch4Sm80ELb0ELb0ELb1ELb1ELb0ELb1ELb1ELb0EEENS1_21CollectiveEpilogueFwdINS6_IJS8_SA_S9_EEENS6_IJNS7_ILi1EEESI_SI_EEESC_SE_Li256ELb1ELb1ELb0ELb0EEENS1_19SingleTileSchedulerILb1ELb0ELb1ELi128EEEEEEEEEvNT_6ParamsE)
        .other          _ZN7cutlass13device_kernelIN5flash19enable_sm80_to_sm89INS1_16FlashAttnFwdSm80INS1_25CollectiveMainloopFwdSm80ILi8ELi2ELb0EN4cute5tupleIJNS5_1CILi128EEENS7_ILi64EEENS7_ILi192EEEEEELi192ENS_6half_tEfNS_4arch4Sm80ELb0ELb0ELb1ELb1ELb0ELb1ELb1ELb0EEENS1_21CollectiveEpilogueFwdINS6_IJS8_SA_S9_EEENS6_IJNS7_ILi1EEESI_SI_EEESC_SE_Li256ELb1ELb1ELb0ELb0EEENS1_19SingleTileSchedulerILb1ELb0ELb1ELi128EEEEEEEEEvNT_6ParamsE,@"STO_CUDA_ENTRY STV_DEFAULT"
_ZN7cutlass13device_kernelIN5flash19enable_sm80_to_sm89INS1_16FlashAttnFwdSm80INS1_25CollectiveMainloopFwdSm80ILi8ELi2ELb0EN4cute5tupleIJNS5_1CILi128EEENS7_ILi64EEENS7_ILi192EEEEEELi192ENS_6half_tEfNS_4arch4Sm80ELb0ELb0ELb1ELb1ELb0ELb1ELb1ELb0EEENS1_21CollectiveEpilogueFwdINS6_IJS8_SA_S9_EEENS6_IJNS7_ILi1EEESI_SI_EEESC_SE_Li256ELb1ELb1ELb0ELb0EEENS1_19SingleTileSchedulerILb1ELb0ELb1ELi128EEEEEEEEEvNT_6ParamsE:
        /* <DEDUP_REMOVED lines=16> */
.L_x_684:
        /* <DEDUP_REMOVED lines=8> */
.L_x_686:
[----:B------:R-:W-:-:S05]  /*0180*/  MOV R5, c[0x0][0x54c] ;  /* 0x0001530000057a02 */ /* 0x000fca0000000f00 */
.L_x_685:
[----:B-----5:R-:W-:Y:S01]  /*0190*/  IMAD R5, R5, c[0x0][0x548], RZ ;  /* 0x0001520005057a24 */ /* 0x020fe200078e02ff */
[----:B------:R-:W-:-:S04]  /*01a0*/  SHF.L.U32 R0, R86, 0x7, RZ ;  /* 0x0000000756007819 */ /* 0x000fc800000006ff */
[----:B------:R-:W-:-:S04]  /*01b0*/  ISETP.GE.AND P0, PT, R0, R5, PT ;  /* 0x000000050000720c */ /* 0x000fc80003f06270 */
[----:B------:R-:W-:Y:S01]  /*01c0*/  SEL R192, R192, 0xffffffff, !P0 ;  /* 0xffffffffc0c07807 */ /* 0x000fe20004000000 */
[----:B------:R-:W-:Y:S05]  /*01d0*/  BRA `(.L_x_687) ;  /* 0x0000012000007947 */ /* 0x000fea0003800000 */
.L_x_683:
[----:B---3--:R-:W-:-:S04]  /*01e0*/  ISETP.NE.U32.AND P0, PT, RZ, c[0x0][0x568], PT ;  /* 0x00015a00ff007a0c */ /* 0x008fc80003f05070 */
[----:B------:R-:W-:-:S13]  /*01f0*/  ISETP.NE.AND.EX P0, PT, RZ, c[0x0][0x56c], PT, P0 ;  /* 0x00015b00ff007a0c */ /* 0x000fda0003f05300 */
[----:B------:R-:W-:Y:S05]  /*0200*/  @!P0 BRA `(.L_x_688) ;  /* 0x0000002000008947 */ /* 0x000fea0003800000 */
[----:B------:R1:W5:Y:S01]  /*0210*/  LDG.E R5, [R4.64] ;  /* 0x0000000604057981 */ /* 0x000362000c1e1900 */
[----:B------:R-:W-:Y:S05]  /*0220*/  BRA `(.L_x_689) ;  /* 0x0000009000007947 */ /* 0x000fea0003800000 */
.L_x_688:
        /* <DEDUP_REMOVED lines=8> */
.L_x_690:
[----:B------:R-:W-:-:S05]  /*02b0*/  MOV R5, c[0x0][0x54c] ;  /* 0x0001530000057a02 */ /* 0x000fca0000000f00 */
.L_x_689:
[----:B-----5:R-:W-:Y:S01]  /*02c0*/  IMAD R5, R5, c[0x0][0x548], RZ ;  /* 0x0001520005057a24 */ /* 0x020fe200078e02ff */
[----:B------:R-:W-:-:S04]  /*02d0*/  SHF.L.U32 R0, R86, 0x7, RZ ;  /* 0x0000000756007819 */ /* 0x000fc800000006ff */
[----:B------:R-:W-:-:S04]  /*02e0*/  ISETP.GE.AND P0, PT, R0, R5, PT ;  /* 0x000000050000720c */ /* 0x000fc80003f06270 */
[----:B------:R-:W-:-:S04]  /*02f0*/  SEL R192, R192, 0xffffffff, !P0 ;  /* 0xffffffffc0c07807 */ /* 0x000fc80004000000 */
.L_x_687:
        /* <DEDUP_REMOVED lines=19> */
[CC--:B------:R-:W-:Y:S01]  /*0430*/  IMAD.WIDE R8, R192.reuse, R3.reuse, c[0x0][0x358] ;  /* 0x0000d600c0087625 */ /* 0x0c0fe200078e0203 */
[----:B------:R2:W5:Y:S01]  /*0440*/  @P2 LDG.E R91, [R16.64] ;  /* 0x00000006105b2981 */ /* 0x000562000c1e1900 */
[----:B------:R-:W-:Y:S02]  /*0450*/  P2R R7, PR, RZ, 0x20 ;  /* 0x00000020ff077803 */ /* 0x000fe40000000000 */
[----:B------:R-:W-:Y:S02]  /*0460*/  @P0 IMAD.WIDE R14, R192, R3, c[0x0][0x360] ;  /* 0x0000d800c00e0625 */ /* 0x000fe400078e0203 */
[----:B------:R2:W5:Y:S04]  /*0470*/  @P1 LDG.E R92, [R12.64] ;  /* 0x000000060c5c1981 */ /* 0x000568000c1e1900 */
[----:B------:R2:W5:Y:S04]  /*0480*/  @P0 LDG.E R88, [R14.64] ;  /* 0x000000060e580981 */ /* 0x000568000c1e1900 */
[----:B------:R2:W5:Y:S04]  /*0490*/  @P5 LDG.E R90, [R10.64] ;  /* 0x000000060a5a5981 */ /* 0x000568000c1e1900 */
[----:B------:R2:W5:Y:S04]  /*04a0*/  @P4 LDG.E R21, [R8.64] ;  /* 0x0000000608154981 */ /* 0x000568000c1e1900 */
[----:B------:R-:W3:Y:S01]  /*04b0*/  S2R R195, SR_CTAID.Y ;  /* 0x0000000000c37919 */ /* 0x000ee20000002600 */
[----:B-1----:R-:W-:-:S02]  /*04c0*/  IMAD.MOV.U32 R4, RZ, RZ, c[0x0][0x1d0] ;  /* 0x00007400ff047624 */ /* 0x002fc400078e00ff */
[----:B------:R-:W-:Y:S01]  /*04d0*/  IMAD.MOV.U32 R93, RZ, RZ, c[0x0][0x228] ;  /* 0x00008a00ff5d7624 */ /* 0x000fe200078e00ff */
[----:B---3--:R-:W-:Y:S01]  /*04e0*/  SHF.R.S32.HI R89, RZ, 0x1f, R195 ;  /* 0x0000001fff597819 */ /* 0x008fe200000114c3 */
[----:B------:R-:W-:Y:S05]  /*04f0*/  @P0 BRA `(.L_x_691) ;  /* 0x0000004000000947 */ /* 0x000fea0003800000 */
[----:B--2---:R-:W-:Y:S05]  /*0500*/  @!P1 BRA `(.L_x_691) ;  /* 0x0000003000009947 */ /* 0x004fea0003800000 */
[----:B-----5:R-:W2:Y:S04]  /*0510*/  LDG.E R88, [R12.64] ;  /* 0x000000060c587981 */ /* 0x020ea8000c1e1900 */
[----:B------:R-:W2:Y:S02]  /*0520*/  LDG.E R5, [R12.64+0x4] ;  /* 0x000004060c057981 */ /* 0x000ea4000c1e1900 */
[----:B--2---:R-:W-:Y:S02]  /*0530*/  IADD3 R88, -R88, R5, RZ ;  /* 0x0000000558587210 */ /* 0x004fe40007ffe1ff */
.L_x_691:
[----:B--2---:R-:W-:-:S04]  /*0540*/  ISETP.NE.U32.AND P0, PT, RZ, c[0x0][0x368], PT ;  /* 0x0000da00ff007a0c */ /* 0x004fc80003f05070 */
[----:B------:R-:W-:-:S13]  /*0550*/  ISETP.NE.AND.EX P0, PT, RZ, c[0x0][0x36c], PT, P0 ;  /* 0x0000db00ff007a0c */ /* 0x000fda0003f05300 */
[----:B------:R-:W-:Y:S05]  /*0560*/  @!P0 BRA `(.L_x_692) ;  /* 0x0000003000008947 */ /* 0x000fea0003800000 */
[----:B------:R-:W-:-:S06]  /*0570*/  IMAD.WIDE R4, R192, R3, c[0x0][0x368] ;  /* 0x0000da00c0047625 */ /* 0x000fcc00078e0203 */
[----:B------:R1:W5:Y:S01]  /*0580*/  LDG.E R4, [R4.64] ;  /* 0x0000000604047981 */ /* 0x000362000c1e1900 */
[----:B------:R-:W-:Y:S05]  /*0590*/  BRA `(.L_x_693) ;  /* 0x0000004000007947 */ /* 0x000fea0003800000 */
.L_x_692:
[----:B------:R-:W-:Y:S05]  /*05a0*/  @!P5 BRA `(.L_x_693) ;  /* 0x000000300000d947 */ /* 0x000fea0003800000 */
[----:B------:R-:W2:Y:S04]  /*05b0*/  LDG.E R4, [R10.64] ;  /* 0x000000060a047981 */ /* 0x000ea8000c1e1900 */
[----:B------:R-:W2:Y:S02]  /*05c0*/  LDG.E R5, [R10.64+0x4] ;  /* 0x000004060a057981 */ /* 0x000ea4000c1e1900 */
[----:B--2---:R-:W-:Y:S02]  /*05d0*/  IADD3 R4, -R4, R5, RZ ;  /* 0x0000000504047210 */ /* 0x004fe40007ffe1ff */
.L_x_693:
[----:B------:R-:W2:Y:S04]  /*05e0*/  @P4 LDG.E R2, [R8.64] ;  /* 0x0000000608024981 */ /* 0x000ea8000c1e1900 */
[----:B-1----:R-:W2:Y:S01]  /*05f0*/  @P4 LDG.E R5, [R8.64+0x4] ;  /* 0x0000040608054981 */ /* 0x002ea2000c1e1900 */
[----:B-----5:R-:W-:Y:S01]  /*0600*/  IMAD.IADD R0, R4, 0x1, -R91 ;  /* 0x0000000104007824 */ /* 0x020fe200078e0a5b */
[----:B------:R-:W-:Y:S01]  /*0610*/  ISETP.NE.U32.AND P0, PT, RZ, c[0x0][0x378], PT ;  /* 0x0000de00ff007a0c */ /* 0x000fe20003f05070 */
[----:B------:R-:W-:-:S03]  /*0620*/  IMAD.MOV.U32 R87, RZ, RZ, R4 ;  /* 0x000000ffff577224 */ /* 0x000fc600078e0004 */
[----:B------:R-:W-:Y:S01]  /*0630*/  ISETP.NE.AND.EX P0, PT, RZ, c[0x0][0x37c], PT, P0 ;  /* 0x0000df00ff007a0c */ /* 0x000fe20003f05300 */
[----:B------:R-:W-:-:S05]  /*0640*/  IMAD.MOV R11, RZ, RZ, -R0 ;  /* 0x000000ffff0b7224 */ /* 0x000fca00078e0a00 */
[----:B------:R-:W-:-:S07]  /*0650*/  IMNMX R11, RZ, R11, !PT ;  /* 0x0000000bff0b7217 */ /* 0x000fce0007800200 */
[----:B------:R-:W-:-:S05]  /*0660*/  @P0 IMAD.WIDE R12, R192, R3, c[0x0][0x378] ;  /* 0x0000de00c00c0625 */ /* 0x000fca00078e0203 */
[----:B------:R1:W5:Y:S01]  /*0670*/  @P0 LDG.E R87, [R12.64] ;  /* 0x000000060c570981 */ /* 0x000362000c1e1900 */
[----:B--2---:R-:W-:-:S04]  /*0680*/  @P4 IMAD.IADD R93, R5, 0x1, -R2 ;  /* 0x00000001055d4824 */ /* 0x004fc800078e0a02 */
[----:B------:R-:W-:-:S05]  /*0690*/  IMAD.IADD R84, R0, 0x1, R93 ;  /* 0x0000000100547824 */ /* 0x000fca00078e025d */
[----:B------:R-:W-:-:S04]  /*06a0*/  IADD3 R2, R84, 0x3f, RZ ;  /* 0x0000003f54027810 */ /* 0x000fc80007ffe0ff */
[----:B------:R-:W-:-:S04]  /*06b0*/  SHF.R.S32.HI R133, RZ, 0x1f, R2 ;  /* 0x0000001fff857819 */ /* 0x000fc80000011402 */
[----:B------:R-:W-:-:S04]  /*06c0*/  LEA.HI R133, R133, R2, RZ, 0x6 ;  /* 0x0000000285857211 */ /* 0x000fc800078f30ff */
[----:B------:R-:W-:-:S05]  /*06d0*/  LOP3.LUT R5, R133, 0xffffffc0, RZ, 0xc0, !PT ;  /* 0xffffffc085057812 */ /* 0x000fca00078ec0ff */
[----:B------:R-:W-:-:S05]  /*06e0*/  IMAD.IADD R0, R5, 0x1, -R0 ;  /* 0x0000000105007824 */ /* 0x000fca00078e0a00 */
[----:B------:R-:W-:-:S04]  /*06f0*/  IMNMX R0, R0, R93, PT ;  /* 0x0000005d00007217 */ /* 0x000fc80003800200 */
[----:B------:R-:W-:Y:S02]  /*0700*/  ISETP.GT.AND P0, PT, R0, R11, PT ;  /* 0x0000000b0000720c */ /* 0x000fe40003f04270 */
[----:B------:R-:W-:-:S05]  /*0710*/  SHF.R.U32.HI R11, RZ, 0x6, R11 ;  /* 0x00000006ff0b7819 */ /* 0x000fca000001160b */
[----:B------:R-:W-:-:S06]  /*0720*/  IMAD.MOV.U32 R8, RZ, RZ, R11 ;  /* 0x000000ffff087224 */ /* 0x000fcc00078e000b */
[----:B------:R-:W-:-:S04]  /*0730*/  @P0 IADD3 R0, R0, 0x3f, RZ ;  /* 0x0000003f00000810 */ /* 0x000fc80007ffe0ff */
        /* <DEDUP_REMOVED lines=10> */
[----:B------:R-:W-:Y:S01]  /*07e0*/  IMAD.MOV.U32 R98, RZ, RZ, c[0x0][0x238] ;  /* 0x00008e00ff627624 */ /* 0x000fe200078e00ff */
[----:B------:R-:W-:Y:S01]  /*07f0*/  SHF.R.S32.HI R3, RZ, 0x1f, R21 ;  /* 0x0000001fff037819 */ /* 0x000fe20000011415 */
[----:B------:R-:W-:Y:S01]  /*0800*/  IMAD.MOV.U32 R131, RZ, RZ, 0x6 ;  /* 0x00000006ff837424 */ /* 0x000fe200078e00ff */
[----:B------:R-:W-:Y:S01]  /*0810*/  LEA.HI R14, R2, R85, RZ, 0x3 ;  /* 0x00000055020e7211 */ /* 0x000fe200078f18ff */
[----:B------:R-:W-:Y:S01]  /*0820*/  IMAD.SHL.U32 R97, R98, 0x40, RZ ;  /* 0x0000004062617824 */ /* 0x000fe200078e00ff */
[----:B------:R-:W-:Y:S01]  /*0830*/  IADD3 R18, R8, -0x1, RZ ;  /* 0xffffffff08127810 */ /* 0x000fe20007ffe0ff */
[C---:B------:R-:W-:Y:S01]  /*0840*/  IMAD R10, R89.reuse, c[0x0][0x240], RZ ;  /* 0x00009000590a7a24 */ /* 0x040fe200078e02ff */
[----:B------:R-:W-:Y:S01]  /*0850*/  SHF.R.S32.HI R6, RZ, 0x3, R14 ;  /* 0x00000003ff067819 */ /* 0x000fe2000001140e */
[----:B------:R-:W-:Y:S01]  /*0860*/  IMAD R24, R89, c[0x0][0x260], RZ ;  /* 0x0000980059187a24 */ /* 0x000fe200078e02ff */
[----:B------:R-:W-:Y:S01]  /*0870*/  LOP3.LUT R14, R14, 0x1ffffff8, RZ, 0xc0, !PT ;  /* 0x1ffffff80e0e7812 */ /* 0x000fe200078ec0ff */
[----:B------:R-:W-:Y:S01]  /*0880*/  IMAD.SHL.U32 R99, R98, 0x20, RZ ;  /* 0x0000002062637824 */ /* 0x000fe200078e00ff */
[----:B------:R-:W-:Y:S01]  /*0890*/  IADD3 R21, P0, R6, R21, RZ ;  /* 0x0000001506157210 */ /* 0x000fe20007f1e0ff */
[----:B------:R-:W-:Y:S01]  /*08a0*/  IMAD R24, R195, c[0x0][0x264], R24 ;  /* 0x00009900c3187a24 */ /* 0x000fe200078e0218 */
[----:B------:R-:W-:Y:S01]  /*08b0*/  SHF.L.U64.HI R95, R98, R131, c[0x0][0x23c] ;  /* 0x00008f00625f7619 */ /* 0x000fe20000010283 */
[----:B------:R-:W-:Y:S01]  /*08c0*/  IMAD.IADD R14, R85, 0x1, -R14 ;  /* 0x00000001550e7824 */ /* 0x000fe200078e0a0e */
[----:B------:R-:W-:Y:S01]  /*08d0*/  LEA.HI.X.SX32 R0, R6, R3, 0x1, P0 ;  /* 0x0000000306007211 */ /* 0x000fe200000f0eff */
[----:B------:R-:W-:Y:S01]  /*08e0*/  IMAD.MOV.U32 R101, RZ, RZ, 0x5 ;  /* 0x00000005ff657424 */ /* 0x000fe200078e00ff */
[----:B------:R-:W-:Y:S01]  /*08f0*/  SEL R144, R192, RZ, !P4 ;  /* 0x000000ffc0907207 */ /* 0x000fe20006000000 */
[----:B------:R-:W-:Y:S01]  /*0900*/  IMAD.SHL.U32 R14, R14, 0x8, RZ ;  /* 0x000000080e0e7824 */ /* 0x000fe200078e00ff */
[----:B------:R-:W-:Y:S01]  /*0910*/  LOP3.LUT R194, R194, 0xfffffffd, RZ, 0xc0, !PT ;  /* 0xfffffffdc2c27812 */ /* 0x000fe200078ec0ff */
[----:B------:R-:W-:Y:S01]  /*0920*/  IMAD R146, R0, c[0x0][0x238], RZ ;  /* 0x00008e0000927a24 */ /* 0x000fe200078e02ff */
[----:B------:R-:W-:Y:S01]  /*0930*/  SHF.L.U64.HI R98, R98, R101, c[0x0][0x23c] ;  /* 0x00008f0062627619 */ /* 0x000fe20000010265 */
[----:B------:R-:W-:Y:S01]  /*0940*/  IMAD R0, R0, c[0x0][0x258], RZ ;  /* 0x0000960000007a24 */ /* 0x000fe200078e02ff */
[----:B------:R-:W-:Y:S01]  /*0950*/  SHF.R.S32.HI R15, RZ, 0x1f, R14 ;  /* 0x0000001fff0f7819 */ /* 0x000fe2000001140e */
[C---:B------:R-:W-:Y:S01]  /*0960*/  IMAD R146, R21.reuse, c[0x0][0x23c], R146 ;  /* 0x00008f0015927a24 */ /* 0x040fe200078e0292 */
[----:B------:R-:W-:Y:S01]  /*0970*/  ISETP.GE.AND P5, PT, R14, c[0x0][0x1d4], PT ;  /* 0x000075000e007a0c */ /* 0x000fe20003fa6270 */
[C---:B------:R-:W-:Y:S01]  /*0980*/  IMAD R3, R21.reuse, c[0x0][0x25c], R0 ;  /* 0x0000970015037a24 */ /* 0x040fe200078e0200 */
[----:B------:R-:W-:Y:S01]  /*0990*/  SHF.R.S32.HI R0, RZ, 0x1f, R18 ;  /* 0x0000001fff007819 */ /* 0x000fe20000011412 */
[----:B------:R-:W-:Y:S01]  /*09a0*/  IMAD.WIDE.U32 R12, R21, c[0x0][0x238], R14 ;  /* 0x00008e00150c7a25 */ /* 0x000fe200078e000e */
[----:B------:R-:W-:-:S03]  /*09b0*/  ULDC.U8 UR4, c[0x0][0x298] ;  /* 0x0000a60000047ab9 */ /* 0x000fc60000000000 */
[----:B------:R-:W-:Y:S01]  /*09c0*/  IMAD.IADD R147, R13, 0x1, R146 ;  /* 0x000000010d937824 */ /* 0x000fe200078e0292 */
[----:B------:R-:W-:Y:S01]  /*09d0*/  SHF.R.S32.HI R13, RZ, 0x1f, R192 ;  /* 0x0000001fff0d7819 */ /* 0x000fe200000114c0 */
[----:B------:R-:W-:Y:S02]  /*09e0*/  IMAD.MOV.U32 R146, RZ, RZ, R12 ;  /* 0x000000ffff927224 */ /* 0x000fe400078e000c */
[----:B------:R-:W-:Y:S01]  /*09f0*/  IMAD.MOV.U32 R12, RZ, RZ, c[0x0][0x258] ;  /* 0x00009600ff0c7624 */ /* 0x000fe200078e00ff */
[----:B------:R-:W-:Y:S01]  /*0a00*/  SEL R149, R13, RZ, !P4 ;  /* 0x000000ff0d957207 */ /* 0x000fe20006000000 */
[----:B------:R-:W-:-:S03]  /*0a10*/  IMAD.WIDE.U32 R20, R21, c[0x0][0x258], R14 ;  /* 0x0000960015147a25 */ /* 0x000fc600078e000e */
[C---:B------:R-:W-:Y:S01]  /*0a20*/  SHF.L.U64.HI R94, R12.reuse, R131, c[0x0][0x25c] ;  /* 0x000097000c5e7619 */ /* 0x040fe20000010283 */
[-C--:B------:R-:W-:Y:S01]  /*0a30*/  IMAD R9, R95, R18.reuse, RZ ;  /* 0x000000125f097224 */ /* 0x080fe200078e02ff */
[C---:B------:R-:W-:Y:S01]  /*0a40*/  SHF.L.U64.HI R101, R12.reuse, R101, c[0x0][0x25c] ;  /* 0x000097000c657619 */ /* 0x040fe20000010265 */
[----:B------:R-:W-:Y:S02]  /*0a50*/  IMAD.SHL.U32 R96, R12, 0x40, RZ ;  /* 0x000000400c607824 */ /* 0x000fe400078e00ff */
[----:B------:R-:W-:Y:S02]  /*0a60*/  IMAD R5, R94, R18, RZ ;  /* 0x000000125e057224 */ /* 0x000fe400078e02ff */
[----:B------:R-:W-:Y:S02]  /*0a70*/  IMAD.IADD R21, R21, 0x1, R3 ;  /* 0x0000000115157824 */ /* 0x000fe400078e0203 */
[----:B------:R-:W-:Y:S02]  /*0a80*/  IMAD R9, R0, R97, R9 ;  /* 0x0000006100097224 */ /* 0x000fe400078e0209 */
[----:B------:R-:W-:-:S02]  /*0a90*/  IMAD R3, R195, c[0x0][0x244], R10 ;  /* 0x00009100c3037a24 */ /* 0x000fc400078e020a */
[----:B------:R-:W-:-:S04]  /*0aa0*/  IMAD.WIDE.U32 R146, R195, c[0x0][0x240], R146 ;  /* 0x00009000c3927a25 */ /* 0x000fc800078e0092 */
[----:B------:R-:W-:Y:S02]  /*0ab0*/  IMAD R0, R0, R96, R5 ;  /* 0x0000006000007224 */ /* 0x000fe400078e0205 */
[----:B------:R-:W-:Y:S02]  /*0ac0*/  IMAD.IADD R5, R93, 0x1, -R6 ;  /* 0x000000015d057824 */ /* 0x000fe400078e0a06 */
[----:B------:R-:W-:Y:S02]  /*0ad0*/  IMAD.IADD R147, R147, 0x1, R3 ;  /* 0x0000000193937824 */ /* 0x000fe400078e0203 */
[----:B------:R-:W-:Y:S02]  /*0ae0*/  IMAD.SHL.U32 R3, R6, 0x40, RZ ;  /* 0x0000004006037824 */ /* 0x000fe400078e00ff */
[----:B------:R-:W-:Y:S01]  /*0af0*/  IMAD R10, R18, -0x40, R5 ;  /* 0xffffffc0120a7824 */ /* 0x000fe200078e0205 */
[----:B------:R-:W-:Y:S01]  /*0b00*/  IADD3 R5, R14, 0x40, RZ ;  /* 0x000000400e057810 */ /* 0x000fe20007ffe0ff */
[----:B------:R-:W-:Y:S01]  /*0b10*/  IMAD R151, R149, c[0x0][0x248], RZ ;  /* 0x0000920095977a24 */ /* 0x000fe200078e02ff */
[----:B------:R-:W-:Y:S01]  /*0b20*/  LOP3.LUT R3, R3, 0x1c0, RZ, 0xc0, !PT ;  /* 0x000001c003037812 */ /* 0x000fe200078ec0ff */
[----:B------:R-:W-:Y:S01]  /*0b30*/  IMAD.WIDE.U32 R146, R144, c[0x0][0x248], R146 ;  /* 0x0000920090927a25 */ /* 0x000fe200078e0092 */
[----:B------:R-:W-:-:S02]  /*0b40*/  ISETP.GE.AND P1, PT, R10, 0x21, PT ;  /* 0x000000210a00780c */ /* 0x000fc40003f26270 */
[----:B------:R-:W-:Y:S01]  /*0b50*/  ISETP.GE.AND P2, PT, R10, 0x1, PT ;  /* 0x000000010a00780c */ /* 0x000fe20003f46270 */
[----:B------:R-:W-:Y:S01]  /*0b60*/  IMAD R151, R144, c[0x0][0x24c], R151 ;  /* 0x0000930090977a24 */ /* 0x000fe200078e0297 */
[----:B------:R-:W-:Y:S01]  /*0b70*/  LOP3.LUT R6, R3, 0x38, R14, 0xf8, !PT ;  /* 0x0000003803067812 */ /* 0x000fe200078ef80e */
[----:B------:R-:W-:Y:S01]  /*0b80*/  IMAD.MOV.U32 R150, RZ, RZ, R146 ;  /* 0x000000ffff967224 */ /* 0x000fe200078e0092 */
[----:B------:R-:W-:Y:S01]  /*0b90*/  SHF.R.U32.HI R3, RZ, 0x3, R3 ;  /* 0x00000003ff037819 */ /* 0x000fe20000011603 */
[----:B------:R-:W-:Y:S01]  /*0ba0*/  IMAD.IADD R151, R147, 0x1, R151 ;  /* 0x0000000193977824 */ /* 0x000fe200078e0297 */
[----:B------:R-:W-:Y:S01]  /*0bb0*/  LEA.HI R10, R2, R85, RZ, 0x6 ;  /* 0x00000055020a7211 */ /* 0x000fe200078f30ff */
[----:B------:R-:W-:Y:S01]  /*0bc0*/  IMAD.WIDE.U32 R20, R195, c[0x0][0x260], R20 ;  /* 0x00009800c3147a25 */ /* 0x000fe200078e0014 */
[----:B------:R-:W-:Y:S02]  /*0bd0*/  LOP3.LUT R3, R6, R3, RZ, 0x3c, !PT ;  /* 0x0000000306037212 */ /* 0x000fe400078e3cff */
[----:B------:R-:W-:Y:S01]  /*0be0*/  IADD3 R6, R14, 0x80, RZ ;  /* 0x000000800e067810 */ /* 0x000fe20007ffe0ff */
[----:B------:R-:W-:Y:S01]  /*0bf0*/  IMAD.WIDE.U32 R22, R18, R97, R150 ;  /* 0x0000006112167225 */ /* 0x000fe200078e0096 */
[----:B------:R-:W-:-:S03]  /*0c00*/  ISETP.GE.AND P4, PT, R5, c[0x0][0x1d4], PT ;  /* 0x0000750005007a0c */ /* 0x000fc60003f86270 */
[----:B------:R-:W-:Y:S01]  /*0c10*/  IMAD.SHL.U32 R10, R10, 0x8, RZ ;  /* 0x000000080a0a7824 */ /* 0x000fe200078e00ff */
[----:B------:R-:W-:Y:S01]  /*0c20*/  @P1 IADD3 R5, P6, R99, R22, RZ ;  /* 0x0000001663051210 */ /* 0x000fe20007fde0ff */
[----:B------:R-:W-:Y:S02]  /*0c30*/  IMAD.IADD R25, R21, 0x1, R24 ;  /* 0x0000000115197824 */ /* 0x000fe400078e0218 */
[----:B------:R-:W-:Y:S01]  /*0c40*/  IMAD.MOV.U32 R24, RZ, RZ, R20 ;  /* 0x000000ffff187224 */ /* 0x000fe200078e0014 */
[C---:B------:R-:W-:Y:S01]  /*0c50*/  @P2 LEA R20, P0, R22.reuse, c[0x0][0x220], 0x1 ;  /* 0x0000880016142a11 */ /* 0x040fe200078008ff */
[----:B------:R-:W-:Y:S01]  /*0c60*/  IMAD.IADD R9, R23, 0x1, R9 ;  /* 0x0000000117097824 */ /* 0x000fe200078e0209 */
[----:B------:R-:W-:Y:S01]  /*0c70*/  LOP3.LUT R10, R3, 0xfffffe00, R10, 0xf8, !PT ;  /* 0xfffffe00030a7812 */ /* 0x000fe200078ef80a */
[----:B------:R-:W-:Y:S02]  /*0c80*/  IMAD R149, R149, c[0x0][0x268], RZ ;  /* 0x00009a0095957a24 */ /* 0x000fe400078e02ff */
[----:B------:R-:W-:Y:S01]  /*0c90*/  IMAD.MOV.U32 R100, RZ, RZ, 0x1 ;  /* 0x00000001ff647424 */ /* 0x000fe200078e00ff */
[----:B------:R-:W-:Y:S01]  /*0ca0*/  @P2 LEA.HI.X R21, R22, c[0x0][0x224], R9, 0x1, P0 ;  /* 0x0000890016152a11 */ /* 0x000fe200000f0c09 */
[C---:B------:R-:W-:Y:S01]  /*0cb0*/  IMAD R149, R144.reuse, c[0x0][0x26c], R149 ;  /* 0x00009b0090957a24 */ /* 0x040fe200078e0295 */
[----:B------:R-:W-:Y:S01]  /*0cc0*/  @P1 LEA R22, P0, R5, c[0x0][0x220], 0x1 ;  /* 0x0000880005161a11 */ /* 0x000fe200078008ff */
[----:B------:R-:W-:-:S04]  /*0cd0*/  IMAD.WIDE.U32 R144, R144, c[0x0][0x268], R24 ;  /* 0x00009a0090907a25 */ /* 0x000fc800078e0018 */
[----:B------:R-:W-:Y:S02]  /*0ce0*/  IMAD.IADD R149, R145, 0x1, R149 ;  /* 0x0000000191957824 */ /* 0x000fe400078e0295 */
[----:B------:R-:W-:Y:S02]  /*0cf0*/  IMAD.MOV.U32 R148, RZ, RZ, R144 ;  /* 0x000000ffff947224 */ /* 0x000fe400078e0090 */
[----:B------:R-:W-:Y:S01]  /*0d00*/  IMAD.SHL.U32 R102, R12, 0x20, RZ ;  /* 0x000000200c667824 */ /* 0x000fe200078e00ff */
[-C--:B------:R-:W-:Y:S01]  /*0d10*/  LEA.HI R12, R2, R85.reuse, RZ, 0x2 ;  /* 0x00000055020c7211 */ /* 0x080fe200078f10ff */
[----:B------:R-:W-:Y:S01]  /*0d20*/  IMAD.WIDE.U32 R14, R18, R96, R148 ;  /* 0x00000060120e7225 */ /* 0x000fe200078e0094 */
[----:B------:R-:W-:Y:S02]  /*0d30*/  LEA.HI R2, R2, R85, RZ, 0x5 ;  /* 0x0000005502027211 */ /* 0x000fe400078f28ff */
[----:B------:R-:W-:Y:S01]  /*0d40*/  SHF.R.S32.HI R109, RZ, 0x2, R12 ;  /* 0x00000002ff6d7819 */ /* 0x000fe2000001140c */
[----:B------:R-:W-:-:S02]  /*0d50*/  IMAD.IADD R0, R15, 0x1, R0 ;  /* 0x000000010f007824 */ /* 0x000fc400078e0200 */
[----:B------:R-:W-:Y:S02]  /*0d60*/  IMAD.IADD R164, R90, 0x1, R4 ;  /* 0x000000015aa47824 */ /* 0x000fe400078e0204 */
[----:B------:R-:W-:Y:S02]  /*0d70*/  IMAD R28, R89, c[0x0][0x210], RZ ;  /* 0x00008400591c7a24 */ /* 0x000fe400078e02ff */
[----:B------:R-:W-:Y:S01]  /*0d80*/  IMAD.WIDE.U32 R26, R164, c[0x0][0x1e0], RZ ;  /* 0x00007800a41a7a25 */ /* 0x000fe200078e00ff */
[----:B------:R-:W-:-:S03]  /*0d90*/  SHF.R.S32.HI R4, RZ, 0x1f, R164 ;  /* 0x0000001fff047819 */ /* 0x000fc600000114a4 */
[----:B------:R-:W-:Y:S02]  /*0da0*/  IMAD R28, R195, c[0x0][0x214], R28 ;  /* 0x00008500c31c7a24 */ /* 0x000fe400078e021c */
[----:B------:R-:W-:Y:S02]  /*0db0*/  IMAD.SHL.U32 R2, R2, 0x10, RZ ;  /* 0x0000001002027824 */ /* 0x000fe400078e00ff */
[----:B------:R-:W-:Y:S02]  /*0dc0*/  IMAD R162, R89, c[0x0][0x1e8], RZ ;  /* 0x00007a0059a27a24 */ /* 0x000fe400078e02ff */
[----:B------:R-:W-:Y:S01]  /*0dd0*/  IMAD.WIDE.U32 R166, R109, c[0x0][0x1e0], RZ ;  /* 0x000078006da67a25 */ /* 0x000fe200078e00ff */
[----:B------:R-:W-:-:S03]  /*0de0*/  LOP3.LUT R2, R2, 0xfffffe00, RZ, 0xc0, !PT ;  /* 0xfffffe0002027812 */ /* 0x000fc600078ec0ff */
[----:B------:R-:W-:Y:S02]  /*0df0*/  IMAD R162, R195, c[0x0][0x1ec], R162 ;  /* 0x00007b00c3a27a24 */ /* 0x000fe400078e02a2 */
[----:B------:R-:W-:Y:S02]  /*0e00*/  IMAD.MOV.U32 R69, RZ, RZ, 0x1 ;  /* 0x00000001ff457424 */ /* 0x000fe400078e00ff */
[----:B------:R-:W-:Y:S01]  /*0e10*/  IMAD.MOV.U32 R51, RZ, RZ, RZ ;  /* 0x000000ffff337224 */ /* 0x000fe200078e00ff */
[----:B--2---:R-:W-:Y:S01]  /*0e20*/  @P3 SHF.R.S32.HI R17, RZ, 0x1f, R16 ;  /* 0x0000001fff113819 */ /* 0x004fe20000011410 */
[----:B------:R-:W-:Y:S02]  /*0e30*/  @!P3 IMAD.MOV.U32 R16, RZ, RZ, R192 ;  /* 0x000000ffff10b224 */ /* 0x000fe400078e00c0 */
[----:B------:R-:W-:Y:S01]  /*0e40*/  @!P3 IMAD.MOV.U32 R17, RZ, RZ, R13 ;  /* 0x000000ffff11b224 */ /* 0x000fe200078e000d */
[----:B------:R-:W-:Y:S01]  /*0e50*/  ISETP.GE.AND P3, PT, R6, c[0x0][0x1d4], PT ;  /* 0x0000750006007a0c */ /* 0x000fe20003f66270 */
[----:B------:R-:W-:Y:S01]  /*0e60*/  @P1 IMAD.X R6, R98, 0x1, R9, P6 ;  /* 0x0000000162061824 */ /* 0x000fe200030e0609 */
[----:B------:R-:W-:Y:S01]  /*0e70*/  ISETP.NE.AND P6, PT, R7, RZ, PT ;  /* 0x000000ff0700720c */ /* 0x000fe20003fc5270 */
[----:B------:R-:W-:-:S02]  /*0e80*/  @P2 IMAD.SHL.U32 R13, R10, 0x2, RZ ;  /* 0x000000020a0d2824 */ /* 0x000fc400078e00ff */
[C---:B------:R-:W-:Y:S01]  /*0e90*/  @P1 IMAD.SHL.U32 R9, R10.reuse, 0x2, RZ ;  /* 0x000000020a091824 */ /* 0x040fe200078e00ff */
[----:B------:R-:W-:Y:S01]  /*0ea0*/  @P1 LEA.HI.X R23, R5, c[0x0][0x224], R6, 0x1, P0 ;  /* 0x0000890005171a11 */ /* 0x000fe200000f0c06 */
[----:B------:R-:W-:Y:S01]  /*0eb0*/  @P2 IMAD.SHL.U32 R5, R10, 0x2, RZ ;  /* 0x000000020a052824 */ /* 0x000fe200078e00ff */
[----:B------:R-:W-:Y:S01]  /*0ec0*/  @!PT LDS RZ, [RZ] ;  /* 0x00000000fffff984 */ /* 0x000fe20000000800 */
[----:B------:R-:W-:Y:S01]  /*0ed0*/  @!PT LDS RZ, [RZ] ;  /* 0x00000000fffff984 */ /* 0x000fe20000000800 */
[----:B------:R-:W-:Y:S01]  /*0ee0*/  @!PT LDS RZ, [RZ] ;  /* 0x00000000fffff984 */ /* 0x000fe20000000800 */
[----:B------:R1:W-:Y:S01]  /*0ef0*/  @P2 LDGSTS.E.BYPASS.LTC128B.128 [R13+0xc100], [R20.64], !P5 ;  /* 0x0c100000140d2fae */ /* 0x0003e2000e901d46 */
[----:B------:R-:W-:Y:S02]  /*0f00*/  SEL R160, R16, RZ, !P6 ;  /* 0x000000ff10a07207 */ /* 0x000fe40007000000 */
[----:B------:R-:W-:Y:S01]  /*0f10*/  SEL R6, R17, RZ, !P6 ;  /* 0x000000ff11067207 */ /* 0x000fe20007000000 */
[----:B------:R1:W-:Y:S01]  /*0f20*/  @P2 LDGSTS.E.BYPASS.LTC128B.128 [R13+0xe100], [R20.64+0x80], !P4 ;  /* 0x0e100080140d2fae */ /* 0x0003e2000e101d46 */
[----:B------:R-:W-:Y:S02]  /*0f30*/  @P2 LEA R16, P6, R14, c[0x0][0x250], 0x1 ;  /* 0x000094000e102a11 */ /* 0x000fe400078c08ff */
[----:B------:R-:W-:Y:S01]  /*0f40*/  ISETP.GT.AND P0, PT, R18, R11, PT ;  /* 0x0000000b1200720c */ /* 0x000fe20003f04270 */
[----:B------:R1:W-:Y:S01]  /*0f50*/  @P2 LDGSTS.E.BYPASS.LTC128B.128 [R13+0x10100], [R20.64+0x100], !P3 ;  /* 0x10100100140d2fae */ /* 0x0003e2000d901d46 */
[----:B------:R-:W-:Y:S01]  /*0f60*/  @P2 LEA.HI.X R17, R14, c[0x0][0x254], R0, 0x1, P6 ;  /* 0x000095000e112a11 */ /* 0x000fe200030f0c00 */
[----:B------:R-:W-:Y:S01]  /*0f70*/  IMAD R121, R6, c[0x0][0x1f0], RZ ;  /* 0x00007c0006797a24 */ /* 0x000fe200078e02ff */
[----:B------:R-:W-:Y:S01]  /*0f80*/  @P1 IADD3 R3, P6, R102, R14, RZ ;  /* 0x0000000e66031210 */ /* 0x000fe20007fde0ff */
[----:B------:R2:W-:Y:S01]  /*0f90*/  @P1 LDGSTS.E.BYPASS.LTC128B.128 [R9+0xd100], [R22.64], !P5 ;  /* 0x0d10000016091fae */ /* 0x0005e2000e901d46 */
[----:B------:R-:W-:-:S02]  /*0fa0*/  IMAD R119, R6, c[0x0][0x218], RZ ;  /* 0x0000860006777a24 */ /* 0x000fc400078e02ff */
[C---:B------:R-:W-:Y:S01]  /*0fb0*/  IMAD R121, R160.reuse, c[0x0][0x1f4], R121 ;  /* 0x00007d00a0797a24 */ /* 0x040fe200078e0279 */
[----:B------:R2:W-:Y:S01]  /*0fc0*/  @P1 LDGSTS.E.BYPASS.LTC128B.128 [R9+0xf100], [R22.64+0x80], !P4 ;  /* 0x0f10008016091fae */ /* 0x0005e2000e101d46 */
[----:B------:R-:W-:Y:S02]  /*0fd0*/  @P1 IMAD.X R0, R101, 0x1, R0, P6 ;  /* 0x0000000165001824 */ /* 0x000fe400030e0600 */
[----:B------:R-:W-:Y:S01]  /*0fe0*/  IMAD R119, R160, c[0x0][0x21c], R119 ;  /* 0x00008700a0777a24 */ /* 0x000fe200078e0277 */
[----:B------:R2:W-:Y:S01]  /*0ff0*/  @P1 LDGSTS.E.BYPASS.LTC128B.128 [R9+0x11100], [R22.64+0x100], !P3 ;  /* 0x1110010016091fae */ /* 0x0005e2000d901d46 */
[----:B------:R-:W-:Y:S01]  /*1000*/  @P0 IADD3 R14, R8, -0x2, RZ ;  /* 0xfffffffe080e0810 */ /* 0x000fe20007ffe0ff */
[----:B------:R-:W-:Y:S02]  /*1010*/  IMAD.MOV.U32 R6, RZ, RZ, c[0x0][0x1e0] ;  /* 0x00007800ff067624 */ /* 0x000fe400078e00ff */
[----:B------:R-:W0:Y:S01]  /*1020*/  LDGDEPBAR ;  /* 0x00000000000079af */ /* 0x000e220000000000 */
[----:B------:R-:W-:Y:S01]  /*1030*/  @P0 SHF.R.S32.HI R7, RZ, 0x1f, R14 ;  /* 0x0000001fff070819 */ /* 0x000fe2000001140e */
[----:B------:R-:W-:-:S02]  /*1040*/  @P0 IMAD R8, R95, R14, RZ ;  /* 0x0000000e5f080224 */ /* 0x000fc400078e02ff */
[----:B------:R-:W-:Y:S01]  /*1050*/  BAR.SYNC.DEFER_BLOCKING 0x0 ;  /* 0x0000000000007b1d */ /* 0x000fe20000010000 */
[----:B------:R-:W-:Y:S02]  /*1060*/  IMAD.SHL.U32 R135, R6, 0x40, RZ ;  /* 0x0000004006877824 */ /* 0x000fe400078e00ff */
[----:B------:R-:W-:Y:S02]  /*1070*/  @P0 IMAD R7, R7, R97, R8 ;  /* 0x0000006107070224 */ /* 0x000fe400078e0208 */
[----:B-1----:R-:W-:-:S04]  /*1080*/  IMAD.MOV.U32 R13, RZ, RZ, c[0x0][0x27c] ;  /* 0x00009f00ff0d7624 */ /* 0x002fc800078e00ff */
[----:B------:R-:W-:-:S05]  /*1090*/  IMAD.SHL.U32 R13, R13, 0x2, RZ ;  /* 0x000000020d0d7824 */ /* 0x000fca00078e00ff */
[----:B------:R-:W-:Y:S02]  /*10a0*/  IADD3 R8, -R13, c[0x0][0x1d4], RZ ;  /* 0x000075000d087a10 */ /* 0x000fe40007ffe1ff */
[----:B--2---:R-:W-:Y:S02]  /*10b0*/  LOP3.LUT R22, R12, 0xfffffffc, RZ, 0xc0, !PT ;  /* 0xfffffffc0c167812 */ /* 0x004fe400078ec0ff */
[----:B------:R-:W-:Y:S01]  /*10c0*/  SHF.R.S32.HI R12, RZ, 0x1f, R12 ;  /* 0x0000001fff0c7819 */ /* 0x000fe2000001140c */
[----:B------:R-:W-:Y:S01]  /*10d0*/  @!PT LDS RZ, [RZ] ;  /* 0x00000000fffff984 */ /* 0x000fe20000000800 */
[----:B------:R-:W-:Y:S01]  /*10e0*/  @!PT LDS RZ, [RZ] ;  /* 0x00000000fffff984 */ /* 0x000fe20000000800 */
[----:B------:R-:W-:Y:S01]  /*10f0*/  @!PT LDS RZ, [RZ] ;  /* 0x00000000fffff984 */ /* 0x000fe20000000800 */
[----:B------:R1:W-:Y:S02]  /*1100*/  @P2 LDGSTS.E.BYPASS.LTC128B.128 [R5+0x100], [R16.64], !P5 ;  /* 0x0010000010052fae */ /* 0x0003e4000e901d46 */
[----:B------:R-:W-:Y:S01]  /*1110*/  IMAD.IADD R22, R85, 0x1, -R22 ;  /* 0x0000000155167824 */ /* 0x000fe200078e0a16 */
[----:B------:R-:W-:Y:S01]  /*1120*/  LEA.HI R12, R12, R109, RZ, 0x3 ;  /* 0x0000006d0c0c7211 */ /* 0x000fe200078f18ff */
[----:B------:R1:W-:Y:S02]  /*1130*/  @P2 LDGSTS.E.BYPASS.LTC128B.128 [R5+0x2100], [R16.64+0x80], !P4 ;  /* 0x0210008010052fae */ /* 0x0003e4000e101d46 */
[----:B------:R-:W-:Y:S01]  /*1140*/  IMAD.SHL.U32 R20, R22, 0x4, RZ ;  /* 0x0000000416147824 */ /* 0x000fe200078e00ff */
[----:B------:R-:W-:Y:S01]  /*1150*/  LOP3.LUT R12, R12, 0xfffffff8, RZ, 0xc0, !PT ;  /* 0xfffffff80c0c7812 */ /* 0x000fe200078ec0ff */
[----:B------:R-:W-:Y:S01]  /*1160*/  IMAD.SHL.U32 R22, R22, 0x8, RZ ;  /* 0x0000000816167824 */ /* 0x000fe200078e00ff */
[----:B------:R1:W-:Y:S01]  /*1170*/  @P2 LDGSTS.E.BYPASS.LTC128B.128 [R5+0x4100], [R16.64+0x100], !P3 ;  /* 0x0410010010052fae */ /* 0x0003e2000d901d46 */
[----:B------:R-:W-:-:S02]  /*1180*/  ISETP.LE.AND P2, PT, R100, c[0x0][0x27c], PT ;  /* 0x00009f0064007a0c */ /* 0x000fc40003f43270 */
[C---:B------:R-:W-:Y:S02]  /*1190*/  IADD3 R19, R20.reuse, 0x20, RZ ;  /* 0x0000002014137810 */ /* 0x040fe40007ffe0ff */
[----:B------:R-:W-:Y:S02]  /*11a0*/  SHF.R.S32.HI R23, RZ, 0x1f, R22 ;  /* 0x0000001fff177819 */ /* 0x000fe40000011416 */
[----:B------:R-:W-:Y:S01]  /*11b0*/  SHF.R.S32.HI R21, RZ, 0x1f, R20 ;  /* 0x0000001fff157819 */ /* 0x000fe20000011414 */
[----:B------:R-:W-:Y:S01]  /*11c0*/  IMAD.IADD R15, R20, 0x1, R19 ;  /* 0x00000001140f7824 */ /* 0x000fe200078e0213 */
[C---:B------:R-:W-:Y:S01]  /*11d0*/  IADD3 R141, R22.reuse, 0x60, RZ ;  /* 0x00000060168d7810 */ /* 0x040fe20007ffe0ff */
[C-C-:B------:R-:W-:Y:S01]  /*11e0*/  IMAD.WIDE.U32 R158, R109.reuse, c[0x0][0x290], R22.reuse ;  /* 0x0000a4006d9e7a25 */ /* 0x140fe200078e0016 */
[C---:B------:R-:W-:Y:S02]  /*11f0*/  IADD3 R140, R22.reuse, 0x80, RZ ;  /* 0x00000080168c7810 */ /* 0x040fe40007ffe0ff */
[----:B------:R-:W-:Y:S01]  /*1200*/  IADD3 R139, R22, 0xa0, RZ ;  /* 0x000000a0168b7810 */ /* 0x000fe20007ffe0ff */
[----:B------:R-:W-:Y:S01]  /*1210*/  IMAD.WIDE.U32 R156, R109, c[0x0][0x280], R22 ;  /* 0x0000a0006d9c7a25 */ /* 0x000fe200078e0016 */
[----:B------:R-:W-:-:S02]  /*1220*/  @P2 LOP3.LUT R194, R194, 0x2, RZ, 0xfc, !PT ;  /* 0x00000002c2c22812 */ /* 0x000fc400078efcff */
[----:B------:R-:W-:Y:S01]  /*1230*/  @P1 LEA R32, P2, R3, c[0x0][0x250], 0x1 ;  /* 0x0000940003201a11 */ /* 0x000fe200078408ff */
[----:B------:R-:W-:Y:S01]  /*1240*/  IMAD.WIDE.U32 R30, R109, c[0x0][0x290], R20 ;  /* 0x0000a4006d1e7a25 */ /* 0x000fe200078e0014 */
[----:B------:R-:W-:Y:S02]  /*1250*/  LOP3.LUT R194, R194, 0xfffffffe, RZ, 0xc0, !PT ;  /* 0xfffffffec2c27812 */ /* 0x000fe400078ec0ff */
[----:B------:R-:W-:Y:S01]  /*1260*/  @P1 LEA.HI.X R33, R3, c[0x0][0x254], R0, 0x1, P2 ;  /* 0x0000950003211a11 */ /* 0x000fe200010f0c00 */
[----:B------:R-:W-:Y:S01]  /*1270*/  IMAD R3, R4, c[0x0][0x1e0], RZ ;  /* 0x0000780004037a24 */ /* 0x000fe200078e02ff */
[----:B------:R-:W-:-:S03]  /*1280*/  ISETP.GE.AND P2, PT, R22, c[0x0][0x27c], PT ;  /* 0x00009f0016007a0c */ /* 0x000fc60003f46270 */
[----:B------:R-:W-:Y:S01]  /*1290*/  IMAD R0, R164, c[0x0][0x1e4], R3 ;  /* 0x00007900a4007a24 */ /* 0x000fe200078e0203 */
[----:B------:R-:W-:Y:S02]  /*12a0*/  SEL R9, RZ, c[0x0][0x27c], !P2 ;  /* 0x00009f00ff097a07 */ /* 0x000fe40005000000 */
[-C--:B------:R-:W-:Y:S01]  /*12b0*/  SEL R24, R13, R8.reuse, !P2 ;  /* 0x000000080d187207 */ /* 0x080fe20005000000 */
[----:B------:R-:W-:Y:S01]  /*12c0*/  IMAD.IADD R27, R27, 0x1, R0 ;  /* 0x000000011b1b7824 */ /* 0x000fe200078e0200 */
[----:B------:R-:W-:Y:S01]  /*12d0*/  ISETP.GE.AND P2, PT, R15, c[0x0][0x27c], PT ;  /* 0x00009f000f007a0c */ /* 0x000fe20003f46270 */
[----:B------:R-:W-:Y:S01]  /*12e0*/  IMAD.IADD R9, R22, 0x1, R9 ;  /* 0x0000000116097824 */ /* 0x000fe200078e0209 */
[C---:B-1----:R-:W-:Y:S01]  /*12f0*/  IADD3 R17, R20.reuse, 0x40, RZ ;  /* 0x0000004014117810 */ /* 0x042fe20007ffe0ff */
[----:B------:R-:W-:Y:S01]  /*1300*/  IMAD.WIDE.U32 R26, R195, c[0x0][0x1e8], R26 ;  /* 0x00007a00c31a7a25 */ /* 0x000fe200078e001a */
[----:B------:R-:W-:Y:S02]  /*1310*/  SEL R3, R13, R8, !P2 ;  /* 0x000000080d037207 */ /* 0x000fe40005000000 */
[----:B------:R-:W-:Y:S01]  /*1320*/  SHF.R.S32.HI R105, RZ, 0x1f, R24 ;  /* 0x0000001fff697819 */ /* 0x000fe20000011418 */
[----:B------:R-:W-:Y:S01]  /*1330*/  IMAD.IADD R16, R20, 0x1, R17 ;  /* 0x0000000114107824 */ /* 0x000fe200078e0211 */
[----:B------:R-:W-:Y:S01]  /*1340*/  SEL R0, RZ, c[0x0][0x27c], !P2 ;  /* 0x00009f00ff007a07 */ /* 0x000fe20005000000 */
[----:B------:R-:W-:Y:S01]  /*1350*/  IMAD.IADD R163, R27, 0x1, R162 ;  /* 0x000000011ba37824 */ /* 0x000fe200078e02a2 */
[----:B------:R-:W-:Y:S01]  /*1360*/  SHF.R.S32.HI R108, RZ, 0x1f, R9 ;  /* 0x0000001fff6c7819 */ /* 0x000fe20000011409 */
[----:B------:R-:W-:Y:S01]  /*1370*/  IMAD.MOV.U32 R162, RZ, RZ, R26 ;  /* 0x000000ffffa27224 */ /* 0x000fe200078e001a */
[----:B------:R-:W-:Y:S01]  /*1380*/  SHF.R.S32.HI R104, RZ, 0x1f, R3 ;  /* 0x0000001fff687819 */ /* 0x000fe20000011403 */
[----:B------:R-:W-:Y:S01]  /*1390*/  IMAD.WIDE.U32 R26, R109, c[0x0][0x280], R20 ;  /* 0x0000a0006d1a7a25 */ /* 0x000fe200078e0014 */
[----:B------:R-:W-:-:S02]  /*13a0*/  LEA.HI R105, R105, R24, RZ, 0x4 ;  /* 0x0000001869697211 */ /* 0x000fc400078f20ff */
[----:B------:R-:W-:Y:S01]  /*13b0*/  LEA.HI R138, R108, R9, RZ, 0x3 ;  /* 0x000000096c8a7211 */ /* 0x000fe200078f18ff */
[----:B------:R-:W-:Y:S01]  /*13c0*/  IMAD.WIDE.U32 R24, R195, c[0x0][0x210], R22 ;  /* 0x00008400c3187a25 */ /* 0x000fe200078e0016 */
[----:B------:R-:W-:Y:S02]  /*13d0*/  LEA.HI R104, R104, R3, RZ, 0x4 ;  /* 0x0000000368687211 */ /* 0x000fe400078f20ff */
[----:B------:R-:W-:Y:S01]  /*13e0*/  ISETP.GE.AND P2, PT, R16, c[0x0][0x27c], PT ;  /* 0x00009f0010007a0c */ /* 0x000fe20003f46270 */
[----:B------:R-:W-:Y:S01]  /*13f0*/  IMAD.IADD R3, R0, 0x1, R15 ;  /* 0x0000000100037824 */ /* 0x000fe200078e020f */
[----:B------:R-:W-:Y:S01]  /*1400*/  LEA.HI R108, R108, R9, RZ, 0x6 ;  /* 0x000000096c6c7211 */ /* 0x000fe200078f30ff */
[----:B------:R-:W-:Y:S01]  /*1410*/  IMAD.IADD R9, R109, 0x1, -R12 ;  /* 0x000000016d097824 */ /* 0x000fe200078e0a0c */
[----:B------:R-:W-:Y:S01]  /*1420*/  SEL R8, R13, R8, !P2 ;  /* 0x000000080d087207 */ /* 0x000fe20005000000 */
[----:B------:R-:W-:Y:S01]  /*1430*/  IMAD.IADD R29, R25, 0x1, R28 ;  /* 0x00000001191d7824 */ /* 0x000fe200078e021c */
[----:B------:R-:W-:Y:S01]  /*1440*/  SEL R25, RZ, c[0x0][0x27c], !P2 ;  /* 0x00009f00ff197a07 */ /* 0x000fe20005000000 */
[----:B------:R-:W-:Y:S01]  /*1450*/  IMAD.SHL.U32 R108, R108, 0x40, RZ ;  /* 0x000000406c6c7824 */ /* 0x000fe200078e00ff */
[----:B------:R-:W-:Y:S01]  /*1460*/  SHF.R.S32.HI R0, RZ, 0x1f, R3 ;  /* 0x0000001fff007819 */ /* 0x000fe20000011403 */
[----:B------:R-:W-:Y:S01]  /*1470*/  IMAD.MOV.U32 R28, RZ, RZ, R24 ;  /* 0x000000ffff1c7224 */ /* 0x000fe200078e0018 */
[C---:B------:R-:W-:Y:S01]  /*1480*/  LOP3.LUT P6, RZ, R9.reuse, 0x4, RZ, 0xc0, !PT ;  /* 0x0000000409ff7812 */ /* 0x040fe200078cc0ff */
[----:B------:R-:W-:Y:S01]  /*1490*/  IMAD.SHL.U32 R9, R9, 0x40, RZ ;  /* 0x0000004009097824 */ /* 0x000fe200078e00ff */
[CC--:B------:R-:W-:Y:S01]  /*14a0*/  LEA.HI R137, R0.reuse, R3.reuse, RZ, 0x3 ;  /* 0x0000000300897211 */ /* 0x0c0fe200078f18ff */
[----:B------:R-:W-:Y:S01]  /*14b0*/  IMAD.IADD R25, R25, 0x1, R16 ;  /* 0x0000000119197824 */ /* 0x000fe200078e0210 */
[----:B------:R-:W-:Y:S01]  /*14c0*/  LEA.HI R0, R0, R3, RZ, 0x6 ;  /* 0x0000000300007211 */ /* 0x000fe200078f30ff */
[----:B------:R-:W-:Y:S01]  /*14d0*/  IMAD.WIDE.U32 R162, R160, c[0x0][0x1f0], R162 ;  /* 0x00007c00a0a27a25 */ /* 0x000fe200078e00a2 */
[----:B------:R-:W-:-:S02]  /*14e0*/  SHF.R.S32.HI R103, RZ, 0x1f, R8 ;  /* 0x0000001fff677819 */ /* 0x000fc40000011408 */
[----:B------:R-:W-:Y:S01]  /*14f0*/  LOP3.LUT R9, R9, 0x1c0, RZ, 0xc0, !PT ;  /* 0x000001c009097812 */ /* 0x000fe200078ec0ff */
[----:B------:R-:W-:Y:S01]  /*1500*/  IMAD.SHL.U32 R0, R0, 0x40, RZ ;  /* 0x0000004000007824 */ /* 0x000fe200078e00ff */
[----:B------:R-:W-:Y:S01]  /*1510*/  SHF.R.S32.HI R106, RZ, 0x1f, R25 ;  /* 0x0000001fff6a7819 */ /* 0x000fe20000011419 */
[----:B------:R-:W-:Y:S01]  /*1520*/  IMAD.IADD R121, R163, 0x1, R121 ;  /* 0x00000001a3797824 */ /* 0x000fe200078e0279 */
[----:B------:R-:W-:Y:S01]  /*1530*/  LEA.HI R103, R103, R8, RZ, 0x4 ;  /* 0x0000000867677211 */ /* 0x000fe200078f20ff */
[----:B------:R-:W-:Y:S01]  /*1540*/  IMAD.WIDE.U32 R160, R160, c[0x0][0x218], R28 ;  /* 0x00008600a0a07a25 */ /* 0x000fe200078e001c */
[----:B------:R-:W-:Y:S02]  /*1550*/  SHF.R.U32.HI R3, RZ, 0x3, R9 ;  /* 0x00000003ff037819 */ /* 0x000fe40000011609 */
[----:B------:R-:W-:Y:S01]  /*1560*/  LOP3.LUT R8, R9, 0x38, R137, 0xf8, !PT ;  /* 0x0000003809087812 */ /* 0x000fe200078ef889 */
[----:B------:R-:W-:Y:S01]  /*1570*/  IMAD.IADD R119, R161, 0x1, R119 ;  /* 0x00000001a1777824 */ /* 0x000fe200078e0277 */
[----:B------:R-:W-:-:S02]  /*1580*/  LEA.HI R136, R106, R25, RZ, 0x3 ;  /* 0x000000196a887211 */ /* 0x000fc400078f18ff */
[----:B------:R-:W-:Y:S02]  /*1590*/  LEA.HI R106, R106, R25, RZ, 0x6 ;  /* 0x000000196a6a7211 */ /* 0x000fe400078f30ff */
[----:B------:R-:W-:Y:S02]  /*15a0*/  LOP3.LUT R12, R9, 0x38, R138, 0xf8, !PT ;  /* 0x00000038090c7812 */ /* 0x000fe400078ef88a */
[----:B------:R-:W-:Y:S01]  /*15b0*/  LOP3.LUT R0, R0, 0xfffff000, RZ, 0xc0, !PT ;  /* 0xfffff00000007812 */ /* 0x000fe200078ec0ff */
[----:B------:R-:W-:Y:S01]  /*15c0*/  IMAD.SHL.U32 R106, R106, 0x40, RZ ;  /* 0x000000406a6a7824 */ /* 0x000fe200078e00ff */
[----:B------:R-:W-:Y:S02]  /*15d0*/  LOP3.LUT R107, R8, R3, RZ, 0x3c, !PT ;  /* 0x00000003086b7212 */ /* 0x000fe400078e3cff */
[----:B------:R-:W-:Y:S02]  /*15e0*/  SHF.R.S32.HI R105, RZ, 0x4, R105 ;  /* 0x00000004ff697819 */ /* 0x000fe40000011469 */
[----:B------:R-:W-:-:S02]  /*15f0*/  SHF.R.S32.HI R104, RZ, 0x4, R104 ;  /* 0x00000004ff687819 */ /* 0x000fc40000011468 */
[----:B------:R-:W-:Y:S02]  /*1600*/  SHF.R.S32.HI R103, RZ, 0x4, R103 ;  /* 0x00000004ff677819 */ /* 0x000fe40000011467 */
[----:B------:R-:W-:Y:S02]  /*1610*/  LOP3.LUT R108, R108, 0xfffff000, RZ, 0xc0, !PT ;  /* 0xfffff0006c6c7812 */ /* 0x000fe400078ec0ff */
[----:B------:R-:W-:Y:S02]  /*1620*/  LOP3.LUT R13, R12, R3, RZ, 0x3c, !PT ;  /* 0x000000030c0d7212 */ /* 0x000fe400078e3cff */
[----:B------:R-:W-:Y:S02]  /*1630*/  IADD3 R107, R107, R0, R2 ;  /* 0x000000006b6b7210 */ /* 0x000fe40007ffe002 */
[----:B------:R-:W-:Y:S02]  /*1640*/  SHF.R.S32.HI R5, RZ, 0x1f, R109 ;  /* 0x0000001fff057819 */ /* 0x000fe4000001146d */
[----:B------:R-:W-:-:S02]  /*1650*/  LOP3.LUT R0, R9, 0x38, R136, 0xf8, !PT ;  /* 0x0000003809007812 */ /* 0x000fc400078ef888 */
[----:B------:R-:W-:Y:S01]  /*1660*/  LEA.HI.SX32 R105, R138, R105, 0x1d ;  /* 0x000000698a697211 */ /* 0x000fe200078feaff */
[----:B------:R-:W-:Y:S01]  /*1670*/  IMAD R154, R5, c[0x0][0x290], RZ ;  /* 0x0000a400059a7a24 */ /* 0x000fe200078e02ff */
[----:B------:R-:W-:Y:S01]  /*1680*/  LEA.HI.SX32 R104, R137, R104, 0x1d ;  /* 0x0000006889687211 */ /* 0x000fe200078feaff */
[----:B------:R-:W-:Y:S01]  /*1690*/  IMAD R152, R5, c[0x0][0x280], RZ ;  /* 0x0000a00005987a24 */ /* 0x000fe200078e02ff */
[----:B------:R-:W-:Y:S01]  /*16a0*/  LEA.HI.SX32 R103, R136, R103, 0x1d ;  /* 0x0000006788677211 */ /* 0x000fe200078feaff */
[----:B------:R-:W-:Y:S01]  /*16b0*/  IMAD R154, R109, c[0x0][0x294], R154 ;  /* 0x0000a5006d9a7a24 */ /* 0x000fe200078e029a */
[----:B------:R-:W-:Y:S01]  /*16c0*/  IADD3 R108, R13, R108, R2 ;  /* 0x0000006c0d6c7210 */ /* 0x000fe20007ffe002 */
[----:B------:R-:W-:Y:S01]  /*16d0*/  IMAD R152, R109, c[0x0][0x284], R152 ;  /* 0x0000a1006d987a24 */ /* 0x000fe200078e0298 */
[----:B------:R-:W-:Y:S01]  /*16e0*/  LOP3.LUT R106, R106, 0xfffff000, RZ, 0xc0, !PT ;  /* 0xfffff0006a6a7812 */ /* 0x000fe200078ec0ff */
[----:B------:R-:W-:Y:S01]  /*16f0*/  IMAD.IADD R159, R159, 0x1, R154 ;  /* 0x000000019f9f7824 */ /* 0x000fe200078e029a */
[----:B------:R-:W-:Y:S01]  /*1700*/  LOP3.LUT R13, R0, R3, RZ, 0x3c, !PT ;  /* 0x00000003000d7212 */ /* 0x000fe200078e3cff */
[----:B------:R-:W-:Y:S01]  /*1710*/  IMAD.IADD R157, R157, 0x1, R152 ;  /* 0x000000019d9d7824 */ /* 0x000fe200078e0298 */
[----:B------:R-:W-:Y:S01]  /*1720*/  SHF.R.S32.HI R0, RZ, 0x1f, R105 ;  /* 0x0000001fff007819 */ /* 0x000fe20000011469 */
[----:B------:R-:W-:Y:S01]  /*1730*/  IMAD.IADD R155, R154, 0x1, R31 ;  /* 0x000000019a9b7824 */ /* 0x000fe200078e021f */
[----:B------:R-:W-:Y:S01]  /*1740*/  SHF.R.S32.HI R25, RZ, 0x1f, R104 ;  /* 0x0000001fff197819 */ /* 0x000fe20000011468 */
[----:B------:R-:W-:Y:S01]  /*1750*/  IMAD.IADD R153, R152, 0x1, R27 ;  /* 0x0000000198997824 */ /* 0x000fe200078e021b */
[----:B------:R-:W-:Y:S01]  /*1760*/  SHF.R.S32.HI R8, RZ, 0x1f, R103 ;  /* 0x0000001fff087819 */ /* 0x000fe20000011467 */
[----:B------:R-:W-:Y:S01]  /*1770*/  IMAD.MOV.U32 R154, RZ, RZ, R30 ;  /* 0x000000ffff9a7224 */ /* 0x000fe200078e001e */
[----:B------:R-:W-:Y:S01]  /*1780*/  IADD3 R106, R13, R106, R2 ;  /* 0x0000006a0d6a7210 */ /* 0x000fe20007ffe002 */
[----:B------:R-:W-:Y:S01]  /*1790*/  IMAD.MOV.U32 R152, RZ, RZ, R26 ;  /* 0x000000ffff987224 */ /* 0x000fe200078e001a */
[----:B------:R-:W-:Y:S01]  /*17a0*/  LEA.HI R13, R0, R105, RZ, 0x3 ;  /* 0x00000069000d7211 */ /* 0x000fe200078f18ff */
[----:B------:R-:W-:Y:S01]  /*17b0*/  IMAD.SHL.U32 R105, R105, 0x8, RZ ;  /* 0x0000000869697824 */ /* 0x000fe200078e00ff */
[----:B------:R-:W-:Y:S01]  /*17c0*/  LEA.HI R12, R25, R104, RZ, 0x3 ;  /* 0x00000068190c7211 */ /* 0x000fe200078f18ff */
[----:B------:R-:W-:Y:S01]  /*17d0*/  IMAD.SHL.U32 R104, R104, 0x8, RZ ;  /* 0x0000000868687824 */ /* 0x000fe200078e00ff */
[----:B------:R-:W-:Y:S01]  /*17e0*/  LEA.HI R8, R8, R103, RZ, 0x3 ;  /* 0x0000006708087211 */ /* 0x000fe200078f18ff */
[----:B------:R-:W-:Y:S01]  /*17f0*/  IMAD.SHL.U32 R103, R103, 0x8, RZ ;  /* 0x0000000867677824 */ /* 0x000fe200078e00ff */
[----:B------:R-:W-:Y:S01]  /*1800*/  LOP3.LUT R0, R9, 0x18, R22, 0xf8, !PT ;  /* 0x0000001809007812 */ /* 0x000fe200078ef816 */
[----:B------:R-:W-:Y:S01]  /*1810*/  IMAD.SHL.U32 R13, R13, 0x200, RZ ;  /* 0x000002000d0d7824 */ /* 0x000fe200078e00ff */
[C---:B------:R-:W-:Y:S01]  /*1820*/  LOP3.LUT R30, R9.reuse, 0x38, R105, 0xf8, !PT ;  /* 0x00000038091e7812 */ /* 0x040fe200078ef869 */
[----:B------:R-:W-:Y:S01]  /*1830*/  IMAD.SHL.U32 R134, R8, 0x200, RZ ;  /* 0x0000020008867824 */ /* 0x000fe200078e00ff */
[C---:B------:R-:W-:Y:S01]  /*1840*/  LOP3.LUT R26, R9.reuse, 0x38, R104, 0xf8, !PT ;  /* 0x00000038091a7812 */ /* 0x040fe200078ef868 */
[----:B------:R-:W-:Y:S01]  /*1850*/  IMAD.SHL.U32 R12, R12, 0x200, RZ ;  /* 0x000002000c0c7824 */ /* 0x000fe200078e00ff */
[----:B------:R-:W-:Y:S01]  /*1860*/  LOP3.LUT R24, R9, 0x38, R103, 0xf8, !PT ;  /* 0x0000003809187812 */ /* 0x000fe200078ef867 */
[----:B-----5:R-:W-:Y:S01]  /*1870*/  IMAD.WIDE.U32 R158, R87, c[0x0][0x290], R158 ;  /* 0x0000a400579e7a25 */ /* 0x020fe200078e009e */
[----:B------:R-:W-:-:S02]  /*1880*/  LOP3.LUT R0, R2, R0, R3, 0xf6, !PT ;  /* 0x0000000002007212 */ /* 0x000fc400078ef603 */
[-C--:B------:R-:W-:Y:S01]  /*1890*/  LOP3.LUT R111, R30, R3.reuse, RZ, 0x3c, !PT ;  /* 0x000000031e6f7212 */ /* 0x080fe200078e3cff */
[----:B------:R-:W-:Y:S01]  /*18a0*/  IMAD.WIDE.U32 R154, R87, c[0x0][0x290], R154 ;  /* 0x0000a400579a7a25 */ /* 0x000fe200078e009a */
[-C--:B------:R-:W-:Y:S02]  /*18b0*/  LOP3.LUT R9, R26, R3.reuse, RZ, 0x3c, !PT ;  /* 0x000000031a097212 */ /* 0x080fe400078e3cff */
[----:B------:R-:W-:Y:S01]  /*18c0*/  LOP3.LUT R3, R24, R3, RZ, 0x3c, !PT ;  /* 0x0000000318037212 */ /* 0x000fe200078e3cff */
[----:B------:R-:W-:Y:S01]  /*18d0*/  @P0 IMAD.WIDE.U32 R24, R14, R97, R150 ;  /* 0x000000610e180225 */ /* 0x000fe200078e0096 */
[----:B------:R-:W-:Y:S02]  /*18e0*/  LOP3.LUT R134, R134, 0xfffff000, RZ, 0xc0, !PT ;  /* 0xfffff00086867812 */ /* 0x000fe400078ec0ff */
[----:B------:R-:W-:Y:S01]  /*18f0*/  LOP3.LUT R8, R13, 0xfffff000, RZ, 0xc0, !PT ;  /* 0xfffff0000d087812 */ /* 0x000fe200078ec0ff */
[----:B------:R-:W-:Y:S01]  /*1900*/  @P1 IMAD.SHL.U32 R14, R10, 0x2, RZ ;  /* 0x000000020a0e1824 */ /* 0x000fe200078e00ff */
[--C-:B------:R-:W-:Y:S01]  /*1910*/  IADD3 R134, R3, R134, R2.reuse ;  /* 0x0000008603867210 */ /* 0x100fe20007ffe002 */
[----:B------:R-:W-:Y:S01]  /*1920*/  @P0 IMAD.IADD R7, R25, 0x1, R7 ;  /* 0x0000000119070824 */ /* 0x000fe200078e0207 */
[----:B------:R-:W-:Y:S01]  /*1930*/  LOP3.LUT R110, R12, 0xfffff000, RZ, 0xc0, !PT ;  /* 0xfffff0000c6e7812 */ /* 0x000fe200078ec0ff */
[----:B------:R-:W-:Y:S01]  /*1940*/  @P0 IMAD.SHL.U32 R3, R10, 0x2, RZ ;  /* 0x000000020a030824 */ /* 0x000fe200078e00ff */
[----:B------:R1:W-:Y:S01]  /*1950*/  @P1 LDGSTS.E.BYPASS.LTC128B.128 [R14+0x1100], [R32.64], !P5 ;  /* 0x01100000200e1fae */ /* 0x0003e2000e901d46 */
[--C-:B------:R-:W-:Y:S01]  /*1960*/  IADD3 R111, R111, R8, R2.reuse ;  /* 0x000000086f6f7210 */ /* 0x100fe20007ffe002 */
[----:B------:R-:W-:Y:S01]  /*1970*/  IMAD.MOV.U32 R12, RZ, RZ, c[0x0][0x290] ;  /* 0x0000a400ff0c7624 */ /* 0x000fe200078e00ff */
[----:B------:R-:W-:Y:S01]  /*1980*/  IADD3 R110, R9, R110, R2 ;  /* 0x0000006e096e7210 */ /* 0x000fe20007ffe002 */
[----:B------:R1:W-:Y:S01]  /*1990*/  @P1 LDGSTS.E.BYPASS.LTC128B.128 [R14+0x3100], [R32.64+0x80], !P4 ;  /* 0x03100080200e1fae */ /* 0x0003e2000e101d46 */
[----:B------:R-:W-:Y:S01]  /*19a0*/  SHF.R.S32.HI R2, RZ, 0x1f, R87 ;  /* 0x0000001fff027819 */ /* 0x000fe20000011457 */
[----:B------:R-:W-:Y:S01]  /*19b0*/  IMAD.MOV.U32 R8, RZ, RZ, c[0x0][0x280] ;  /* 0x0000a000ff087624 */ /* 0x000fe200078e00ff */
[----:B------:R-:W-:Y:S01]  /*19c0*/  LOP3.LUT R138, R138, 0xfffffff8, RZ, 0xc0, !PT ;  /* 0xfffffff88a8a7812 */ /* 0x000fe200078ec0ff */
[----:B------:R1:W-:Y:S01]  /*19d0*/  @P1 LDGSTS.E.BYPASS.LTC128B.128 [R14+0x5100], [R32.64+0x100], !P3 ;  /* 0x05100100200e1fae */ /* 0x0003e2000d901d46 */
[C---:B------:R-:W-:Y:S01]  /*19e0*/  @P0 LEA R26, P1, R24.reuse, c[0x0][0x220], 0x1 ;  /* 0x00008800181a0a11 */ /* 0x040fe200078208ff */
[----:B------:R-:W-:Y:S01]  /*19f0*/  IMAD.WIDE.U32 R156, R87, c[0x0][0x280], R156 ;  /* 0x0000a000579c7a25 */ /* 0x000fe200078e009c */
[----:B------:R-:W-:Y:S01]  /*1a00*/  LOP3.LUT R137, R137, 0xfffffff8, RZ, 0xc0, !PT ;  /* 0xfffffff889897812 */ /* 0x000fe200078ec0ff */
[----:B------:R-:W0:Y:S01]  /*1a10*/  LDGDEPBAR ;  /* 0x00000000000079af */ /* 0x000e220000000000 */
[----:B------:R-:W-:Y:S01]  /*1a20*/  @P0 LEA.HI.X R27, R24, c[0x0][0x224], R7, 0x1, P1 ;  /* 0x00008900181b0a11 */ /* 0x000fe200008f0c07 */
[----:B------:R-:W-:Y:S01]  /*1a30*/  IMAD.WIDE.U32 R152, R87, c[0x0][0x280], R152 ;  /* 0x0000a00057987a25 */ /* 0x000fe200078e0098 */
[----:B------:R-:W-:-:S02]  /*1a40*/  @P0 LEA R24, P1, R99, R26, 0x1 ;  /* 0x0000001a63180211 */ /* 0x000fc400078208ff */
[----:B------:R-:W-:Y:S01]  /*1a50*/  LOP3.LUT R136, R136, 0xfffffff8, RZ, 0xc0, !PT ;  /* 0xfffffff888887812 */ /* 0x000fe200078ec0ff */
[----:B------:R2:W-:Y:S01]  /*1a60*/  @P0 LDGSTS.E.BYPASS.LTC128B.128 [R3+0x12100], [R26.64], !P5 ;  /* 0x121000001a030fae */ /* 0x0005e2000e901d46 */
[----:B------:R-:W-:Y:S01]  /*1a70*/  @P0 LEA.HI.X R25, R99, R27, R98, 0x1, P1 ;  /* 0x0000001b63190211 */ /* 0x000fe200008f0c62 */
[C---:B------:R-:W-:Y:S01]  /*1a80*/  IMAD.SHL.U32 R125, R12.reuse, 0x40, RZ ;  /* 0x000000400c7d7824 */ /* 0x040fe200078e00ff */
[-C--:B------:R-:W-:Y:S01]  /*1a90*/  SHF.L.U64.HI R123, R12, R131.reuse, c[0x0][0x294] ;  /* 0x0000a5000c7b7619 */ /* 0x080fe20000010283 */
[----:B------:R2:W-:Y:S01]  /*1aa0*/  @P0 LDGSTS.E.BYPASS.LTC128B.128 [R3+0x14100], [R26.64+0x80], !P4 ;  /* 0x141000801a030fae */ /* 0x0005e2000e101d46 */
[CC--:B------:R-:W-:Y:S01]  /*1ab0*/  SHF.L.U64.HI R127, R8.reuse, R131.reuse, c[0x0][0x284] ;  /* 0x0000a100087f7619 */ /* 0x0c0fe20000010283 */
[----:B------:R-:W-:Y:S01]  /*1ac0*/  IMAD.SHL.U32 R129, R8, 0x40, RZ ;  /* 0x0000004008817824 */ /* 0x000fe200078e00ff */
[----:B------:R-:W-:Y:S01]  /*1ad0*/  SHF.L.U64.HI R131, R6, R131, c[0x0][0x1e4] ;  /* 0x0000790006837619 */ /* 0x000fe20000010283 */
[----:B------:R2:W-:Y:S01]  /*1ae0*/  @P0 LDGSTS.E.BYPASS.LTC128B.128 [R3+0x16100], [R26.64+0x100], !P3 ;  /* 0x161001001a030fae */ /* 0x0005e2000d901d46 */
[----:B------:R-:W-:-:S02]  /*1af0*/  IADD3 R13, R20, 0x30, RZ ;  /* 0x00000030140d7810 */ /* 0x000fc40007ffe0ff */
[----:B------:R-:W-:Y:S01]  /*1b00*/  IADD3 R12, R20, 0x50, RZ ;  /* 0x00000050140c7810 */ /* 0x000fe20007ffe0ff */
[----:B------:R2:W-:Y:S01]  /*1b10*/  @P0 LDGSTS.E.BYPASS.LTC128B.128 [R3+0x13100], [R24.64], !P5 ;  /* 0x1310000018030fae */ /* 0x0005e2000e901d46 */
[----:B------:R-:W-:Y:S02]  /*1b20*/  SHF.R.S32.HI R132, RZ, 0x1f, R138 ;  /* 0x0000001fff847819 */ /* 0x000fe4000001148a */
[----:B------:R-:W-:Y:S01]  /*1b30*/  SHF.R.S32.HI R126, RZ, 0x1f, R105 ;  /* 0x0000001fff7e7819 */ /* 0x000fe20000011469 */
[----:B------:R2:W-:Y:S01]  /*1b40*/  @P0 LDGSTS.E.BYPASS.LTC128B.128 [R3+0x15100], [R24.64+0x80], !P4 ;  /* 0x1510008018030fae */ /* 0x0005e2000e101d46 */
[----:B-1----:R-:W-:Y:S01]  /*1b50*/  IMAD R14, R5, c[0x0][0x1e0], RZ ;  /* 0x00007800050e7a24 */ /* 0x002fe200078e02ff */
[----:B------:R-:W-:Y:S02]  /*1b60*/  SHF.R.S32.HI R130, RZ, 0x1f, R137 ;  /* 0x0000001fff827819 */ /* 0x000fe40000011489 */
[----:B------:R2:W-:Y:S01]  /*1b70*/  @P0 LDGSTS.E.BYPASS.LTC128B.128 [R3+0x17100], [R24.64+0x100], !P3 ;  /* 0x1710010018030fae */ /* 0x0005e2000d901d46 */
[----:B------:R-:W-:-:S02]  /*1b80*/  IADD3 R164, P0, R164, R109, RZ ;  /* 0x0000006da4a47210 */ /* 0x000fc40007f1e0ff */
[----:B------:R-:W-:Y:S01]  /*1b90*/  SHF.R.S32.HI R128, RZ, 0x1f, R136 ;  /* 0x0000001fff807819 */ /* 0x000fe20000011488 */
[----:B------:R-:W0:Y:S01]  /*1ba0*/  LDGDEPBAR ;  /* 0x00000000000079af */ /* 0x000e220000000000 */
[----:B------:R-:W-:Y:S01]  /*1bb0*/  SHF.R.S32.HI R124, RZ, 0x1f, R104 ;  /* 0x0000001fff7c7819 */ /* 0x000fe20000011468 */
[----:B------:R-:W-:Y:S01]  /*1bc0*/  IMAD.X R165, R4, 0x1, R5, P0 ;  /* 0x0000000104a57824 */ /* 0x000fe200000e0605 */
[----:B------:R-:W-:Y:S01]  /*1bd0*/  IADD3 R117, P1, P0, R162, R166, R22 ;  /* 0x000000a6a2757210 */ /* 0x000fe2000783e016 */
[C---:B------:R-:W-:Y:S01]  /*1be0*/  IMAD R4, R2.reuse, c[0x0][0x290], RZ ;  /* 0x0000a40002047a24 */ /* 0x040fe200078e02ff */
[----:B------:R-:W-:Y:S01]  /*1bf0*/  SHF.R.S32.HI R122, RZ, 0x1f, R103 ;  /* 0x0000001fff7a7819 */ /* 0x000fe20000011467 */
[----:B------:R-:W-:Y:S02]  /*1c00*/  IMAD R2, R2, c[0x0][0x280], RZ ;  /* 0x0000a00002027a24 */ /* 0x000fe400078e02ff */
[----:B------:R-:W-:-:S04]  /*1c10*/  IMAD R113, R87, c[0x0][0x294], R4 ;  /* 0x0000a50057717a24 */ /* 0x000fc800078e0204 */
[----:B------:R-:W-:Y:S02]  /*1c20*/  IMAD.IADD R115, R159, 0x1, R113 ;  /* 0x000000019f737824 */ /* 0x000fe400078e0271 */
[----:B------:R-:W-:Y:S02]  /*1c30*/  IMAD.IADD R113, R113, 0x1, R155 ;  /* 0x0000000171717824 */ /* 0x000fe400078e029b */
[----:B--2---:R-:W-:Y:S01]  /*1c40*/  IMAD R3, R109, c[0x0][0x1e4], R14 ;  /* 0x000079006d037a24 */ /* 0x004fe200078e020e */
[----:B------:R-:W-:-:S03]  /*1c50*/  IADD3 R14, R20, 0x10, RZ ;  /* 0x00000010140e7810 */ /* 0x000fc60007ffe0ff */
[----:B------:R-:W-:Y:S02]  /*1c60*/  IMAD.IADD R120, R167, 0x1, R3 ;  /* 0x00000001a7787824 */ /* 0x000fe400078e0203 */
[----:B------:R-:W-:-:S03]  /*1c70*/  IMAD R3, R87, c[0x0][0x284], R2 ;  /* 0x0000a10057037a24 */ /* 0x000fc600078e0202 */
[----:B------:R-:W-:Y:S01]  /*1c80*/  IADD3.X R116, R121, R120, R23, P1, P0 ;  /* 0x0000007879747210 */ /* 0x000fe20000fe0417 */
[----:B------:R-:W-:Y:S01]  /*1c90*/  IMAD.IADD R114, R157, 0x1, R3 ;  /* 0x000000019d727824 */ /* 0x000fe200078e0203 */
[----:B------:R-:W-:Y:S01]  /*1ca0*/  ISETP.NE.AND P0, PT, RZ, UR4, PT ;  /* 0x00000004ff007c0c */ /* 0x000fe2000bf05270 */
[----:B------:R-:W-:-:S12]  /*1cb0*/  IMAD.IADD R112, R3, 0x1, R153 ;  /* 0x0000000103707824 */ /* 0x000fd800078e0299 */
[----:B------:R-:W-:Y:S02]  /*1cc0*/  @P0 LOP3.LUT R194, R194, 0x1, RZ, 0xfc, !PT ;  /* 0x00000001c2c20812 */ /* 0x000fe400078efcff */
.L_x_719:
[----:B------:R-:W-:Y:S01]  /*1cd0*/  SHF.R.S32.HI R4, RZ, 0x1f, R18 ;  /* 0x0000001fff047819 */ /* 0x000fe20000011412 */
[----:B------:R-:W-:Y:S04]  /*1ce0*/  DEPBAR.LE SB0, 0x2 ;  /* 0x000080800000791a */ /* 0x000fe80000000000 */
[----:B------:R-:W-:Y:S01]  /*1cf0*/  BAR.SYNC.DEFER_BLOCKING 0x0 ;  /* 0x0000000000007b1d */ /* 0x000fe20000010000 */
[----:B------:R-:W-:Y:S01]  /*1d00*/  ISETP.LE.AND P1, PT, R100, c[0x0][0x27c], PT ;  /* 0x00009f0064007a0c */ /* 0x000fe20003f23270 */
[-C--:B-1----:R-:W-:Y:S02]  /*1d10*/  IMAD R5, R131, R18.reuse, RZ ;  /* 0x0000001283057224 */ /* 0x082fe400078e02ff */
[----:B-----5:R-:W-:Y:S04]  /*1d20*/  IMAD.WIDE.U32 R28, R135, R18, RZ ;  /* 0x00000012871c7225 */ /* 0x020fe800078e00ff */
[----:B------:R-:W-:Y:S01]  /*1d30*/  IMAD R5, R4, R135, R5 ;  /* 0x0000008704057224 */ /* 0x000fe200078e0205 */
[----:B------:R-:W-:Y:S01]  /*1d40*/  IADD3 R6, P0, R117, R28, RZ ;  /* 0x0000001c75067210 */ /* 0x000fe20007f1e0ff */
[----:B------:R-:W-:Y:S02]  /*1d50*/  IMAD R2, R51, 0x3000, R0 ;  /* 0x0000300033027824 */ /* 0x000fe400078e0200 */
[----:B------:R-:W-:Y:S03]  /*1d60*/  IMAD.IADD R5, R29, 0x1, R5 ;  /* 0x000000011d057824 */ /* 0x000fe600078e0205 */
[----:B------:R-:W-:Y:S01]  /*1d70*/  IADD3 R142, R2, 0x20, RZ ;  /* 0x00000020028e7810 */ /* 0x000fe20007ffe0ff */
[----:B------:R-:W-:Y:S01]  /*1d80*/  IMAD.X R3, R5, 0x1, R116, P0 ;  /* 0x0000000105037824 */ /* 0x000fe200000e0674 */
[----:B------:R-:W-:Y:S02]  /*1d90*/  LEA R72, P0, R6, c[0x0][0x1c8], 0x1 ;  /* 0x0000720006487a11 */ /* 0x000fe400078008ff */
[----:B------:R-:W-:Y:S02]  /*1da0*/  @P6 IADD3 R142, R2, -0x20, RZ ;  /* 0xffffffe0028e6810 */ /* 0x000fe40007ffe0ff */
[----:B------:R-:W-:Y:S02]  /*1db0*/  LEA.HI.X R73, R6, c[0x0][0x1cc], R3, 0x1, P0 ;  /* 0x0000730006497a11 */ /* 0x000fe400000f0c03 */
[----:B------:R-:W-:Y:S01]  /*1dc0*/  LEA R143, R2, 0x100, 0x1 ;  /* 0x00000100028f7811 */ /* 0x000fe200078e08ff */
[----:B------:R-:W-:Y:S01]  /*1dd0*/  BSSY B1, `(.L_x_695) ;  /* 0x0000398000017945 */ /* 0x000fe20003800000 */
[----:B------:R-:W-:Y:S01]  /*1de0*/  LEA R142, R142, 0x100, 0x1 ;  /* 0x000001008e8e7811 */ /* 0x000fe200078e08ff */
[----:B------:R-:W-:-:S05]  /*1df0*/  @!P1 BRA `(.L_x_696) ;  /* 0x0000378000009947 */ /* 0x000fca0003800000 */
[-C--:B------:R-:W-:Y:S01]  /*1e00*/  IMAD R3, R127, R18.reuse, RZ ;  /* 0x000000127f037224 */ /* 0x080fe200078e02ff */
[----:B------:R-:W-:Y:S01]  /*1e10*/  LOP3.LUT P1, RZ, R194, 0x1, RZ, 0xc0, !PT ;  /* 0x00000001c2ff7812 */ /* 0x000fe2000782c0ff */
[-C--:B------:R-:W-:Y:S02]  /*1e20*/  IMAD R25, R123, R18.reuse, RZ ;  /* 0x000000127b197224 */ /* 0x080fe400078e02ff */
[----:B------:R-:W-:Y:S02]  /*1e30*/  IMAD R118, R18, -0x40, R93 ;  /* 0xffffffc012767824 */ /* 0x000fe400078e025d */
[C---:B------:R-:W-:Y:S02]  /*1e40*/  IMAD R3, R4.reuse, R129, R3 ;  /* 0x0000008104037224 */ /* 0x040fe400078e0203 */
[----:B------:R-:W-:Y:S01]  /*1e50*/  IMAD R25, R4, R125, R25 ;  /* 0x0000007d04197224 */ /* 0x000fe200078e0219 */
[----:B------:R-:W-:Y:S01]  /*1e60*/  IMNMX R118, R118, 0x40, PT ;  /* 0x0000004076767817 */ /* 0x000fe20003800200 */
[-C--:B------:R-:W-:Y:S04]  /*1e70*/  IMAD.WIDE.U32 R8, R129, R18.reuse, RZ ;  /* 0x0000001281087225 */ /* 0x080fe800078e00ff */
[----:B------:R-:W-:Y:S01]  /*1e80*/  IMAD.WIDE.U32 R6, R125, R18, RZ ;  /* 0x000000127d067225 */ /* 0x000fe200078e00ff */
[----:B------:R-:W-:Y:S04]  /*1e90*/  IADD3 R3, R9, R3, RZ ;  /* 0x0000000309037210 */ /* 0x000fe80007ffe0ff */
        /* <DEDUP_REMOVED lines=61> */
.L_x_699:
[----:B------:R-:W-:Y:S05]  /*2270*/  BSYNC B0 ;  /* 0x0000000000007941 */ /* 0x000fea0003800000 */
.L_x_698:
        /* <DEDUP_REMOVED lines=89> */
.L_x_702:
[----:B------:R-:W-:Y:S05]  /*2810*/  BSYNC B0 ;  /* 0x0000000000007941 */ /* 0x000fea0003800000 */
.L_x_701:
        /* <DEDUP_REMOVED lines=25> */
[----:B------:R-:W-:Y:S01]  /*29b0*/  @!P0 FMUL.FTZ R2, R41, R40 ;  /* 0x0000002829028220 */ /* 0x000fe20000410000 */
[----:B------:R-:W-:Y:S01]  /*29c0*/  @!P0 HADD2.F32 R40, -RZ, R39.H0_H0 ;  /* 0x20000027ff288230 */ /* 0x000fe20000004100 */
[-C--:B------:R-:W-:Y:S01]  /*29d0*/  @!P0 FMUL.FTZ R68, R46, R35.reuse ;  /* 0x000000232e448220 */ /* 0x080fe20000410000 */
[--C-:B------:R-:W-:Y:S01]  /*29e0*/  @!P0 HADD2.F32 R39, -RZ, R38.reuse.H0_H0 ;  /* 0x20000026ff278230 */ /* 0x100fe20000004100 */
[-C--:B------:R-:W-:Y:S01]  /*29f0*/  @!P0 FFMA.FTZ R2, R45, R44.reuse, R2 ;  /* 0x0000002c2d028223 */ /* 0x080fe20000010002 */
[----:B------:R-:W-:Y:S01]  /*2a00*/  @!P0 HADD2.F32 R45, -RZ, R38.H1_H1 ;  /* 0x30000026ff2d8230 */ /* 0x000fe20000004100 */
[----:B------:R-:W-:Y:S01]  /*2a10*/  @!P0 FMUL.FTZ R3, R40, R35 ;  /* 0x0000002328038220 */ /* 0x000fe20000410000 */
[----:B------:R-:W-:Y:S01]  /*2a20*/  @!P0 MOV R35, R27 ;  /* 0x0000001b00238202 */ /* 0x000fe20000000f00 */
[----:B------:R-:W-:Y:S01]  /*2a30*/  @!P0 FFMA.FTZ R49, R41, R44, -R49 ;  /* 0x0000002c29318223 */ /* 0x000fe20000010831 */
[----:B------:R-:W-:Y:S01]  /*2a40*/  @!P0 HADD2.F32 R44, -RZ, R64.H0_H0 ;  /* 0x20000040ff2c8230 */ /* 0x000fe20000004100 */
[-C--:B------:R-:W-:Y:S02]  /*2a50*/  @!P0 FMUL.FTZ R4, R39, R34.reuse ;  /* 0x0000002227048220 */ /* 0x080fe40000410000 */
[C---:B------:R-:W-:Y:S01]  /*2a60*/  @!P0 FMUL.FTZ R65, R45.reuse, R34 ;  /* 0x000000222d418220 */ /* 0x040fe20000410000 */
[----:B------:R-:W-:Y:S01]  /*2a70*/  @!P0 F2FP.PACK_AB R49, R2, R49 ;  /* 0x000000310231823e */ /* 0x000fe200000000ff */
[----:B------:R-:W-:Y:S01]  /*2a80*/  @!P0 FFMA.FTZ R3, R46, R47, R3 ;  /* 0x0000002f2e038223 */ /* 0x000fe20000010003 */
[--C-:B------:R-:W-:Y:S01]  /*2a90*/  @!P0 HADD2.F32 R48, -RZ, R35.reuse.H1_H1 ;  /* 0x30000023ff308230 */ /* 0x100fe20000004100 */
[----:B------:R-:W-:Y:S01]  /*2aa0*/  @!P0 FFMA.FTZ R4, R45, R44, R4 ;  /* 0x0000002c2d048223 */ /* 0x000fe20000010004 */
[----:B------:R-:W-:Y:S01]  /*2ab0*/  @!P0 MOV R24, R49 ;  /* 0x0000003100188202 */ /* 0x000fe20000000f00 */
[----:B------:R-:W-:Y:S01]  /*2ac0*/  @!P0 HADD2.F32 R35, -RZ, R35.H0_H0 ;  /* 0x20000023ff238230 */ /* 0x000fe20000004100 */
[----:B------:R-:W-:Y:S02]  /*2ad0*/  @!P0 FFMA.FTZ R68, R40, R47, -R68 ;  /* 0x0000002f28448223 */ /* 0x000fe40000010844 */
[CC--:B------:R-:W-:Y:S02]  /*2ae0*/  @!P0 FMUL.FTZ R70, R48.reuse, R42.reuse ;  /* 0x0000002a30468220 */ /* 0x0c0fe40000410000 */
        /* <DEDUP_REMOVED lines=11> */
.L_x_704:
[----:B------:R-:W-:Y:S05]  /*2ba0*/  BSYNC B0 ;  /* 0x0000000000007941 */ /* 0x000fea0003800000 */
.L_x_703:
        /* <DEDUP_REMOVED lines=46> */
[-C--:B------:R-:W-:Y:S02]  /*2e90*/  @!P0 FFMA.FTZ R4, R39, R43.reuse, R4 ;  /* 0x0000002b27048223 */ /* 0x080fe40000010004 */
[C---:B------:R-:W-:Y:S02]  /*2ea0*/  @!P0 FMUL.FTZ R5, R35.reuse, R36 ;  /* 0x0000002423058220 */ /* 0x040fe40000410000 */
[----:B------:R-:W-:Y:S02]  /*2eb0*/  @!P0 FFMA.FTZ R47, R38, R43, -R47 ;  /* 0x0000002b262f8223 */ /* 0x000fe4000001082f */
[-C--:B------:R-:W-:Y:S02]  /*2ec0*/  @!P0 FFMA.FTZ R48, R35, R44.reuse, -R48 ;  /* 0x0000002c23308223 */ /* 0x080fe40000010830 */
[----:B------:R-:W-:Y:S01]  /*2ed0*/  @!P0 FFMA.FTZ R5, R40, R44, R5 ;  /* 0x0000002c28058223 */ /* 0x000fe20000010005 */
[----:B------:R-:W-:Y:S04]  /*2ee0*/  @!P0 F2FP.PACK_AB R47, R4, R47 ;  /* 0x0000002f042f823e */ /* 0x000fe800000000ff */
[----:B------:R-:W-:Y:S02]  /*2ef0*/  @!P0 F2FP.PACK_AB R48, R5, R48 ;  /* 0x000000300530823e */ /* 0x000fe400000000ff */
[----:B------:R-:W-:Y:S02]  /*2f00*/  @!P0 MOV R26, R47 ;  /* 0x0000002f001a8202 */ /* 0x000fe40000000f00 */
[----:B------:R-:W-:Y:S05]  /*2f10*/  @!P0 MOV R27, R48 ;  /* 0x00000030001b8202 */ /* 0x000fea0000000f00 */
[----:B------:R1:W-:Y:S02]  /*2f20*/  STG.E.128 [R72.64+0x80], R24 ;  /* 0x0000801848007986 */ /* 0x0003e4000c101d06 */
.L_x_706:
[----:B------:R-:W-:Y:S05]  /*2f30*/  BSYNC B0 ;  /* 0x0000000000007941 */ /* 0x000fea0003800000 */
.L_x_705:
        /* <DEDUP_REMOVED lines=24> */
[C---:B------:R-:W-:Y:S02]  /*30c0*/  @!P0 FMUL.FTZ R2, R34.reuse, R35 ;  /* 0x0000002322028220 */ /* 0x040fe40000410000 */
[----:B------:R-:W-:Y:S01]  /*30d0*/  @!P0 FFMA.FTZ R41, R34, R37, -R41 ;  /* 0x0000002522298223 */ /* 0x000fe20000010829 */
[----:B------:R-:W-:Y:S01]  /*30e0*/  @!P0 HADD2.F32 R34, -RZ, R33.H0_H0 ;  /* 0x20000021ff228230 */ /* 0x000fe20000004100 */
[----:B------:R-:W-:Y:S01]  /*30f0*/  @!P0 FMUL.FTZ R44, R38, R9 ;  /* 0x00000009262c8220 */ /* 0x000fe20000410000 */
[----:B------:R-:W-:Y:S01]  /*3100*/  @!P0 MOV R33, R26 ;  /* 0x0000001a00218202 */ /* 0x000fe20000000f00 */
[----:B------:R-:W-:Y:S01]  /*3110*/  @!P0 FFMA.FTZ R2, R36, R37, R2 ;  /* 0x0000002524028223 */ /* 0x000fe20000010002 */
[----:B------:R-:W-:Y:S01]  /*3120*/  @!P0 HADD2.F32 R36, -RZ, R58.H0_H0 ;  /* 0x2000003aff248230 */ /* 0x000fe20000004100 */
[C---:B------:R-:W-:Y:S01]  /*3130*/  @!P0 FMUL.FTZ R3, R34.reuse, R9 ;  /* 0x0000000922038220 */ /* 0x040fe20000410000 */
[----:B------:R-:W-:Y:S01]  /*3140*/  @!P0 MOV R9, R27 ;  /* 0x0000001b00098202 */ /* 0x000fe20000000f00 */
[-C--:B------:R-:W-:Y:S01]  /*3150*/  @!P0 FFMA.FTZ R44, R34, R39.reuse, -R44 ;  /* 0x00000027222c8223 */ /* 0x080fe2000001082c */
[--C-:B------:R-:W-:Y:S01]  /*3160*/  @!P0 HADD2.F32 R37, -RZ, R33.reuse.H1_H1 ;  /* 0x30000021ff258230 */ /* 0x100fe20000004100 */
[----:B------:R-:W-:Y:S01]  /*3170*/  @!P0 FFMA.FTZ R3, R38, R39, R3 ;  /* 0x0000002726038223 */ /* 0x000fe20000010003 */
[----:B------:R-:W-:Y:S01]  /*3180*/  @!P0 F2FP.PACK_AB R41, R2, R41 ;  /* 0x000000290229823e */ /* 0x000fe200000000ff */
[----:B------:R-:W-:Y:S02]  /*3190*/  @!P0 HADD2.F32 R33, -RZ, R33.H0_H0 ;  /* 0x20000021ff218230 */ /* 0x000fe40000004100 */
[----:B------:R-:W-:Y:S01]  /*31a0*/  @!P0 FMUL.FTZ R43, R37, R8 ;  /* 0x00000008252b8220 */ /* 0x000fe20000410000 */
[----:B------:R-:W-:Y:S01]  /*31b0*/  @!P0 F2FP.PACK_AB R44, R3, R44 ;  /* 0x0000002c032c823e */ /* 0x000fe200000000ff */
[--C-:B------:R-:W-:Y:S01]  /*31c0*/  @!P0 HADD2.F32 R40, -RZ, R9.reuse.H1_H1 ;  /* 0x30000009ff288230 */ /* 0x100fe20000004100 */
[C---:B------:R-:W-:Y:S01]  /*31d0*/  @!P0 FMUL.FTZ R4, R33.reuse, R8 ;  /* 0x0000000821048220 */ /* 0x040fe20000410000 */
[----:B------:R-:W-:Y:S01]  /*31e0*/  @!P0 MOV R24, R41 ;  /* 0x0000002900188202 */ /* 0x000fe20000000f00 */
[----:B------:R-:W-:Y:S01]  /*31f0*/  @!P0 FFMA.FTZ R43, R33, R36, -R43 ;  /* 0x00000024212b8223 */ /* 0x000fe2000001082b */
[----:B------:R-:W-:Y:S01]  /*3200*/  @!P0 MOV R25, R44 ;  /* 0x0000002c00198202 */ /* 0x000fe20000000f00 */
[----:B------:R-:W-:Y:S01]  /*3210*/  @!P0 FMUL.FTZ R45, R40, R32 ;  /* 0x00000020282d8220 */ /* 0x000fe20000410000 */
[----:B------:R-:W-:Y:S01]  /*3220*/  @!P0 HADD2.F32 R9, -RZ, R9.H0_H0 ;  /* 0x20000009ff098230 */ /* 0x000fe20000004100 */
[----:B------:R-:W-:Y:S04]  /*3230*/  @!P0 FFMA.FTZ R4, R37, R36, R4 ;  /* 0x0000002425048223 */ /* 0x000fe80000010004 */
[C---:B------:R-:W-:Y:S01]  /*3240*/  @!P0 FMUL.FTZ R5, R9.reuse, R32 ;  /* 0x0000002009058220 */ /* 0x040fe20000410000 */
[----:B------:R-:W-:Y:S01]  /*3250*/  @!P0 F2FP.PACK_AB R43, R4, R43 ;  /* 0x0000002b042b823e */ /* 0x000fe200000000ff */
[-C--:B------:R-:W-:Y:S02]  /*3260*/  @!P0 FFMA.FTZ R45, R9, R42.reuse, -R45 ;  /* 0x0000002a092d8223 */ /* 0x080fe4000001082d */
[----:B------:R-:W-:Y:S01]  /*3270*/  @!P0 FFMA.FTZ R5, R40, R42, R5 ;  /* 0x0000002a28058223 */ /* 0x000fe20000010005 */
[----:B------:R-:W-:Y:S04]  /*3280*/  @!P0 MOV R26, R43 ;  /* 0x0000002b001a8202 */ /* 0x000fe80000000f00 */
[----:B------:R-:W-:Y:S04]  /*3290*/  @!P0 F2FP.PACK_AB R46, R5, R45 ;  /* 0x0000002d052e823e */ /* 0x000fe800000000ff */
[----:B------:R-:W-:Y:S05]  /*32a0*/  @!P0 MOV R27, R46 ;  /* 0x0000002e001b8202 */ /* 0x000fea0000000f00 */
[----:B------:R1:W-:Y:S02]  /*32b0*/  STG.E.128 [R72.64+0xc0], R24 ;  /* 0x0000c01848007986 */ /* 0x0003e4000c101d06 */
.L_x_708:
[----:B------:R-:W-:Y:S05]  /*32c0*/  BSYNC B0 ;  /* 0x0000000000007941 */ /* 0x000fea0003800000 */
.L_x_707:
        /* <DEDUP_REMOVED lines=56> */
.L_x_710:
[----:B------:R-:W-:Y:S05]  /*3650*/  BSYNC B0 ;  /* 0x0000000000007941 */ /* 0x000fea0003800000 */
.L_x_709:
[----:B------:R-:W-:Y:S11]  /*3660*/  ISETP.GE.AND P0, PT, R139, c[0x0][0x1d4], PT ;  /* 0x000075008b007a0c */ /* 0x000ff60003f06270 */
[----:B------:R-:W-:Y:S02]  /*3670*/  @!UPT UIADD3 URZ, URZ, URZ, URZ ;  /* 0x0000003f3f3ff290 */ /* 0x000fe4000fffe03f */
[----:B------:R-:W-:-:S05]  /*3680*/  @P0 BRA `(.L_x_700) ;  /* 0x000020c000000947 */ /* 0x000fca0003800000 */
[----:B------:R-:W-:Y:S01]  /*3690*/  ISETP.GE.AND P0, PT, R12, c[0x0][0x27c], PT ;  /* 0x00009f000c007a0c */ /* 0x000fe20003f06270 */
[----:B-1----:R-:W1:Y:S11]  /*36a0*/  LDS.128 R24, [R142+0x10000] ;  /* 0x010000008e187984 */ /* 0x002e760000000c00 */
[----:B------:R-:W-:Y:S01]  /*36b0*/  @!UPT UIADD3 URZ, URZ, URZ, URZ ;  /* 0x0000003f3f3ff290 */ /* 0x000fe2000fffe03f */
[--C-:B------:R-:W-:Y:S01]  /*36c0*/  @!P0 HADD2.F32 R33, -RZ, R52.reuse.H1_H1 ;  /* 0x30000034ff218230 */ /* 0x100fe20000004100 */
[--C-:B------:R-:W-:Y:S01]  /*36d0*/  @!P0 SHF.R.U64 R7, R28, 0x10, R29.reuse ;  /* 0x000000101c078819 */ /* 0x100fe2000000121d */
[----:B------:R-:W-:Y:S01]  /*36e0*/  @!P0 HADD2.F32 R34, -RZ, R52.H0_H0 ;  /* 0x20000034ff228230 */ /* 0x000fe20000004100 */
        /* <DEDUP_REMOVED lines=36> */
[----:B------:R-:W-:Y:S02]  /*3930*/  @!P0 FFMA.FTZ R4, R31, R34, R4 ;  /* 0x000000221f048223 */ /* 0x000fe40000010004 */
[----:B------:R-:W-:Y:S02]  /*3940*/  @!P0 FMUL.FTZ R5, R7, R28 ;  /* 0x0000001c07058220 */ /* 0x000fe40000410000 */
[----:B------:R-:W-:Y:S02]  /*3950*/  @!P0 FFMA.FTZ R39, R9, R34, -R39 ;  /* 0x0000002209278223 */ /* 0x000fe40000010827 */
        /* <DEDUP_REMOVED lines=8> */
.L_x_697:
        /* <DEDUP_REMOVED lines=47> */
.L_x_712:
[----:B------:R-:W-:Y:S05]  /*3cd0*/  BSYNC B0 ;  /* 0x0000000000007941 */ /* 0x000fea0003800000 */
.L_x_711:
[----:B------:R-:W-:Y:S04]  /*3ce0*/  IADD3 R169, P0, R166, R28, RZ ;  /* 0x0000001ca6a97210 */ /* 0x000fe80007f1e0ff */
[----:B------:R-:W-:Y:S01]  /*3cf0*/  IADD3.X R168, R120, R5, RZ, P0, !PT ;  /* 0x0000000578a87210 */ /* 0x000fe200007fe4ff */
[----:B------:R-:W-:-:S05]  /*3d00*/  @P1 BRA `(.L_x_700) ;  /* 0x00001a4000001947 */ /* 0x000fca0003800000 */
[----:B------:R-:W-:Y:S01]  /*3d10*/  ISETP.GE.AND P0, PT, R22, c[0x0][0x1d4], PT ;  /* 0x0000750016007a0c */ /* 0x000fe20003f06270 */
[----:B-1---5:R-:W-:Y:S01]  /*3d20*/  IMAD.MOV.U32 R9, RZ, RZ, R74 ;  /* 0x000000ffff097224 */ /* 0x022fe200078e004a */
[----:B------:R-:W-:Y:S01]  /*3d30*/  MOV R6, R73 ;  /* 0x0000004900067202 */ /* 0x000fe20000000f00 */
[----:B------:R-:W-:Y:S01]  /*3d40*/  IMAD.MOV.U32 R8, RZ, RZ, R75 ;  /* 0x000000ffff087224 */ /* 0x000fe200078e004b */
        /* <DEDUP_REMOVED lines=19> */
[----:B------:R-:W-:Y:S01]  /*3e80*/  IMAD R171, R51, 0x3000, RZ ;  /* 0x0000300033ab7824 */ /* 0x000fe200078e02ff */
[----:B------:R-:W-:Y:S02]  /*3e90*/  PRMT R71, R6, 0x5410, R7 ;  /* 0x0000541006477816 */ /* 0x000fe40000000007 */
[----:B------:R-:W-:Y:S02]  /*3ea0*/  PRMT R38, R5, 0x5410, R4 ;  /* 0x0000541005267816 */ /* 0x000fe40000000004 */
[----:B------:R-:W-:Y:S01]  /*3eb0*/  PRMT R39, R2, 0x5410, R3 ;  /* 0x0000541002277816 */ /* 0x000fe20000000003 */
[----:B------:R-:W-:-:S05]  /*3ec0*/  @P0 BRA `(.L_x_714) ;  /* 0x000007a000000947 */ /* 0x000fca0003800000 */
[----:B------:R-:W-:Y:S01]  /*3ed0*/  IMAD.MOV.U32 R65, RZ, RZ, R59 ;  /* 0x000000ffff417224 */ /* 0x000fe200078e003b */
[----:B------:R-:W-:Y:S01]  /*3ee0*/  ISETP.GE.AND P2, PT, R105, c[0x0][0x1d4], PT ;  /* 0x0000750069007a0c */ /* 0x000fe20003f46270 */
[----:B------:R-:W-:Y:S01]  /*3ef0*/  IMAD.MOV.U32 R45, RZ, RZ, R41 ;  /* 0x000000ffff2d7224 */ /* 0x000fe200078e0029 */
[CC--:B------:R-:W-:Y:S01]  /*3f00*/  IADD3 R175, P1, P0, R162.reuse, R169.reuse, R138 ;  /* 0x000000a9a2af7210 */ /* 0x0c0fe2000783e08a */
[----:B------:R-:W-:Y:S01]  /*3f10*/  IMAD.MOV.U32 R62, RZ, RZ, R57 ;  /* 0x000000ffff3e7224 */ /* 0x000fe200078e0039 */
[----:B------:R-:W-:Y:S02]  /*3f20*/  MOV R47, R40 ;  /* 0x00000028002f7202 */ /* 0x000fe40000000f00 */
[C---:B------:R-:W-:Y:S02]  /*3f30*/  IADD3.X R170, R121.reuse, R168, R132, P1, P0 ;  /* 0x000000a879aa7210 */ /* 0x040fe40000fe0484 */
[----:B------:R-:W-:Y:S02]  /*3f40*/  MOV R61, R58 ;  /* 0x0000003a003d7202 */ /* 0x000fe40000000f00 */
[----:B------:R-:W-:Y:S03]  /*3f50*/  MOV R55, R56 ;  /* 0x0000003800377202 */ /* 0x000fe60000000f00 */
[----:B------:R-:W-:Y:S04]  /*3f60*/  @!P2 IADD3 R173, P1, P0, R162, R169, R105 ;  /* 0x000000a9a2ada210 */ /* 0x000fe8000783e069 */
[----:B------:R-:W-:Y:S02]  /*3f70*/  @!P2 IADD3.X R172, R121, R168, R126, P1, P0 ;  /* 0x000000a879aca210 */ /* 0x000fe40000fe047e */
[C---:B------:R-:W-:Y:S04]  /*3f80*/  LEA R176, P0, R175.reuse, c[0x0][0x1c8], 0x1 ;  /* 0x00007200afb07a11 */ /* 0x040fe800078008ff */
[----:B------:R-:W-:Y:S02]  /*3f90*/  LEA.HI.X R177, R175, c[0x0][0x1cc], R170, 0x1, P0 ;  /* 0x00007300afb17a11 */ /* 0x000fe400000f0caa */
[C---:B------:R-:W-:Y:S04]  /*3fa0*/  @!P2 LEA R174, P0, R173.reuse, c[0x0][0x1c8], 0x1 ;  /* 0x00007200adaeaa11 */ /* 0x040fe800078008ff */
[----:B------:R-:W-:Y:S01]  /*3fb0*/  @!P2 LEA.HI.X R175, R173, c[0x0][0x1cc], R172, 0x1, P0 ;  /* 0x00007300adafaa11 */ /* 0x000fe200000f0cac */
[----:B------:R-:W-:Y:S01]  /*3fc0*/  IMAD.IADD R172, R108, 0x1, R171 ;  /* 0x000000016cac7824 */ /* 0x000fe200078e02ab */
[----:B------:R-:W-:Y:S02]  /*3fd0*/  IADD3 R173, R111, R171, RZ ;  /* 0x000000ab6fad7210 */ /* 0x000fe40007ffe0ff */
[----:B------:R-:W-:Y:S01]  /*3fe0*/  ISETP.GE.AND P0, PT, R22, c[0x0][0x27c], PT ;  /* 0x00009f0016007a0c */ /* 0x000fe20003f06270 */
[----:B------:R-:W-:Y:S01]  /*3ff0*/  IMAD.SHL.U32 R170, R172, 0x2, RZ ;  /* 0x00000002acaa7824 */ /* 0x000fe200078e00ff */
[----:B------:R-:W-:Y:S04]  /*4000*/  SHF.L.U32 R178, R173, 0x1, RZ ;  /* 0x00000001adb27819 */ /* 0x000fe800000006ff */
[----:B------:R-:W1:Y:S07]  /*4010*/  LDS.128 R28, [R170+0xc100] ;  /* 0x00c10000aa1c7984 */ /* 0x000e6e0000000c00 */
[--C-:B------:R-:W-:Y:S01]  /*4020*/  @!P0 SHF.R.U64 R63, R58, 0x10, R59.reuse ;  /* 0x000000103a3f8819 */ /* 0x100fe2000000123b */
[----:B------:R-:W2:Y:S01]  /*4030*/  LDS.128 R80, [R178+0xc100] ;  /* 0x00c10000b2507984 */ /* 0x000ea20000000c00 */
[----:B------:R-:W-:Y:S01]  /*4040*/  @!P0 SHF.R.U32.HI R67, RZ, 0x10, R59 ;  /* 0x00000010ff438819 */ /* 0x000fe2000001163b */
[----:B------:R-:W-:Y:S01]  /*4050*/  @!P0 HADD2.F32 R49, -RZ, R47.H0_H0 ;  /* 0x2000002fff318230 */ /* 0x000fe20000004100 */
[----:B------:R-:W-:Y:S01]  /*4060*/  @!P0 SHF.R.U64 R46, R40, 0x10, R41 ;  /* 0x00000010282e8819 */ /* 0x000fe20000001229 */
[----:B------:R-:W-:Y:S01]  /*4070*/  IMAD.MOV.U32 R40, RZ, RZ, R43 ;  /* 0x000000ffff287224 */ /* 0x000fe200078e002b */
[----:B------:R-:W-:Y:S01]  /*4080*/  @!P0 HADD2.F32 R55, -RZ, R55.H0_H0 ;  /* 0x20000037ff378230 */ /* 0x000fe20000004100 */
[----:B------:R-:W-:Y:S01]  /*4090*/  @!P0 SHF.R.U32.HI R44, RZ, 0x10, R41 ;  /* 0x00000010ff2c8819 */ /* 0x000fe20000011629 */
[----:B------:R-:W-:Y:S01]  /*40a0*/  @!P0 HADD2.F32 R61, -RZ, R61.H0_H0 ;  /* 0x2000003dff3d8230 */ /* 0x000fe20000004100 */
[--C-:B------:R-:W-:Y:S01]  /*40b0*/  @!P0 SHF.R.U32.HI R60, RZ, 0x10, R57.reuse ;  /* 0x00000010ff3c8819 */ /* 0x100fe20000011639 */
[----:B------:R-:W-:Y:S01]  /*40c0*/  @!P0 HADD2.F32 R63, -RZ, R63.H0_H0 ;  /* 0x2000003fff3f8230 */ /* 0x000fe20000004100 */
[----:B------:R-:W-:Y:S01]  /*40d0*/  @!P0 SHF.R.U64 R54, R56, 0x10, R57 ;  /* 0x0000001038368819 */ /* 0x000fe20000001239 */
[----:B------:R-:W-:Y:S01]  /*40e0*/  @!P0 HADD2.F32 R56, -RZ, R62.H0_H0 ;  /* 0x2000003eff388230 */ /* 0x000fe20000004100 */
[----:B------:R-:W-:Y:S01]  /*40f0*/  MOV R41, R42 ;  /* 0x0000002a00297202 */ /* 0x000fe20000000f00 */
[----:B------:R-:W-:Y:S01]  /*4100*/  @!P0 HADD2.F32 R44, -RZ, R44.H0_H0 ;  /* 0x2000002cff2c8230 */ /* 0x000fe20000004100 */
[--C-:B------:R-:W-:Y:S01]  /*4110*/  @!P0 SHF.R.U64 R42, R42, 0x10, R43.reuse ;  /* 0x000000102a2a8819 */ /* 0x100fe2000000122b */
[----:B------:R-:W-:Y:S01]  /*4120*/  @!P0 HADD2.F32 R54, -RZ, R54.H0_H0 ;  /* 0x20000036ff368230 */ /* 0x000fe20000004100 */
[----:B------:R-:W-:Y:S01]  /*4130*/  @!P0 SHF.R.U32.HI R43, RZ, 0x10, R43 ;  /* 0x00000010ff2b8819 */ /* 0x000fe2000001162b */
[----:B------:R-:W-:Y:S02]  /*4140*/  @!P0 HADD2.F32 R41, -RZ, R41.H0_H0 ;  /* 0x20000029ff298230 */ /* 0x000fe40000004100 */
[----:B------:R-:W-:Y:S02]  /*4150*/  @!P0 HADD2.F32 R65, -RZ, R65.H0_H0 ;  /* 0x20000041ff418230 */ /* 0x000fe40000004100 */
[----:B------:R-:W-:Y:S02]  /*4160*/  @!P0 HADD2.F32 R67, -RZ, R67.H0_H0 ;  /* 0x20000043ff438230 */ /* 0x000fe40000004100 */
[----:B------:R-:W-:Y:S02]  /*4170*/  @!P0 HADD2.F32 R50, -RZ, R45.H0_H0 ;  /* 0x2000002dff328230 */ /* 0x000fe40000004100 */
[----:B------:R-:W-:Y:S02]  /*4180*/  @!P0 HADD2.F32 R46, -RZ, R46.H0_H0 ;  /* 0x2000002eff2e8230 */ /* 0x000fe40000004100 */
[----:B------:R-:W-:Y:S01]  /*4190*/  @!P0 HADD2.F32 R43, -RZ, R43.H0_H0 ;  /* 0x2000002bff2b8230 */ /* 0x000fe20000004100 */
[----:B-1----:R-:W-:Y:S01]  /*41a0*/  @!P0 IMAD.MOV.U32 R47, RZ, RZ, R28 ;  /* 0x000000ffff2f8224 */ /* 0x002fe200078e001c */
[----:B------:R-:W-:Y:S04]  /*41b0*/  @!P0 MOV R48, R29 ;  /* 0x0000001d00308202 */ /* 0x000fe80000000f00 */
[--C-:B------:R-:W-:Y:S02]  /*41c0*/  @!P0 HADD2.F32 R52, -RZ, R47.reuse.H0_H0 ;  /* 0x2000002fff348230 */ /* 0x100fe40000004100 */
[----:B------:R-:W-:Y:S01]  /*41d0*/  @!P0 HADD2.F32 R45, -RZ, R48.H0_H0 ;  /* 0x20000030ff2d8230 */ /* 0x000fe20000004100 */
[----:B--2---:R-:W-:Y:S01]  /*41e0*/  @!P0 MOV R59, R80 ;  /* 0x00000050003b8202 */ /* 0x004fe20000000f00 */
[----:B------:R-:W-:Y:S01]  /*41f0*/  @!P0 HADD2.F32 R47, -RZ, R47.H1_H1 ;  /* 0x3000002fff2f8230 */ /* 0x000fe20000004100 */
[C---:B------:R-:W-:Y:S01]  /*4200*/  @!P0 FMUL.FTZ R2, R52.reuse, R49 ;  /* 0x0000003134028220 */ /* 0x040fe20000410000 */
[----:B------:R-:W-:Y:S01]  /*4210*/  @!P0 MOV R58, R81 ;  /* 0x00000051003a8202 */ /* 0x000fe20000000f00 */
[----:B------:R-:W-:Y:S01]  /*4220*/  @!P0 FMUL.FTZ R4, R45, R50 ;  /* 0x000000322d048220 */ /* 0x000fe20000410000 */
[--C-:B------:R-:W-:Y:S01]  /*4230*/  @!P0 HADD2.F32 R53, -RZ, R59.reuse.H0_H0 ;  /* 0x2000003bff358230 */ /* 0x100fe20000004100 */
[----:B------:R-:W-:Y:S01]  /*4240*/  @!P0 FMUL.FTZ R3, R47, R46 ;  /* 0x0000002e2f038220 */ /* 0x000fe20000410000 */
[----:B------:R-:W-:Y:S01]  /*4250*/  @!P0 MOV R64, R83 ;  /* 0x0000005300408202 */ /* 0x000fe20000000f00 */
[----:B------:R-:W-:Y:S02]  /*4260*/  @!P0 HADD2.F32 R57, -RZ, R58.H0_H0 ;  /* 0x2000003aff398230 */ /* 0x000fe40000004100 */
[C---:B------:R-:W-:Y:S02]  /*4270*/  @!P0 FMUL.FTZ R170, R53.reuse, R49 ;  /* 0x0000003135aa8220 */ /* 0x040fe40000410000 */
[-C--:B------:R-:W-:Y:S01]  /*4280*/  @!P0 FFMA.FTZ R2, R53, R55.reuse, R2 ;  /* 0x0000003735028223 */ /* 0x080fe20000010002 */
[----:B------:R-:W-:Y:S01]  /*4290*/  @!P0 HADD2.F32 R53, -RZ, R59.H1_H1 ;  /* 0x3000003bff358230 */ /* 0x000fe20000004100 */
[----:B------:R-:W-:Y:S01]  /*42a0*/  @!P0 FMUL.FTZ R172, R57, R50 ;  /* 0x0000003239ac8220 */ /* 0x000fe20000410000 */
[----:B------:R-:W-:Y:S01]  /*42b0*/  @!P0 HADD2.F32 R62, -RZ, R64.H0_H0 ;  /* 0x20000040ff3e8230 */ /* 0x000fe20000004100 */
[----:B------:R-:W-:Y:S01]  /*42c0*/  @!P0 FFMA.FTZ R170, R52, R55, -R170 ;  /* 0x0000003734aa8223 */ /* 0x000fe200000108aa */
[----:B------:R-:W-:Y:S01]  /*42d0*/  @!P0 HADD2.F32 R55, -RZ, R58.H1_H1 ;  /* 0x3000003aff378230 */ /* 0x000fe20000004100 */
[----:B------:R-:W-:Y:S01]  /*42e0*/  @!P0 FFMA.FTZ R172, R45, R56, -R172 ;  /* 0x000000382dac8223 */ /* 0x000fe200000108ac */
[----:B------:R-:W-:Y:S01]  /*42f0*/  @!P0 HADD2.F32 R45, -RZ, R48.H1_H1 ;  /* 0x30000030ff2d8230 */ /* 0x000fe20000004100 */
[----:B------:R-:W-:Y:S01]  /*4300*/  @!P0 IMAD.MOV.U32 R59, RZ, RZ, R82 ;  /* 0x000000ffff3b8224 */ /* 0x000fe200078e0052 */
[----:B------:R-:W-:Y:S01]  /*4310*/  @!P0 HADD2.F32 R58, -RZ, R60.H0_H0 ;  /* 0x2000003cff3a8230 */ /* 0x000fe20000004100 */
[-C--:B------:R-:W-:Y:S01]  /*4320*/  @!P0 FMUL.FTZ R173, R55, R44.reuse ;  /* 0x0000002c37ad8220 */ /* 0x080fe20000410000 */
[----:B------:R-:W-:Y:S01]  /*4330*/  @!P0 HADD2.F32 R64, -RZ, R64.H1_H1 ;  /* 0x30000040ff408230 */ /* 0x000fe20000004100 */
[C---:B------:R-:W-:Y:S01]  /*4340*/  @!P0 FMUL.FTZ R5, R45.reuse, R44 ;  /* 0x0000002c2d058220 */ /* 0x040fe20000410000 */
[--C-:B------:R-:W-:Y:S01]  /*4350*/  @!P0 HADD2.F32 R60, -RZ, R59.reuse.H1_H1 ;  /* 0x3000003bff3c8230 */ /* 0x100fe20000004100 */
[----:B------:R-:W-:Y:S01]  /*4360*/  @!P0 FFMA.FTZ R173, R45, R58, -R173 ;  /* 0x0000003a2dad8223 */ /* 0x000fe200000108ad */
[----:B------:R-:W-:Y:S01]  /*4370*/  @!P0 MOV R45, R30 ;  /* 0x0000001e002d8202 */ /* 0x000fe20000000f00 */
[----:B------:R-:W-:Y:S01]  /*4380*/  @!P0 FMUL.FTZ R179, R53, R46 ;  /* 0x0000002e35b38220 */ /* 0x000fe20000410000 */
[----:B------:R-:W-:Y:S01]  /*4390*/  @!P0 HADD2.F32 R59, -RZ, R59.H0_H0 ;  /* 0x2000003bff3b8230 */ /* 0x000fe20000004100 */
[----:B------:R-:W-:Y:S01]  /*43a0*/  @!P0 FMUL.FTZ R183, R64, R43 ;  /* 0x0000002b40b78220 */ /* 0x000fe20000410000 */
[----:B------:R-:W-:Y:S01]  /*43b0*/  @!P0 F2FP.PACK_AB R172, R173, R172 ;  /* 0x000000acadac823e */ /* 0x000fe200000000ff */
[-C--:B------:R-:W-:Y:S01]  /*43c0*/  @!P0 FFMA.FTZ R179, R47, R54.reuse, -R179 ;  /* 0x000000362fb38223 */ /* 0x080fe200000108b3 */
[----:B------:R-:W-:Y:S01]  /*43d0*/  @!P0 HADD2.F32 R47, -RZ, R42.H0_H0 ;  /* 0x2000002aff2f8230 */ /* 0x000fe20000004100 */
[----:B------:R-:W-:Y:S01]  /*43e0*/  @!P0 FMUL.FTZ R181, R59, R41 ;  /* 0x000000293bb58220 */ /* 0x000fe20000410000 */
[--C-:B------:R-:W-:Y:S01]  /*43f0*/  @!P0 HADD2.F32 R42, -RZ, R45.reuse.H0_H0 ;  /* 0x2000002dff2a8230 */ /* 0x100fe20000004100 */
[----:B------:R-:W-:Y:S01]  /*4400*/  @!P0 FFMA.FTZ R3, R53, R54, R3 ;  /* 0x0000003635038223 */ /* 0x000fe20000010003 */
[----:B------:R-:W-:Y:S01]  /*4410*/  @!P0 MOV R29, R172 ;  /* 0x000000ac001d8202 */ /* 0x000fe20000000f00 */
[----:B------:R-:W-:Y:S01]  /*4420*/  @!P0 FMUL.FTZ R178, R60, R47 ;  /* 0x0000002f3cb28220 */ /* 0x000fe20000410000 */
[----:B------:R-:W-:Y:S01]  /*4430*/  @!P0 F2FP.PACK_AB R179, R179, R170 ;  /* 0x000000aab3b3823e */ /* 0x000fe200000000ff */
[C---:B------:R-:W-:Y:S01]  /*4440*/  @!P0 FMUL.FTZ R6, R42.reuse, R41 ;  /* 0x000000292a068220 */ /* 0x040fe20000410000 */
[----:B------:R-:W-:Y:S01]  /*4450*/  @!P0 HADD2.F32 R41, -RZ, R40.H0_H0 ;  /* 0x20000028ff298230 */ /* 0x000fe20000004100 */
[----:B------:R-:W-:Y:S01]  /*4460*/  @!P0 IMAD.MOV.U32 R40, RZ, RZ, R31 ;  /* 0x000000ffff288224 */ /* 0x000fe200078e001f */
[----:B------:R-:W-:Y:S01]  /*4470*/  @!P0 HADD2.F32 R44, -RZ, R45.H1_H1 ;  /* 0x3000002dff2c8230 */ /* 0x000fe20000004100 */
[----:B------:R-:W-:Y:S01]  /*4480*/  @!P0 FFMA.FTZ R181, R42, R61, -R181 ;  /* 0x0000003d2ab58223 */ /* 0x000fe200000108b5 */
[----:B------:R-:W-:Y:S01]  /*4490*/  @!P0 MOV R28, R179 ;  /* 0x000000b3001c8202 */ /* 0x000fe20000000f00 */
[----:B------:R-:W-:Y:S01]  /*44a0*/  @!P0 FMUL.FTZ R180, R62, R41 ;  /* 0x000000293eb48220 */ /* 0x000fe20000410000 */
[--C-:B------:R-:W-:Y:S01]  /*44b0*/  @!P0 HADD2.F32 R42, -RZ, R40.reuse.H0_H0 ;  /* 0x20000028ff2a8230 */ /* 0x100fe20000004100 */
[----:B------:R-:W-:Y:S01]  /*44c0*/  @!P0 FFMA.FTZ R4, R57, R56, R4 ;  /* 0x0000003839048223 */ /* 0x000fe20000010004 */
[----:B------:R-:W-:Y:S01]  /*44d0*/  @!P0 HADD2.F32 R40, -RZ, R40.H1_H1 ;  /* 0x30000028ff288230 */ /* 0x000fe20000004100 */
[C---:B------:R-:W-:Y:S01]  /*44e0*/  @!P0 FFMA.FTZ R178, R44.reuse, R63, -R178 ;  /* 0x0000003f2cb28223 */ /* 0x040fe200000108b2 */
[----:B------:R-:W-:Y:S01]  /*44f0*/  @!P0 F2FP.PACK_AB R170, R3, R2 ;  /* 0x0000000203aa823e */ /* 0x000fe200000000ff */
[----:B------:R-:W-:Y:S02]  /*4500*/  @!P0 FMUL.FTZ R7, R44, R47 ;  /* 0x0000002f2c078220 */ /* 0x000fe40000410000 */
[----:B------:R-:W-:Y:S01]  /*4510*/  @!P0 FFMA.FTZ R180, R42, R65, -R180 ;  /* 0x000000412ab48223 */ /* 0x000fe200000108b4 */
[----:B------:R-:W-:Y:S01]  /*4520*/  @!P0 MOV R80, R170 ;  /* 0x000000aa00508202 */ /* 0x000fe20000000f00 */
[----:B------:R-:W-:Y:S01]  /*4530*/  @!P0 FFMA.FTZ R183, R40, R67, -R183 ;  /* 0x0000004328b78223 */ /* 0x000fe200000108b7 */
[----:B------:R-:W-:Y:S01]  /*4540*/  @!P0 F2FP.PACK_AB R178, R178, R181 ;  /* 0x000000b5b2b2823e */ /* 0x000fe200000000ff */
[----:B------:R-:W-:Y:S02]  /*4550*/  @!P0 FFMA.FTZ R5, R55, R58, R5 ;  /* 0x0000003a37058223 */ /* 0x000fe40000010005 */
[----:B------:R-:W-:Y:S01]  /*4560*/  @!P0 FFMA.FTZ R6, R59, R61, R6 ;  /* 0x0000003d3b068223 */ /* 0x000fe20000010006 */
[----:B------:R-:W-:Y:S01]  /*4570*/  @!P0 F2FP.PACK_AB R183, R183, R180 ;  /* 0x000000b4b7b7823e */ /* 0x000fe200000000ff */
[----:B------:R-:W-:Y:S01]  /*4580*/  @!P0 FMUL.FTZ R8, R42, R41 ;  /* 0x000000292a088220 */ /* 0x000fe20000410000 */
[----:B------:R-:W-:Y:S01]  /*4590*/  @!P0 F2FP.PACK_AB R173, R5, R4 ;  /* 0x0000000405ad823e */ /* 0x000fe200000000ff */
[----:B------:R-:W-:Y:S01]  /*45a0*/  @!P0 FFMA.FTZ R7, R60, R63, R7 ;  /* 0x0000003f3c078223 */ /* 0x000fe20000010007 */
[----:B------:R-:W-:Y:S01]  /*45b0*/  @!P0 MOV R31, R183 ;  /* 0x000000b7001f8202 */ /* 0x000fe20000000f00 */
[----:B------:R-:W-:Y:S02]  /*45c0*/  @!P0 FMUL.FTZ R9, R40, R43 ;  /* 0x0000002b28098220 */ /* 0x000fe40000410000 */
[----:B------:R-:W-:Y:S01]  /*45d0*/  @!P0 FFMA.FTZ R8, R62, R65, R8 ;  /* 0x000000413e088223 */ /* 0x000fe20000010008 */
[----:B------:R-:W-:Y:S01]  /*45e0*/  @!P0 F2FP.PACK_AB R180, R7, R6 ;  /* 0x0000000607b4823e */ /* 0x000fe200000000ff */
[----:B------:R-:W-:Y:S02]  /*45f0*/  @!P0 FFMA.FTZ R9, R64, R67, R9 ;  /* 0x0000004340098223 */ /* 0x000fe40000010009 */
[----:B------:R-:W-:Y:S01]  /*4600*/  @!P0 IMAD.MOV.U32 R30, RZ, RZ, R178 ;  /* 0x000000ffff1e8224 */ /* 0x000fe200078e00b2 */
[----:B------:R-:W-:Y:S01]  /*4610*/  @!P0 MOV R82, R180 ;  /* 0x000000b400528202 */ /* 0x000fe20000000f00 */
[----:B------:R-:W-:Y:S01]  /*4620*/  @!P0 IMAD.MOV.U32 R81, RZ, RZ, R173 ;  /* 0x000000ffff518224 */ /* 0x000fe200078e00ad */
[----:B------:R-:W-:Y:S02]  /*4630*/  @!P0 F2FP.PACK_AB R181, R9, R8 ;  /* 0x0000000809b5823e */ /* 0x000fe400000000ff */
[----:B------:R1:W-:Y:S02]  /*4640*/  STG.E.128 [R176.64], R28 ;  /* 0x0000001cb0007986 */ /* 0x0003e4000c101d06 */
[----:B------:R-:W-:Y:S06]  /*4650*/  @!P0 MOV R83, R181 ;  /* 0x000000b500538202 */ /* 0x000fec0000000f00 */
[----:B------:R1:W-:Y:S02]  /*4660*/  @!P2 STG.E.128 [R174.64], R80 ;  /* 0x00000050ae00a986 */ /* 0x0003e4000c101d06 */
.L_x_714:
[----:B------:R-:W-:Y:S05]  /*4670*/  BSYNC B0 ;  /* 0x0000000000007941 */ /* 0x000fea0003800000 */
.L_x_713:
[----:B------:R-:W-:Y:S01]  /*4680*/  ISETP.GE.AND P0, PT, R15, c[0x0][0x1d4], PT ;  /* 0x000075000f007a0c */ /* 0x000fe20003f06270 */
[----:B------:R-:W-:Y:S01]  /*4690*/  @!UPT UIADD3 URZ, URZ, URZ, URZ ;  /* 0x0000003f3f3ff290 */ /* 0x000fe2000fffe03f */
[----:B------:R-:W-:Y:S11]  /*46a0*/  BSSY B0, `(.L_x_715) ;  /* 0x0000074000007945 */ /* 0x000ff60003800000 */
[----:B------:R-:W-:-:S05]  /*46b0*/  @P0 BRA `(.L_x_716) ;  /* 0x0000072000000947 */ /* 0x000fca0003800000 */
[----:B------:R-:W-:Y:S02]  /*46c0*/  ISETP.GE.AND P2, PT, R104, c[0x0][0x1d4], PT ;  /* 0x0000750068007a0c */ /* 0x000fe40003f46270 */
[----:B------:R-:W-:Y:S02]  /*46d0*/  IADD3 R67, P1, P0, R162, R169, R137 ;  /* 0x000000a9a2437210 */ /* 0x000fe4000783e089 */
[----:B-1----:R-:W-:Y:S02]  /*46e0*/  IADD3 R82, R110, R171, RZ ;  /* 0x000000ab6e527210 */ /* 0x002fe40007ffe0ff */
[CC--:B------:R-:W-:Y:S07]  /*46f0*/  IADD3.X R56, R121.reuse, R168.reuse, R130, P1, P0 ;  /* 0x000000a879387210 */ /* 0x0c0fee0000fe0482 */
[----:B------:R-:W-:Y:S04]  /*4700*/  @!P2 IADD3 R65, P1, P0, R162, R169, R104 ;  /* 0x000000a9a241a210 */ /* 0x000fe8000783e068 */
[----:B------:R-:W-:Y:S02]  /*4710*/  @!P2 IADD3.X R58, R121, R168, R124, P1, P0 ;  /* 0x000000a8793aa210 */ /* 0x000fe40000fe047c */
[C---:B------:R-:W-:Y:S04]  /*4720*/  LEA R80, P0, R67.reuse, c[0x0][0x1c8], 0x1 ;  /* 0x0000720043507a11 */ /* 0x040fe800078008ff */
[----:B------:R-:W-:Y:S02]  /*4730*/  LEA.HI.X R81, R67, c[0x0][0x1cc], R56, 0x1, P0 ;  /* 0x0000730043517a11 */ /* 0x000fe400000f0c38 */
[C---:B------:R-:W-:Y:S02]  /*4740*/  @!P2 LEA R64, P0, R65.reuse, c[0x0][0x1c8], 0x1 ;  /* 0x000072004140aa11 */ /* 0x040fe400078008ff */
[----:B------:R-:W-:Y:S02]  /*4750*/  SHF.L.U32 R67, R82, 0x1, RZ ;  /* 0x0000000152437819 */ /* 0x000fe400000006ff */
[----:B------:R-:W-:Y:S01]  /*4760*/  @!P2 LEA.HI.X R65, R65, c[0x0][0x1cc], R58, 0x1, P0 ;  /* 0x000073004141aa11 */ /* 0x000fe200000f0c3a */
[----:B------:R-:W-:Y:S01]  /*4770*/  IMAD.IADD R58, R107, 0x1, R171 ;  /* 0x000000016b3a7824 */ /* 0x000fe200078e02ab */
[----:B------:R-:W-:Y:S01]  /*4780*/  ISETP.GE.AND P0, PT, R15, c[0x0][0x27c], PT ;  /* 0x00009f000f007a0c */ /* 0x000fe20003f06270 */
[----:B------:R-:W1:Y:S02]  /*4790*/  LDS.128 R60, [R67+0xc100] ;  /* 0x00c10000433c7984 */ /* 0x000e640000000c00 */
[----:B------:R-:W-:Y:S06]  /*47a0*/  IMAD.SHL.U32 R56, R58, 0x2, RZ ;  /* 0x000000023a387824 */ /* 0x000fec00078e00ff */
[----:B------:R-:W2:Y:S04]  /*47b0*/  LDS.128 R28, [R56+0xc100] ;  /* 0x00c10000381c7984 */ /* 0x000ea80000000c00 */
[----:B------:R-:W-:Y:S01]  /*47c0*/  @!P0 SHF.R.U64 R34, R34, 0x10, R35 ;  /* 0x0000001022228819 */ /* 0x000fe20000001223 */
[----:B------:R-:W-:Y:S01]  /*47d0*/  @!P0 HADD2.F32 R42, -RZ, R39.H1_H1 ;  /* 0x30000027ff2a8230 */ /* 0x000fe20000004100 */
[----:B------:R-:W-:Y:S01]  /*47e0*/  @!P0 SHF.R.U64 R40, R32, 0x10, R33 ;  /* 0x0000001020288819 */ /* 0x000fe20000001221 */
[--C-:B------:R-:W-:Y:S01]  /*47f0*/  @!P0 HADD2.F32 R44, -RZ, R71.reuse.H1_H1 ;  /* 0x30000047ff2c8230 */ /* 0x100fe20000004100 */
[----:B------:R-:W-:Y:S01]  /*4800*/  @!P0 SHF.R.U32.HI R32, RZ, 0x10, R35 ;  /* 0x00000010ff208819 */ /* 0x000fe20000011623 */
[----:B------:R-:W-:Y:S01]  /*4810*/  @!P0 HADD2.F32 R47, -RZ, R71.H0_H0 ;  /* 0x20000047ff2f8230 */ /* 0x000fe20000004100 */
[----:B------:R-:W-:Y:S01]  /*4820*/  @!P0 SHF.R.U32.HI R33, RZ, 0x10, R33 ;  /* 0x00000010ff218819 */ /* 0x000fe20000011621 */
[--C-:B------:R-:W-:Y:S01]  /*4830*/  @!P0 HADD2.F32 R53, -RZ, R70.reuse.H0_H0 ;  /* 0x20000046ff358230 */ /* 0x100fe20000004100 */
[--C-:B------:R-:W-:Y:S01]  /*4840*/  @!P0 SHF.R.U64 R46, R76, 0x10, R77.reuse ;  /* 0x000000104c2e8819 */ /* 0x100fe2000000124d */
[----:B------:R-:W-:Y:S01]  /*4850*/  @!P0 HADD2.F32 R57, -RZ, R70.H1_H1 ;  /* 0x30000046ff398230 */ /* 0x000fe20000004100 */
[----:B------:R-:W-:Y:S01]  /*4860*/  @!P0 SHF.R.U32.HI R48, RZ, 0x10, R77 ;  /* 0x00000010ff308819 */ /* 0x000fe2000001164d */
[----:B------:R-:W-:Y:S01]  /*4870*/  @!P0 HADD2.F32 R40, -RZ, R40.H0_H0 ;  /* 0x20000028ff288230 */ /* 0x000fe20000004100 */
[--C-:B------:R-:W-:Y:S01]  /*4880*/  @!P0 SHF.R.U32.HI R59, RZ, 0x10, R79.reuse ;  /* 0x00000010ff3b8819 */ /* 0x100fe2000001164f */
[----:B------:R-:W-:Y:S01]  /*4890*/  @!P0 HADD2.F32 R46, -RZ, R46.H0_H0 ;  /* 0x2000002eff2e8230 */ /* 0x000fe20000004100 */
[----:B------:R-:W-:Y:S01]  /*48a0*/  @!P0 SHF.R.U64 R55, R78, 0x10, R79 ;  /* 0x000000104e378819 */ /* 0x000fe2000000124f */
[----:B------:R-:W-:Y:S02]  /*48b0*/  @!P0 HADD2.F32 R48, -RZ, R48.H0_H0 ;  /* 0x20000030ff308230 */ /* 0x000fe40000004100 */
[----:B------:R-:W-:Y:S02]  /*48c0*/  @!P0 HADD2.F32 R59, -RZ, R59.H0_H0 ;  /* 0x2000003bff3b8230 */ /* 0x000fe40000004100 */
[----:B------:R-:W-:Y:S01]  /*48d0*/  @!P0 HADD2.F32 R55, -RZ, R55.H0_H0 ;  /* 0x20000037ff378230 */ /* 0x000fe20000004100 */
[----:B-1----:R-:W-:Y:S01]  /*48e0*/  @!P0 IMAD.MOV.U32 R49, RZ, RZ, R63 ;  /* 0x000000ffff318224 */ /* 0x002fe200078e003f */
[----:B------:R-:W-:Y:S02]  /*48f0*/  @!P0 MOV R45, R60 ;  /* 0x0000003c002d8202 */ /* 0x000fe40000000f00 */
[----:B------:R-:W-:Y:S02]  /*4900*/  @!P0 MOV R50, R62 ;  /* 0x0000003e00328202 */ /* 0x000fe40000000f00 */
[----:B------:R-:W-:Y:S02]  /*4910*/  @!P0 HADD2.F32 R54, -RZ, R49.H1_H1 ;  /* 0x30000031ff368230 */ /* 0x000fe40000004100 */
[--C-:B------:R-:W-:Y:S01]  /*4920*/  @!P0 HADD2.F32 R43, -RZ, R45.reuse.H0_H0 ;  /* 0x2000002dff2b8230 */ /* 0x100fe20000004100 */
[----:B--2---:R-:W-:Y:S01]  /*4930*/  @!P0 IMAD.MOV.U32 R35, RZ, RZ, R28 ;  /* 0x000000ffff238224 */ /* 0x004fe200078e001c */
[----:B------:R-:W-:Y:S02]  /*4940*/  @!P0 HADD2.F32 R45, -RZ, R45.H1_H1 ;  /* 0x3000002dff2d8230 */ /* 0x000fe40000004100 */
[----:B------:R-:W-:Y:S01]  /*4950*/  @!P0 HADD2.F32 R52, -RZ, R49.H0_H0 ;  /* 0x20000031ff348230 */ /* 0x000fe20000004100 */
[----:B------:R-:W-:Y:S01]  /*4960*/  @!P0 FMUL.FTZ R56, R43, R42 ;  /* 0x0000002a2b388220 */ /* 0x000fe20000410000 */
[--C-:B------:R-:W-:Y:S01]  /*4970*/  @!P0 HADD2.F32 R41, -RZ, R35.reuse.H0_H0 ;  /* 0x20000023ff298230 */ /* 0x100fe20000004100 */
[----:B------:R-:W-:Y:S01]  /*4980*/  @!P0 FMUL.FTZ R67, R45, R40 ;  /* 0x000000282d438220 */ /* 0x000fe20000410000 */
[----:B------:R-:W-:Y:S02]  /*4990*/  @!P0 HADD2.F32 R35, -RZ, R35.H1_H1 ;  /* 0x30000023ff238230 */ /* 0x000fe40000004100 */
[--C-:B------:R-:W-:Y:S01]  /*49a0*/  @!P0 HADD2.F32 R49, -RZ, R50.reuse.H0_H0 ;  /* 0x20000032ff318230 */ /* 0x100fe20000004100 */
[C---:B------:R-:W-:Y:S01]  /*49b0*/  @!P0 FMUL.FTZ R2, R41.reuse, R42 ;  /* 0x0000002a29028220 */ /* 0x040fe20000410000 */
[----:B------:R-:W-:Y:S01]  /*49c0*/  @!P0 HADD2.F32 R50, -RZ, R50.H1_H1 ;  /* 0x30000032ff328230 */ /* 0x000fe20000004100 */
[-C--:B------:R-:W-:Y:S01]  /*49d0*/  @!P0 FFMA.FTZ R56, R41, R44.reuse, -R56 ;  /* 0x0000002c29388223 */ /* 0x080fe20000010838 */
[----:B------:R-:W-:Y:S01]  /*49e0*/  @!P0 MOV R41, R29 ;  /* 0x0000001d00298202 */ /* 0x000fe20000000f00 */
[----:B------:R-:W-:Y:S01]  /*49f0*/  @!P0 FFMA.FTZ R2, R43, R44, R2 ;  /* 0x0000002c2b028223 */ /* 0x000fe20000010002 */
[----:B------:R-:W-:Y:S01]  /*4a00*/  @!P0 MOV R44, R61 ;  /* 0x0000003d002c8202 */ /* 0x000fe20000000f00 */
[C---:B------:R-:W-:Y:S01]  /*4a10*/  @!P0 FMUL.FTZ R3, R35.reuse, R40 ;  /* 0x0000002823038220 */ /* 0x040fe20000410000 */
[----:B------:R-:W-:Y:S01]  /*4a20*/  @!P0 HADD2.F32 R40, -RZ, R33.H0_H0 ;  /* 0x20000021ff288230 */ /* 0x000fe20000004100 */
[-C--:B------:R-:W-:Y:S01]  /*4a30*/  @!P0 FFMA.FTZ R67, R35, R46.reuse, -R67 ;  /* 0x0000002e23438223 */ /* 0x080fe20000010843 */
[----:B------:R-:W-:Y:S01]  /*4a40*/  @!P0 HADD2.F32 R33, -RZ, R41.H1_H1 ;  /* 0x30000029ff218230 */ /* 0x000fe20000004100 */
[----:B------:R-:W-:Y:S01]  /*4a50*/  @!P0 FFMA.FTZ R3, R45, R46, R3 ;  /* 0x0000002e2d038223 */ /* 0x000fe20000010003 */
[--C-:B------:R-:W-:Y:S02]  /*4a60*/  @!P0 HADD2.F32 R43, -RZ, R44.reuse.H0_H0 ;  /* 0x2000002cff2b8230 */ /* 0x100fe40000004100 */
[----:B------:R-:W-:Y:S01]  /*4a70*/  @!P0 HADD2.F32 R44, -RZ, R44.H1_H1 ;  /* 0x3000002cff2c8230 */ /* 0x000fe20000004100 */
[----:B------:R-:W-:Y:S01]  /*4a80*/  @!P0 FMUL.FTZ R5, R33, R40 ;  /* 0x0000002821058220 */ /* 0x000fe20000410000 */
[----:B------:R-:W-:Y:S01]  /*4a90*/  @!P0 F2FP.PACK_AB R56, R67, R56 ;  /* 0x000000384338823e */ /* 0x000fe200000000ff */
[----:B------:R-:W-:Y:S01]  /*4aa0*/  @!P0 HADD2.F32 R35, -RZ, R39.H0_H0 ;  /* 0x20000027ff238230 */ /* 0x000fe20000004100 */
[----:B------:R-:W-:Y:S01]  /*4ab0*/  @!P0 MOV R39, R31 ;  /* 0x0000001f00278202 */ /* 0x000fe20000000f00 */
[----:B------:R-:W-:Y:S01]  /*4ac0*/  @!P0 FMUL.FTZ R83, R44, R40 ;  /* 0x000000282c538220 */ /* 0x000fe20000410000 */
[----:B------:R-:W-:Y:S01]  /*4ad0*/  @!P0 MOV R28, R56 ;  /* 0x00000038001c8202 */ /* 0x000fe20000000f00 */
[----:B------:R-:W-:Y:S01]  /*4ae0*/  @!P0 HADD2.F32 R42, -RZ, R41.H0_H0 ;  /* 0x20000029ff2a8230 */ /* 0x000fe20000004100 */
[-C--:B------:R-:W-:Y:S01]  /*4af0*/  @!P0 FMUL.FTZ R58, R43, R35.reuse ;  /* 0x000000232b3a8220 */ /* 0x080fe20000410000 */
[--C-:B------:R-:W-:Y:S01]  /*4b00*/  @!P0 HADD2.F32 R40, -RZ, R39.reuse.H0_H0 ;  /* 0x20000027ff288230 */ /* 0x100fe20000004100 */
[----:B------:R-:W-:Y:S01]  /*4b10*/  @!P0 FFMA.FTZ R83, R33, R48, -R83 ;  /* 0x0000003021538223 */ /* 0x000fe20000010853 */
[----:B------:R-:W-:Y:S01]  /*4b20*/  @!P0 HADD2.F32 R33, -RZ, R32.H0_H0 ;  /* 0x20000020ff218230 */ /* 0x000fe20000004100 */
[C---:B------:R-:W-:Y:S01]  /*4b30*/  @!P0 FMUL.FTZ R4, R42.reuse, R35 ;  /* 0x000000232a048220 */ /* 0x040fe20000410000 */
[----:B------:R-:W-:Y:S01]  /*4b40*/  @!P0 HADD2.F32 R32, -RZ, R39.H1_H1 ;  /* 0x30000027ff208230 */ /* 0x000fe20000004100 */
[----:B------:R-:W-:Y:S01]  /*4b50*/  @!P0 FFMA.FTZ R58, R42, R47, -R58 ;  /* 0x0000002f2a3a8223 */ /* 0x000fe2000001083a */
[--C-:B------:R-:W-:Y:S01]  /*4b60*/  @!P0 HADD2.F32 R35, -RZ, R38.reuse.H1_H1 ;  /* 0x30000026ff238230 */ /* 0x100fe20000004100 */
[-C--:B------:R-:W-:Y:S02]  /*4b70*/  @!P0 FMUL.FTZ R173, R54, R33.reuse ;  /* 0x0000002136ad8220 */ /* 0x080fe40000410000 */
[C---:B------:R-:W-:Y:S01]  /*4b80*/  @!P0 FMUL.FTZ R9, R32.reuse, R33 ;  /* 0x0000002120098220 */ /* 0x040fe20000410000 */
[----:B------:R-:W-:Y:S01]  /*4b90*/  @!P0 F2FP.PACK_AB R83, R83, R58 ;  /* 0x0000003a5353823e */ /* 0x000fe200000000ff */
[----:B------:R-:W-:Y:S01]  /*4ba0*/  @!P0 FFMA.FTZ R173, R32, R59, -R173 ;  /* 0x0000003b20ad8223 */ /* 0x000fe200000108ad */
[----:B------:R-:W-:Y:S01]  /*4bb0*/  @!P0 F2FP.PACK_AB R58, R3, R2 ;  /* 0x00000002033a823e */ /* 0x000fe200000000ff */
[----:B------:R-:W-:Y:S01]  /*4bc0*/  @!P0 IMAD.MOV.U32 R32, RZ, RZ, R30 ;  /* 0x000000ffff208224 */ /* 0x000fe200078e001e */
[----:B------:R-:W-:Y:S01]  /*4bd0*/  @!P0 MOV R29, R83 ;  /* 0x00000053001d8202 */ /* 0x000fe20000000f00 */
[-C--:B------:R-:W-:Y:S01]  /*4be0*/  @!P0 FMUL.FTZ R82, R52, R35.reuse ;  /* 0x0000002334528220 */ /* 0x080fe20000410000 */
[----:B------:R-:W-:Y:S01]  /*4bf0*/  @!P0 MOV R60, R58 ;  /* 0x0000003a003c8202 */ /* 0x000fe20000000f00 */
[C---:B------:R-:W-:Y:S01]  /*4c00*/  @!P0 FMUL.FTZ R8, R40.reuse, R35 ;  /* 0x0000002328088220 */ /* 0x040fe20000410000 */
[----:B------:R-:W-:Y:S01]  /*4c10*/  @!P0 HADD2.F32 R35, -RZ, R38.H0_H0 ;  /* 0x20000026ff238230 */ /* 0x000fe20000004100 */
[----:B------:R-:W-:Y:S01]  /*4c20*/  @!P0 FFMA.FTZ R4, R43, R47, R4 ;  /* 0x0000002f2b048223 */ /* 0x000fe20000010004 */
[----:B------:R-:W-:Y:S01]  /*4c30*/  @!P0 HADD2.F32 R33, -RZ, R34.H0_H0 ;  /* 0x20000022ff218230 */ /* 0x000fe20000004100 */
[----:B------:R-:W-:Y:S01]  /*4c40*/  @!P0 FFMA.FTZ R82, R40, R57, -R82 ;  /* 0x0000003928528223 */ /* 0x000fe20000010852 */
[--C-:B------:R-:W-:Y:S01]  /*4c50*/  @!P0 HADD2.F32 R34, -RZ, R32.reuse.H0_H0 ;  /* 0x20000020ff228230 */ /* 0x100fe20000004100 */
[----:B------:R-:W-:Y:S01]  /*4c60*/  @!P0 FMUL.FTZ R170, R49, R35 ;  /* 0x0000002331aa8220 */ /* 0x000fe20000410000 */
[----:B------:R-:W-:Y:S01]  /*4c70*/  @!P0 HADD2.F32 R32, -RZ, R32.H1_H1 ;  /* 0x30000020ff208230 */ /* 0x000fe20000004100 */
[----:B------:R-:W-:Y:S01]  /*4c80*/  @!P0 FMUL.FTZ R175, R50, R33 ;  /* 0x0000002132af8220 */ /* 0x000fe20000410000 */
[----:B------:R-:W-:Y:S01]  /*4c90*/  @!P0 F2FP.PACK_AB R82, R173, R82 ;  /* 0x00000052ad52823e */ /* 0x000fe200000000ff */
[C---:B------:R-:W-:Y:S02]  /*4ca0*/  @!P0 FMUL.FTZ R6, R34.reuse, R35 ;  /* 0x0000002322068220 */ /* 0x040fe40000410000 */
[----:B------:R-:W-:Y:S01]  /*4cb0*/  @!P0 FFMA.FTZ R170, R34, R53, -R170 ;  /* 0x0000003522aa8223 */ /* 0x000fe200000108aa */
[----:B------:R-:W-:Y:S01]  /*4cc0*/  @!P0 MOV R31, R82 ;  /* 0x00000052001f8202 */ /* 0x000fe20000000f00 */
[----:B------:R-:W-:Y:S02]  /*4cd0*/  @!P0 FFMA.FTZ R175, R32, R55, -R175 ;  /* 0x0000003720af8223 */ /* 0x000fe400000108af */
[----:B------:R-:W-:Y:S02]  /*4ce0*/  @!P0 FFMA.FTZ R5, R44, R48, R5 ;  /* 0x000000302c058223 */ /* 0x000fe40000010005 */
[----:B------:R-:W-:Y:S01]  /*4cf0*/  @!P0 FMUL.FTZ R7, R32, R33 ;  /* 0x0000002120078220 */ /* 0x000fe20000410000 */
[----:B------:R-:W-:Y:S01]  /*4d00*/  @!P0 F2FP.PACK_AB R175, R175, R170 ;  /* 0x000000aaafaf823e */ /* 0x000fe200000000ff */
[----:B------:R-:W-:Y:S01]  /*4d10*/  @!P0 FFMA.FTZ R6, R49, R53, R6 ;  /* 0x0000003531068223 */ /* 0x000fe20000010006 */
[----:B------:R-:W-:Y:S01]  /*4d20*/  @!P0 F2FP.PACK_AB R67, R5, R4 ;  /* 0x000000040543823e */ /* 0x000fe200000000ff */
[----:B------:R-:W-:Y:S02]  /*4d30*/  @!P0 FFMA.FTZ R7, R50, R55, R7 ;  /* 0x0000003732078223 */ /* 0x000fe40000010007 */
[----:B------:R-:W-:Y:S02]  /*4d40*/  @!P0 FFMA.FTZ R8, R52, R57, R8 ;  /* 0x0000003934088223 */ /* 0x000fe40000010008 */
        /* <DEDUP_REMOVED lines=9> */
.L_x_716:
[----:B------:R-:W-:Y:S05]  /*4de0*/  BSYNC B0 ;  /* 0x0000000000007941 */ /* 0x000fea0003800000 */
.L_x_715:
[----:B------:R-:W-:Y:S11]  /*4df0*/  ISETP.GE.AND P0, PT, R16, c[0x0][0x1d4], PT ;  /* 0x0000750010007a0c */ /* 0x000ff60003f06270 */
[----:B------:R-:W-:Y:S02]  /*4e00*/  @!UPT UIADD3 URZ, URZ, URZ, URZ ;  /* 0x0000003f3f3ff290 */ /* 0x000fe4000fffe03f */
[----:B------:R-:W-:-:S05]  /*4e10*/  @P0 BRA `(.L_x_700) ;  /* 0x0000093000000947 */ /* 0x000fca0003800000 */
[-C--:B-1----:R-:W-:Y:S02]  /*4e20*/  IADD3 R62, R134, R171.reuse, RZ ;  /* 0x000000ab863e7210 */ /* 0x082fe40007ffe0ff */
[----:B------:R-:W-:Y:S02]  /*4e30*/  IADD3 R171, R106, R171, RZ ;  /* 0x000000ab6aab7210 */ /* 0x000fe40007ffe0ff */
[----:B------:R-:W-:Y:S02]  /*4e40*/  SHF.L.U32 R65, R62, 0x1, RZ ;  /* 0x000000013e417819 */ /* 0x000fe400000006ff */
[----:B------:R-:W-:Y:S01]  /*4e50*/  IADD3 R61, P1, P0, R162, R169, R136 ;  /* 0x000000a9a23d7210 */ /* 0x000fe2000783e088 */
[----:B------:R-:W-:Y:S02]  /*4e60*/  IMAD.SHL.U32 R64, R171, 0x2, RZ ;  /* 0x00000002ab407824 */ /* 0x000fe400078e00ff */
[----:B------:R-:W1:Y:S01]  /*4e70*/  LDS.128 R56, [R65+0xc100] ;  /* 0x00c1000041387984 */ /* 0x000e620000000c00 */
[----:B------:R-:W-:Y:S02]  /*4e80*/  IADD3.X R60, R121, R168, R128, P1, P0 ;  /* 0x000000a8793c7210 */ /* 0x000fe40000fe0480 */
[C---:B------:R-:W-:Y:S04]  /*4e90*/  LEA R62, P0, R61.reuse, c[0x0][0x1c8], 0x1 ;  /* 0x000072003d3e7a11 */ /* 0x040fe800078008ff */
[----:B------:R-:W-:Y:S01]  /*4ea0*/  LEA.HI.X R63, R61, c[0x0][0x1cc], R60, 0x1, P0 ;  /* 0x000073003d3f7a11 */ /* 0x000fe200000f0c3c */
[----:B------:R-:W2:Y:S01]  /*4eb0*/  LDS.128 R28, [R64+0xc100] ;  /* 0x00c10000401c7984 */ /* 0x000ea20000000c00 */
[----:B------:R-:W-:Y:S11]  /*4ec0*/  ISETP.GE.AND P0, PT, R16, c[0x0][0x27c], PT ;  /* 0x00009f0010007a0c */ /* 0x000ff60003f06270 */
[----:B------:R-:W-:Y:S02]  /*4ed0*/  @!UPT UIADD3 URZ, URZ, URZ, URZ ;  /* 0x0000003f3f3ff290 */ /* 0x000fe4000fffe03f */
[----:B------:R-:W-:Y:S01]  /*4ee0*/  @!P0 SHF.R.U64 R32, R24, 0x10, R25 ;  /* 0x0000001018208819 */ /* 0x000fe20000001219 */
[--C-:B------:R-:W-:Y:S01]  /*4ef0*/  @!P0 HADD2.F32 R40, -RZ, R68.reuse.H1_H1 ;  /* 0x30000044ff288230 */ /* 0x100fe20000004100 */
[--C-:B------:R-:W-:Y:S01]  /*4f00*/  @!P0 SHF.R.U32.HI R24, RZ, 0x10, R27.reuse ;  /* 0x00000010ff188819 */ /* 0x100fe2000001161b */
[----:B------:R-:W-:Y:S01]  /*4f10*/  @!P0 HADD2.F32 R45, -RZ, R68.H0_H0 ;  /* 0x20000044ff2d8230 */ /* 0x000fe20000004100 */
[----:B------:R-:W-:Y:S01]  /*4f20*/  @!P0 SHF.R.U64 R26, R26, 0x10, R27 ;  /* 0x000000101a1a8819 */ /* 0x000fe2000000121b */
[----:B------:R-:W-:Y:S01]  /*4f30*/  @!P0 HADD2.F32 R35, -RZ, R32.H0_H0 ;  /* 0x20000020ff238230 */ /* 0x000fe20000004100 */
[----:B------:R-:W-:Y:S01]  /*4f40*/  @!P0 SHF.R.U32.HI R25, RZ, 0x10, R25 ;  /* 0x00000010ff198819 */ /* 0x000fe20000011619 */
[--C-:B------:R-:W-:Y:S01]  /*4f50*/  @!P0 HADD2.F32 R49, -RZ, R66.reuse.H1_H1 ;  /* 0x30000042ff318230 */ /* 0x100fe20000004100 */
[--C-:B------:R-:W-:Y:S01]  /*4f60*/  @!P0 SHF.R.U32.HI R47, RZ, 0x10, R73.reuse ;  /* 0x00000010ff2f8819 */ /* 0x100fe20000011649 */
[----:B------:R-:W-:Y:S01]  /*4f70*/  @!P0 HADD2.F32 R55, -RZ, R66.H0_H0 ;  /* 0x20000042ff378230 */ /* 0x000fe20000004100 */
[----:B------:R-:W-:Y:S01]  /*4f80*/  @!P0 SHF.R.U64 R41, R72, 0x10, R73 ;  /* 0x0000001048298819 */ /* 0x000fe20000001249 */
[----:B------:R-:W-:Y:S01]  /*4f90*/  @!P0 HADD2.F32 R25, -RZ, R25.H0_H0 ;  /* 0x20000019ff198230 */ /* 0x000fe20000004100 */
[--C-:B------:R-:W-:Y:S01]  /*4fa0*/  @!P0 SHF.R.U32.HI R54, RZ, 0x10, R75.reuse ;  /* 0x00000010ff368819 */ /* 0x100fe2000001164b */
[----:B------:R-:W-:Y:S01]  /*4fb0*/  @!P0 HADD2.F32 R47, -RZ, R47.H0_H0 ;  /* 0x2000002fff2f8230 */ /* 0x000fe20000004100 */
[----:B------:R-:W-:Y:S01]  /*4fc0*/  @!P0 SHF.R.U64 R53, R74, 0x10, R75 ;  /* 0x000000104a358819 */ /* 0x000fe2000000124b */
[----:B------:R-:W-:Y:S02]  /*4fd0*/  @!P0 HADD2.F32 R41, -RZ, R41.H0_H0 ;  /* 0x20000029ff298230 */ /* 0x000fe40000004100 */
[----:B------:R-:W-:Y:S01]  /*4fe0*/  @!P0 HADD2.F32 R54, -RZ, R54.H0_H0 ;  /* 0x20000036ff368230 */ /* 0x000fe20000004100 */
[----:B-1----:R-:W-:Y:S01]  /*4ff0*/  @!P0 IMAD.MOV.U32 R44, RZ, RZ, R57 ;  /* 0x000000ffff2c8224 */ /* 0x002fe200078e0039 */
[----:B------:R-:W-:Y:S01]  /*5000*/  @!P0 MOV R42, R56 ;  /* 0x00000038002a8202 */ /* 0x000fe20000000f00 */
[----:B------:R-:W-:Y:S01]  /*5010*/  @!P0 HADD2.F32 R34, -RZ, R37.H1_H1 ;  /* 0x30000025ff228230 */ /* 0x000fe20000004100 */
[----:B------:R-:W-:Y:S01]  /*5020*/  @!P0 MOV R48, R58 ;  /* 0x0000003a00308202 */ /* 0x000fe20000000f00 */
[----:B------:R-:W-:Y:S01]  /*5030*/  @!P0 HADD2.F32 R53, -RZ, R53.H0_H0 ;  /* 0x20000035ff358230 */ /* 0x000fe20000004100 */
[----:B------:R-:W-:Y:S01]  /*5040*/  @!P0 MOV R52, R59 ;  /* 0x0000003b00348202 */ /* 0x000fe20000000f00 */
[----:B------:R-:W-:Y:S01]  /*5050*/  @!P0 HADD2.F32 R39, -RZ, R42.H0_H0 ;  /* 0x2000002aff278230 */ /* 0x000fe20000004100 */
[----:B--2---:R-:W-:Y:S01]  /*5060*/  @!P0 MOV R33, R28 ;  /* 0x0000001c00218202 */ /* 0x004fe20000000f00 */
[--C-:B------:R-:W-:Y:S01]  /*5070*/  @!P0 HADD2.F32 R43, -RZ, R44.reuse.H0_H0 ;  /* 0x2000002cff2b8230 */ /* 0x100fe20000004100 */
[----:B------:R-:W-:Y:S02]  /*5080*/  @!P0 MOV R32, R29 ;  /* 0x0000001d00208202 */ /* 0x000fe40000000f00 */
[-C--:B------:R-:W-:Y:S01]  /*5090*/  @!P0 FMUL.FTZ R60, R39, R34.reuse ;  /* 0x00000022273c8220 */ /* 0x080fe20000410000 */
[----:B------:R-:W-:Y:S02]  /*50a0*/  @!P0 HADD2.F32 R44, -RZ, R44.H1_H1 ;  /* 0x3000002cff2c8230 */ /* 0x000fe40000004100 */
[--C-:B------:R-:W-:Y:S02]  /*50b0*/  @!P0 HADD2.F32 R27, -RZ, R33.reuse.H0_H0 ;  /* 0x20000021ff1b8230 */ /* 0x100fe40000004100 */
[----:B------:R-:W-:Y:S01]  /*50c0*/  @!P0 HADD2.F32 R38, -RZ, R33.H1_H1 ;  /* 0x30000021ff268230 */ /* 0x000fe20000004100 */
[----:B------:R-:W-:Y:S01]  /*50d0*/  @!P0 FMUL.FTZ R65, R44, R25 ;  /* 0x000000192c418220 */ /* 0x000fe20000410000 */
[----:B------:R-:W-:Y:S01]  /*50e0*/  @!P0 HADD2.F32 R33, -RZ, R36.H1_H1 ;  /* 0x30000024ff218230 */ /* 0x000fe20000004100 */
[C---:B------:R-:W-:Y:S01]  /*50f0*/  @!P0 FMUL.FTZ R2, R27.reuse, R34 ;  /* 0x000000221b028220 */ /* 0x040fe20000410000 */
[----:B------:R-:W-:Y:S01]  /*5100*/  @!P0 HADD2.F32 R34, -RZ, R32.H0_H0 ;  /* 0x20000020ff228230 */ /* 0x000fe20000004100 */
[-C--:B------:R-:W-:Y:S01]  /*5110*/  @!P0 FFMA.FTZ R60, R27, R40.reuse, -R60 ;  /* 0x000000281b3c8223 */ /* 0x080fe2000001083c */
[----:B------:R-:W-:Y:S01]  /*5120*/  @!P0 HADD2.F32 R27, -RZ, R37.H0_H0 ;  /* 0x20000025ff1b8230 */ /* 0x000fe20000004100 */
[----:B------:R-:W-:Y:S01]  /*5130*/  @!P0 FMUL.FTZ R3, R38, R35 ;  /* 0x0000002326038220 */ /* 0x000fe20000410000 */
[----:B------:R-:W-:Y:S01]  /*5140*/  @!P0 HADD2.F32 R46, -RZ, R48.H0_H0 ;  /* 0x20000030ff2e8230 */ /* 0x000fe20000004100 */
[----:B------:R-:W-:Y:S01]  /*5150*/  @!P0 FFMA.FTZ R2, R39, R40, R2 ;  /* 0x0000002827028223 */ /* 0x000fe20000010002 */
[----:B------:R-:W-:Y:S01]  /*5160*/  @!P0 HADD2.F32 R42, -RZ, R42.H1_H1 ;  /* 0x3000002aff2a8230 */ /* 0x000fe20000004100 */
[-C--:B------:R-:W-:Y:S01]  /*5170*/  @!P0 FMUL.FTZ R64, R43, R27.reuse ;  /* 0x0000001b2b408220 */ /* 0x080fe20000410000 */
[----:B------:R-:W-:Y:S01]  /*5180*/  @!P0 HADD2.F32 R24, -RZ, R24.H0_H0 ;  /* 0x20000018ff188230 */ /* 0x000fe20000004100 */
[C---:B------:R-:W-:Y:S01]  /*5190*/  @!P0 FMUL.FTZ R4, R34.reuse, R27 ;  /* 0x0000001b22048220 */ /* 0x040fe20000410000 */
[--C-:B------:R-:W-:Y:S01]  /*51a0*/  @!P0 HADD2.F32 R50, -RZ, R52.reuse.H0_H0 ;  /* 0x20000034ff328230 */ /* 0x100fe20000004100 */
[----:B------:R-:W-:Y:S01]  /*51b0*/  @!P0 IMAD.MOV.U32 R27, RZ, RZ, R30 ;  /* 0x000000ffff1b8224 */ /* 0x000fe200078e001e */
[----:B------:R-:W-:Y:S01]  /*51c0*/  @!P0 HADD2.F32 R52, -RZ, R52.H1_H1 ;  /* 0x30000034ff348230 */ /* 0x000fe20000004100 */
[----:B------:R-:W-:Y:S01]  /*51d0*/  @!P0 FFMA.FTZ R64, R34, R45, -R64 ;  /* 0x0000002d22408223 */ /* 0x000fe20000010840 */
[----:B------:R-:W-:Y:S01]  /*51e0*/  @!P0 HADD2.F32 R34, -RZ, R32.H1_H1 ;  /* 0x30000020ff228230 */ /* 0x000fe20000004100 */
[----:B------:R-:W-:Y:S01]  /*51f0*/  @!P0 FMUL.FTZ R67, R46, R33 ;  /* 0x000000212e438220 */ /* 0x000fe20000410000 */
[--C-:B------:R-:W-:Y:S01]  /*5200*/  @!P0 HADD2.F32 R32, -RZ, R27.reuse.H0_H0 ;  /* 0x2000001bff208230 */ /* 0x100fe20000004100 */
[----:B------:R-:W-:Y:S01]  /*5210*/  @!P0 FMUL.FTZ R61, R42, R35 ;  /* 0x000000232a3d8220 */ /* 0x000fe20000410000 */
[----:B------:R-:W-:Y:S01]  /*5220*/  @!P0 HADD2.F32 R48, -RZ, R48.H1_H1 ;  /* 0x30000030ff308230 */ /* 0x000fe20000004100 */
[C---:B------:R-:W-:Y:S01]  /*5230*/  @!P0 FMUL.FTZ R5, R34.reuse, R25 ;  /* 0x0000001922058220 */ /* 0x040fe20000410000 */
[----:B------:R-:W-:Y:S01]  /*5240*/  @!P0 HADD2.F32 R25, -RZ, R36.H0_H0 ;  /* 0x20000024ff198230 */ /* 0x000fe20000004100 */
[----:B------:R-:W-:Y:S01]  /*5250*/  @!P0 FFMA.FTZ R65, R34, R47, -R65 ;  /* 0x0000002f22418223 */ /* 0x000fe20000010841 */
[----:B------:R-:W-:Y:S01]  /*5260*/  @!P0 MOV R34, R31 ;  /* 0x0000001f00228202 */ /* 0x000fe20000000f00 */
[C---:B------:R-:W-:Y:S01]  /*5270*/  @!P0 FMUL.FTZ R6, R32.reuse, R33 ;  /* 0x0000002120068220 */ /* 0x040fe20000410000 */
[----:B------:R-:W-:Y:S01]  /*5280*/  @!P0 HADD2.F32 R33, -RZ, R26.H0_H0 ;  /* 0x2000001aff218230 */ /* 0x000fe20000004100 */
[----:B------:R-:W-:Y:S01]  /*5290*/  @!P0 FFMA.FTZ R67, R32, R49, -R67 ;  /* 0x0000003120438223 */ /* 0x000fe20000010843 */
[----:B------:R-:W-:Y:S01]  /*52a0*/  @!P0 HADD2.F32 R32, -RZ, R27.H1_H1 ;  /* 0x3000001bff208230 */ /* 0x000fe20000004100 */
[----:B------:R-:W-:Y:S01]  /*52b0*/  @!P0 FMUL.FTZ R71, R50, R25 ;  /* 0x0000001932478220 */ /* 0x000fe20000410000 */
[--C-:B------:R-:W-:Y:S01]  /*52c0*/  @!P0 HADD2.F32 R26, -RZ, R34.reuse.H0_H0 ;  /* 0x20000022ff1a8230 */ /* 0x100fe20000004100 */
[----:B------:R-:W-:Y:S01]  /*52d0*/  @!P0 FMUL.FTZ R70, R52, R24 ;  /* 0x0000001834468220 */ /* 0x000fe20000410000 */
[----:B------:R-:W-:Y:S01]  /*52e0*/  @!P0 HADD2.F32 R27, -RZ, R34.H1_H1 ;  /* 0x30000022ff1b8230 */ /* 0x000fe20000004100 */
[----:B------:R-:W-:Y:S01]  /*52f0*/  @!P0 FMUL.FTZ R76, R48, R33 ;  /* 0x00000021304c8220 */ /* 0x000fe20000410000 */
[----:B------:R-:W-:Y:S01]  /*5300*/  @!P0 F2FP.PACK_AB R65, R65, R64 ;  /* 0x000000404141823e */ /* 0x000fe200000000ff */
[-C--:B------:R-:W-:Y:S02]  /*5310*/  @!P0 FFMA.FTZ R3, R42, R41.reuse, R3 ;  /* 0x000000292a038223 */ /* 0x080fe40000010003 */
[----:B------:R-:W-:Y:S01]  /*5320*/  @!P0 FFMA.FTZ R61, R38, R41, -R61 ;  /* 0x00000029263d8223 */ /* 0x000fe2000001083d */
[----:B------:R-:W-:Y:S01]  /*5330*/  @!P0 MOV R29, R65 ;  /* 0x00000041001d8202 */ /* 0x000fe20000000f00 */
[----:B------:R-:W-:Y:S02]  /*5340*/  @!P0 FFMA.FTZ R71, R26, R55, -R71 ;  /* 0x000000371a478223 */ /* 0x000fe40000010847 */
[----:B------:R-:W-:Y:S01]  /*5350*/  @!P0 FFMA.FTZ R70, R27, R54, -R70 ;  /* 0x000000361b468223 */ /* 0x000fe20000010846 */
[----:B------:R-:W-:Y:S01]  /*5360*/  @!P0 F2FP.PACK_AB R60, R61, R60 ;  /* 0x0000003c3d3c823e */ /* 0x000fe200000000ff */
[----:B------:R-:W-:Y:S02]  /*5370*/  @!P0 FFMA.FTZ R76, R32, R53, -R76 ;  /* 0x00000035204c8223 */ /* 0x000fe4000001084c */
[----:B------:R-:W-:Y:S01]  /*5380*/  @!P0 FFMA.FTZ R4, R43, R45, R4 ;  /* 0x0000002d2b048223 */ /* 0x000fe20000010004 */
[----:B------:R-:W-:Y:S01]  /*5390*/  @!P0 F2FP.PACK_AB R70, R70, R71 ;  /* 0x000000474646823e */ /* 0x000fe200000000ff */
        /* <DEDUP_REMOVED lines=9> */
[----:B------:R-:W-:Y:S01]  /*5430*/  @!P0 FFMA.FTZ R7, R48, R53, R7 ;  /* 0x0000003530078223 */ /* 0x000fe20000010007 */
[----:B------:R-:W-:Y:S01]  /*5440*/  @!P0 MOV R57, R61 ;  /* 0x0000003d00398202 */ /* 0x000fe20000000f00 */
[----:B------:R-:W-:Y:S02]  /*5450*/  @!P0 FFMA.FTZ R8, R50, R55, R8 ;  /* 0x0000003732088223 */ /* 0x000fe40000010008 */
[----:B------:R-:W-:Y:S01]  /*5460*/  @!P0 IMAD.MOV.U32 R28, RZ, RZ, R60 ;  /* 0x000000ffff1c8224 */ /* 0x000fe200078e003c */
[----:B------:R-:W-:Y:S01]  /*5470*/  @!P0 F2FP.PACK_AB R60, R3, R2 ;  /* 0x00000002033c823e */ /* 0x000fe200000000ff */
[----:B------:R-:W-:Y:S01]  /*5480*/  @!P0 FFMA.FTZ R9, R52, R54, R9 ;  /* 0x0000003634098223 */ /* 0x000fe20000010009 */
[----:B------:R-:W-:Y:S02]  /*5490*/  @!P0 F2FP.PACK_AB R64, R7, R6 ;  /* 0x000000060740823e */ /* 0x000fe400000000ff */
[----:B------:R1:W-:Y:S01]  /*54a0*/  STG.E.128 [R62.64], R28 ;  /* 0x0000001c3e007986 */ /* 0x0003e2000c101d06 */
[----:B------:R-:W-:Y:S01]  /*54b0*/  @!P0 IMAD.MOV.U32 R56, RZ, RZ, R60 ;  /* 0x000000ffff388224 */ /* 0x000fe200078e003c */
[----:B------:R-:W-:Y:S02]  /*54c0*/  @!P0 F2FP.PACK_AB R65, R9, R8 ;  /* 0x000000080941823e */ /* 0x000fe400000000ff */
[----:B------:R-:W-:Y:S02]  /*54d0*/  @!P0 MOV R58, R64 ;  /* 0x00000040003a8202 */ /* 0x000fe40000000f00 */
        /* <DEDUP_REMOVED lines=10> */
.L_x_696:
        /* <DEDUP_REMOVED lines=29> */
.L_x_700:
[----:B------:R-:W-:Y:S05]  /*5750*/  BSYNC B1 ;  /* 0x0000000000017941 */ /* 0x000fea0003800000 */
.L_x_695:
[C---:B------:R-:W-:Y:S01]  /*5760*/  ISETP.GT.AND P0, PT, R18.reuse, R11, PT ;  /* 0x0000000b1200720c */ /* 0x040fe20003f04270 */
[----:B------:R-:W-:Y:S01]  /*5770*/  @!UPT UIADD3 URZ, URZ, URZ, URZ ;  /* 0x0000003f3f3ff290 */ /* 0x000fe2000fffe03f */
[----:B------:R-:W-:Y:S11]  /*5780*/  BSSY B0, `(.L_x_717) ;  /* 0x0000041000007945 */ /* 0x000ff60003800000 */
[----:B-1----:R-:W-:Y:S01]  /*5790*/  @P0 IADD3 R5, R18, -0x1, RZ ;  /* 0xffffffff12050810 */ /* 0x002fe20007ffe0ff */
[----:B------:R-:W-:Y:S02]  /*57a0*/  @P0 IMAD.MOV.U32 R6, RZ, RZ, R144 ;  /* 0x000000ffff060224 */ /* 0x000fe400078e0090 */
[----:B------:R-:W-:Y:S01]  /*57b0*/  @P0 IMAD.MOV.U32 R7, RZ, RZ, R149 ;  /* 0x000000ffff070224 */ /* 0x000fe200078e0095 */
[----:B------:R-:W-:Y:S01]  /*57c0*/  @P0 SHF.R.S32.HI R4, RZ, 0x1f, R5 ;  /* 0x0000001fff040819 */ /* 0x000fe20000011405 */
[----:B--2---:R-:W-:Y:S02]  /*57d0*/  @P0 IMAD R3, R94, R5, RZ ;  /* 0x000000055e030224 */ /* 0x004fe400078e02ff */
[-C--:B------:R-:W-:Y:S04]  /*57e0*/  @P0 IMAD.WIDE.U32 R6, R5, R96.reuse, R6 ;  /* 0x0000006005060225 */ /* 0x080fe800078e0006 */
[----:B------:R-:W-:Y:S01]  /*57f0*/  @P0 IMAD R3, R4, R96, R3 ;  /* 0x0000006004030224 */ /* 0x000fe200078e0203 */
[----:B------:R-:W-:Y:S01]  /*5800*/  @P0 LEA R8, P1, R6, c[0x0][0x250], 0x1 ;  /* 0x0000940006080a11 */ /* 0x000fe200078208ff */
[----:B------:R-:W-:Y:S02]  /*5810*/  @P0 IMAD R2, R69, 0x3000, R10 ;  /* 0x0000300045020824 */ /* 0x000fe400078e020a */
[----:B------:R-:W-:Y:S02]  /*5820*/  @P0 IMAD.IADD R3, R7, 0x1, R3 ;  /* 0x0000000107030824 */ /* 0x000fe400078e0203 */
[----:B------:R-:W-:Y:S03]  /*5830*/  @P0 IMAD.SHL.U32 R4, R2, 0x2, RZ ;  /* 0x0000000202040824 */ /* 0x000fe600078e00ff */
[----:B------:R-:W-:Y:S02]  /*5840*/  @P0 LEA.HI.X R9, R6, c[0x0][0x254], R3, 0x1, P1 ;  /* 0x0000950006090a11 */ /* 0x000fe400008f0c03 */
[C---:B------:R-:W-:Y:S02]  /*5850*/  @P0 LEA R6, P1, R102.reuse, R8, 0x1 ;  /* 0x0000000866060211 */ /* 0x040fe400078208ff */
[C---:B------:R-:W-:Y:S01]  /*5860*/  IADD3 R3, R69.reuse, 0x1, RZ ;  /* 0x0000000145037810 */ /* 0x040fe20007ffe0ff */
        /* <DEDUP_REMOVED lines=9> */
[----:B------:R1:W-:Y:S01]  /*5900*/  @P0 LDGSTS.E.BYPASS.LTC128B.128 [R4+0x5100], [R6.64+0x100], !P3 ;  /* 0x0510010006040fae */ /* 0x0003e2000d901d46 */
[----:B------:R-:W-:Y:S03]  /*5910*/  ISETP.GE.AND P0, PT, R69, 0x1, PT ;  /* 0x000000014500780c */ /* 0x000fe60003f06270 */
[----:B------:R-:W0:Y:S01]  /*5920*/  LDGDEPBAR ;  /* 0x00000000000079af */ /* 0x000e220000000000 */
[----:B------:R-:W-:Y:S02]  /*5930*/  SEL R69, R3, RZ, !P0 ;  /* 0x000000ff03457207 */ /* 0x000fe40004000000 */
[----:B------:R-:W-:Y:S01]  /*5940*/  ISETP.GE.AND P0, PT, R109, R118, PT ;  /* 0x000000766d00720c */ /* 0x000fe20003f06270 */
[----:B------:R-:W-:Y:S04]  /*5950*/  DEPBAR.LE SB0, 0x2 ;  /* 0x000080800000791a */ /* 0x000fe80000000000 */
[----:B------:R-:W-:Y:S08]  /*5960*/  BAR.SYNC.DEFER_BLOCKING 0x0 ;  /* 0x0000000000007b1d */ /* 0x000ff00000010000 */
[----:B------:R-:W-:-:S05]  /*5970*/  @P0 BRA `(.L_x_718) ;  /* 0x0000021000000947 */ /* 0x000fca0003800000 */
[C---:B-1----:R-:W-:Y:S01]  /*5980*/  LEA R4, P0, R18.reuse, R164, 0x6 ;  /* 0x000000a412047211 */ /* 0x042fe200078030ff */
[----:B------:R-:W-:Y:S03]  /*5990*/  IMAD.MOV.U32 R118, RZ, RZ, R160 ;  /* 0x000000ffff767224 */ /* 0x000fe600078e00a0 */
[----:B------:R-:W-:Y:S01]  /*59a0*/  LEA.HI.X.SX32 R5, R18, R165, 0x6, P0 ;  /* 0x000000a512057211 */ /* 0x000fe200000f36ff */
[----:B-----5:R-:W-:Y:S04]  /*59b0*/  IMAD.WIDE.U32 R28, R4, c[0x0][0x208], R118 ;  /* 0x00008200041c7a25 */ /* 0x020fe800078e0076 */
[----:B------:R-:W-:Y:S01]  /*59c0*/  IMAD R2, R5, c[0x0][0x208], RZ ;  /* 0x0000820005027a24 */ /* 0x000fe200078e02ff */
[----:B------:R-:W-:Y:S03]  /*59d0*/  LEA R8, P0, R28, c[0x0][0x1f8], 0x1 ;  /* 0x00007e001c087a11 */ /* 0x000fe600078008ff */
[----:B------:R-:W-:Y:S04]  /*59e0*/  IMAD R2, R4, c[0x0][0x20c], R2 ;  /* 0x0000830004027a24 */ /* 0x000fe800078e0202 */
        /* <DEDUP_REMOVED lines=26> */
.L_x_718:
[----:B-1----:R-:W-:Y:S05]  /*5b90*/  BSYNC B0 ;  /* 0x0000000000007941 */ /* 0x002fea0003800000 */
.L_x_717:
[----:B------:R-:W-:Y:S04]  /*5ba0*/  IADD3 R2, R18, -0x2, RZ ;  /* 0xfffffffe12027810 */ /* 0x000fe80007ffe0ff */
[C---:B------:R-:W-:Y:S11]  /*5bb0*/  ISETP.GE.AND P0, PT, R2.reuse, R11, PT ;  /* 0x0000000b0200720c */ /* 0x040ff60003f06270 */
[----:B------:R-:W-:Y:S02]  /*5bc0*/  @!UPT UIADD3 URZ, URZ, URZ, URZ ;  /* 0x0000003f3f3ff290 */ /* 0x000fe4000fffe03f */
[----:B------:R-:W-:Y:S01]  /*5bd0*/  @P0 SHF.R.S32.HI R5, RZ, 0x1f, R2 ;  /* 0x0000001fff050819 */ /* 0x000fe20000011402 */
[----:B------:R-:W-:Y:S02]  /*5be0*/  @P0 IMAD R4, R95, R2, RZ ;  /* 0x000000025f040224 */ /* 0x000fe400078e02ff */
[----:B------:R-:W-:Y:S02]  /*5bf0*/  @P0 IMAD.MOV.U32 R6, RZ, RZ, R146 ;  /* 0x000000ffff060224 */ /* 0x000fe400078e0092 */
[----:B------:R-:W-:Y:S02]  /*5c00*/  @P0 IMAD.MOV.U32 R7, RZ, RZ, R151 ;  /* 0x000000ffff070224 */ /* 0x000fe400078e0097 */
[-C--:B------:R-:W-:Y:S02]  /*5c10*/  @P0 IMAD R4, R5, R97.reuse, R4 ;  /* 0x0000006105040224 */ /* 0x080fe400078e0204 */
[----:B------:R-:W-:Y:S04]  /*5c20*/  @P0 IMAD.WIDE.U32 R6, R2, R97, R6 ;  /* 0x0000006102060225 */ /* 0x000fe800078e0006 */
[----:B------:R-:W-:Y:S01]  /*5c30*/  @P0 IMAD.IADD R4, R7, 0x1, R4 ;  /* 0x0000000107040824 */ /* 0x000fe200078e0204 */
[C---:B------:R-:W-:Y:S01]  /*5c40*/  @P0 LEA R8, P1, R6.reuse, c[0x0][0x220], 0x1 ;  /* 0x0000880006080a11 */ /* 0x040fe200078208ff */
[----:B------:R-:W-:Y:S03]  /*5c50*/  @P0 IMAD R3, R69, 0x3000, R10 ;  /* 0x0000300045030824 */ /* 0x000fe600078e020a */
[----:B------:R-:W-:Y:S01]  /*5c60*/  @P0 LEA.HI.X R9, R6, c[0x0][0x224], R4, 0x1, P1 ;  /* 0x0000890006090a11 */ /* 0x000fe200008f0c04 */
[----:B------:R-:W-:Y:S01]  /*5c70*/  @P0 IMAD.SHL.U32 R5, R3, 0x2, RZ ;  /* 0x0000000203050824 */ /* 0x000fe200078e00ff */
[----:B------:R-:W-:Y:S02]  /*5c80*/  @P0 LEA R6, P1, R99, R8, 0x1 ;  /* 0x0000000863060211 */ /* 0x000fe400078208ff */
[----:B------:R-:W-:Y:S02]  /*5c90*/  IADD3 R4, R51, 0x1, RZ ;  /* 0x0000000133047810 */ /* 0x000fe40007ffe0ff */
        /* <DEDUP_REMOVED lines=13> */
[C---:B------:R-:W-:Y:S02]  /*5d70*/  ISETP.GT.AND P0, PT, R18.reuse, R11, PT ;  /* 0x0000000b1200720c */ /* 0x040fe40003f04270 */
[----:B------:R-:W-:Y:S11]  /*5d80*/  IADD3 R18, R18, -0x1, RZ ;  /* 0xffffffff12127810 */ /* 0x000ff60007ffe0ff */
[----:B------:R-:W-:-:S05]  /*5d90*/  @P0 BRA `(.L_x_719) ;  /* 0xffffbf3000000947 */ /* 0x000fca000383ffff */
[----:B------:R-:W-:Y:S06]  /*5da0*/  BAR.SYNC.DEFER_BLOCKING 0x0 ;  /* 0x0000000000007b1d */ /* 0x000fec0000010000 */
.L_x_694:
[----:B-1----:R-:W-:Y:S01]  /*5db0*/  ISETP.GE.AND P0, PT, R84, 0x1, PT ;  /* 0x000000015400780c */ /* 0x002fe20003f06270 */
[----:B------:R-:W-:Y:S01]  /*5dc0*/  IMAD.IADD R2, R90, 0x1, R91 ;  /* 0x000000015a027824 */ /* 0x000fe200078e025b */
[----:B------:R-:W-:Y:S01]  /*5dd0*/  PLOP3.LUT P2, PT, PT, PT, PT, 0x80, 0x0 ;  /* 0x000000000000781c */ /* 0x000fe20003f4f070 */
[----:B------:R-:W-:Y:S01]  /*5de0*/  CS2R R98, SRZ ;  /* 0x0000000000627805 */ /* 0x000fe2000001ff00 */
        /* <DEDUP_REMOVED lines=10> */
[----:B-----5:R-:W-:Y:S01]  /*5e90*/  CS2R R78, SRZ ;  /* 0x00000000004e7805 */ /* 0x020fe2000001ff00 */
        /* <DEDUP_REMOVED lines=46> */
[----:B------:R-:W-:Y:S01]  /*6180*/  IMAD.MOV.U32 R3, RZ, RZ, 0x1 ;  /* 0x00000001ff037424 */ /* 0x000fe200078e00ff */
[----:B------:R-:W-:Y:S01]  /*6190*/  SHF.R.S32.HI R7, RZ, 0x1f, R92 ;  /* 0x0000001fff077819 */ /* 0x000fe2000001145c */
[----:B------:R-:W-:Y:S01]  /*61a0*/  IMAD.WIDE.U32 R18, R92, c[0x0][0x178], RZ ;  /* 0x00005e005c127a25 */ /* 0x000fe200078e00ff */
[CC--:B------:R-:W-:Y:S01]  /*61b0*/  LEA.HI R17, R8.reuse, R85.reuse, RZ, 0x3 ;  /* 0x0000005508117211 */ /* 0x0c0fe200078f18ff */
[----:B------:R-:W-:Y:S01]  /*61c0*/  BSSY B0, `(.L_x_721) ;  /* 0x000009c000007945 */ /* 0x000fe20003800000 */
[----:B------:R-:W-:Y:S01]  /*61d0*/  LEA.HI R0, R8, R85, RZ, 0x4 ;  /* 0x0000005508007211 */ /* 0x000fe200078f20ff */
[----:B------:R-:W-:Y:S01]  /*61e0*/  IMAD R7, R7, c[0x0][0x178], RZ ;  /* 0x00005e0007077a24 */ /* 0x000fe200078e02ff */
[----:B------:R-:W-:Y:S01]  /*61f0*/  LOP3.LUT R12, R17, 0xfffffff8, RZ, 0xc0, !PT ;  /* 0xfffffff8110c7812 */ /* 0x000fe200078ec0ff */
[----:B------:R-:W-:Y:S01]  /*6200*/  IMAD R69, R88, c[0x0][0x2c4], RZ ;  /* 0x0000b10058457a24 */ /* 0x000fe200078e02ff */
[----:B------:R-:W-:Y:S01]  /*6210*/  SHF.R.S32.HI R5, RZ, 0x4, R0 ;  /* 0x00000004ff057819 */ /* 0x000fe20000011400 */
[----:B------:R-:W-:Y:S01]  /*6220*/  IMAD R7, R92, c[0x0][0x17c], R7 ;  /* 0x00005f005c077a24 */ /* 0x000fe200078e0207 */
[----:B------:R-:W-:Y:S01]  /*6230*/  SHF.R.S32.HI R15, RZ, 0x3, R17 ;  /* 0x00000003ff0f7819 */ /* 0x000fe20000011411 */
[----:B------:R-:W-:Y:S01]  /*6240*/  IMAD.IADD R12, R85, 0x1, -R12 ;  /* 0x00000001550c7824 */ /* 0x000fe200078e0a0c */
[----:B------:R-:W-:Y:S01]  /*6250*/  LEA.HI R6, R0, R5, RZ, 0x1 ;  /* 0x0000000500067211 */ /* 0x000fe200078f08ff */
[----:B------:R-:W-:Y:S01]  /*6260*/  IMAD.IADD R19, R19, 0x1, R7 ;  /* 0x0000000113137824 */ /* 0x000fe200078e0207 */
[----:B------:R-:W-:Y:S01]  /*6270*/  ISETP.NE.AND P4, PT, R3, c[0x0][0x2c4], PT ;  /* 0x0000b10003007a0c */ /* 0x000fe20003f85270 */
[----:B------:R-:W-:Y:S01]  /*6280*/  IMAD.SHL.U32 R16, R12, 0x8, RZ ;  /* 0x000000080c107824 */ /* 0x000fe200078e00ff */
[----:B------:R-:W-:Y:S01]  /*6290*/  LOP3.LUT R3, R6, 0xfffffffe, RZ, 0xc0, !PT ;  /* 0xfffffffe06037812 */ /* 0x000fe200078ec0ff */
[----:B------:R-:W-:Y:S01]  /*62a0*/  IMAD.SHL.U32 R201, R15, 0x40, RZ ;  /* 0x000000400fc97824 */ /* 0x000fe200078e00ff */
[----:B------:R-:W-:Y:S01]  /*62b0*/  LOP3.LUT R194, R194, 0xfffffffe, RZ, 0xc0, !PT ;  /* 0xfffffffec2c27812 */ /* 0x000fe200078ec0ff */
[----:B------:R-:W-:Y:S01]  /*62c0*/  IMAD R7, R12, 0x20, R15 ;  /* 0x000000200c077824 */ /* 0x000fe200078e020f */
[----:B------:R-:W-:Y:S01]  /*62d0*/  ISETP.NE.U32.AND P3, PT, RZ, c[0x0][0x348], PT ;  /* 0x0000d200ff007a0c */ /* 0x000fe20003f65070 */
[----:B------:R-:W-:Y:S01]  /*62e0*/  IMAD.IADD R3, R5, 0x1, -R3 ;  /* 0x0000000105037824 */ /* 0x000fe200078e0a03 */
[----:B------:R-:W-:Y:S01]  /*62f0*/  IADD3 R5, R16, 0x80, RZ ;  /* 0x0000008010057810 */ /* 0x000fe20007ffe0ff */
[----:B-1----:R-:W-:Y:S01]  /*6300*/  IMAD.SHL.U32 R10, R12, 0x40, RZ ;  /* 0x000000400c0a7824 */ /* 0x002fe200078e00ff */
[----:B------:R-:W-:Y:S01]  /*6310*/  LOP3.LUT R201, R201, 0x1c0, RZ, 0xc0, !PT ;  /* 0x000001c0c9c97812 */ /* 0x000fe200078ec0ff */
[----:B------:R-:W-:Y:S01]  /*6320*/  IMAD R7, R86, 0x80, R7 ;  /* 0x0000008056077824 */ /* 0x000fe200078e0207 */
[----:B------:R-:W-:-:S02]  /*6330*/  ISETP.GE.AND P2, PT, R5, c[0x0][0x1d4], PT ;  /* 0x0000750005007a0c */ /* 0x000fc40003f46270 */
[----:B------:R-:W-:Y:S01]  /*6340*/  LOP3.LUT R6, R201, 0x38, R16, 0xf8, !PT ;  /* 0x00000038c9067812 */ /* 0x000fe200078ef810 */
[----:B------:R-:W-:Y:S01]  /*6350*/  IMAD.MOV.U32 R24, RZ, RZ, R7 ;  /* 0x000000ffff187224 */ /* 0x000fe200078e0007 */
[----:B------:R-:W-:Y:S02]  /*6360*/  SHF.R.U32.HI R201, RZ, 0x3, R201 ;  /* 0x00000003ffc97819 */ /* 0x000fe400000116c9 */
[----:B------:R-:W-:Y:S02]  /*6370*/  ISETP.GE.AND P1, PT, R5, c[0x0][0x198], PT ;  /* 0x0000660005007a0c */ /* 0x000fe40003f26270 */
[----:B------:R-:W-:Y:S01]  /*6380*/  LOP3.LUT R201, R6, R201, RZ, 0x3c, !PT ;  /* 0x000000c906c97212 */ /* 0x000fe200078e3cff */
[----:B------:R-:W-:Y:S01]  /*6390*/  IMAD R6, R89, c[0x0][0x1b8], RZ ;  /* 0x00006e0059067a24 */ /* 0x000fe200078e02ff */
[----:B------:R-:W-:Y:S02]  /*63a0*/  SHF.R.S32.HI R9, RZ, 0x1f, R192 ;  /* 0x0000001fff097819 */ /* 0x000fe400000114c0 */
[----:B------:R-:W-:Y:S01]  /*63b0*/  ISETP.NE.AND.EX P3, PT, RZ, c[0x0][0x34c], PT, P3 ;  /* 0x0000d300ff007a0c */ /* 0x000fe20003f65330 */
[----:B------:R-:W-:Y:S01]  /*63c0*/  IMAD R5, R195, c[0x0][0x1bc], R6 ;  /* 0x00006f00c3057a24 */ /* 0x000fe200078e0206 */
[----:B------:R-:W-:-:S02]  /*63d0*/  @P2 LOP3.LUT R194, R194, 0x1, RZ, 0xfc, !PT ;  /* 0x00000001c2c22812 */ /* 0x000fc400078efcff */
[----:B------:R-:W-:Y:S02]  /*63e0*/  P2R R6, PR, RZ, 0x2 ;  /* 0x00000002ff067803 */ /* 0x000fe40000000000 */
[C---:B------:R-:W-:Y:S02]  /*63f0*/  LOP3.LUT P2, RZ, R12.reuse, 0x4, RZ, 0xc0, !PT ;  /* 0x000000040cff7812 */ /* 0x040fe4000784c0ff */
[----:B------:R-:W-:Y:S01]  /*6400*/  LOP3.LUT P1, RZ, R12, 0x2, RZ, 0xc0, !PT ;  /* 0x000000020cff7812 */ /* 0x000fe2000782c0ff */
[----:B------:R-:W-:Y:S01]  /*6410*/  IMAD.WIDE.U32 R12, R195, c[0x0][0x1b8], R18 ;  /* 0x00006e00c30c7a25 */ /* 0x000fe200078e0012 */
[----:B------:R-:W-:Y:S02]  /*6420*/  SEL R11, R9, RZ, !P3 ;  /* 0x000000ff090b7207 */ /* 0x000fe40005800000 */
[----:B------:R-:W-:Y:S01]  /*6430*/  SEL R22, R192, RZ, !P3 ;  /* 0x000000ffc0167207 */ /* 0x000fe20005800000 */
[----:B------:R-:W-:Y:S01]  /*6440*/  IMAD.IADD R13, R13, 0x1, R5 ;  /* 0x000000010d0d7824 */ /* 0x000fe200078e0205 */
[----:B------:R-:W-:Y:S01]  /*6450*/  LOP3.LUT R0, R0, 0xfffffff0, RZ, 0xc0, !PT ;  /* 0xfffffff000007812 */ /* 0x000fe200078ec0ff */
[----:B------:R-:W-:Y:S01]  /*6460*/  @P4 IMAD.HI.U32 R5, R7, c[0x0][0x2c8], RZ ;  /* 0x0000b20007054a27 */ /* 0x000fe200078e00ff */
[----:B------:R-:W-:-:S02]  /*6470*/  IADD3 R21, P3, R15, R2, RZ ;  /* 0x000000020f157210 */ /* 0x000fc40007f7e0ff */
[----:B------:R-:W-:Y:S01]  /*6480*/  LOP3.LUT R10, R10, 0x1c0, RZ, 0xc0, !PT ;  /* 0x000001c00a0a7812 */ /* 0x000fe200078ec0ff */
[----:B------:R-:W-:Y:S01]  /*6490*/  IMAD R11, R11, c[0x0][0x1c0], RZ ;  /* 0x000070000b0b7a24 */ /* 0x000fe200078e02ff */
[----:B------:R-:W-:Y:S01]  /*64a0*/  @P4 SHF.R.U32.HI R24, RZ, c[0x0][0x2cc], R5 ;  /* 0x0000b300ff184a19 */ /* 0x000fe20000011605 */
[----:B------:R-:W-:Y:S01]  /*64b0*/  IMAD.IADD R0, R85, 0x1, -R0 ;  /* 0x0000000155007824 */ /* 0x000fe200078e0a00 */
[----:B------:R-:W-:Y:S01]  /*64c0*/  LOP3.LUT R17, R10, 0x8, R17, 0xf8, !PT ;  /* 0x000000080a117812 */ /* 0x000fe200078ef811 */
[C---:B------:R-:W-:Y:S01]  /*64d0*/  IMAD R11, R22.reuse, c[0x0][0x1c4], R11 ;  /* 0x00007100160b7a24 */ /* 0x040fe200078e020b */
[----:B------:R-:W-:Y:S01]  /*64e0*/  SHF.R.S32.HI R5, RZ, 0x1f, R24 ;  /* 0x0000001fff057819 */ /* 0x000fe20000011418 */
[----:B------:R-:W-:Y:S01]  /*64f0*/  IMAD.WIDE.U32 R22, R22, c[0x0][0x1c0], R12 ;  /* 0x0000700016167a25 */ /* 0x000fe200078e000c */
[----:B------:R-:W-:Y:S02]  /*6500*/  SHF.R.S32.HI R12, RZ, 0x1f, R2 ;  /* 0x0000001fff0c7819 */ /* 0x000fe40000011402 */
[----:B------:R-:W-:Y:S01]  /*6510*/  SHF.R.U32.HI R10, RZ, 0x3, R10 ;  /* 0x00000003ff0a7819 */ /* 0x000fe2000001160a */
[----:B------:R-:W-:Y:S01]  /*6520*/  IMAD.MOV R18, RZ, RZ, -R24 ;  /* 0x000000ffff127224 */ /* 0x000fe200078e0a18 */
[----:B------:R-:W-:Y:S01]  /*6530*/  LEA.HI.X.SX32 R2, R15, R12, 0x1, P3 ;  /* 0x0000000c0f027211 */ /* 0x000fe200018f0eff */
[----:B------:R-:W-:Y:S01]  /*6540*/  IMAD R5, R5, c[0x0][0x1b0], RZ ;  /* 0x00006c0005057a24 */ /* 0x000fe200078e02ff */
[----:B------:R-:W-:Y:S01]  /*6550*/  LOP3.LUT R10, R17, R10, RZ, 0x3c, !PT ;  /* 0x0000000a110a7212 */ /* 0x000fe200078e3cff */
[----:B------:R-:W-:Y:S01]  /*6560*/  IMAD R18, R18, c[0x0][0x2c4], R7 ;  /* 0x0000b10012127a24 */ /* 0x000fe200078e0207 */
[----:B------:R-:W-:Y:S01]  /*6570*/  SHF.R.S32.HI R7, RZ, 0x1f, R0 ;  /* 0x0000001fff077819 */ /* 0x000fe20000011400 */
[C---:B------:R-:W-:Y:S01]  /*6580*/  IMAD R12, R2.reuse, c[0x0][0x1e0], RZ ;  /* 0x00007800020c7a24 */ /* 0x040fe200078e02ff */
[----:B------:R-:W-:Y:S01]  /*6590*/  SHF.R.S32.HI R17, RZ, 0x1f, R16 ;  /* 0x0000001fff117819 */ /* 0x000fe20000011410 */
[----:B------:R-:W-:Y:S01]  /*65a0*/  IMAD R14, R2, c[0x0][0x208], RZ ;  /* 0x00008200020e7a24 */ /* 0x000fe200078e02ff */
[----:B------:R-:W-:Y:S01]  /*65b0*/  LEA.HI R2, R7, R0, RZ, 0x3 ;  /* 0x0000000007027211 */ /* 0x000fe200078f18ff */
[----:B------:R-:W-:Y:S01]  /*65c0*/  IMAD.IADD R23, R23, 0x1, R11 ;  /* 0x0000000117177824 */ /* 0x000fe200078e020b */
[----:B------:R-:W-:Y:S01]  /*65d0*/  LEA.HI R92, R8, R85, RZ, 0x5 ;  /* 0x00000055085c7211 */ /* 0x000fe200078f28ff */
[C---:B------:R-:W-:Y:S01]  /*65e0*/  IMAD R13, R24.reuse, c[0x0][0x1b4], R5 ;  /* 0x00006d00180d7a24 */ /* 0x040fe200078e0205 */
[----:B------:R-:W-:Y:S01]  /*65f0*/  SHF.R.S32.HI R5, RZ, 0x1f, R18 ;  /* 0x0000001fff057819 */ /* 0x000fe20000011412 */
[----:B------:R-:W-:Y:S01]  /*6600*/  IMAD.WIDE.U32 R24, R24, c[0x0][0x1b0], R22 ;  /* 0x00006c0018187a25 */ /* 0x000fe200078e0016 */
[----:B------:R-:W-:-:S02]  /*6610*/  LOP3.LUT R7, R2, 0xfffffff8, RZ, 0xc0, !PT ;  /* 0xfffffff802077812 */ /* 0x000fc400078ec0ff */
[----:B------:R-:W-:Y:S01]  /*6620*/  ISETP.GE.AND P6, PT, R16, c[0x0][0x1d4], PT ;  /* 0x0000750010007a0c */ /* 0x000fe20003fc6270 */
[----:B------:R-:W-:Y:S02]  /*6630*/  IMAD R5, R5, c[0x0][0x1a8], RZ ;  /* 0x00006a0005057a24 */ /* 0x000fe400078e02ff */
[----:B------:R-:W-:Y:S02]  /*6640*/  IMAD.IADD R25, R25, 0x1, R13 ;  /* 0x0000000119197824 */ /* 0x000fe400078e020d */
[----:B------:R-:W-:Y:S01]  /*6650*/  IMAD.IADD R7, R0, 0x1, -R7 ;  /* 0x0000000100077824 */ /* 0x000fe200078e0a07 */
[----:B------:R-:W-:Y:S01]  /*6660*/  LEA.HI R0, R8, R85, RZ, 0x6 ;  /* 0x0000005508007211 */ /* 0x000fe200078f30ff */
[C---:B------:R-:W-:Y:S02]  /*6670*/  IMAD R12, R21.reuse, c[0x0][0x1e4], R12 ;  /* 0x00007900150c7a24 */ /* 0x040fe400078e020c */
[----:B------:R-:W-:Y:S01]  /*6680*/  IMAD R11, R21, c[0x0][0x20c], R14 ;  /* 0x00008300150b7a24 */ /* 0x000fe200078e020e */
[----:B------:R-:W-:Y:S01]  /*6690*/  LOP3.LUT P4, RZ, R7, 0x4, RZ, 0xc0, !PT ;  /* 0x0000000407ff7812 */ /* 0x000fe2000788c0ff */
[----:B------:R-:W-:-:S04]  /*66a0*/  IMAD.WIDE.U32 R22, R21, c[0x0][0x1e0], R16 ;  /* 0x0000780015167a25 */ /* 0x000fc800078e0010 */
[----:B------:R-:W-:Y:S01]  /*66b0*/  IMAD.WIDE.U32 R20, R21, c[0x0][0x208], R16 ;  /* 0x0000820015147a25 */ /* 0x000fe200078e0010 */
[----:B------:R-:W-:-:S03]  /*66c0*/  IADD3 R23, R23, R12, RZ ;  /* 0x0000000c17177210 */ /* 0x000fc60007ffe0ff */
[C---:B------:R-:W-:Y:S02]  /*66d0*/  IMAD R5, R18.reuse, c[0x0][0x1ac], R5 ;  /* 0x00006b0012057a24 */ /* 0x040fe400078e0205 */
[----:B------:R-:W-:-:S04]  /*66e0*/  IMAD.WIDE.U32 R18, R18, c[0x0][0x1a8], R24 ;  /* 0x00006a0012127a25 */ /* 0x000fc800078e0018 */
[----:B------:R-:W-:Y:S02]  /*66f0*/  IMAD.SHL.U32 R0, R0, 0x8, RZ ;  /* 0x0000000800007824 */ /* 0x000fe400078e00ff */
[----:B------:R-:W-:Y:S02]  /*6700*/  IMAD.IADD R21, R21, 0x1, R11 ;  /* 0x0000000115157824 */ /* 0x000fe400078e020b */
[----:B------:R-:W-:Y:S01]  /*6710*/  IMAD.IADD R11, R19, 0x1, R5 ;  /* 0x00000001130b7824 */ /* 0x000fe200078e0205 */
[----:B------:R-:W-:Y:S01]  /*6720*/  LEA R5, P3, R18, c[0x0][0x160], 0x1 ;  /* 0x0000580012057a11 */ /* 0x000fe200078608ff */
[----:B------:R-:W-:Y:S01]  /*6730*/  IMAD.SHL.U32 R2, R2, 0x40, RZ ;  /* 0x0000004002027824 */ /* 0x000fe200078e00ff */
[----:B------:R-:W-:Y:S01]  /*6740*/  LOP3.LUT R201, R201, 0xfffffe00, R0, 0xf8, !PT ;  /* 0xfffffe00c9c97812 */ /* 0x000fe200078ef800 */
[----:B------:R-:W-:Y:S01]  /*6750*/  IMAD.WIDE.U32 R204, R195, c[0x0][0x1e8], R22 ;  /* 0x00007a00c3cc7a25 */ /* 0x000fe200078e0016 */
[----:B------:R-:W-:Y:S02]  /*6760*/  LEA.HI.X R0, R18, c[0x0][0x164], R11, 0x1, P3 ;  /* 0x0000590012007a11 */ /* 0x000fe400018f0c0b */
[----:B------:R-:W-:Y:S01]  /*6770*/  ISETP.NE.U32.AND P3, PT, RZ, c[0x0][0x350], PT ;  /* 0x0000d400ff007a0c */ /* 0x000fe20003f65070 */
[----:B------:R-:W-:-:S02]  /*6780*/  IMAD.SHL.U32 R11, R7, 0x40, RZ ;  /* 0x00000040070b7824 */ /* 0x000fc400078e00ff */
[----:B------:R-:W-:Y:S01]  /*6790*/  IMAD R14, R89, c[0x0][0x210], RZ ;  /* 0x00008400590e7a24 */ /* 0x000fe200078e02ff */
[----:B------:R-:W-:Y:S01]  /*67a0*/  ISETP.NE.AND.EX P3, PT, RZ, c[0x0][0x354], PT, P3 ;  /* 0x0000d500ff007a0c */ /* 0x000fe20003f65330 */
[----:B------:R-:W-:-:S04]  /*67b0*/  IMAD.WIDE.U32 R18, R195, c[0x0][0x210], R20 ;  /* 0x00008400c3127a25 */ /* 0x000fc800078e0014 */
[----:B------:R-:W-:-:S05]  /*67c0*/  IMAD R14, R195, c[0x0][0x214], R14 ;  /* 0x00008500c30e7a24 */ /* 0x000fca00078e020e */
[----:B------:R-:W-:Y:S02]  /*67d0*/  IADD3 R19, R14, R19, RZ ;  /* 0x000000130e137210 */ /* 0x000fe40007ffe0ff */
[--C-:B--2---:R-:W-:Y:S01]  /*67e0*/  @P0 SHF.R.S32.HI R13, RZ, 0x1f, R4.reuse ;  /* 0x0000001fff0d0819 */ /* 0x104fe20000011404 */
[----:B------:R-:W-:Y:S02]  /*67f0*/  @P0 IMAD.MOV.U32 R12, RZ, RZ, R4 ;  /* 0x000000ffff0c0224 */ /* 0x000fe400078e0004 */
[----:B------:R-:W-:Y:S02]  /*6800*/  IMAD R4, R89, c[0x0][0x1e8], RZ ;  /* 0x00007a0059047a24 */ /* 0x000fe400078e02ff */
[----:B------:R-:W-:Y:S01]  /*6810*/  @!P0 IMAD.MOV.U32 R13, RZ, RZ, R9 ;  /* 0x000000ffff0d8224 */ /* 0x000fe200078e0009 */
[----:B------:R-:W-:Y:S01]  /*6820*/  P2R R9, PR, RZ, 0x10 ;  /* 0x00000010ff097803 */ /* 0x000fe20000000000 */
[----:B------:R-:W-:Y:S02]  /*6830*/  IMAD R9, R195, c[0x0][0x1ec], R4 ;  /* 0x00007b00c3097a24 */ /* 0x000fe400078e0204 */
[----:B------:R-:W-:Y:S01]  /*6840*/  IMAD R4, R3, 0x200, R10 ;  /* 0x0000020003047824 */ /* 0x000fe200078e020a */
[----:B------:R-:W-:Y:S01]  /*6850*/  LOP3.LUT R10, R11, 0x1c0, RZ, 0xc0, !PT ;  /* 0x000001c00b0a7812 */ /* 0x000fe200078ec0ff */
[----:B------:R-:W-:Y:S01]  /*6860*/  IMAD.SHL.U32 R3, R3, 0x8, RZ ;  /* 0x0000000803037824 */ /* 0x000fe200078e00ff */
[----:B------:R-:W-:Y:S01]  /*6870*/  IADD3 R11, R16, 0x40, RZ ;  /* 0x00000040100b7810 */ /* 0x000fe20007ffe0ff */
[----:B------:R-:W-:-:S02]  /*6880*/  IMAD.IADD R205, R9, 0x1, R205 ;  /* 0x0000000109cd7824 */ /* 0x000fc400078e02cd */
[----:B------:R-:W-:Y:S01]  /*6890*/  @!P0 IMAD.MOV.U32 R12, RZ, RZ, R192 ;  /* 0x000000ffff0c8224 */ /* 0x000fe200078e00c0 */
[----:B------:R-:W-:Y:S02]  /*68a0*/  LOP3.LUT R3, R10, 0x8, R3, 0xf8, !PT ;  /* 0x000000080a037812 */ /* 0x000fe400078ef803 */
[----:B------:R-:W-:Y:S02]  /*68b0*/  SHF.R.U32.HI R10, RZ, 0x3, R10 ;  /* 0x00000003ff0a7819 */ /* 0x000fe4000001160a */
[----:B------:R-:W-:Y:S02]  /*68c0*/  LOP3.LUT P0, RZ, R7, 0x2, RZ, 0xc0, !PT ;  /* 0x0000000207ff7812 */ /* 0x000fe4000780c0ff */
[----:B------:R-:W-:Y:S02]  /*68d0*/  LOP3.LUT R3, R3, R10, RZ, 0x3c, !PT ;  /* 0x0000000a03037212 */ /* 0x000fe400078e3cff */
[----:B------:R-:W-:Y:S02]  /*68e0*/  LEA.HI R10, R8, R85, RZ, 0x3 ;  /* 0x00000055080a7211 */ /* 0x000fe400078f18ff */
[----:B------:R-:W-:Y:S01]  /*68f0*/  LOP3.LUT R2, R3, 0xfffffe00, R2, 0xf8, !PT ;  /* 0xfffffe0003027812 */ /* 0x000fe200078ef802 */
[----:B------:R-:W-:Y:S01]  /*6900*/  IMAD.MOV.U32 R3, RZ, RZ, 0x10 ;  /* 0x00000010ff037424 */ /* 0x000fe200078e00ff */
[----:B------:R-:W-:-:S02]  /*6910*/  LOP3.LUT R10, R10, 0xfffffff8, RZ, 0xc0, !PT ;  /* 0xfffffff80a0a7812 */ /* 0x000fc400078ec0ff */
[----:B------:R-:W-:Y:S02]  /*6920*/  SEL R202, R12, RZ, !P3 ;  /* 0x000000ff0cca7207 */ /* 0x000fe40005800000 */
[----:B------:R-:W-:Y:S01]  /*6930*/  SEL R3, R3, 0xfffffff0, !P0 ;  /* 0xfffffff003037807 */ /* 0x000fe20004000000 */
[----:B------:R-:W-:Y:S01]  /*6940*/  IMAD.IADD R9, R85, 0x1, -R10 ;  /* 0x0000000155097824 */ /* 0x000fe200078e0a0a */
[----:B------:R-:W-:Y:S01]  /*6950*/  SEL R12, R13, RZ, !P3 ;  /* 0x000000ff0d0c7207 */ /* 0x000fe20005800000 */
[----:B------:R-:W-:Y:S01]  /*6960*/  IMAD R10, R86, 0x80, R15 ;  /* 0x00000080560a7824 */ /* 0x000fe200078e020f */
[C---:B------:R-:W-:Y:S01]  /*6970*/  ISETP.GE.AND P5, PT, R11.reuse, c[0x0][0x1d4], PT ;  /* 0x000075000b007a0c */ /* 0x040fe20003fa6270 */
[----:B------:R-:W-:Y:S01]  /*6980*/  IMAD.WIDE.U32 R204, R202, c[0x0][0x1f0], R204 ;  /* 0x00007c00cacc7a25 */ /* 0x000fe200078e00cc */
[----:B------:R-:W-:Y:S02]  /*6990*/  ISETP.GE.AND P4, PT, R11, c[0x0][0x198], PT ;  /* 0x000066000b007a0c */ /* 0x000fe40003f86270 */
[----:B------:R-:W-:Y:S01]  /*69a0*/  ISETP.GE.AND P0, PT, R10, R69, PT ;  /* 0x000000450a00720c */ /* 0x000fe20003f06270 */
[----:B------:R-:W-:-:S02]  /*69b0*/  IMAD R209, R12, c[0x0][0x1f0], RZ ;  /* 0x00007c000cd17a24 */ /* 0x000fc400078e02ff */
[----:B------:R-:W-:Y:S02]  /*69c0*/  IMAD R207, R12, c[0x0][0x218], RZ ;  /* 0x000086000ccf7a24 */ /* 0x000fe400078e02ff */
[C---:B------:R-:W-:Y:S02]  /*69d0*/  IMAD R209, R202.reuse, c[0x0][0x1f4], R209 ;  /* 0x00007d00cad17a24 */ /* 0x040fe400078e02d1 */
[C---:B------:R-:W-:Y:S02]  /*69e0*/  IMAD R207, R202.reuse, c[0x0][0x21c], R207 ;  /* 0x00008700cacf7a24 */ /* 0x040fe400078e02cf */
[----:B------:R-:W-:Y:S02]  /*69f0*/  IMAD.SHL.U32 R9, R9, 0x8, RZ ;  /* 0x0000000809097824 */ /* 0x000fe400078e00ff */
[----:B------:R-:W-:Y:S02]  /*6a00*/  IMAD.WIDE.U32 R202, R202, c[0x0][0x218], R18 ;  /* 0x00008600caca7a25 */ /* 0x000fe400078e0012 */
[----:B------:R1:W2:Y:S01]  /*6a10*/  SHFL.IDX PT, R18, R5, RZ, 0x181f ;  /* 0x00181fff05127589 */ /* 0x0002a200000e0000 */
[----:B------:R-:W-:Y:S01]  /*6a20*/  ISETP.GE.AND P3, PT, R9, c[0x0][0x198], PT ;  /* 0x0000660009007a0c */ /* 0x000fe20003f66270 */
[----:B------:R-:W-:-:S02]  /*6a30*/  IMAD.IADD R209, R205, 0x1, R209 ;  /* 0x00000001cdd17824 */ /* 0x000fc400078e02d1 */
[----:B------:R1:W3:Y:S01]  /*6a40*/  SHFL.IDX PT, R19, R0, RZ, 0x181f ;  /* 0x00181fff00137589 */ /* 0x0002e200000e0000 */
[----:B------:R-:W-:Y:S01]  /*6a50*/  IMAD.IADD R207, R203, 0x1, R207 ;  /* 0x00000001cbcf7824 */ /* 0x000fe200078e02cf */
[----:B------:R-:W-:Y:S05]  /*6a60*/  @P0 BRA `(.L_x_722) ;  /* 0x0000011000000947 */ /* 0x000fea0003800000 */
[C---:B------:R-:W-:Y:S02]  /*6a70*/  IADD3 R12, R9.reuse, 0x80, RZ ;  /* 0x00000080090c7810 */ /* 0x040fe40007ffe0ff */
[----:B------:R-:W-:Y:S02]  /*6a80*/  SHF.R.S32.HI R14, RZ, 0x1f, R11 ;  /* 0x0000001fff0e7819 */ /* 0x000fe4000001140b */
[----:B--2---:R-:W-:Y:S02]  /*6a90*/  LEA R20, P0, R9, R18, 0x1 ;  /* 0x0000001209147211 */ /* 0x004fe400078008ff */
[----:B------:R-:W-:Y:S02]  /*6aa0*/  SHF.R.S32.HI R13, RZ, 0x1f, R12 ;  /* 0x0000001fff0d7819 */ /* 0x000fe4000001140c */
[----:B------:R-:W-:-:S02]  /*6ab0*/  LEA.HI R14, R14, R11, RZ, 0x3 ;  /* 0x0000000b0e0e7211 */ /* 0x000fc400078f18ff */
[----:B---3--:R-:W-:Y:S02]  /*6ac0*/  LEA.HI.X R21, R9, R19, R17, 0x1, P0 ;  /* 0x0000001309157211 */ /* 0x008fe400000f0c11 */
[----:B------:R-:W-:Y:S01]  /*6ad0*/  LEA.HI R13, R13, R12, RZ, 0x3 ;  /* 0x0000000c0d0d7211 */ /* 0x000fe200078f18ff */
[----:B------:R-:W-:Y:S01]  /*6ae0*/  IMAD.SHL.U32 R12, R201, 0x2, RZ ;  /* 0x00000002c90c7824 */ /* 0x000fe200078e00ff */
[----:B------:R-:W-:Y:S02]  /*6af0*/  ISETP.NE.AND P0, PT, R6, RZ, PT ;  /* 0x000000ff0600720c */ /* 0x000fe40003f05270 */
[----:B------:R-:W-:Y:S02]  /*6b00*/  LOP3.LUT R14, R14, 0xfffffff8, RZ, 0xc0, !PT ;  /* 0xfffffff80e0e7812 */ /* 0x000fe400078ec0ff */
[----:B------:R-:W-:Y:S01]  /*6b10*/  LOP3.LUT R13, R13, 0xfffffff8, RZ, 0xc0, !PT ;  /* 0xfffffff80d0d7812 */ /* 0x000fe200078ec0ff */
[----:B------:R-:W-:Y:S01]  /*6b20*/  @!PT LDS RZ, [RZ] ;  /* 0x00000000fffff984 */ /* 0x000fe20000000800 */
[----:B------:R2:W-:Y:S02]  /*6b30*/  LDGSTS.E.BYPASS.LTC128B.128 [R12+0x18100], [R20.64], !P3 ;  /* 0x18100000140c7fae */ /* 0x0005e4000d901d46 */
[----:B------:R-:W-:-:S04]  /*6b40*/  IMAD.WIDE R22, R14, 0x2, R18 ;  /* 0x000000020e167825 */ /* 0x000fc800078e0212 */
[----:B------:R-:W-:Y:S01]  /*6b50*/  IMAD.WIDE R18, R13, 0x2, R18 ;  /* 0x000000020d127825 */ /* 0x000fe200078e0212 */
[----:B------:R2:W-:Y:S04]  /*6b60*/  LDGSTS.E.BYPASS.LTC128B.128 [R12+0x1c100], [R22.64], !P4 ;  /* 0x1c100000160c7fae */ /* 0x0005e8000e101d46 */
[----:B------:R2:W-:Y:S02]  /*6b70*/  LDGSTS.E.BYPASS.LTC128B.128 [R12+0x20100], [R18.64], !P0 ;  /* 0x20100000120c7fae */ /* 0x0005e4000c101d46 */
.L_x_722:
[----:B------:R-:W-:Y:S05]  /*6b80*/  BSYNC B0 ;  /* 0x0000000000007941 */ /* 0x000fea0003800000 */
.L_x_721:
[----:B--2---:R-:W-:Y:S01]  /*6b90*/  IADD3 R12, R10, 0x20, RZ ;  /* 0x000000200a0c7810 */ /* 0x004fe20007ffe0ff */
[----:B---3--:R2:W3:Y:S01]  /*6ba0*/  SHFL.IDX PT, R19, R0, 0x1, 0x181f ;  /* 0x00381f0000137f89 */ /* 0x0084e200000e0000 */
[----:B------:R-:W-:Y:S02]  /*6bb0*/  BSSY B0, `(.L_x_723) ;  /* 0x0000015000007945 */ /* 0x000fe40003800000 */
[----:B------:R-:W-:Y:S01]  /*6bc0*/  ISETP.GE.AND P0, PT, R12, R69, PT ;  /* 0x000000450c00720c */ /* 0x000fe20003f06270 */
[----:B------:R2:W4:-:S12]  /*6bd0*/  SHFL.IDX PT, R18, R5, 0x1, 0x181f ;  /* 0x00381f0005127f89 */ /* 0x00051800000e0000 */
[----:B------:R-:W-:Y:S05]  /*6be0*/  @P0 BRA `(.L_x_724) ;  /* 0x0000011000000947 */ /* 0x000fea0003800000 */
[C---:B------:R-:W-:Y:S02]  /*6bf0*/  IADD3 R13, R9.reuse, 0x80, RZ ;  /* 0x00000080090d7810 */ /* 0x040fe40007ffe0ff */
[----:B------:R-:W-:Y:S02]  /*6c00*/  SHF.R.S32.HI R14, RZ, 0x1f, R11 ;  /* 0x0000001fff0e7819 */ /* 0x000fe4000001140b */
[C---:B----4-:R-:W-:Y:S02]  /*6c10*/  LEA R20, P0, R9.reuse, R18, 0x1 ;  /* 0x0000001209147211 */ /* 0x050fe400078008ff */
[----:B------:R-:W-:Y:S02]  /*6c20*/  SHF.R.S32.HI R12, RZ, 0x1f, R13 ;  /* 0x0000001fff0c7819 */ /* 0x000fe4000001140d */
[----:B------:R-:W-:Y:S02]  /*6c30*/  LEA.HI R14, R14, R11, RZ, 0x3 ;  /* 0x0000000b0e0e7211 */ /* 0x000fe400078f18ff */
[----:B---3--:R-:W-:-:S02]  /*6c40*/  LEA.HI.X R21, R9, R19, R17, 0x1, P0 ;  /* 0x0000001309157211 */ /* 0x008fc400000f0c11 */
        /* <DEDUP_REMOVED lines=11> */
.L_x_724:
[----:B------:R-:W-:Y:S05]  /*6d00*/  BSYNC B0 ;  /* 0x0000000000007941 */ /* 0x000fea0003800000 */
.L_x_723:
[----:B------:R-:W-:Y:S01]  /*6d10*/  IADD3 R12, R10, 0x40, RZ ;  /* 0x000000400a0c7810 */ /* 0x000fe20007ffe0ff */
[----:B---3--:R3:W1:Y:S01]  /*6d20*/  SHFL.IDX PT, R19, R0, 0x2, 0x181f ;  /* 0x00581f0000137f89 */ /* 0x00866200000e0000 */
[----:B------:R-:W-:Y:S02]  /*6d30*/  BSSY B0, `(.L_x_725) ;  /* 0x0000015000007945 */ /* 0x000fe40003800000 */
[----:B------:R-:W-:Y:S01]  /*6d40*/  ISETP.GE.AND P0, PT, R12, R69, PT ;  /* 0x000000450c00720c */ /* 0x000fe20003f06270 */
[----:B----4-:R3:W4:-:S12]  /*6d50*/  SHFL.IDX PT, R18, R5, 0x2, 0x181f ;  /* 0x00581f0005127f89 */ /* 0x01071800000e0000 */
[----:B------:R-:W-:Y:S05]  /*6d60*/  @P0 BRA `(.L_x_726) ;  /* 0x0000011000000947 */ /* 0x000fea0003800000 */
[C---:B------:R-:W-:Y:S02]  /*6d70*/  IADD3 R13, R9.reuse, 0x80, RZ ;  /* 0x00000080090d7810 */ /* 0x040fe40007ffe0ff */
[----:B------:R-:W-:Y:S02]  /*6d80*/  SHF.R.S32.HI R14, RZ, 0x1f, R11 ;  /* 0x0000001fff0e7819 */ /* 0x000fe4000001140b */
[C---:B----4-:R-:W-:Y:S02]  /*6d90*/  LEA R20, P0, R9.reuse, R18, 0x1 ;  /* 0x0000001209147211 */ /* 0x050fe400078008ff */
[----:B------:R-:W-:Y:S02]  /*6da0*/  SHF.R.S32.HI R12, RZ, 0x1f, R13 ;  /* 0x0000001fff0c7819 */ /* 0x000fe4000001140d */
[----:B------:R-:W-:Y:S02]  /*6db0*/  LEA.HI R14, R14, R11, RZ, 0x3 ;  /* 0x0000000b0e0e7211 */ /* 0x000fe400078f18ff */
[----:B-1----:R-:W-:-:S02]  /*6dc0*/  LEA.HI.X R21, R9, R19, R17, 0x1, P0 ;  /* 0x0000001309157211 */ /* 0x002fc400000f0c11 */
        /* <DEDUP_REMOVED lines=11> */
.L_x_726:
[----:B------:R-:W-:Y:S05]  /*6e80*/  BSYNC B0 ;  /* 0x0000000000007941 */ /* 0x000fea0003800000 */
.L_x_725:
[----:B------:R-:W-:Y:S01]  /*6e90*/  IADD3 R10, R10, 0x60, RZ ;  /* 0x000000600a0a7810 */ /* 0x000fe20007ffe0ff */
[----:B-1--4-:R-:W1:Y:S01]  /*6ea0*/  SHFL.IDX PT, R18, R5, 0x3, 0x181f ;  /* 0x00781f0005127f89 */ /* 0x012e6200000e0000 */
[----:B------:R-:W-:Y:S01]  /*6eb0*/  P2R R13, PR, RZ, 0x4 ;  /* 0x00000004ff0d7803 */ /* 0x000fe20000000000 */
[----:B------:R-:W-:Y:S01]  /*6ec0*/  IMAD.SHL.U32 R134, R201, 0x2, RZ ;  /* 0x00000002c9867824 */ /* 0x000fe200078e00ff */
[----:B------:R-:W-:Y:S01]  /*6ed0*/  ISETP.GE.AND P0, PT, R10, R69, PT ;  /* 0x000000450a00720c */ /* 0x000fe20003f06270 */
[----:B------:R4:W5:Y:S01]  /*6ee0*/  SHFL.IDX PT, R19, R0, 0x3, 0x181f ;  /* 0x00781f0000137f89 */ /* 0x00096200000e0000 */
[----:B------:R-:W-:Y:S01]  /*6ef0*/  P2R R12, PR, RZ, 0x2 ;  /* 0x00000002ff0c7803 */ /* 0x000fe20000000000 */
[----:B------:R-:W-:Y:S01]  /*6f00*/  IMAD.MOV.U32 R152, RZ, RZ, 0x6 ;  /* 0x00000006ff987424 */ /* 0x000fe200078e00ff */
[----:B------:R-:W-:Y:S01]  /*6f10*/  ISETP.NE.AND P2, PT, R6, RZ, PT ;  /* 0x000000ff0600720c */ /* 0x000fe20003f45270 */
[----:B------:R-:W-:Y:S01]  /*6f20*/  IMAD.MOV.U32 R206, RZ, RZ, R202 ;  /* 0x000000ffffce7224 */ /* 0x000fe200078e00ca */
[----:B------:R-:W-:Y:S01]  /*6f30*/  LEA.HI.SX32 R93, R133, 0xffffffff, 0x1a ;  /* 0xffffffff855d7811 */ /* 0x000fe200078fd2ff */
[----:B------:R-:W-:Y:S01]  /*6f40*/  IMAD.MOV.U32 R208, RZ, RZ, R204 ;  /* 0x000000ffffd07224 */ /* 0x000fe200078e00cc */
[----:B------:R-:W-:Y:S01]  /*6f50*/  SHF.R.S32.HI R45, RZ, 0x5, R92 ;  /* 0x00000005ff2d7819 */ /* 0x000fe2000001145c */
[----:B------:R-:W-:Y:S01]  /*6f60*/  IMAD.MOV.U32 R198, RZ, RZ, 0x5 ;  /* 0x00000005ffc67424 */ /* 0x000fe200078e00ff */
[----:B------:R-:W-:-:S03]  /*6f70*/  IADD3 R200, R134, 0x100, RZ ;  /* 0x0000010086c87810 */ /* 0x000fc60007ffe0ff */
[----:B------:R-:W-:Y:S02]  /*6f80*/  @!P0 SHF.R.S32.HI R6, RZ, 0x1f, R11 ;  /* 0x0000001fff068819 */ /* 0x000fe4000001140b */
[C---:B-1----:R-:W-:Y:S02]  /*6f90*/  @!P0 LEA R20, P1, R9.reuse, R18, 0x1 ;  /* 0x0000001209148211 */ /* 0x042fe400078208ff */
[C---:B--234-:R-:W-:Y:S02]  /*6fa0*/  IADD3 R0, R9.reuse, 0x80, RZ ;  /* 0x0000008009007810 */ /* 0x05cfe40007ffe0ff */
[----:B-----5:R-:W-:Y:S02]  /*6fb0*/  @!P0 LEA.HI.X R21, R9, R19, R17, 0x1, P1 ;  /* 0x0000001309158211 */ /* 0x020fe400008f0c11 */
[----:B------:R-:W-:Y:S02]  /*6fc0*/  @!P0 SHF.R.S32.HI R5, RZ, 0x1f, R0 ;  /* 0x0000001fff058819 */ /* 0x000fe40000011400 */
[----:B------:R-:W-:Y:S01]  /*6fd0*/  @!P0 LEA.HI R17, R6, R11, RZ, 0x3 ;  /* 0x0000000b06118211 */ /* 0x000fe200078f18ff */
[----:B------:R-:W-:Y:S01]  /*6fe0*/  @!PT LDS RZ, [RZ] ;  /* 0x00000000fffff984 */ /* 0x000fe20000000800 */
[----:B------:R1:W-:Y:S01]  /*6ff0*/  @!P0 LDGSTS.E.BYPASS.LTC128B.128 [R134+0x1b100], [R20.64], !P3 ;  /* 0x1b10000014868fae */ /* 0x0003e2000d901d46 */
[----:B------:R-:W-:-:S02]  /*7000*/  @!P0 LEA.HI R5, R5, R0, RZ, 0x3 ;  /* 0x0000000005058211 */ /* 0x000fc400078f18ff */
[----:B------:R-:W-:Y:S02]  /*7010*/  @!P0 LOP3.LUT R17, R17, 0xfffffff8, RZ, 0xc0, !PT ;  /* 0xfffffff811118812 */ /* 0x000fe400078ec0ff */
[----:B------:R-:W-:Y:S02]  /*7020*/  @!P0 LOP3.LUT R5, R5, 0xfffffff8, RZ, 0xc0, !PT ;  /* 0xfffffff805058812 */ /* 0x000fe400078ec0ff */
[----:B------:R-:W-:Y:S01]  /*7030*/  ISETP.GE.AND P3, PT, R84, 0x41, PT ;  /* 0x000000415400780c */ /* 0x000fe20003f66270 */
[----:B------:R-:W-:Y:S01]  /*7040*/  @!P0 IMAD.WIDE R24, R17, 0x2, R18 ;  /* 0x0000000211188825 */ /* 0x000fe200078e0212 */
[----:B------:R-:W-:Y:S02]  /*7050*/  SHF.R.S32.HI R6, RZ, 0x1f, R93 ;  /* 0x0000001fff067819 */ /* 0x000fe4000001145d */
[----:B------:R-:W-:Y:S01]  /*7060*/  LOP3.LUT P1, RZ, R194, 0x1, RZ, 0xc0, !PT ;  /* 0x00000001c2ff7812 */ /* 0x000fe2000782c0ff */
[----:B------:R-:W-:Y:S01]  /*7070*/  @!P0 IMAD.WIDE R22, R5, 0x2, R18 ;  /* 0x0000000205168825 */ /* 0x000fe200078e0212 */
[----:B------:R2:W-:Y:S03]  /*7080*/  @!P0 LDGSTS.E.BYPASS.LTC128B.128 [R134+0x1f100], [R24.64], !P4 ;  /* 0x1f10000018868fae */ /* 0x0005e6000e101d46 */
[----:B------:R-:W-:Y:S01]  /*7090*/  IMAD.MOV.U32 R5, RZ, RZ, c[0x0][0x208] ;  /* 0x00008200ff057624 */ /* 0x000fe200078e00ff */
[----:B------:R3:W-:Y:S03]  /*70a0*/  @!P0 LDGSTS.E.BYPASS.LTC128B.128 [R134+0x23100], [R22.64], !P2 ;  /* 0x2310000016868fae */ /* 0x0007e6000d101d46 */
[C---:B------:R-:W-:Y:S01]  /*70b0*/  IMAD.SHL.U32 R17, R5.reuse, 0x40, RZ ;  /* 0x0000004005117824 */ /* 0x040fe200078e00ff */
[C---:B------:R-:W-:Y:S01]  /*70c0*/  SHF.L.U64.HI R16, R5.reuse, R152, c[0x0][0x20c] ;  /* 0x0000830005107619 */ /* 0x040fe20000010298 */
[----:B------:R-:W0:Y:S01]  /*70d0*/  LDGDEPBAR ;  /* 0x00000000000079af */ /* 0x000e220000000000 */
[----:B------:R-:W-:-:S02]  /*70e0*/  IMAD.SHL.U32 R199, R5, 0x20, RZ ;  /* 0x0000002005c77824 */ /* 0x000fc400078e00ff */
[----:B------:R-:W-:-:S04]  /*70f0*/  IMAD.WIDE.U32 R18, R93, R17, R206 ;  /* 0x000000115d127225 */ /* 0x000fc800078e00ce */
[----:B------:R-:W-:Y:S02]  /*7100*/  IMAD R10, R16, R93, RZ ;  /* 0x0000005d100a7224 */ /* 0x000fe400078e02ff */
[----:B-1----:R-:W-:Y:S02]  /*7110*/  IMAD.MOV.U32 R21, RZ, RZ, c[0x0][0x1e0] ;  /* 0x00007800ff157624 */ /* 0x002fe400078e00ff */
[----:B------:R-:W-:Y:S02]  /*7120*/  IMAD R10, R6, R17, R10 ;  /* 0x00000011060a7224 */ /* 0x000fe400078e020a */
[C---:B------:R-:W-:Y:S01]  /*7130*/  IMAD.SHL.U32 R153, R21.reuse, 0x40, RZ ;  /* 0x0000004015997824 */ /* 0x040fe200078e00ff */
[----:B------:R-:W-:Y:S01]  /*7140*/  SHF.L.U64.HI R152, R21, R152, c[0x0][0x1e4] ;  /* 0x0000790015987619 */ /* 0x000fe20000010298 */
[----:B------:R-:W-:Y:S01]  /*7150*/  IMAD.IADD R10, R19, 0x1, R10 ;  /* 0x00000001130a7824 */ /* 0x000fe200078e020a */
[----:B------:R-:W-:Y:S01]  /*7160*/  @P3 LEA.HI.SX32 R19, R133, 0xfffffffe, 0x1a ;  /* 0xfffffffe85133811 */ /* 0x000fe200078fd2ff */
[----:B------:R-:W-:Y:S01]  /*7170*/  IMAD.WIDE.U32 R26, R93, R153, R208 ;  /* 0x000000995d1a7225 */ /* 0x000fe200078e00d0 */
[----:B------:R-:W-:-:S02]  /*7180*/  SHF.L.U64.HI R196, R21, R198, c[0x0][0x1e4] ;  /* 0x0000790015c47619 */ /* 0x000fc400000102c6 */
[----:B------:R-:W-:Y:S01]  /*7190*/  @P3 SHF.R.S32.HI R14, RZ, 0x1f, R19 ;  /* 0x0000001fff0e3819 */ /* 0x000fe20000011413 */
[----:B--2---:R-:W-:Y:S01]  /*71a0*/  @P3 IMAD.WIDE.U32 R24, R19, R153, R208 ;  /* 0x0000009913183225 */ /* 0x004fe200078e00d0 */
[----:B------:R-:W-:Y:S01]  /*71b0*/  BAR.SYNC.DEFER_BLOCKING 0x0 ;  /* 0x0000000000007b1d */ /* 0x000fe20000010000 */
[C---:B---3--:R-:W-:Y:S02]  /*71c0*/  LEA R22, P0, R18.reuse, c[0x0][0x1f8], 0x1 ;  /* 0x00007e0012167a11 */ /* 0x048fe400078008ff */
[----:B------:R-:W-:Y:S01]  /*71d0*/  IMAD.SHL.U32 R197, R21, 0x20, RZ ;  /* 0x0000002015c57824 */ /* 0x000fe200078e00ff */
[----:B------:R-:W-:Y:S02]  /*71e0*/  SHF.L.U64.HI R198, R5, R198, c[0x0][0x20c] ;  /* 0x0000830005c67619 */ /* 0x000fe400000102c6 */
[----:B------:R-:W-:Y:S01]  /*71f0*/  LEA.HI.X R23, R18, c[0x0][0x1fc], R10, 0x1, P0 ;  /* 0x00007f0012177a11 */ /* 0x000fe200000f0c0a */
[----:B------:R-:W-:Y:S01]  /*7200*/  @P3 IMAD R10, R152, R19, RZ ;  /* 0x00000013980a3224 */ /* 0x000fe200078e02ff */
[----:B------:R-:W-:-:S02]  /*7210*/  @P3 LEA R18, P0, R24, c[0x0][0x1c8], 0x1 ;  /* 0x0000720018123a11 */ /* 0x000fc400078008ff */
[----:B------:R-:W-:Y:S01]  /*7220*/  SHF.L.U64.HI R5, R199, 0x1, R198 ;  /* 0x00000001c7057819 */ /* 0x000fe200000102c6 */
[----:B------:R-:W-:Y:S02]  /*7230*/  @P3 IMAD R10, R14, R153, R10 ;  /* 0x000000990e0a3224 */ /* 0x000fe400078e020a */
[----:B------:R-:W-:Y:S02]  /*7240*/  IMAD.IADD R14, R84, 0x1, -R15 ;  /* 0x00000001540e7824 */ /* 0x000fe400078e0a0f */
[----:B------:R-:W-:-:S05]  /*7250*/  @P3 IMAD.IADD R10, R25, 0x1, R10 ;  /* 0x00000001190a3824 */ /* 0x000fca00078e020a */
[----:B------:R-:W-:Y:S01]  /*7260*/  @P3 LEA.HI.X R19, R24, c[0x0][0x1cc], R10, 0x1, P0 ;  /* 0x0000730018133a11 */ /* 0x000fe200000f0c0a */
[----:B------:R-:W-:-:S04]  /*7270*/  IMAD R10, R152, R93, RZ ;  /* 0x0000005d980a7224 */ /* 0x000fc800078e02ff */
[----:B------:R-:W-:Y:S02]  /*7280*/  IMAD R15, R6, R153, R10 ;  /* 0x00000099060f7224 */ /* 0x000fe400078e020a */
[----:B------:R-:W-:Y:S01]  /*7290*/  IMAD R10, R93, -0x40, R14 ;  /* 0xffffffc05d0a7824 */ /* 0x000fe200078e020e */
[----:B------:R-:W-:Y:S01]  /*72a0*/  P2R R14, PR, RZ, 0x8 ;  /* 0x00000008ff0e7803 */ /* 0x000fe20000000000 */
[----:B------:R-:W-:-:S03]  /*72b0*/  IMAD.IADD R15, R27, 0x1, R15 ;  /* 0x000000011b0f7824 */ /* 0x000fc600078e020f */
[----:B------:R-:W-:-:S13]  /*72c0*/  ISETP.GE.AND P4, PT, R10, 0x1, PT ;  /* 0x000000010a00780c */ /* 0x000fda0003f86270 */
[----:B------:R-:W-:-:S04]  /*72d0*/  @P4 LEA R24, P0, R26, c[0x0][0x1c8], 0x1 ;  /* 0x000072001a184a11 */ /* 0x000fc800078008ff */
[----:B------:R-:W-:Y:S02]  /*72e0*/  @P4 LEA.HI.X R25, R26, c[0x0][0x1cc], R15, 0x1, P0 ;  /* 0x000073001a194a11 */ /* 0x000fe400000f0c0f */
[----:B------:R-:W-:-:S03]  /*72f0*/  ISETP.GE.AND P0, PT, R10, 0x21, PT ;  /* 0x000000210a00780c */ /* 0x000fc60003f06270 */
[----:B------:R-:W-:Y:S01]  /*7300*/  @!PT LDS RZ, [RZ] ;  /* 0x00000000fffff984 */ /* 0x000fe20000000800 */
[----:B------:R-:W-:Y:S01]  /*7310*/  @!PT LDS RZ, [RZ] ;  /* 0x00000000fffff984 */ /* 0x000fe20000000800 */
[----:B------:R-:W-:Y:S01]  /*7320*/  @!PT LDS RZ, [RZ] ;  /* 0x00000000fffff984 */ /* 0x000fe20000000800 */
[----:B------:R1:W-:Y:S04]  /*7330*/  @P4 LDGSTS.E.BYPASS.LTC128B.128 [R134+0xc100], [R24.64], !P6 ;  /* 0x0c10000018864fae */ /* 0x0003e8000f101d46 */
[----:B------:R1:W-:Y:S04]  /*7340*/  @P4 LDGSTS.E.BYPASS.LTC128B.128 [R134+0xe100], [R24.64+0x80], !P5 ;  /* 0x0e10008018864fae */ /* 0x0003e8000e901d46 */
[----:B------:R1:W-:Y:S02]  /*7350*/  @P4 LDGSTS.E.BYPASS.LTC128B.128 [R134+0x10100], [R24.64+0x100], !P1 ;  /* 0x1010010018864fae */ /* 0x0003e4000c901d46 */
[----:B------:R-:W-:-:S05]  /*7360*/  @P0 IADD3 R6, P2, R197, R26, RZ ;  /* 0x0000001ac5060210 */ /* 0x000fca0007f5e0ff */
[----:B------:R-:W-:Y:S01]  /*7370*/  @P0 IMAD.X R15, R196, 0x1, R15, P2 ;  /* 0x00000001c40f0824 */ /* 0x000fe200010e060f */
[----:B------:R-:W-:-:S04]  /*7380*/  @P0 LEA R20, P2, R6, c[0x0][0x1c8], 0x1 ;  /* 0x0000720006140a11 */ /* 0x000fc800078408ff */
[----:B------:R-:W-:Y:S01]  /*7390*/  @P0 LEA.HI.X R21, R6, c[0x0][0x1cc], R15, 0x1, P2 ;  /* 0x0000730006150a11 */ /* 0x000fe200010f0c0f */
[----:B------:R-:W-:Y:S01]  /*73a0*/  IMAD.SHL.U32 R6, R199, 0x2, RZ ;  /* 0x00000002c7067824 */ /* 0x000fe200078e00ff */
[----:B------:R-:W-:-:S03]  /*73b0*/  ISETP.GE.AND P2, PT, R9, c[0x0][0x1d4], PT ;  /* 0x0000750009007a0c */ /* 0x000fc60003f46270 */
[----:B------:R1:W-:Y:S01]  /*73c0*/  @P0 LDGSTS.E.BYPASS.LTC128B.128 [R134+0xd100], [R20.64], !P6 ;  /* 0x0d10000014860fae */ /* 0x0003e2000f101d46 */
[----:B------:R-:W-:-:S03]  /*73d0*/  IADD3 R28, P4, R6, R22, RZ ;  /* 0x00000016061c7210 */ /* 0x000fc60007f9e0ff */
[----:B------:R1:W-:Y:S02]  /*73e0*/  @P0 LDGSTS.E.BYPASS.LTC128B.128 [R134+0xf100], [R20.64+0x80], !P5 ;  /* 0x0f10008014860fae */ /* 0x0003e4000e901d46 */
[----:B------:R-:W-:Y:S01]  /*73f0*/  IMAD.X R29, R5, 0x1, R23, P4 ;  /* 0x00000001051d7824 */ /* 0x000fe200020e0617 */
[C---:B------:R-:W-:Y:S01]  /*7400*/  @P3 LEA R26, P4, R197.reuse, R18, 0x1 ;  /* 0x00000012c51a3211 */ /* 0x040fe200078808ff */
[----:B------:R1:W-:Y:S01]  /*7410*/  @P0 LDGSTS.E.BYPASS.LTC128B.128 [R134+0x11100], [R20.64+0x100], !P1 ;  /* 0x1110010014860fae */ /* 0x0003e2000c901d46 */
[C---:B------:R-:W-:Y:S02]  /*7420*/  ISETP.LT.OR P0, PT, R10.reuse, 0x1, P2 ;  /* 0x000000010a00780c */ /* 0x040fe40001701670 */
[----:B------:R-:W-:Y:S01]  /*7430*/  @P3 LEA.HI.X R27, R197, R19, R196, 0x1, P4 ;  /* 0x00000013c51b3211 */ /* 0x000fe200020f0cc4 */
[----:B------:R-:W0:Y:S01]  /*7440*/  LDGDEPBAR ;  /* 0x00000000000079af */ /* 0x000e220000000000 */
[----:B------:R-:W-:Y:S02]  /*7450*/  ISETP.GE.AND P4, PT, R11, c[0x0][0x1d4], PT ;  /* 0x000075000b007a0c */ /* 0x000fe40003f86270 */
[----:B------:R-:W-:-:S07]  /*7460*/  ISETP.LT.OR P2, PT, R10, 0x21, P2 ;  /* 0x000000210a00780c */ /* 0x000fce0001741670 */
[----:B------:R1:W-:Y:S01]  /*7470*/  LDGSTS.E.BYPASS.LTC128B.128 [R134+0x100], [R22.64], !P0 ;  /* 0x0010000016867fae */ /* 0x0003e2000c101d46 */
[C---:B------:R-:W-:Y:S02]  /*7480*/  ISETP.LT.OR P0, PT, R10.reuse, 0x1, P4 ;  /* 0x000000010a00780c */ /* 0x040fe40002701670 */
[----:B------:R-:W-:-:S11]  /*7490*/  ISETP.LT.OR P4, PT, R10, 0x21, P4 ;  /* 0x000000210a00780c */ /* 0x000fd60002781670 */
[----:B------:R1:W-:Y:S01]  /*74a0*/  LDGSTS.E.BYPASS.LTC128B.128 [R134+0x2100], [R22.64+0x80], !P0 ;  /* 0x0210008016867fae */ /* 0x0003e2000c101d46 */
[----:B------:R-:W-:Y:S01]  /*74b0*/  ISETP.GE.AND P0, PT, R0, c[0x0][0x1d4], PT ;  /* 0x0000750000007a0c */ /* 0x000fe20003f06270 */
[----:B------:R-:W-:-:S03]  /*74c0*/  IMAD R0, R45, 0x400, R2 ;  /* 0x000004002d007824 */ /* 0x000fc600078e0202 */
[C---:B------:R-:W-:Y:S02]  /*74d0*/  ISETP.LT.OR P3, PT, R10.reuse, 0x1, P0 ;  /* 0x000000010a00780c */ /* 0x040fe40000761670 */
[----:B------:R-:W-:-:S11]  /*74e0*/  ISETP.LT.OR P0, PT, R10, 0x21, P0 ;  /* 0x000000210a00780c */ /* 0x000fd60000701670 */
[----:B------:R1:W-:Y:S01]  /*74f0*/  LDGSTS.E.BYPASS.LTC128B.128 [R134+0x4100], [R22.64+0x100], !P3 ;  /* 0x0410010016867fae */ /* 0x0003e2000d901d46 */
[----:B------:R-:W-:-:S03]  /*7500*/  ISETP.NE.AND P3, PT, R14, RZ, PT ;  /* 0x000000ff0e00720c */ /* 0x000fc60003f65270 */
[----:B------:R1:W-:Y:S01]  /*7510*/  LDGSTS.E.BYPASS.LTC128B.128 [R134+0x1100], [R28.64], !P2 ;  /* 0x011000001c867fae */ /* 0x0003e2000d101d46 */
[----:B------:R-:W-:-:S03]  /*7520*/  ISETP.NE.AND P2, PT, R13, RZ, PT ;  /* 0x000000ff0d00720c */ /* 0x000fc60003f45270 */
[----:B------:R1:W-:Y:S04]  /*7530*/  LDGSTS.E.BYPASS.LTC128B.128 [R134+0x3100], [R28.64+0x80], !P4 ;  /* 0x031000801c867fae */ /* 0x0003e8000e101d46 */
[----:B------:R1:W-:Y:S01]  /*7540*/  LDGSTS.E.BYPASS.LTC128B.128 [R134+0x5100], [R28.64+0x100], !P0 ;  /* 0x051001001c867fae */ /* 0x0003e2000c101d46 */
[----:B------:R-:W-:-:S03]  /*7550*/  ISETP.LT.AND P0, PT, RZ, c[0x0][0x27c], PT ;  /* 0x00009f00ff007a0c */ /* 0x000fc60003f01270 */
[----:B------:R-:W0:Y:S04]  /*7560*/  LDGDEPBAR ;  /* 0x00000000000079af */ /* 0x000e280000000000 */
[----:B------:R1:W-:Y:S04]  /*7570*/  @P3 LDGSTS.E.BYPASS.LTC128B.128 [R134+0x12100], [R18.64], !P6 ;  /* 0x1210000012863fae */ /* 0x0003e8000f101d46 */
[----:B------:R1:W-:Y:S04]  /*7580*/  @P3 LDGSTS.E.BYPASS.LTC128B.128 [R134+0x14100], [R18.64+0x80], !P5 ;  /* 0x1410008012863fae */ /* 0x0003e8000e901d46 */
[----:B------:R1:W-:Y:S04]  /*7590*/  @P3 LDGSTS.E.BYPASS.LTC128B.128 [R134+0x16100], [R18.64+0x100], !P1 ;  /* 0x1610010012863fae */ /* 0x0003e8000c901d46 */
[----:B------:R1:W-:Y:S04]  /*75a0*/  @P3 LDGSTS.E.BYPASS.LTC128B.128 [R134+0x13100], [R26.64], !P6 ;  /* 0x131000001a863fae */ /* 0x0003e8000f101d46 */
[----:B------:R1:W-:Y:S04]  /*75b0*/  @P3 LDGSTS.E.BYPASS.LTC128B.128 [R134+0x15100], [R26.64+0x80], !P5 ;  /* 0x151000801a863fae */ /* 0x0003e8000e901d46 */
[----:B------:R1:W-:Y:S01]  /*75c0*/  @P3 LDGSTS.E.BYPASS.LTC128B.128 [R134+0x17100], [R26.64+0x100], !P1 ;  /* 0x171001001a863fae */ /* 0x0003e2000c901d46 */
[----:B------:R-:W-:-:S03]  /*75d0*/  ISETP.NE.AND P1, PT, R12, RZ, PT ;  /* 0x000000ff0c00720c */ /* 0x000fc60003f25270 */
[----:B------:R-:W0:Y:S01]  /*75e0*/  LDGDEPBAR ;  /* 0x00000000000079af */ /* 0x000e220000000000 */
[----:B------:R-:W-:Y:S05]  /*75f0*/  @P0 BRA `(.L_x_727) ;  /* 0x0000002000000947 */ /* 0x000fea0003800000 */
[----:B------:R-:W-:-:S04]  /*7600*/  DEPBAR.LE SB0, 0x3 ;  /* 0x000080c00000791a */ /* 0x000fc80000000000 */
[----:B------:R-:W-:Y:S05]  /*7610*/  BRA `(.L_x_728) ;  /* 0x00005c3000007947 */ /* 0x000fea0003800000 */
.L_x_727:
[----:B------:R-:W-:Y:S01]  /*7620*/  SHF.R.S32.HI R9, RZ, 0x1f, R87 ;  /* 0x0000001fff097819 */ /* 0x000fe20000011457 */
[----:B------:R-:W-:Y:S01]  /*7630*/  IMAD.WIDE.U32 R12, R87, c[0x0][0x280], RZ ;  /* 0x0000a000570c7a25 */ /* 0x000fe200078e00ff */
[----:B------:R-:W-:Y:S01]  /*7640*/  ULDC.U8 UR4, c[0x0][0x298] ;  /* 0x0000a60000047ab9 */ /* 0x000fe20000000000 */
[----:B------:R-:W-:Y:S01]  /*7650*/  LEA.HI R8, R8, R85, RZ, 0x2 ;  /* 0x0000005508087211 */ /* 0x000fe200078f10ff */
[----:B------:R-:W-:Y:S01]  /*7660*/  BSSY B2, `(.L_x_728) ;  /* 0x00005be000027945 */ /* 0x000fe20003800000 */
[----:B------:R-:W-:Y:S01]  /*7670*/  IMAD R10, R9, c[0x0][0x280], RZ ;  /* 0x0000a000090a7a24 */ /* 0x000fe200078e02ff */
[----:B------:R-:W-:Y:S02]  /*7680*/  LEA R34, P0, R12, c[0x0][0x270], 0x1 ;  /* 0x00009c000c227a11 */ /* 0x000fe400078008ff */
[----:B------:R-:W-:Y:S01]  /*7690*/  LOP3.LUT R44, R8, 0xfffffffc, RZ, 0xc0, !PT ;  /* 0xfffffffc082c7812 */ /* 0x000fe200078ec0ff */
[----:B------:R-:W-:Y:S01]  /*76a0*/  IMAD R10, R87, c[0x0][0x284], R10 ;  /* 0x0000a100570a7a24 */ /* 0x000fe200078e020a */
[----:B-1----:R-:W-:-:S02]  /*76b0*/  SHF.R.S32.HI R19, RZ, 0x2, R8 ;  /* 0x00000002ff137819 */ /* 0x002fc40000011408 */
[----:B------:R-:W-:Y:S01]  /*76c0*/  IADD3 R44, -R44, R85, RZ ;  /* 0x000000552c2c7210 */ /* 0x000fe20007ffe1ff */
[----:B------:R-:W-:Y:S02]  /*76d0*/  IMAD.IADD R10, R10, 0x1, R13 ;  /* 0x000000010a0a7824 */ /* 0x000fe400078e020d */
[----:B------:R-:W-:Y:S01]  /*76e0*/  IMAD R18, R86, 0x80, R19 ;  /* 0x0000008056127824 */ /* 0x000fe200078e0213 */
[----:B------:R-:W-:Y:S02]  /*76f0*/  SHF.L.U32 R27, R44, 0x3, RZ ;  /* 0x000000032c1b7819 */ /* 0x000fe400000006ff */
[----:B------:R-:W-:Y:S01]  /*7700*/  LEA.HI.X R35, R12, c[0x0][0x274], R10, 0x1, P0 ;  /* 0x00009d000c237a11 */ /* 0x000fe200000f0c0a */
[----:B------:R-:W-:Y:S02]  /*7710*/  IMAD R10, R9, c[0x0][0x290], RZ ;  /* 0x0000a400090a7a24 */ /* 0x000fe400078e02ff */
[----:B------:R-:W-:-:S04]  /*7720*/  IMAD.WIDE.U32 R12, R87, c[0x0][0x290], RZ ;  /* 0x0000a400570c7a25 */ /* 0x000fc800078e00ff */
[----:B------:R-:W-:Y:S01]  /*7730*/  IMAD R9, R87, c[0x0][0x294], R10 ;  /* 0x0000a50057097a24 */ /* 0x000fe200078e020a */
[----:B------:R-:W-:-:S03]  /*7740*/  LEA R36, P0, R12, c[0x0][0x288], 0x1 ;  /* 0x0000a2000c247a11 */ /* 0x000fc600078008ff */
[----:B------:R-:W-:-:S05]  /*7750*/  IMAD.IADD R9, R9, 0x1, R13 ;  /* 0x0000000109097824 */ /* 0x000fca00078e020d */
[----:B------:R-:W-:Y:S02]  /*7760*/  LEA.HI.X R37, R12, c[0x0][0x28c], R9, 0x1, P0 ;  /* 0x0000a3000c257a11 */ /* 0x000fe400000f0c09 */
[----:B------:R-:W-:-:S13]  /*7770*/  ISETP.NE.AND P0, PT, RZ, UR4, PT ;  /* 0x00000004ff007c0c */ /* 0x000fda000bf05270 */
        /* <DEDUP_REMOVED lines=17> */
[C---:B------:R-:W-:Y:S01]  /*7890*/  ISETP.GE.AND P0, PT, R20.reuse, c[0x0][0x27c], PT ;  /* 0x00009f0014007a0c */ /* 0x040fe20003f06270 */
[----:B------:R-:W-:Y:S01]  /*78a0*/  CS2R R32, SRZ ;  /* 0x0000000000207805 */ /* 0x000fe2000001ff00 */
[----:B------:R-:W-:Y:S01]  /*78b0*/  CS2R R46, SRZ ;  /* 0x00000000002e7805 */ /* 0x000fe2000001ff00 */
[----:B------:R-:W-:-:S10]  /*78c0*/  IADD3 R8, R20, 0x10, RZ ;  /* 0x0000001014087810 */ /* 0x000fd40007ffe0ff */
[----:B------:R-:W-:-:S04]  /*78d0*/  @!P0 IMAD.WIDE R22, R20, 0x2, R34 ;  /* 0x0000000214168825 */ /* 0x000fc800078e0222 */
[----:B------:R-:W-:Y:S01]  /*78e0*/  @!P0 IMAD.WIDE R10, R20, 0x2, R36 ;  /* 0x00000002140a8825 */ /* 0x000fe200078e0224 */
[----:B------:R1:W5:Y:S04]  /*78f0*/  @!P0 LD.E.64 R32, [R22.64] ;  /* 0x0000000616208980 */ /* 0x000368000c101b00 */
[----:B------:R2:W5:Y:S01]  /*7900*/  @!P0 LD.E.64 R46, [R10.64] ;  /* 0x000000060a2e8980 */ /* 0x000562000c101b00 */
[----:B------:R-:W-:Y:S01]  /*7910*/  ISETP.GE.AND P0, PT, R8, c[0x0][0x27c], PT ;  /* 0x00009f0008007a0c */ /* 0x000fe20003f06270 */
[----:B------:R-:W-:Y:S01]  /*7920*/  CS2R R30, SRZ ;  /* 0x00000000001e7805 */ /* 0x000fe2000001ff00 */
[----:B------:R-:W-:-:S11]  /*7930*/  CS2R R42, SRZ ;  /* 0x00000000002a7805 */ /* 0x000fd6000001ff00 */
[----:B------:R-:W-:-:S04]  /*7940*/  @!P0 SHF.R.S32.HI R9, RZ, 0x1f, R8 ;  /* 0x0000001fff098819 */ /* 0x000fc80000011408 */
[----:B------:R-:W-:-:S04]  /*7950*/  @!P0 LEA.HI R9, R9, R8, RZ, 0x2 ;  /* 0x0000000809098211 */ /* 0x000fc800078f10ff */
[----:B------:R-:W-:Y:S02]  /*7960*/  @!P0 LOP3.LUT R9, R9, 0xfffffffc, RZ, 0xc0, !PT ;  /* 0xfffffffc09098812 */ /* 0x000fe400078ec0ff */
[----:B------:R-:W-:-:S03]  /*7970*/  IADD3 R8, R20, 0x20, RZ ;  /* 0x0000002014087810 */ /* 0x000fc60007ffe0ff */
[----:B------:R-:W-:-:S04]  /*7980*/  @!P0 IMAD.WIDE R12, R9, 0x2, R34 ;  /* 0x00000002090c8825 */ /* 0x000fc800078e0222 */
[----:B------:R-:W-:Y:S01]  /*7990*/  @!P0 IMAD.WIDE R14, R9, 0x2, R36 ;  /* 0x00000002090e8825 */ /* 0x000fe200078e0224 */
[----:B------:R3:W5:Y:S04]  /*79a0*/  @!P0 LD.E.64 R30, [R12.64] ;  /* 0x000000060c1e8980 */ /* 0x000768000c101b00 */
[----:B------:R4:W5:Y:S01]  /*79b0*/  @!P0 LD.E.64 R42, [R14.64] ;  /* 0x000000060e2a8980 */ /* 0x000962000c101b00 */
[----:B------:R-:W-:Y:S01]  /*79c0*/  ISETP.GE.AND P0, PT, R8, c[0x0][0x27c], PT ;  /* 0x00009f0008007a0c */ /* 0x000fe20003f06270 */
[----:B------:R-:W-:Y:S01]  /*79d0*/  CS2R R28, SRZ ;  /* 0x00000000001c7805 */ /* 0x000fe2000001ff00 */
[----:B--2---:R-:W-:-:S11]  /*79e0*/  CS2R R10, SRZ ;  /* 0x00000000000a7805 */ /* 0x004fd6000001ff00 */
[----:B------:R-:W-:-:S04]  /*79f0*/  @!P0 SHF.R.S32.HI R9, RZ, 0x1f, R8 ;  /* 0x0000001fff098819 */ /* 0x000fc80000011408 */
[----:B------:R-:W-:-:S04]  /*7a00*/  @!P0 LEA.HI R9, R9, R8, RZ, 0x2 ;  /* 0x0000000809098211 */ /* 0x000fc800078f10ff */
[----:B------:R-:W-:Y:S02]  /*7a10*/  @!P0 LOP3.LUT R9, R9, 0xfffffffc, RZ, 0xc0, !PT ;  /* 0xfffffffc09098812 */ /* 0x000fe400078ec0ff */
[----:B------:R-:W-:-:S03]  /*7a20*/  IADD3 R8, R20, 0x30, RZ ;  /* 0x0000003014087810 */ /* 0x000fc60007ffe0ff */
[----:B-1----:R-:W-:-:S04]  /*7a30*/  @!P0 IMAD.WIDE R22, R9, 0x2, R34 ;  /* 0x0000000209168825 */ /* 0x002fc800078e0222 */
[----:B------:R-:W-:Y:S01]  /*7a40*/  @!P0 IMAD.WIDE R38, R9, 0x2, R36 ;  /* 0x0000000209268825 */ /* 0x000fe200078e0224 */
[----:B------:R1:W5:Y:S04]  /*7a50*/  @!P0 LD.E.64 R28, [R22.64] ;  /* 0x00000006161c8980 */ /* 0x000368000c101b00 */
[----:B------:R2:W5:Y:S01]  /*7a60*/  @!P0 LD.E.64 R10, [R38.64] ;  /* 0x00000006260a8980 */ /* 0x000562000c101b00 */
[----:B------:R-:W-:Y:S01]  /*7a70*/  ISETP.GE.AND P0, PT, R8, c[0x0][0x27c], PT ;  /* 0x00009f0008007a0c */ /* 0x000fe20003f06270 */
[----:B------:R-:W-:-:S12]  /*7a80*/  CS2R R24, SRZ ;  /* 0x0000000000187805 */ /* 0x000fd8000001ff00 */
[----:B------:R-:W-:-:S04]  /*7a90*/  @!P0 SHF.R.S32.HI R9, RZ, 0x1f, R8 ;  /* 0x0000001fff098819 */ /* 0x000fc80000011408 */
[----:B------:R-:W-:-:S04]  /*7aa0*/  @!P0 LEA.HI R9, R9, R8, RZ, 0x2 ;  /* 0x0000000809098211 */ /* 0x000fc800078f10ff */
[----:B---3--:R-:W-:Y:S02]  /*7ab0*/  @!P0 LOP3.LUT R13, R9, 0xfffffffc, RZ, 0xc0, !PT ;  /* 0xfffffffc090d8812 */ /* 0x008fe400078ec0ff */
[----:B------:R-:W-:Y:S01]  /*7ac0*/  CS2R R8, SRZ ;  /* 0x0000000000087805 */ /* 0x000fe2000001ff00 */
[----:B------:R-:W-:Y:S02]  /*7ad0*/  IADD3 R12, R20, 0x40, RZ ;  /* 0x00000040140c7810 */ /* 0x000fe40007ffe0ff */
[----:B----4-:R-:W-:-:S04]  /*7ae0*/  @!P0 IMAD.WIDE R14, R13, 0x2, R34 ;  /* 0x000000020d0e8825 */ /* 0x010fc800078e0222 */
[----:B------:R-:W-:Y:S01]  /*7af0*/  @!P0 IMAD.WIDE R48, R13, 0x2, R36 ;  /* 0x000000020d308825 */ /* 0x000fe200078e0224 */
[----:B------:R3:W5:Y:S04]  /*7b00*/  @!P0 LD.E.64 R24, [R14.64] ;  /* 0x000000060e188980 */ /* 0x000768000c101b00 */
[----:B------:R4:W5:Y:S01]  /*7b10*/  @!P0 LD.E.64 R8, [R48.64] ;  /* 0x0000000630088980 */ /* 0x000962000c101b00 */
[----:B------:R-:W-:Y:S01]  /*7b20*/  ISETP.GE.AND P0, PT, R12, c[0x0][0x27c], PT ;  /* 0x00009f000c007a0c */ /* 0x000fe20003f06270 */
[----:B-1----:R-:W-:Y:S01]  /*7b30*/  CS2R R22, SRZ ;  /* 0x0000000000167805 */ /* 0x002fe2000001ff00 */
[----:B------:R-:W-:-:S11]  /*7b40*/  CS2R R66, SRZ ;  /* 0x0000000000427805 */ /* 0x000fd6000001ff00 */
[----:B------:R-:W-:-:S04]  /*7b50*/  @!P0 SHF.R.S32.HI R13, RZ, 0x1f, R12 ;  /* 0x0000001fff0d8819 */ /* 0x000fc8000001140c */
[----:B------:R-:W-:-:S04]  /*7b60*/  @!P0 LEA.HI R12, R13, R12, RZ, 0x2 ;  /* 0x0000000c0d0c8211 */ /* 0x000fc800078f10ff */
[----:B------:R-:W-:-:S05]  /*7b70*/  @!P0 LOP3.LUT R12, R12, 0xfffffffc, RZ, 0xc0, !PT ;  /* 0xfffffffc0c0c8812 */ /* 0x000fca00078ec0ff */
[----:B--2---:R-:W-:-:S04]  /*7b80*/  @!P0 IMAD.WIDE R38, R12, 0x2, R34 ;  /* 0x000000020c268825 */ /* 0x004fc800078e0222 */
[----:B------:R-:W-:Y:S01]  /*7b90*/  @!P0 IMAD.WIDE R40, R12, 0x2, R36 ;  /* 0x000000020c288825 */ /* 0x000fe200078e0224 */
[----:B------:R-:W-:Y:S01]  /*7ba0*/  IADD3 R12, R20, 0x50, RZ ;  /* 0x00000050140c7810 */ /* 0x000fe20007ffe0ff */
[----:B------:R4:W5:Y:S04]  /*7bb0*/  @!P0 LD.E.64 R22, [R38.64] ;  /* 0x0000000626168980 */ /* 0x000968000c101b00 */
[----:B------:R4:W5:Y:S01]  /*7bc0*/  @!P0 LD.E.64 R66, [R40.64] ;  /* 0x0000000628428980 */ /* 0x000962000c101b00 */
[----:B------:R-:W-:Y:S01]  /*7bd0*/  ISETP.GE.AND P0, PT, R12, c[0x0][0x27c], PT ;  /* 0x00009f000c007a0c */ /* 0x000fe20003f06270 */
[----:B---3--:R-:W-:Y:S01]  /*7be0*/  CS2R R14, SRZ ;  /* 0x00000000000e7805 */ /* 0x008fe2000001ff00 */
[----:B------:R-:W-:-:S11]  /*7bf0*/  CS2R R64, SRZ ;  /* 0x0000000000407805 */ /* 0x000fd6000001ff00 */
[----:B------:R-:W-:-:S04]  /*7c00*/  @!P0 SHF.R.S32.HI R13, RZ, 0x1f, R12 ;  /* 0x0000001fff0d8819 */ /* 0x000fc8000001140c */
[----:B------:R-:W-:-:S04]  /*7c10*/  @!P0 LEA.HI R12, R13, R12, RZ, 0x2 ;  /* 0x0000000c0d0c8211 */ /* 0x000fc800078f10ff */
[----:B------:R-:W-:-:S05]  /*7c20*/  @!P0 LOP3.LUT R12, R12, 0xfffffffc, RZ, 0xc0, !PT ;  /* 0xfffffffc0c0c8812 */ /* 0x000fca00078ec0ff */
[----:B------:R-:W-:-:S04]  /*7c30*/  @!P0 IMAD.WIDE R34, R12, 0x2, R34 ;  /* 0x000000020c228825 */ /* 0x000fc800078e0222 */
[----:B------:R-:W-:Y:S01]  /*7c40*/  @!P0 IMAD.WIDE R12, R12, 0x2, R36 ;  /* 0x000000020c0c8825 */ /* 0x000fe200078e0224 */
[----:B------:R4:W5:Y:S04]  /*7c50*/  @!P0 LD.E.64 R14, [R34.64] ;  /* 0x00000006220e8980 */ /* 0x000968000c101b00 */
[----:B------:R4:W5:Y:S02]  /*7c60*/  @!P0 LD.E.64 R64, [R12.64] ;  /* 0x000000060c408980 */ /* 0x000964000c101b00 */
.L_x_731:
[----:B------:R-:W-:Y:S05]  /*7c70*/  BSYNC B0 ;  /* 0x0000000000007941 */ /* 0x000fea0003800000 */
.L_x_730:
[----:B----4-:R-:W-:Y:S01]  /*7c80*/  SHF.R.S32.HI R12, RZ, 0x1f, R19 ;  /* 0x0000001fff0c7819 */ /* 0x010fe20000011413 */
[----:B-----5:R-:W-:Y:S01]  /*7c90*/  IMAD.MOV.U32 R40, RZ, RZ, R46 ;  /* 0x000000ffff287224 */ /* 0x020fe200078e002e */
[----:B------:R-:W-:Y:S01]  /*7ca0*/  SHF.R.U64 R48, R46, 0x10, R47 ;  /* 0x000000102e307819 */ /* 0x000fe2000000122f */
[----:B------:R-:W-:Y:S01]  /*7cb0*/  IMAD.MOV.U32 R36, RZ, RZ, R42 ;  /* 0x000000ffff247224 */ /* 0x000fe200078e002a */
[----:B------:R-:W-:Y:S01]  /*7cc0*/  LEA.HI R12, R12, R19, RZ, 0x3 ;  /* 0x000000130c0c7211 */ /* 0x000fe200078f18ff */
[----:B------:R-:W-:Y:S01]  /*7cd0*/  IMAD.MOV.U32 R41, RZ, RZ, R33 ;  /* 0x000000ffff297224 */ /* 0x000fe200078e0021 */
[----:B------:R-:W-:Y:S01]  /*7ce0*/  SHF.R.U64 R46, R42, 0x10, R43 ;  /* 0x000000102a2e7819 */ /* 0x000fe2000000122b */
[----:B------:R-:W-:Y:S01]  /*7cf0*/  IMAD R42, R86, -0x80, R69 ;  /* 0xffffff80562a7824 */ /* 0x000fe200078e0245 */
[----:B------:R-:W-:Y:S01]  /*7d00*/  LOP3.LUT R12, R12, 0xfffffff8, RZ, 0xc0, !PT ;  /* 0xfffffff80c0c7812 */ /* 0x000fe200078ec0ff */
[----:B------:R-:W-:Y:S01]  /*7d10*/  IMAD.MOV.U32 R37, RZ, RZ, R31 ;  /* 0x000000ffff257224 */ /* 0x000fe200078e001f */
[--C-:B------:R-:W-:Y:S01]  /*7d20*/  SHF.R.U64 R61, R32, 0x10, R33.reuse ;  /* 0x00000010203d7819 */ /* 0x100fe20000001221 */
[----:B------:R-:W-:Y:S01]  /*7d30*/  IMAD.MOV.U32 R62, RZ, RZ, R32 ;  /* 0x000000ffff3e7224 */ /* 0x000fe200078e0020 */
[----:B------:R-:W-:Y:S01]  /*7d40*/  IMNMX R42, R42, 0x80, PT ;  /* 0x000000802a2a7817 */ /* 0x000fe20003800200 */
[----:B------:R-:W-:Y:S01]  /*7d50*/  IMAD.IADD R13, R19, 0x1, -R12 ;  /* 0x00000001130d7824 */ /* 0x000fe200078e0a0c */
[----:B------:R-:W-:Y:S01]  /*7d60*/  SHF.R.U32.HI R39, RZ, 0x10, R33 ;  /* 0x00000010ff277819 */ /* 0x000fe20000011621 */
[----:B------:R-:W-:Y:S01]  /*7d70*/  IMAD.MOV.U32 R60, RZ, RZ, R30 ;  /* 0x000000ffff3c7224 */ /* 0x000fe200078e001e */
[----:B------:R-:W-:Y:S01]  /*7d80*/  SHF.R.U64 R59, R30, 0x10, R31 ;  /* 0x000000101e3b7819 */ /* 0x000fe2000000121f */
[C---:B------:R-:W-:Y:S01]  /*7d90*/  IMAD.SHL.U32 R12, R13.reuse, 0x40, RZ ;  /* 0x000000400d0c7824 */ /* 0x040fe200078e00ff */
[----:B------:R-:W-:Y:S01]  /*7da0*/  LOP3.LUT P0, RZ, R13, 0x4, RZ, 0xc0, !PT ;  /* 0x000000040dff7812 */ /* 0x000fe2000780c0ff */
[----:B------:R-:W-:Y:S01]  /*7db0*/  IMAD.MOV.U32 R33, RZ, RZ, R29 ;  /* 0x000000ffff217224 */ /* 0x000fe200078e001d */
[----:B------:R-:W-:Y:S01]  /*7dc0*/  SHF.R.U32.HI R35, RZ, 0x10, R31 ;  /* 0x00000010ff237819 */ /* 0x000fe2000001161f */
[----:B------:R-:W-:Y:S01]  /*7dd0*/  IMAD.MOV.U32 R18, RZ, RZ, R14 ;  /* 0x000000ffff127224 */ /* 0x000fe200078e000e */
[----:B------:R-:W-:Y:S01]  /*7de0*/  LOP3.LUT R12, R12, 0x1c0, RZ, 0xc0, !PT ;  /* 0x000001c00c0c7812 */ /* 0x000fe200078ec0ff */
[----:B------:R-:W-:Y:S01]  /*7df0*/  IMAD.MOV.U32 R51, RZ, RZ, R47 ;  /* 0x000000ffff337224 */ /* 0x000fe200078e002f */
[----:B------:R-:W-:Y:S01]  /*7e00*/  SHF.R.U64 R57, R28, 0x10, R29 ;  /* 0x000000101c397819 */ /* 0x000fe2000000121d */
[----:B------:R-:W-:Y:S01]  /*7e10*/  IMAD.MOV.U32 R58, RZ, RZ, R28 ;  /* 0x000000ffff3a7224 */ /* 0x000fe200078e001c */
[----:B------:R-:W-:Y:S01]  /*7e20*/  LOP3.LUT R27, R12, 0x18, R27, 0xf8, !PT ;  /* 0x000000180c1b7812 */ /* 0x000fe200078ef81b */
[----:B------:R-:W-:Y:S01]  /*7e30*/  IMAD.MOV.U32 R56, RZ, RZ, R24 ;  /* 0x000000ffff387224 */ /* 0x000fe200078e0018 */
[----:B------:R-:W-:Y:S01]  /*7e40*/  SHF.R.U32.HI R12, RZ, 0x3, R12 ;  /* 0x00000003ff0c7819 */ /* 0x000fe2000001160c */
[----:B------:R-:W-:Y:S01]  /*7e50*/  IMAD.MOV.U32 R53, RZ, RZ, R15 ;  /* 0x000000ffff357224 */ /* 0x000fe200078e000f */
[----:B------:R-:W-:Y:S01]  /*7e60*/  SHF.R.U32.HI R31, RZ, 0x10, R29 ;  /* 0x00000010ff1f7819 */ /* 0x000fe2000001161d */
[----:B------:R-:W-:Y:S01]  /*7e70*/  IMAD.MOV.U32 R29, RZ, RZ, R25 ;  /* 0x000000ffff1d7224 */ /* 0x000fe200078e0019 */
[----:B------:R-:W-:Y:S01]  /*7e80*/  LOP3.LUT R12, R27, R12, RZ, 0x3c, !PT ;  /* 0x0000000c1b0c7212 */ /* 0x000fe200078e3cff */
[----:B------:R-:W-:Y:S01]  /*7e90*/  IMAD.MOV.U32 R49, RZ, RZ, R43 ;  /* 0x000000ffff317224 */ /* 0x000fe200078e002b */
[----:B------:R-:W-:Y:S01]  /*7ea0*/  SHF.R.U64 R50, R14, 0x10, R15 ;  /* 0x000000100e327819 */ /* 0x000fe2000000120f */
[----:B------:R-:W-:Y:S01]  /*7eb0*/  IMAD.MOV.U32 R32, RZ, RZ, R10 ;  /* 0x000000ffff207224 */ /* 0x000fe200078e000a */
[----:B------:R-:W-:Y:S01]  /*7ec0*/  SHF.R.U32.HI R38, RZ, 0x10, R47 ;  /* 0x00000010ff267819 */ /* 0x000fe2000001162f */
[----:B------:R-:W-:Y:S01]  /*7ed0*/  IMAD R21, R45, 0x200, R12 ;  /* 0x000002002d157824 */ /* 0x000fe200078e020c */
[----:B------:R-:W-:Y:S01]  /*7ee0*/  SHF.R.U64 R55, R24, 0x10, R25 ;  /* 0x0000001018377819 */ /* 0x000fe20000001219 */
[----:B------:R-:W-:Y:S01]  /*7ef0*/  IMAD.MOV.U32 R47, RZ, RZ, R11 ;  /* 0x000000ffff2f7224 */ /* 0x000fe200078e000b */
[----:B------:R-:W-:Y:S01]  /*7f00*/  SHF.R.U32.HI R27, RZ, 0x10, R25 ;  /* 0x00000010ff1b7819 */ /* 0x000fe20000011619 */
[----:B------:R-:W-:Y:S01]  /*7f10*/  IMAD.MOV.U32 R54, RZ, RZ, R22 ;  /* 0x000000ffff367224 */ /* 0x000fe200078e0016 */
[C---:B------:R-:W-:Y:S01]  /*7f20*/  IADD3 R12, R21.reuse, 0x20, RZ ;  /* 0x00000020150c7810 */ /* 0x040fe20007ffe0ff */
[----:B------:R-:W-:Y:S01]  /*7f30*/  IMAD.MOV.U32 R25, RZ, RZ, R23 ;  /* 0x000000ffff197224 */ /* 0x000fe200078e0017 */
[----:B------:R-:W-:Y:S01]  /*7f40*/  @P0 IADD3 R12, R21, -0x20, RZ ;  /* 0xffffffe0150c0810 */ /* 0x000fe20007ffe0ff */
[----:B------:R-:W-:Y:S01]  /*7f50*/  IMAD.MOV.U32 R28, RZ, RZ, R8 ;  /* 0x000000ffff1c7224 */ /* 0x000fe200078e0008 */
[----:B------:R-:W-:Y:S01]  /*7f60*/  ISETP.GE.AND P0, PT, R19, R42, PT ;  /* 0x0000002a1300720c */ /* 0x000fe20003f06270 */
[----:B------:R-:W-:Y:S01]  /*7f70*/  IMAD.MOV.U32 R45, RZ, RZ, R9 ;  /* 0x000000ffff2d7224 */ /* 0x000fe200078e0009 */
[----:B------:R-:W-:Y:S01]  /*7f80*/  SHF.R.U32.HI R14, RZ, 0x10, R15 ;  /* 0x00000010ff0e7819 */ /* 0x000fe2000001160f */
[----:B------:R-:W-:Y:S01]  /*7f90*/  IMAD.MOV.U32 R24, RZ, RZ, R66 ;  /* 0x000000ffff187224 */ /* 0x000fe200078e0042 */
[----:B------:R-:W-:Y:S01]  /*7fa0*/  SHF.R.U32.HI R34, RZ, 0x10, R43 ;  /* 0x00000010ff227819 */ /* 0x000fe2000001162b */
[----:B------:R-:W-:Y:S01]  /*7fb0*/  IMAD.MOV.U32 R15, RZ, RZ, R65 ;  /* 0x000000ffff0f7224 */ /* 0x000fe200078e0041 */
[--C-:B------:R-:W-:Y:S01]  /*7fc0*/  SHF.R.U64 R44, R10, 0x10, R11.reuse ;  /* 0x000000100a2c7819 */ /* 0x100fe2000000120b */
[----:B------:R-:W-:Y:S01]  /*7fd0*/  IMAD.MOV.U32 R10, RZ, RZ, R64 ;  /* 0x000000ffff0a7224 */ /* 0x000fe200078e0040 */
[----:B------:R-:W-:Y:S01]  /*7fe0*/  SHF.R.U32.HI R30, RZ, 0x10, R11 ;  /* 0x00000010ff1e7819 */ /* 0x000fe2000001160b */
[----:B------:R-:W-:Y:S01]  /*7ff0*/  IMAD.MOV.U32 R11, RZ, RZ, R67 ;  /* 0x000000ffff0b7224 */ /* 0x000fe200078e0043 */
[----:B------:R-:W-:Y:S01]  /*8000*/  SHF.R.U64 R52, R22, 0x10, R23 ;  /* 0x0000001016347819 */ /* 0x000fe20000001217 */
[----:B------:R-:W-:-:S04]  /*8010*/  DEPBAR.LE SB0, 0x3 ;  /* 0x000080c00000791a */ /* 0x000fc80000000000 */
[--C-:B------:R-:W-:Y:S01]  /*8020*/  SHF.R.U64 R43, R8, 0x10, R9.reuse ;  /* 0x00000010082b7819 */ /* 0x100fe20000001209 */
[----:B------:R-:W-:Y:S01]  /*8030*/  BSSY B1, `(.L_x_732) ;  /* 0x0000122000017945 */ /* 0x000fe20003800000 */
[----:B------:R-:W-:Y:S02]  /*8040*/  SHF.R.U32.HI R26, RZ, 0x10, R9 ;  /* 0x00000010ff1a7819 */ /* 0x000fe40000011609 */
[----:B------:R-:W-:Y:S02]  /*8050*/  SHF.R.U32.HI R23, RZ, 0x10, R23 ;  /* 0x00000010ff177819 */ /* 0x000fe40000011617 */
[--C-:B------:R-:W-:Y:S02]  /*8060*/  SHF.R.U64 R9, R66, 0x10, R67.reuse ;  /* 0x0000001042097819 */ /* 0x100fe40000001243 */
[----:B------:R-:W-:Y:S02]  /*8070*/  SHF.R.U32.HI R22, RZ, 0x10, R67 ;  /* 0x00000010ff167819 */ /* 0x000fe40000011643 */
[----:B------:R-:W-:-:S02]  /*8080*/  SHF.R.U64 R8, R64, 0x10, R65 ;  /* 0x0000001040087819 */ /* 0x000fc40000001241 */
[----:B------:R-:W-:Y:S02]  /*8090*/  SHF.R.U32.HI R13, RZ, 0x10, R65 ;  /* 0x00000010ff0d7819 */ /* 0x000fe40000011641 */
        /* <DEDUP_REMOVED lines=24> */
[----:B------:R-:W-:Y:S02]  /*8220*/  LEA R21, R21, 0x18100, 0x1 ;  /* 0x0001810015157811 */ /* 0x000fe400078e08ff */
[----:B------:R-:W-:Y:S01]  /*8230*/  LEA R12, R12, 0x18100, 0x1 ;  /* 0x000181000c0c7811 */ /* 0x000fe200078e08ff */
[----:B------:R-:W-:Y:S06]  /*8240*/  BAR.SYNC.DEFER_BLOCKING 0x0 ;  /* 0x0000000000007b1d */ /* 0x000fec0000010000 */
[----:B------:R-:W-:Y:S05]  /*8250*/  @P0 BRA `(.L_x_733) ;  /* 0x00000ff000000947 */ /* 0x000fea0003800000 */
[----:B------:R-:W-:Y:S01]  /*8260*/  ISETP.GE.AND P0, PT, R20, c[0x0][0x27c], PT ;  /* 0x00009f0014007a0c */ /* 0x000fe20003f06270 */
[----:B------:R-:W-:-:S12]  /*8270*/  BSSY B0, `(.L_x_734) ;  /* 0x0000028000007945 */ /* 0x000fd80003800000 */
[----:B------:R-:W-:Y:S05]  /*8280*/  @P0 BRA `(.L_x_735) ;  /* 0x0000026000000947 */ /* 0x000fea0003800000 */
[----:B------:R-:W1:Y:S01]  /*8290*/  LDS.128 R8, [R21] ;  /* 0x0000000015087984 */ /* 0x000e620000000c00 */
        /* <DEDUP_REMOVED lines=37> */
.L_x_735:
[----:B------:R-:W-:Y:S05]  /*84f0*/  BSYNC B0 ;  /* 0x0000000000007941 */ /* 0x000fea0003800000 */
.L_x_734:
[----:B-1----:R-:W-:Y:S01]  /*8500*/  IADD3 R8, R20, 0x10, RZ ;  /* 0x0000001014087810 */ /* 0x002fe20007ffe0ff */
[----:B------:R-:W-:Y:S03]  /*8510*/  BSSY B0, `(.L_x_736) ;  /* 0x0000029000007945 */ /* 0x000fe60003800000 */
[----:B------:R-:W-:-:S13]  /*8520*/  ISETP.GE.AND P0, PT, R8, c[0x0][0x27c], PT ;  /* 0x00009f0008007a0c */ /* 0x000fda0003f06270 */
        /* <DEDUP_REMOVED lines=39> */
.L_x_737:
[----:B------:R-:W-:Y:S05]  /*87a0*/  BSYNC B0 ;  /* 0x0000000000007941 */ /* 0x000fea0003800000 */
.L_x_736:
        /* <DEDUP_REMOVED lines=42> */
.L_x_739:
[----:B------:R-:W-:Y:S05]  /*8a50*/  BSYNC B0 ;  /* 0x0000000000007941 */ /* 0x000fea0003800000 */
.L_x_738:
        /* <DEDUP_REMOVED lines=42> */
.L_x_741:
[----:B------:R-:W-:Y:S05]  /*8d00*/  BSYNC B0 ;  /* 0x0000000000007941 */ /* 0x000fea0003800000 */
.L_x_740:
        /* <DEDUP_REMOVED lines=42> */
.L_x_743:
[----:B------:R-:W-:Y:S05]  /*8fb0*/  BSYNC B0 ;  /* 0x0000000000007941 */ /* 0x000fea0003800000 */
.L_x_742:
        /* <DEDUP_REMOVED lines=41> */
.L_x_733:
[----:B------:R-:W-:Y:S05]  /*9250*/  BSYNC B1 ;  /* 0x0000000000017941 */ /* 0x000fea0003800000 */
.L_x_732:
[----:B------:R-:W-:-:S04]  /*9260*/  IADD3 R19, R19, 0x40, RZ ;  /* 0x0000004013137810 */ /* 0x000fc80007ffe0ff */
[----:B------:R-:W-:-:S13]  /*9270*/  ISETP.GE.AND P0, PT, R19, R42, PT ;  /* 0x0000002a1300720c */ /* 0x000fda0003f06270 */
[----:B------:R-:W-:Y:S05]  /*9280*/  @P0 BRA `(.L_x_744) ;  /* 0x00003fb000000947 */ /* 0x000fea0003800000 */
[----:B------:R-:W-:Y:S01]  /*9290*/  ISETP.GE.AND P0, PT, R20, c[0x0][0x27c], PT ;  /* 0x00009f0014007a0c */ /* 0x000fe20003f06270 */
[----:B------:R-:W-:-:S12]  /*92a0*/  BSSY B0, `(.L_x_745) ;  /* 0x0000028000007945 */ /* 0x000fd80003800000 */
        /* <DEDUP_REMOVED lines=19> */
[--C-:B------:R-:W-:Y:S01]  /*93e0*/  HADD2.F32 R10, -RZ, R11.reuse.H0_H0 ;  /* 0x2000000bff0a7230 */ /* 0x100fe20000004100 */
[----:B------:R-:W-:Y:S01]  /*93f0*/  FFMA.FTZ R19, R49, R8, -R19 ;  /* 0x0000000831137223 */ /* 0x000fe20000010813 */
[----:B------:R-:W-:Y:S01]  /*9400*/  HADD2.F32 R11, -RZ, R11.H1_H1 ;  /* 0x3000000bff0b7230 */ /* 0x000fe20000004100 */
[----:B------:R-:W-:Y:S01]  /*9410*/  FFMA.FTZ R48, R47, R42, -R48 ;  /* 0x0000002a2f307223 */ /* 0x000fe20000010830 */
[----:B------:R-:W-:Y:S01]  /*9420*/  HADD2.F32 R8, -RZ, R41.H0_H0 ;  /* 0x20000029ff087230 */ /* 0x000fe20000004100 */
[----:B------:R-:W-:-:S02]  /*9430*/  FMUL.FTZ R41, R40, R45 ;  /* 0x0000002d28297220 */ /* 0x000fc40000410000 */
[----:B------:R-:W-:Y:S02]  /*9440*/  FMUL.FTZ R42, R40, R9 ;  /* 0x00000009282a7220 */ /* 0x000fe40000410000 */
[C---:B------:R-:W-:Y:S02]  /*9450*/  FMUL.FTZ R40, R38.reuse, R11 ;  /* 0x0000000b26287220 */ /* 0x040fe40000410000 */
[----:B------:R-:W-:Y:S02]  /*9460*/  FMUL.FTZ R38, R38, R10 ;  /* 0x0000000a26267220 */ /* 0x000fe40000410000 */
[----:B------:R-:W-:Y:S02]  /*9470*/  FFMA.FTZ R47, R47, R44, R50 ;  /* 0x0000002c2f2f7223 */ /* 0x000fe40000010032 */
[----:B------:R-:W-:Y:S02]  /*9480*/  FFMA.FTZ R46, R49, R43, R46 ;  /* 0x0000002b312e7223 */ /* 0x000fe4000001002e */
[----:B------:R-:W-:-:S02]  /*9490*/  FFMA.FTZ R41, R8, R9, -R41 ;  /* 0x0000000908297223 */ /* 0x000fc40000010829 */
[----:B------:R-:W-:Y:S01]  /*94a0*/  FFMA.FTZ R42, R8, R45, R42 ;  /* 0x0000002d082a7223 */ /* 0x000fe2000001002a */
[----:B------:R-:W-:Y:S01]  /*94b0*/  F2FP.PACK_AB R8, R47, R48 ;  /* 0x000000302f08723e */ /* 0x000fe200000000ff */
[C---:B------:R-:W-:Y:S01]  /*94c0*/  FFMA.FTZ R40, R39.reuse, R10, -R40 ;  /* 0x0000000a27287223 */ /* 0x040fe20000010828 */
[----:B------:R-:W-:Y:S01]  /*94d0*/  F2FP.PACK_AB R9, R46, R19 ;  /* 0x000000132e09723e */ /* 0x000fe200000000ff */
[----:B------:R-:W-:Y:S01]  /*94e0*/  FFMA.FTZ R11, R39, R11, R38 ;  /* 0x0000000b270b7223 */ /* 0x000fe20000010026 */
[----:B------:R-:W-:-:S04]  /*94f0*/  F2FP.PACK_AB R10, R42, R41 ;  /* 0x000000292a0a723e */ /* 0x000fc800000000ff */
[----:B------:R-:W-:-:S05]  /*9500*/  F2FP.PACK_AB R11, R11, R40 ;  /* 0x000000280b0b723e */ /* 0x000fca00000000ff */
[----:B------:R1:W-:Y:S02]  /*9510*/  STS.128 [R21+0x2000], R8 ;  /* 0x0020000815007388 */ /* 0x0003e40000000c00 */
.L_x_746:
[----:B------:R-:W-:Y:S05]  /*9520*/  BSYNC B0 ;  /* 0x0000000000007941 */ /* 0x000fea0003800000 */
.L_x_745:
        /* <DEDUP_REMOVED lines=42> */
.L_x_748:
[----:B------:R-:W-:Y:S05]  /*97d0*/  BSYNC B0 ;  /* 0x0000000000007941 */ /* 0x000fea0003800000 */
.L_x_747:
        /* <DEDUP_REMOVED lines=42> */
.L_x_750:
[----:B------:R-:W-:Y:S05]  /*9a80*/  BSYNC B0 ;  /* 0x0000000000007941 */ /* 0x000fea0003800000 */
.L_x_749:
        /* <DEDUP_REMOVED lines=42> */
.L_x_752:
[----:B------:R-:W-:Y:S05]  /*9d30*/  BSYNC B0 ;  /* 0x0000000000007941 */ /* 0x000fea0003800000 */
.L_x_751:
        /* <DEDUP_REMOVED lines=42> */
.L_x_754:
[----:B------:R-:W-:Y:S05]  /*9fe0*/  BSYNC B0 ;  /* 0x0000000000007941 */ /* 0x000fea0003800000 */
.L_x_753:
[----:B------:R-:W-:-:S04]  /*9ff0*/  IADD3 R20, R20, 0x50, RZ ;  /* 0x0000005014147810 */ /* 0x000fc80007ffe0ff */
[----:B------:R-:W-:-:S13]  /*a000*/  ISETP.GE.AND P0, PT, R20, c[0x0][0x27c], PT ;  /* 0x00009f0014007a0c */ /* 0x000fda0003f06270 */
[----:B------:R-:W-:Y:S05]  /*a010*/  @P0 BRA `(.L_x_744) ;  /* 0x0000322000000947 */ /* 0x000fea0003800000 */
[----:B-1----:R-:W1:Y:S01]  /*a020*/  LDS.128 R8, [R12+0xa000] ;  /* 0x00a000000c087984 */ /* 0x002e620000000c00 */
[----:B------:R-:W-:Y:S02]  /*a030*/  HADD2.F32 R19, -RZ, R15.H1_H1 ;  /* 0x3000000fff137230 */ /* 0x000fe40000004100 */
[--C-:B------:R-:W-:Y:S02]  /*a040*/  HADD2.F32 R24, -RZ, R13.reuse.H1_H1 ;  /* 0x3000000dff187230 */ /* 0x100fe40000004100 */
[----:B------:R-:W-:Y:S02]  /*a050*/  HADD2.F32 R27, -RZ, R14.H1_H1 ;  /* 0x3000000eff1b7230 */ /* 0x000fe40000004100 */
[----:B------:R-:W-:Y:S02]  /*a060*/  HADD2.F32 R13, -RZ, R13.H0_H0 ;  /* 0x2000000dff0d7230 */ /* 0x000fe40000004100 */
[--C-:B------:R-:W-:Y:S02]  /*a070*/  HADD2.F32 R25, -RZ, R18.reuse.H1_H1 ;  /* 0x30000012ff197230 */ /* 0x100fe40000004100 */
        /* <DEDUP_REMOVED lines=15> */
[----:B------:R-:W-:Y:S01]  /*a170*/  FFMA.FTZ R24, R27, R21, R24 ;  /* 0x000000151b187223 */ /* 0x000fe20000010018 */
[----:B------:R-:W-:Y:S01]  /*a180*/  HADD2.F32 R8, -RZ, R15.H0_H0 ;  /* 0x2000000fff087230 */ /* 0x000fe20000004100 */
[----:B------:R-:W-:-:S02]  /*a190*/  FFMA.FTZ R26, R25, R20, -R26 ;  /* 0x00000014191a7223 */ /* 0x000fc4000001081a */
[C---:B------:R-:W-:Y:S02]  /*a1a0*/  FMUL.FTZ R21, R13.reuse, R11 ;  /* 0x0000000b0d157220 */ /* 0x040fe40000410000 */
[C---:B------:R-:W-:Y:S02]  /*a1b0*/  FMUL.FTZ R15, R8.reuse, R23 ;  /* 0x00000017080f7220 */ /* 0x040fe40000410000 */
[-C--:B------:R-:W-:Y:S02]  /*a1c0*/  FMUL.FTZ R8, R8, R9.reuse ;  /* 0x0000000908087220 */ /* 0x080fe40000410000 */
[-C--:B------:R-:W-:Y:S02]  /*a1d0*/  FMUL.FTZ R13, R13, R10.reuse ;  /* 0x0000000a0d0d7220 */ /* 0x080fe40000410000 */
[----:B------:R-:W-:Y:S01]  /*a1e0*/  FFMA.FTZ R15, R18, R9, -R15 ;  /* 0x00000009120f7223 */ /* 0x000fe2000001080f */
[----:B------:R-:W-:Y:S01]  /*a1f0*/  F2FP.PACK_AB R9, R24, R19 ;  /* 0x000000131809723e */ /* 0x000fe200000000ff */
[----:B------:R-:W-:-:S02]  /*a200*/  FFMA.FTZ R21, R14, R10, -R21 ;  /* 0x0000000a0e157223 */ /* 0x000fc40000010815 */
[----:B------:R-:W-:Y:S02]  /*a210*/  FFMA.FTZ R25, R25, R22, R28 ;  /* 0x0000001619197223 */ /* 0x000fe4000001001c */
[----:B------:R-:W-:Y:S02]  /*a220*/  FFMA.FTZ R18, R18, R23, R8 ;  /* 0x0000001712127223 */ /* 0x000fe40000010008 */
[----:B------:R-:W-:Y:S01]  /*a230*/  FFMA.FTZ R14, R14, R11, R13 ;  /* 0x0000000b0e0e7223 */ /* 0x000fe2000001000d */
[----:B------:R-:W-:Y:S02]  /*a240*/  F2FP.PACK_AB R8, R25, R26 ;  /* 0x0000001a1908723e */ /* 0x000fe400000000ff */
[----:B------:R-:W-:Y:S02]  /*a250*/  F2FP.PACK_AB R10, R18, R15 ;  /* 0x0000000f120a723e */ /* 0x000fe400000000ff */
[----:B------:R-:W-:-:S05]  /*a260*/  F2FP.PACK_AB R11, R14, R21 ;  /* 0x000000150e0b723e */ /* 0x000fca00000000ff */
[----:B------:R1:W-:Y:S01]  /*a270*/  STS.128 [R12+0xa000], R8 ;  /* 0x00a000080c007388 */ /* 0x0003e20000000c00 */
[----:B------:R-:W-:Y:S05]  /*a280*/  BRA `(.L_x_744) ;  /* 0x00002fb000007947 */ /* 0x000fea0003800000 */
.L_x_729:
[----:B------:R-:W-:Y:S01]  /*a290*/  ISETP.GE.AND P0, PT, R18, R69, PT ;  /* 0x000000451200720c */ /* 0x000fe20003f06270 */
[----:B------:R-:W-:Y:S01]  /*a2a0*/  BSSY B0, `(.L_x_755) ;  /* 0x0000033000007945 */ /* 0x000fe20003800000 */
[----:B------:R-:W-:Y:S01]  /*a2b0*/  IMAD.MOV.U32 R24, RZ, RZ, R36 ;  /* 0x000000ffff187224 */ /* 0x000fe200078e0024 */
[----:B------:R-:W-:Y:S01]  /*a2c0*/  MOV R25, R37 ;  /* 0x0000002500197202 */ /* 0x000fe20000000f00 */
        /* <DEDUP_REMOVED lines=16> */
[----:B------:R-:W-:Y:S01]  /*a3d0*/  CS2R R14, SRZ ;  /* 0x00000000000e7805 */ /* 0x000fe2000001ff00 */
[----:B------:R-:W-:Y:S01]  /*a3e0*/  CS2R R12, SRZ ;  /* 0x00000000000c7805 */ /* 0x000fe2000001ff00 */
[----:B------:R-:W-:-:S08]  /*a3f0*/  IADD3 R9, R27, 0x20, RZ ;  /* 0x000000201b097810 */ /* 0x000fd00007ffe0ff */
[----:B------:R-:W-:-:S04]  /*a400*/  @!P0 IMAD.WIDE R22, R27, 0x2, R34 ;  /* 0x000000021b168825 */ /* 0x000fc800078e0222 */
[----:B------:R-:W-:Y:S01]  /*a410*/  @!P0 IMAD.WIDE R20, R27, 0x2, R24 ;  /* 0x000000021b148825 */ /* 0x000fe200078e0218 */
[----:B------:R1:W5:Y:S04]  /*a420*/  @!P0 LD.E.128 R28, [R22.64] ;  /* 0x00000006161c8980 */ /* 0x000368000c101d00 */
[----:B------:R2:W5:Y:S01]  /*a430*/  @!P0 LD.E.128 R12, [R20.64] ;  /* 0x00000006140c8980 */ /* 0x000562000c101d00 */
[----:B------:R-:W-:Y:S01]  /*a440*/  ISETP.GE.AND P0, PT, R9, c[0x0][0x27c], PT ;  /* 0x00009f0009007a0c */ /* 0x000fe20003f06270 */
[----:B------:R-:W-:Y:S01]  /*a450*/  CS2R R50, SRZ ;  /* 0x0000000000327805 */ /* 0x000fe2000001ff00 */
[----:B------:R-:W-:Y:S01]  /*a460*/  CS2R R48, SRZ ;  /* 0x0000000000307805 */ /* 0x000fe2000001ff00 */
[----:B------:R-:W-:-:S10]  /*a470*/  CS2R R10, SRZ ;  /* 0x00000000000a7805 */ /* 0x000fd4000001ff00 */
[----:B------:R-:W-:-:S04]  /*a480*/  @!P0 SHF.R.S32.HI R8, RZ, 0x1f, R9 ;  /* 0x0000001fff088819 */ /* 0x000fc80000011409 */
[----:B------:R-:W-:-:S04]  /*a490*/  @!P0 LEA.HI R8, R8, R9, RZ, 0x3 ;  /* 0x0000000908088211 */ /* 0x000fc800078f18ff */
[----:B------:R-:W-:Y:S02]  /*a4a0*/  @!P0 LOP3.LUT R18, R8, 0xfffffff8, RZ, 0xc0, !PT ;  /* 0xfffffff808128812 */ /* 0x000fe400078ec0ff */
[----:B------:R-:W-:Y:S01]  /*a4b0*/  CS2R R8, SRZ ;  /* 0x0000000000087805 */ /* 0x000fe2000001ff00 */
[----:B--2---:R-:W-:Y:S02]  /*a4c0*/  IADD3 R21, R27, 0x40, RZ ;  /* 0x000000401b157810 */ /* 0x004fe40007ffe0ff */
[----:B-1----:R-:W-:-:S04]  /*a4d0*/  @!P0 IMAD.WIDE R22, R18, 0x2, R34 ;  /* 0x0000000212168825 */ /* 0x002fc800078e0222 */
[----:B------:R-:W-:Y:S01]  /*a4e0*/  @!P0 IMAD.WIDE R32, R18, 0x2, R24 ;  /* 0x0000000212208825 */ /* 0x000fe200078e0218 */
[----:B------:R1:W5:Y:S04]  /*a4f0*/  @!P0 LD.E.128 R48, [R22.64] ;  /* 0x0000000616308980 */ /* 0x000368000c101d00 */
[----:B------:R2:W5:Y:S01]  /*a500*/  @!P0 LD.E.128 R8, [R32.64] ;  /* 0x0000000620088980 */ /* 0x000562000c101d00 */
[----:B------:R-:W-:Y:S01]  /*a510*/  ISETP.GE.AND P0, PT, R21, c[0x0][0x27c], PT ;  /* 0x00009f0015007a0c */ /* 0x000fe20003f06270 */
[----:B------:R-:W-:Y:S01]  /*a520*/  CS2R R38, SRZ ;  /* 0x0000000000267805 */ /* 0x000fe2000001ff00 */
[----:B------:R-:W-:-:S11]  /*a530*/  CS2R R36, SRZ ;  /* 0x0000000000247805 */ /* 0x000fd6000001ff00 */
[----:B------:R-:W-:-:S04]  /*a540*/  @!P0 SHF.R.S32.HI R18, RZ, 0x1f, R21 ;  /* 0x0000001fff128819 */ /* 0x000fc80000011415 */
[----:B------:R-:W-:Y:S02]  /*a550*/  @!P0 LEA.HI R18, R18, R21, RZ, 0x3 ;  /* 0x0000001512128211 */ /* 0x000fe400078f18ff */
[----:B------:R-:W-:Y:S01]  /*a560*/  CS2R R20, SRZ ;  /* 0x0000000000147805 */ /* 0x000fe2000001ff00 */
[----:B-1----:R-:W-:Y:S01]  /*a570*/  CS2R R22, SRZ ;  /* 0x0000000000167805 */ /* 0x002fe2000001ff00 */
[----:B------:R-:W-:-:S05]  /*a580*/  @!P0 LOP3.LUT R18, R18, 0xfffffff8, RZ, 0xc0, !PT ;  /* 0xfffffff812128812 */ /* 0x000fca00078ec0ff */
[----:B------:R-:W-:-:S04]  /*a590*/  @!P0 IMAD.WIDE R34, R18, 0x2, R34 ;  /* 0x0000000212228825 */ /* 0x000fc800078e0222 */
[----:B------:R-:W-:Y:S01]  /*a5a0*/  @!P0 IMAD.WIDE R24, R18, 0x2, R24 ;  /* 0x0000000212188825 */ /* 0x000fe200078e0218 */
[----:B------:R2:W5:Y:S04]  /*a5b0*/  @!P0 LD.E.128 R36, [R34.64] ;  /* 0x0000000622248980 */ /* 0x000568000c101d00 */
[----:B------:R2:W5:Y:S02]  /*a5c0*/  @!P0 LD.E.128 R20, [R24.64] ;  /* 0x0000000618148980 */ /* 0x000564000c101d00 */
.L_x_756:
[----:B------:R-:W-:Y:S05]  /*a5d0*/  BSYNC B0 ;  /* 0x0000000000007941 */ /* 0x000fea0003800000 */
.L_x_755:
[----:B------:R-:W-:Y:S01]  /*a5e0*/  IMAD R46, R86, -0x80, R69 ;  /* 0xffffff80562e7824 */ /* 0x000fe200078e0245 */
[--C-:B-----5:R-:W-:Y:S01]  /*a5f0*/  SHF.R.U64 R63, R30, 0x10, R31.reuse ;  /* 0x000000101e3f7819 */ /* 0x120fe2000000121f */
[----:B------:R-:W-:Y:S01]  /*a600*/  IMAD.MOV.U32 R64, RZ, RZ, R30 ;  /* 0x000000ffff407224 */ /* 0x000fe200078e001e */
[--C-:B------:R-:W-:Y:S01]  /*a610*/  SHF.R.U32.HI R62, RZ, 0x10, R31.reuse ;  /* 0x00000010ff3e7819 */ /* 0x100fe2000001161f */
[----:B------:R-:W-:Y:S01]  /*a620*/  IMAD.MOV.U32 R43, RZ, RZ, R31 ;  /* 0x000000ffff2b7224 */ /* 0x000fe200078e001f */
[----:B------:R-:W-:Y:S01]  /*a630*/  IMNMX R46, R46, 0x80, PT ;  /* 0x000000802e2e7817 */ /* 0x000fe20003800200 */
[----:B--2---:R-:W-:Y:S01]  /*a640*/  IMAD.MOV.U32 R34, RZ, RZ, R48 ;  /* 0x000000ffff227224 */ /* 0x004fe200078e0030 */
[--C-:B------:R-:W-:Y:S01]  /*a650*/  SHF.R.U64 R59, R48, 0x10, R49.reuse ;  /* 0x00000010303b7819 */ /* 0x100fe20000001231 */
[--C-:B------:R-:W-:Y:S01]  /*a660*/  IMAD.MOV.U32 R61, RZ, RZ, R49.reuse ;  /* 0x000000ffff3d7224 */ /* 0x100fe200078e0031 */
[----:B------:R-:W-:Y:S01]  /*a670*/  ISETP.GE.AND P0, PT, R19, R46, PT ;  /* 0x0000002e1300720c */ /* 0x000fe20003f06270 */
[----:B------:R-:W-:Y:S01]  /*a680*/  IMAD.MOV.U32 R60, RZ, RZ, R50 ;  /* 0x000000ffff3c7224 */ /* 0x000fe200078e0032 */
[----:B------:R-:W-:Y:S01]  /*a690*/  SHF.R.U32.HI R31, RZ, 0x10, R49 ;  /* 0x00000010ff1f7819 */ /* 0x000fe20000011631 */
[--C-:B------:R-:W-:Y:S01]  /*a6a0*/  IMAD.MOV.U32 R35, RZ, RZ, R51.reuse ;  /* 0x000000ffff237224 */ /* 0x100fe200078e0033 */
[--C-:B------:R-:W-:Y:S01]  /*a6b0*/  SHF.R.U64 R57, R50, 0x10, R51.reuse ;  /* 0x0000001032397819 */ /* 0x100fe20000001233 */
[----:B------:R-:W-:Y:S01]  /*a6c0*/  IMAD.MOV.U32 R58, RZ, RZ, R36 ;  /* 0x000000ffff3a7224 */ /* 0x000fe200078e0024 */
[----:B------:R-:W-:Y:S01]  /*a6d0*/  SHF.R.U32.HI R30, RZ, 0x10, R51 ;  /* 0x00000010ff1e7819 */ /* 0x000fe20000011633 */
[--C-:B------:R-:W-:Y:S01]  /*a6e0*/  IMAD.MOV.U32 R25, RZ, RZ, R37.reuse ;  /* 0x000000ffff197224 */ /* 0x100fe200078e0025 */
[--C-:B------:R-:W-:Y:S01]  /*a6f0*/  SHF.R.U64 R56, R36, 0x10, R37.reuse ;  /* 0x0000001024387819 */ /* 0x100fe20000001225 */
[----:B------:R-:W-:Y:S01]  /*a700*/  IMAD.MOV.U32 R42, RZ, RZ, R28 ;  /* 0x000000ffff2a7224 */ /* 0x000fe200078e001c */
[----:B------:R-:W-:Y:S01]  /*a710*/  SHF.R.U32.HI R54, RZ, 0x10, R37 ;  /* 0x00000010ff367819 */ /* 0x000fe20000011625 */
[--C-:B------:R-:W-:Y:S01]  /*a720*/  IMAD.MOV.U32 R67, RZ, RZ, R29.reuse ;  /* 0x000000ffff437224 */ /* 0x100fe200078e001d */
        /* <DEDUP_REMOVED lines=22> */
[----:B------:R-:W-:Y:S01]  /*a890*/  SHF.R.U64 R53, R38, 0x10, R39 ;  /* 0x0000001026357819 */ /* 0x000fe20000001227 */
        /* <DEDUP_REMOVED lines=54> */
[C---:B------:R-:W-:Y:S01]  /*ac00*/  LOP3.LUT R8, R12.reuse, 0x38, R8, 0xf8, !PT ;  /* 0x000000380c087812 */ /* 0x040fe200078ef808 */
        /* <DEDUP_REMOVED lines=77> */
.L_x_760:
[----:B------:R-:W-:Y:S05]  /*b0e0*/  BSYNC B0 ;  /* 0x0000000000007941 */ /* 0x000fea0003800000 */
.L_x_759:
        /* <DEDUP_REMOVED lines=106> */
.L_x_762:
[----:B------:R-:W-:Y:S05]  /*b790*/  BSYNC B0 ;  /* 0x0000000000007941 */ /* 0x000fea0003800000 */
.L_x_761:
        /* <DEDUP_REMOVED lines=10> */
[----:B------:R-:W-:Y:S01]  /*b840*/  HADD2.F32 R59, -RZ, R23.H0_H0 ;  /* 0x20000017ff3b7230 */ /* 0x000fe20000004100 */
[----:B------:R-:W-:Y:S01]  /*b850*/  SHF.R.S32.HI R13, RZ, 0x3, R10 ;  /* 0x00000003ff0d7819 */ /* 0x000fe2000001140a */
[----:B------:R-:W-:Y:S01]  /*b860*/  HADD2.F32 R70, -RZ, R22.H1_H1 ;  /* 0x30000016ff467230 */ /* 0x000fe20000004100 */
[----:B------:R-:W-:Y:S01]  /*b870*/  LEA.HI R11, R11, R12, RZ, 0x6 ;  /* 0x0000000c0b0b7211 */ /* 0x000fe200078f30ff */
[----:B------:R-:W-:Y:S01]  /*b880*/  HADD2.F32 R69, -RZ, R25.H0_H0 ;  /* 0x20000019ff457230 */ /* 0x000fe20000004100 */
[----:B------:R-:W-:Y:S01]  /*b890*/  LEA.HI R8, R8, R13, RZ, 0x1d ;  /* 0x0000000d08087211 */ /* 0x000fe200078fe8ff */
[----:B------:R-:W-:Y:S01]  /*b8a0*/  HADD2.F32 R58, -RZ, R20.H0_H0 ;  /* 0x20000014ff3a7230 */ /* 0x000fe20000004100 */
[----:B------:R-:W-:Y:S01]  /*b8b0*/  LOP3.LUT R9, R9, 0x1c0, RZ, 0xc0, !PT ;  /* 0x000001c009097812 */ /* 0x000fe200078ec0ff */
[----:B------:R-:W-:Y:S01]  /*b8c0*/  HADD2.F32 R68, -RZ, R22.H0_H0 ;  /* 0x20000016ff447230 */ /* 0x000fe20000004100 */
[----:B------:R-:W-:Y:S01]  /*b8d0*/  SHF.R.S32.HI R13, RZ, 0x1f, R8 ;  /* 0x0000001fff0d7819 */ /* 0x000fe20000011408 */
[----:B------:R-:W-:Y:S01]  /*b8e0*/  HADD2.F32 R67, -RZ, R26.H1_H1 ;  /* 0x3000001aff437230 */ /* 0x000fe20000004100 */
[----:B------:R-:W-:Y:S01]  /*b8f0*/  SHF.L.U32 R11, R11, 0x7, RZ ;  /* 0x000000070b0b7819 */ /* 0x000fe200000006ff */
[----:B------:R-:W-:Y:S01]  /*b900*/  HADD2.F32 R57, -RZ, R18.H1_H1 ;  /* 0x30000012ff397230 */ /* 0x000fe20000004100 */
[----:B------:R-:W-:Y:S01]  /*b910*/  LEA.HI R13, R13, R8, RZ, 0x3 ;  /* 0x000000080d0d7211 */ /* 0x000fe200078f18ff */
[--C-:B------:R-:W-:Y:S01]  /*b920*/  HADD2.F32 R66, -RZ, R21.reuse.H1_H1 ;  /* 0x30000015ff427230 */ /* 0x100fe20000004100 */
[----:B------:R-:W-:Y:S01]  /*b930*/  LOP3.LUT R15, R9, 0x38, R10, 0xf8, !PT ;  /* 0x00000038090f7812 */ /* 0x000fe200078ef80a */
[----:B------:R-:W-:Y:S01]  /*b940*/  HADD2.F32 R55, -RZ, R24.H0_H0 ;  /* 0x20000018ff377230 */ /* 0x000fe20000004100 */
[----:B------:R-:W-:Y:S01]  /*b950*/  SHF.R.U32.HI R10, RZ, 0x3, R9 ;  /* 0x00000003ff0a7819 */ /* 0x000fe20000011609 */
[----:B------:R-:W-:Y:S01]  /*b960*/  HADD2.F32 R64, -RZ, R21.H0_H0 ;  /* 0x20000015ff407230 */ /* 0x000fe20000004100 */
[----:B------:R-:W-:-:S02]  /*b970*/  LOP3.LUT R12, R11, 0x7fffe000, RZ, 0xc0, !PT ;  /* 0x7fffe0000b0c7812 */ /* 0x000fc400078ec0ff */
[----:B------:R-:W-:Y:S02]  /*b980*/  SHF.L.U32 R8, R8, 0x3, RZ ;  /* 0x0000000308087819 */ /* 0x000fe400000006ff */
[----:B------:R-:W-:Y:S02]  /*b990*/  SHF.L.U32 R13, R13, 0xa, RZ ;  /* 0x0000000a0d0d7819 */ /* 0x000fe400000006ff */
[----:B------:R-:W-:Y:S02]  /*b9a0*/  LOP3.LUT R15, R15, R10, RZ, 0x3c, !PT ;  /* 0x0000000a0f0f7212 */ /* 0x000fe400078e3cff */
[----:B------:R-:W-:Y:S02]  /*b9b0*/  LEA R12, R45, R12, 0x9 ;  /* 0x0000000c2d0c7211 */ /* 0x000fe400078e48ff */
[----:B------:R-:W-:Y:S02]  /*b9c0*/  LOP3.LUT R9, R9, 0x38, R8, 0xf8, !PT ;  /* 0x0000003809097812 */ /* 0x000fe400078ef808 */
[----:B------:R-:W-:-:S02]  /*b9d0*/  LOP3.LUT R14, R13, 0x7fffe000, RZ, 0xc0, !PT ;  /* 0x7fffe0000d0e7812 */ /* 0x000fc400078ec0ff */
[----:B------:R-:W-:Y:S02]  /*b9e0*/  IADD3 R12, R12, R15, RZ ;  /* 0x0000000f0c0c7210 */ /* 0x000fe40007ffe0ff */
[----:B------:R-:W-:Y:S02]  /*b9f0*/  LOP3.LUT R8, R9, R10, RZ, 0x3c, !PT ;  /* 0x0000000a09087212 */ /* 0x000fe400078e3cff */
[----:B------:R-:W-:Y:S02]  /*ba00*/  LEA R45, R45, R14, 0x9 ;  /* 0x0000000e2d2d7211 */ /* 0x000fe400078e48ff */
[----:B------:R-:W-:Y:S02]  /*ba10*/  SHF.L.U32 R47, R12, 0x1, RZ ;  /* 0x000000010c2f7819 */ /* 0x000fe400000006ff */
[----:B------:R-:W-:-:S03]  /*ba20*/  IADD3 R45, R45, R8, RZ ;  /* 0x000000082d2d7210 */ /* 0x000fc60007ffe0ff */
[----:B------:R-:W1:Y:S01]  /*ba30*/  LDS.128 R12, [R47+0x18100] ;  /* 0x018100002f0c7984 */ /* 0x000e620000000c00 */
[----:B------:R-:W-:-:S05]  /*ba40*/  SHF.L.U32 R45, R45, 0x1, RZ ;  /* 0x000000012d2d7819 */ /* 0x000fca00000006ff */
[----:B------:R-:W2:Y:S01]  /*ba50*/  LDS.128 R8, [R45+0x18100] ;  /* 0x018100002d087984 */ /* 0x000ea20000000c00 */
[--C-:B-1----:R-:W-:Y:S02]  /*ba60*/  HADD2.F32 R48, -RZ, R12.reuse.H0_H0 ;  /* 0x2000000cff307230 */ /* 0x102fe40000004100 */
[----:B------:R-:W-:Y:S02]  /*ba70*/  HADD2.F32 R49, -RZ, R12.H1_H1 ;  /* 0x3000000cff317230 */ /* 0x000fe40000004100 */
[----:B------:R-:W-:Y:S01]  /*ba80*/  HADD2.F32 R12, -RZ, R13.H0_H0 ;  /* 0x2000000dff0c7230 */ /* 0x000fe20000004100 */
[-C--:B------:R-:W-:Y:S01]  /*ba90*/  FMUL.FTZ R61, R48, R63.reuse ;  /* 0x0000003f303d7220 */ /* 0x080fe20000410000 */
[--C-:B--2---:R-:W-:Y:S01]  /*baa0*/  HADD2.F32 R56, -RZ, R8.reuse.H0_H0 ;  /* 0x20000008ff387230 */ /* 0x104fe20000004100 */
[-C--:B------:R-:W-:Y:S01]  /*bab0*/  FMUL.FTZ R60, R49, R62.reuse ;  /* 0x0000003e313c7220 */ /* 0x080fe20000410000 */
[----:B------:R-:W-:Y:S02]  /*bac0*/  HADD2.F32 R53, -RZ, R8.H1_H1 ;  /* 0x30000008ff357230 */ /* 0x000fe40000004100 */
[----:B------:R-:W-:Y:S01]  /*bad0*/  HADD2.F32 R54, -RZ, R9.H0_H0 ;  /* 0x20000009ff367230 */ /* 0x000fe20000004100 */
[C---:B------:R-:W-:Y:S01]  /*bae0*/  FMUL.FTZ R63, R56.reuse, R63 ;  /* 0x0000003f383f7220 */ /* 0x040fe20000410000 */
[----:B------:R-:W-:Y:S01]  /*baf0*/  HADD2.F32 R51, -RZ, R13.H1_H1 ;  /* 0x3000000dff337230 */ /* 0x000fe20000004100 */
[----:B------:R-:W-:Y:S01]  /*bb00*/  FFMA.FTZ R61, R56, R71, R61 ;  /* 0x00000047383d7223 */ /* 0x000fe2000001003d */
[--C-:B------:R-:W-:Y:S01]  /*bb10*/  HADD2.F32 R8, -RZ, R10.reuse.H0_H0 ;  /* 0x2000000aff087230 */ /* 0x100fe20000004100 */
[C---:B------:R-:W-:Y:S01]  /*bb20*/  FMUL.FTZ R62, R53.reuse, R62 ;  /* 0x0000003e353e7220 */ /* 0x040fe20000410000 */
[----:B------:R-:W-:Y:S01]  /*bb30*/  HADD2.F32 R65, -RZ, R10.H1_H1 ;  /* 0x3000000aff417230 */ /* 0x000fe20000004100 */
[-C--:B------:R-:W-:Y:S01]  /*bb40*/  FMUL.FTZ R10, R12, R59.reuse ;  /* 0x0000003b0c0a7220 */ /* 0x080fe20000410000 */
[----:B------:R-:W-:Y:S01]  /*bb50*/  HADD2.F32 R13, -RZ, R14.H0_H0 ;  /* 0x2000000eff0d7230 */ /* 0x000fe20000004100 */
[C---:B------:R-:W-:Y:S01]  /*bb60*/  FMUL.FTZ R59, R54.reuse, R59 ;  /* 0x0000003b363b7220 */ /* 0x040fe20000410000 */
[----:B------:R-:W-:Y:S01]  /*bb70*/  HADD2.F32 R56, -RZ, R24.H1_H1 ;  /* 0x30000018ff387230 */ /* 0x000fe20000004100 */
[----:B------:R-:W-:Y:S01]  /*bb80*/  FFMA.FTZ R60, R53, R70, R60 ;  /* 0x00000046353c7223 */ /* 0x000fe2000001003c */
[----:B------:R-:W-:Y:S01]  /*bb90*/  HADD2.F32 R9, -RZ, R9.H1_H1 ;  /* 0x30000009ff097230 */ /* 0x000fe20000004100 */
[----:B------:R-:W-:Y:S01]  /*bba0*/  FFMA.FTZ R54, R54, R69, R10 ;  /* 0x0000004536367223 */ /* 0x000fe2000001000a */
[----:B------:R-:W-:Y:S01]  /*bbb0*/  HADD2.F32 R52, -RZ, R14.H1_H1 ;  /* 0x3000000eff347230 */ /* 0x000fe20000004100 */
[----:B------:R-:W-:Y:S01]  /*bbc0*/  FMUL.FTZ R10, R51, R58 ;  /* 0x0000003a330a7220 */ /* 0x000fe20000410000 */
[--C-:B------:R-:W-:Y:S01]  /*bbd0*/  HADD2.F32 R14, -RZ, R15.reuse.H0_H0 ;  /* 0x2000000fff0e7230 */ /* 0x100fe20000004100 */
[----:B------:R-:W-:Y:S01]  /*bbe0*/  FMUL.FTZ R53, R13, R56 ;  /* 0x000000380d357220 */ /* 0x000fe20000410000 */
[----:B------:R-:W-:Y:S01]  /*bbf0*/  HADD2.F32 R15, -RZ, R15.H1_H1 ;  /* 0x3000000fff0f7230 */ /* 0x000fe20000004100 */
[C---:B------:R-:W-:Y:S01]  /*bc00*/  FMUL.FTZ R58, R9.reuse, R58 ;  /* 0x0000003a093a7220 */ /* 0x040fe20000410000 */
[--C-:B------:R-:W-:Y:S01]  /*bc10*/  HADD2.F32 R50, -RZ, R11.reuse.H0_H0 ;  /* 0x2000000bff327230 */ /* 0x100fe20000004100 */
[----:B------:R-:W-:Y:S01]  /*bc20*/  FFMA.FTZ R9, R9, R68, R10 ;  /* 0x0000004409097223 */ /* 0x000fe2000001000a */
[----:B------:R-:W-:Y:S01]  /*bc30*/  HADD2.F32 R72, -RZ, R11.H1_H1 ;  /* 0x3000000bff487230 */ /* 0x000fe20000004100 */
[----:B------:R-:W-:-:S02]  /*bc40*/  FMUL.FTZ R56, R8, R56 ;  /* 0x0000003808387220 */ /* 0x000fc40000410000 */
[----:B------:R-:W-:Y:S01]  /*bc50*/  FFMA.FTZ R53, R8, R67, R53 ;  /* 0x0000004308357223 */ /* 0x000fe20000010035 */
[----:B------:R-:W-:Y:S01]  /*bc60*/  HADD2.F32 R8, -RZ, R18.H0_H0 ;  /* 0x20000012ff087230 */ /* 0x000fe20000004100 */
[-C--:B------:R-:W-:Y:S01]  /*bc70*/  FMUL.FTZ R10, R52, R57.reuse ;  /* 0x00000039340a7220 */ /* 0x080fe20000410000 */
[----:B------:R-:W-:Y:S01]  /*bc80*/  F2FP.PACK_AB R9, R9, R54 ;  /* 0x000000360909723e */ /* 0x000fe200000000ff */
[C---:B------:R-:W-:Y:S02]  /*bc90*/  FMUL.FTZ R57, R65.reuse, R57 ;  /* 0x0000003941397220 */ /* 0x040fe40000410000 */
[----:B------:R-:W-:Y:S01]  /*bca0*/  FFMA.FTZ R10, R65, R66, R10 ;  /* 0x00000042410a7223 */ /* 0x000fe2000001000a */
[----:B------:R-:W-:Y:S01]  /*bcb0*/  HADD2.F32 R65, -RZ, R26.H0_H0 ;  /* 0x2000001aff417230 */ /* 0x000fe20000004100 */
[----:B------:R-:W-:Y:S02]  /*bcc0*/  FMUL.FTZ R73, R14, R55 ;  /* 0x000000370e497220 */ /* 0x000fe40000410000 */
[----:B------:R-:W-:Y:S01]  /*bcd0*/  FMUL.FTZ R11, R15, R8 ;  /* 0x000000080f0b7220 */ /* 0x000fe20000410000 */
[----:B------:R-:W-:Y:S01]  /*bce0*/  F2FP.PACK_AB R10, R10, R53 ;  /* 0x000000350a0a723e */ /* 0x000fe200000000ff */
[----:B------:R-:W-:-:S02]  /*bcf0*/  FMUL.FTZ R55, R50, R55 ;  /* 0x0000003732377220 */ /* 0x000fc40000410000 */
[C---:B------:R-:W-:Y:S02]  /*bd00*/  FMUL.FTZ R8, R72.reuse, R8 ;  /* 0x0000000848087220 */ /* 0x040fe40000410000 */
[----:B------:R-:W-:Y:S02]  /*bd10*/  FFMA.FTZ R11, R72, R64, R11 ;  /* 0x00000040480b7223 */ /* 0x000fe4000001000b */
[----:B------:R-:W-:Y:S02]  /*bd20*/  FFMA.FTZ R63, R48, R71, -R63 ;  /* 0x00000047303f7223 */ /* 0x000fe4000001083f */
[----:B------:R-:W-:Y:S02]  /*bd30*/  FFMA.FTZ R62, R49, R70, -R62 ;  /* 0x00000046313e7223 */ /* 0x000fe4000001083e */
[----:B------:R-:W-:Y:S02]  /*bd40*/  FFMA.FTZ R59, R12, R69, -R59 ;  /* 0x000000450c3b7223 */ /* 0x000fe4000001083b */
[----:B------:R-:W-:Y:S01]  /*bd50*/  FFMA.FTZ R58, R51, R68, -R58 ;  /* 0x00000044333a7223 */ /* 0x000fe2000001083a */
[----:B------:R-:W-:Y:S01]  /*bd60*/  F2FP.PACK_AB R12, R62, R63 ;  /* 0x0000003f3e0c723e */ /* 0x000fe200000000ff */
[----:B------:R-:W-:-:S02]  /*bd70*/  FFMA.FTZ R56, R13, R67, -R56 ;  /* 0x000000430d387223 */ /* 0x000fc40000010838 */
[----:B------:R-:W-:Y:S01]  /*bd80*/  FFMA.FTZ R57, R52, R66, -R57 ;  /* 0x0000004234397223 */ /* 0x000fe20000010839 */
[----:B------:R-:W-:Y:S01]  /*bd90*/  F2FP.PACK_AB R13, R58, R59 ;  /* 0x0000003b3a0d723e */ /* 0x000fe200000000ff */
[-C--:B------:R-:W-:Y:S02]  /*bda0*/  FFMA.FTZ R55, R14, R65.reuse, -R55 ;  /* 0x000000410e377223 */ /* 0x080fe40000010837 */
[----:B------:R-:W-:Y:S01]  /*bdb0*/  FFMA.FTZ R64, R15, R64, -R8 ;  /* 0x000000400f407223 */ /* 0x000fe20000010808 */
[----:B------:R-:W-:Y:S01]  /*bdc0*/  F2FP.PACK_AB R14, R57, R56 ;  /* 0x00000038390e723e */ /* 0x000fe200000000ff */
[----:B------:R-:W-:Y:S01]  /*bdd0*/  FFMA.FTZ R50, R50, R65, R73 ;  /* 0x0000004132327223 */ /* 0x000fe20000010049 */
[----:B------:R-:W-:Y:S02]  /*bde0*/  F2FP.PACK_AB R8, R60, R61 ;  /* 0x0000003d3c08723e */ /* 0x000fe400000000ff */
[----:B------:R-:W-:Y:S02]  /*bdf0*/  F2FP.PACK_AB R15, R64, R55 ;  /* 0x00000037400f723e */ /* 0x000fe400000000ff */
[----:B------:R-:W-:-:S03]  /*be00*/  F2FP.PACK_AB R11, R11, R50 ;  /* 0x000000320b0b723e */ /* 0x000fc600000000ff */
[----:B------:R1:W-:Y:S04]  /*be10*/  STS.128 [R47+0x18100], R12 ;  /* 0x0181000c2f007388 */ /* 0x0003e80000000c00 */
[----:B------:R1:W-:Y:S02]  /*be20*/  STS.128 [R45+0x18100], R8 ;  /* 0x018100082d007388 */ /* 0x0003e40000000c00 */
.L_x_758:
[----:B------:R-:W-:Y:S05]  /*be30*/  BSYNC B1 ;  /* 0x0000000000017941 */ /* 0x000fea0003800000 */
.L_x_757:
[----:B------:R-:W-:-:S04]  /*be40*/  IADD3 R19, R19, 0x40, RZ ;  /* 0x0000004013137810 */ /* 0x000fc80007ffe0ff */
[----:B------:R-:W-:-:S13]  /*be50*/  ISETP.GE.AND P0, PT, R19, R46, PT ;  /* 0x0000002e1300720c */ /* 0x000fda0003f06270 */
[----:B------:R-:W-:Y:S05]  /*be60*/  @P0 BRA `(.L_x_744) ;  /* 0x000013d000000947 */ /* 0x000fea0003800000 */
[----:B------:R-:W-:Y:S01]  /*be70*/  ISETP.GE.AND P0, PT, R27, c[0x0][0x27c], PT ;  /* 0x00009f001b007a0c */ /* 0x000fe20003f06270 */
[----:B------:R-:W-:-:S12]  /*be80*/  BSSY B0, `(.L_x_763) ;  /* 0x0000063000007945 */ /* 0x000fd80003800000 */
[----:B------:R-:W-:Y:S05]  /*be90*/  @P0 BRA `(.L_x_764) ;  /* 0x0000061000000947 */ /* 0x000fea0003800000 */
[----:B-1----:R-:W-:Y:S01]  /*bea0*/  MOV R9, c[0x0][0x27c] ;  /* 0x00009f0000097a02 */ /* 0x002fe20000000f00 */
[----:B------:R-:W-:Y:S01]  /*beb0*/  HADD2.F32 R57, -RZ, R40.H0_H0 ;  /* 0x20000028ff397230 */ /* 0x000fe20000004100 */
[----:B------:R-:W-:Y:S01]  /*bec0*/  SHF.R.S32.HI R8, RZ, 0x1f, R19 ;  /* 0x0000001fff087819 */ /* 0x000fe20000011413 */
[--C-:B------:R-:W-:Y:S01]  /*bed0*/  HADD2.F32 R55, -RZ, R42.reuse.H1_H1 ;  /* 0x3000002aff377230 */ /* 0x100fe20000004100 */
[----:B------:R-:W-:Y:S01]  /*bee0*/  LEA.HI R44, R9, R44, RZ, 0x1d ;  /* 0x0000002c092c7211 */ /* 0x000fe200078fe8ff */
[----:B------:R-:W-:Y:S01]  /*bef0*/  HADD2.F32 R56, -RZ, R37.H1_H1 ;  /* 0x30000025ff387230 */ /* 0x000fe20000004100 */
[----:B------:R-:W-:Y:S01]  /*bf00*/  SHF.L.U32 R10, R19, 0x6, RZ ;  /* 0x00000006130a7819 */ /* 0x000fe200000006ff */
[----:B------:R-:W-:Y:S01]  /*bf10*/  HADD2.F32 R59, -RZ, R42.H0_H0 ;  /* 0x2000002aff3b7230 */ /* 0x000fe20000004100 */
[----:B------:R-:W-:Y:S01]  /*bf20*/  LEA.HI R8, R8, R19, RZ, 0x3 ;  /* 0x0000001308087211 */ /* 0x000fe200078f18ff */
[----:B------:R-:W-:Y:S01]  /*bf30*/  HADD2.F32 R51, -RZ, R40.H1_H1 ;  /* 0x30000028ff337230 */ /* 0x000fe20000004100 */
[----:B------:R-:W-:Y:S01]  /*bf40*/  SHF.R.S32.HI R9, RZ, 0x1f, R44 ;  /* 0x0000001fff097819 */ /* 0x000fe2000001142c */
[----:B------:R-:W-:Y:S01]  /*bf50*/  HADD2.F32 R40, -RZ, R39.H1_H1 ;  /* 0x30000027ff287230 */ /* 0x000fe20000004100 */
[----:B------:R-:W-:Y:S01]  /*bf60*/  LOP3.LUT R10, R10, 0x1c0, RZ, 0xc0, !PT ;  /* 0x000001c00a0a7812 */ /* 0x000fe200078ec0ff */
[----:B------:R-:W-:Y:S01]  /*bf70*/  HADD2.F32 R37, -RZ, R37.H0_H0 ;  /* 0x20000025ff257230 */ /* 0x000fe20000004100 */
[----:B------:R-:W-:Y:S01]  /*bf80*/  SHF.L.U32 R8, R8, 0x6, RZ ;  /* 0x0000000608087819 */ /* 0x000fe200000006ff */
[----:B------:R-:W-:Y:S01]  /*bf90*/  HADD2.F32 R39, -RZ, R39.H0_H0 ;  /* 0x20000027ff277230 */ /* 0x000fe20000004100 */
[----:B------:R-:W-:-:S02]  /*bfa0*/  SHF.L.U32 R11, R44, 0x3, RZ ;  /* 0x000000032c0b7819 */ /* 0x000fc400000006ff */
[----:B------:R-:W-:Y:S02]  /*bfb0*/  LEA.HI R9, R9, R44, RZ, 0x3 ;  /* 0x0000002c09097211 */ /* 0x000fe400078f18ff */
[----:B------:R-:W-:Y:S02]  /*bfc0*/  LOP3.LUT R12, R10, 0x38, R27, 0xf8, !PT ;  /* 0x000000380a0c7812 */ /* 0x000fe400078ef81b */
[----:B------:R-:W-:Y:S02]  /*bfd0*/  SHF.R.U32.HI R13, RZ, 0x3, R10 ;  /* 0x00000003ff0d7819 */ /* 0x000fe4000001160a */
[----:B------:R-:W-:Y:S02]  /*bfe0*/  LOP3.LUT R8, R8, 0xfffffe00, RZ, 0xc0, !PT ;  /* 0xfffffe0008087812 */ /* 0x000fe400078ec0ff */
[----:B------:R-:W-:Y:S02]  /*bff0*/  LOP3.LUT R10, R10, 0x38, R11, 0xf8, !PT ;  /* 0x000000380a0a7812 */ /* 0x000fe400078ef80b */
[----:B------:R-:W-:-:S02]  /*c000*/  SHF.L.U32 R9, R9, 0xa, RZ ;  /* 0x0000000a09097819 */ /* 0x000fc400000006ff */
        /* <DEDUP_REMOVED lines=11> */
[----:B------:R-:W-:Y:S01]  /*c0c0*/  FMUL.FTZ R58, R51, R46 ;  /* 0x0000002e333a7220 */ /* 0x000fe20000410000 */
[--C-:B--2---:R-:W-:Y:S01]  /*c0d0*/  HADD2.F32 R50, -RZ, R8.reuse.H0_H0 ;  /* 0x20000008ff327230 */ /* 0x104fe20000004100 */
[C---:B------:R-:W-:Y:S01]  /*c0e0*/  FMUL.FTZ R61, R56.reuse, R47 ;  /* 0x0000002f383d7220 */ /* 0x040fe20000410000 */
[----:B------:R-:W-:Y:S01]  /*c0f0*/  HADD2.F32 R52, -RZ, R8.H1_H1 ;  /* 0x30000008ff347230 */ /* 0x000fe20000004100 */
[----:B------:R-:W-:Y:S01]  /*c100*/  FMUL.FTZ R42, R57, R12 ;  /* 0x0000000c392a7220 */ /* 0x000fe20000410000 */
        /* <DEDUP_REMOVED lines=9> */
[----:B------:R-:W-:Y:S01]  /*c1a0*/  FFMA.FTZ R61, R40, R52, R61 ;  /* 0x00000034283d7223 */ /* 0x000fe2000001003d */
[----:B------:R-:W-:Y:S01]  /*c1b0*/  HADD2.F32 R9, -RZ, R10.H0_H0 ;  /* 0x2000000aff097230 */ /* 0x000fe20000004100 */
[----:B------:R-:W-:Y:S01]  /*c1c0*/  FFMA.FTZ R50, R55, R50, R58 ;  /* 0x0000003237327223 */ /* 0x000fe2000001003a */
[----:B------:R-:W-:Y:S01]  /*c1d0*/  HADD2.F32 R52, -RZ, R43.H1_H1 ;  /* 0x3000002bff347230 */ /* 0x000fe20000004100 */
[C---:B------:R-:W-:Y:S01]  /*c1e0*/  FMUL.FTZ R60, R8.reuse, R13 ;  /* 0x0000000d083c7220 */ /* 0x040fe20000410000 */
[----:B------:R-:W-:Y:S01]  /*c1f0*/  HADD2.F32 R49, -RZ, R14.H1_H1 ;  /* 0x3000000eff317230 */ /* 0x000fe20000004100 */
[C---:B------:R-:W-:Y:S01]  /*c200*/  FMUL.FTZ R62, R37.reuse, R48 ;  /* 0x00000030253e7220 */ /* 0x040fe20000410000 */
[----:B------:R-:W-:Y:S01]  /*c210*/  HADD2.F32 R58, -RZ, R36.H1_H1 ;  /* 0x30000024ff3a7230 */ /* 0x000fe20000004100 */
[----:B------:R-:W-:Y:S01]  /*c220*/  FMUL.FTZ R37, R37, R53 ;  /* 0x0000003525257220 */ /* 0x000fe20000410000 */
[--C-:B------:R-:W-:Y:S01]  /*c230*/  HADD2.F32 R14, -RZ, R15.reuse.H0_H0 ;  /* 0x2000000fff0e7230 */ /* 0x100fe20000004100 */
[-C--:B------:R-:W-:Y:S01]  /*c240*/  FMUL.FTZ R8, R8, R9.reuse ;  /* 0x0000000908087220 */ /* 0x080fe20000410000 */
[----:B------:R-:W-:Y:S01]  /*c250*/  HADD2.F32 R54, -RZ, R10.H1_H1 ;  /* 0x3000000aff367230 */ /* 0x000fe20000004100 */
[----:B------:R-:W-:Y:S01]  /*c260*/  FFMA.FTZ R60, R52, R9, R60 ;  /* 0x00000009343c7223 */ /* 0x000fe2000001003c */
[----:B------:R-:W-:Y:S01]  /*c270*/  HADD2.F32 R9, -RZ, R38.H1_H1 ;  /* 0x30000026ff097230 */ /* 0x000fe20000004100 */
[----:B------:R-:W-:Y:S01]  /*c280*/  FFMA.FTZ R53, R39, R53, R62 ;  /* 0x0000003527357223 */ /* 0x000fe2000001003e */
[----:B------:R-:W-:Y:S01]  /*c290*/  HADD2.F32 R15, -RZ, R15.H1_H1 ;  /* 0x3000000fff0f7230 */ /* 0x000fe20000004100 */
[C---:B------:R-:W-:Y:S01]  /*c2a0*/  FMUL.FTZ R63, R58.reuse, R49 ;  /* 0x000000313a3f7220 */ /* 0x040fe20000410000 */
[----:B------:R-:W-:Y:S01]  /*c2b0*/  HADD2.F32 R10, -RZ, R11.H0_H0 ;  /* 0x2000000bff0a7230 */ /* 0x000fe20000004100 */
[-C--:B------:R-:W-:Y:S01]  /*c2c0*/  FMUL.FTZ R58, R58, R54.reuse ;  /* 0x000000363a3a7220 */ /* 0x080fe20000410000 */
[----:B------:R-:W-:Y:S01]  /*c2d0*/  HADD2.F32 R41, -RZ, R41.H0_H0 ;  /* 0x20000029ff297230 */ /* 0x000fe20000004100 */
[----:B------:R-:W-:Y:S01]  /*c2e0*/  FFMA.FTZ R63, R9, R54, R63 ;  /* 0x00000036093f7223 */ /* 0x000fe2000001003f */
[----:B------:R-:W-:Y:S01]  /*c2f0*/  HADD2.F32 R62, -RZ, R36.H0_H0 ;  /* 0x20000024ff3e7230 */ /* 0x000fe20000004100 */
[----:B------:R-:W-:Y:S01]  /*c300*/  FFMA.FTZ R51, R55, R46, -R51 ;  /* 0x0000002e37337223 */ /* 0x000fe20000010833 */
[----:B------:R-:W-:Y:S01]  /*c310*/  HADD2.F32 R11, -RZ, R11.H1_H1 ;  /* 0x3000000bff0b7230 */ /* 0x000fe20000004100 */
[C---:B------:R-:W-:Y:S01]  /*c320*/  FMUL.FTZ R36, R41.reuse, R14 ;  /* 0x0000000e29247220 */ /* 0x040fe20000410000 */
[----:B------:R-:W-:Y:S01]  /*c330*/  HADD2.F32 R43, -RZ, R43.H0_H0 ;  /* 0x2000002bff2b7230 */ /* 0x000fe20000004100 */
[----:B------:R-:W-:Y:S01]  /*c340*/  FMUL.FTZ R54, R62, R15 ;  /* 0x0000000f3e367220 */ /* 0x000fe20000410000 */
[----:B------:R-:W-:Y:S01]  /*c350*/  HADD2.F32 R38, -RZ, R38.H0_H0 ;  /* 0x20000026ff267230 */ /* 0x000fe20000004100 */
[----:B------:R-:W-:-:S02]  /*c360*/  FMUL.FTZ R41, R41, R10 ;  /* 0x0000000a29297220 */ /* 0x000fc40000410000 */
[----:B------:R-:W-:Y:S02]  /*c370*/  FMUL.FTZ R62, R62, R11 ;  /* 0x0000000b3e3e7220 */ /* 0x000fe40000410000 */
        /* <DEDUP_REMOVED lines=10> */
[C---:B------:R-:W-:Y:S01]  /*c420*/  FFMA.FTZ R62, R38.reuse, R15, -R62 ;  /* 0x0000000f263e7223 */ /* 0x040fe2000001083e */
        /* <DEDUP_REMOVED lines=8> */
.L_x_764:
[----:B------:R-:W-:Y:S05]  /*c4b0*/  BSYNC B0 ;  /* 0x0000000000007941 */ /* 0x000fea0003800000 */
.L_x_763:
[----:B-1----:R-:W-:Y:S01]  /*c4c0*/  IADD3 R9, R27, 0x20, RZ ;  /* 0x000000201b097810 */ /* 0x002fe20007ffe0ff */
[----:B------:R-:W-:Y:S03]  /*c4d0*/  BSSY B0, `(.L_x_765) ;  /* 0x000006b000007945 */ /* 0x000fe60003800000 */
[----:B------:R-:W-:-:S13]  /*c4e0*/  ISETP.GE.AND P0, PT, R9, c[0x0][0x27c], PT ;  /* 0x00009f0009007a0c */ /* 0x000fda0003f06270 */
[----:B------:R-:W-:Y:S05]  /*c4f0*/  @P0 BRA `(.L_x_766) ;  /* 0x0000068000000947 */ /* 0x000fea0003800000 */
[----:B------:R-:W-:Y:S01]  /*c500*/  SHF.R.S32.HI R12, RZ, 0x1f, R9 ;  /* 0x0000001fff0c7819 */ /* 0x000fe20000011409 */
[----:B------:R-:W-:Y:S01]  /*c510*/  HADD2.F32 R49, -RZ, R32.H0_H0 ;  /* 0x20000020ff317230 */ /* 0x000fe20000004100 */
[----:B------:R-:W-:Y:S01]  /*c520*/  MOV R13, c[0x0][0x27c] ;  /* 0x00009f00000d7a02 */ /* 0x000fe20000000f00 */
[--C-:B------:R-:W-:Y:S01]  /*c530*/  HADD2.F32 R47, -RZ, R34.reuse.H1_H1 ;  /* 0x30000022ff2f7230 */ /* 0x100fe20000004100 */
[CC--:B------:R-:W-:Y:S01]  /*c540*/  LEA.HI R15, R12.reuse, R9.reuse, RZ, 0x3 ;  /* 0x000000090c0f7211 */ /* 0x0c0fe200078f18ff */
[----:B------:R-:W-:Y:S01]  /*c550*/  HADD2.F32 R48, -RZ, R29.H1_H1 ;  /* 0x3000001dff307230 */ /* 0x000fe20000004100 */
[----:B------:R-:W-:Y:S01]  /*c560*/  SHF.R.S32.HI R8, RZ, 0x1f, R19 ;  /* 0x0000001fff087819 */ /* 0x000fe20000011413 */
[----:B------:R-:W-:Y:S01]  /*c570*/  HADD2.F32 R51, -RZ, R34.H0_H0 ;  /* 0x20000022ff337230 */ /* 0x000fe20000004100 */
[----:B------:R-:W-:Y:S01]  /*c580*/  SHF.R.S32.HI R10, RZ, 0x3, R15 ;  /* 0x00000003ff0a7819 */ /* 0x000fe2000001140f */
[----:B------:R-:W-:Y:S01]  /*c590*/  HADD2.F32 R43, -RZ, R32.H1_H1 ;  /* 0x30000020ff2b7230 */ /* 0x000fe20000004100 */
[----:B------:R-:W-:Y:S01]  /*c5a0*/  SHF.L.U32 R14, R19, 0x6, RZ ;  /* 0x00000006130e7819 */ /* 0x000fe200000006ff */
[----:B------:R-:W-:Y:S01]  /*c5b0*/  HADD2.F32 R32, -RZ, R31.H1_H1 ;  /* 0x3000001fff207230 */ /* 0x000fe20000004100 */
[----:B------:R-:W-:Y:S01]  /*c5c0*/  LEA.HI R13, R13, R10, RZ, 0x1d ;  /* 0x0000000a0d0d7211 */ /* 0x000fe200078fe8ff */
[----:B------:R-:W-:Y:S01]  /*c5d0*/  HADD2.F32 R29, -RZ, R29.H0_H0 ;  /* 0x2000001dff1d7230 */ /* 0x000fe20000004100 */
[----:B------:R-:W-:Y:S01]  /*c5e0*/  LEA.HI R12, R12, R9, RZ, 0x6 ;  /* 0x000000090c0c7211 */ /* 0x000fe200078f30ff */
[----:B------:R-:W-:Y:S01]  /*c5f0*/  HADD2.F32 R31, -RZ, R31.H0_H0 ;  /* 0x2000001fff1f7230 */ /* 0x000fe20000004100 */
[----:B------:R-:W-:-:S02]  /*c600*/  LEA.HI R9, R8, R19, RZ, 0x3 ;  /* 0x0000001308097211 */ /* 0x000fc400078f18ff */
        /* <DEDUP_REMOVED lines=87> */
.L_x_766:
[----:B------:R-:W-:Y:S05]  /*cb80*/  BSYNC B0 ;  /* 0x0000000000007941 */ /* 0x000fea0003800000 */
.L_x_765:
[----:B-1----:R-:W-:-:S04]  /*cb90*/  IADD3 R14, R27, 0x40, RZ ;  /* 0x000000401b0e7810 */ /* 0x002fc80007ffe0ff */
[----:B------:R-:W-:-:S13]  /*cba0*/  ISETP.GE.AND P0, PT, R14, c[0x0][0x27c], PT ;  /* 0x00009f000e007a0c */ /* 0x000fda0003f06270 */
[----:B------:R-:W-:Y:S05]  /*cbb0*/  @P0 BRA `(.L_x_744) ;  /* 0x0000068000000947 */ /* 0x000fea0003800000 */
[----:B------:R-:W-:Y:S01]  /*cbc0*/  SHF.R.S32.HI R13, RZ, 0x1f, R14 ;  /* 0x0000001fff0d7819 */ /* 0x000fe2000001140e */
[--C-:B------:R-:W-:Y:S01]  /*cbd0*/  HADD2.F32 R33, -RZ, R23.reuse.H1_H1 ;  /* 0x30000017ff217230 */ /* 0x100fe20000004100 */
[----:B------:R-:W-:Y:S01]  /*cbe0*/  MOV R11, c[0x0][0x27c] ;  /* 0x00009f00000b7a02 */ /* 0x000fe20000000f00 */
[----:B------:R-:W-:Y:S01]  /*cbf0*/  HADD2.F32 R23, -RZ, R23.H0_H0 ;  /* 0x20000017ff177230 */ /* 0x000fe20000004100 */
[----:B------:R-:W-:Y:S01]  /*cc00*/  LEA.HI R9, R13, R14, RZ, 0x3 ;  /* 0x0000000e0d097211 */ /* 0x000fe200078f18ff */
[--C-:B------:R-:W-:Y:S01]  /*cc10*/  HADD2.F32 R37, -RZ, R25.reuse.H1_H1 ;  /* 0x30000019ff257230 */ /* 0x100fe20000004100 */
[----:B------:R-:W-:Y:S01]  /*cc20*/  SHF.R.S32.HI R8, RZ, 0x1f, R19 ;  /* 0x0000001fff087819 */ /* 0x000fe20000011413 */
[--C-:B------:R-:W-:Y:S01]  /*cc30*/  HADD2.F32 R38, -RZ, R20.reuse.H1_H1 ;  /* 0x30000014ff267230 */ /* 0x100fe20000004100 */
[----:B------:R-:W-:Y:S01]  /*cc40*/  SHF.R.S32.HI R10, RZ, 0x3, R9 ;  /* 0x00000003ff0a7819 */ /* 0x000fe20000011409 */
[----:B------:R-:W-:Y:S01]  /*cc50*/  HADD2.F32 R25, -RZ, R25.H0_H0 ;  /* 0x20000019ff197230 */ /* 0x000fe20000004100 */
[----:B------:R-:W-:Y:S01]  /*cc60*/  SHF.L.U32 R12, R19, 0x6, RZ ;  /* 0x00000006130c7819 */ /* 0x000fe200000006ff */
[----:B------:R-:W-:Y:S01]  /*cc70*/  HADD2.F32 R20, -RZ, R20.H0_H0 ;  /* 0x20000014ff147230 */ /* 0x000fe20000004100 */
[----:B------:R-:W-:Y:S01]  /*cc80*/  LEA.HI R11, R11, R10, RZ, 0x1d ;  /* 0x0000000a0b0b7211 */ /* 0x000fe200078fe8ff */
[----:B------:R-:W-:Y:S01]  /*cc90*/  HADD2.F32 R42, -RZ, R18.H1_H1 ;  /* 0x30000012ff2a7230 */ /* 0x000fe20000004100 */
[----:B------:R-:W-:Y:S01]  /*cca0*/  LEA.HI R8, R8, R19, RZ, 0x3 ;  /* 0x0000001308087211 */ /* 0x000fe200078f18ff */
[----:B------:R-:W-:Y:S01]  /*ccb0*/  HADD2.F32 R49, -RZ, R26.H0_H0 ;  /* 0x2000001aff317230 */ /* 0x000fe20000004100 */
[----:B------:R-:W-:-:S02]  /*ccc0*/  SHF.R.S32.HI R10, RZ, 0x1f, R11 ;  /* 0x0000001fff0a7819 */ /* 0x000fc4000001140b */
[----:B------:R-:W-:Y:S01]  /*ccd0*/  LOP3.LUT R12, R12, 0x1c0, RZ, 0xc0, !PT ;  /* 0x000001c00c0c7812 */ /* 0x000fe200078ec0ff */
[----:B------:R-:W-:Y:S01]  /*cce0*/  IMAD.SHL.U32 R8, R8, 0x40, RZ ;  /* 0x0000004008087824 */ /* 0x000fe200078e00ff */
[----:B------:R-:W-:Y:S02]  /*ccf0*/  LEA.HI R13, R13, R14, RZ, 0x6 ;  /* 0x0000000e0d0d7211 */ /* 0x000fe400078f30ff */
[----:B------:R-:W-:Y:S02]  /*cd00*/  LEA.HI R10, R10, R11, RZ, 0x3 ;  /* 0x0000000b0a0a7211 */ /* 0x000fe400078f18ff */
[----:B------:R-:W-:Y:S02]  /*cd10*/  SHF.L.U32 R15, R11, 0x3, RZ ;  /* 0x000000030b0f7819 */ /* 0x000fe400000006ff */
[----:B------:R-:W-:Y:S01]  /*cd20*/  LOP3.LUT R14, R12, 0x38, R9, 0xf8, !PT ;  /* 0x000000380c0e7812 */ /* 0x000fe200078ef809 */
[----:B------:R-:W-:Y:S01]  /*cd30*/  IMAD.SHL.U32 R11, R10, 0x400, RZ ;  /* 0x000004000a0b7824 */ /* 0x000fe200078e00ff */
[----:B------:R-:W-:-:S02]  /*cd40*/  SHF.L.U32 R13, R13, 0x7, RZ ;  /* 0x000000070d0d7819 */ /* 0x000fc400000006ff */
[----:B------:R-:W-:Y:S02]  /*cd50*/  SHF.R.U32.HI R9, RZ, 0x3, R12 ;  /* 0x00000003ff097819 */ /* 0x000fe4000001160c */
[----:B------:R-:W-:Y:S02]  /*cd60*/  LOP3.LUT R12, R12, 0x38, R15, 0xf8, !PT ;  /* 0x000000380c0c7812 */ /* 0x000fe400078ef80f */
[----:B------:R-:W-:Y:S02]  /*cd70*/  LOP3.LUT R13, R13, 0x7fffe000, RZ, 0xc0, !PT ;  /* 0x7fffe0000d0d7812 */ /* 0x000fe400078ec0ff */
[----:B------:R-:W-:Y:S02]  /*cd80*/  LOP3.LUT R8, R8, 0xfffffe00, RZ, 0xc0, !PT ;  /* 0xfffffe0008087812 */ /* 0x000fe400078ec0ff */
[-C--:B------:R-:W-:Y:S02]  /*cd90*/  LOP3.LUT R14, R14, R9.reuse, RZ, 0x3c, !PT ;  /* 0x000000090e0e7212 */ /* 0x080fe400078e3cff */
[----:B------:R-:W-:-:S02]  /*cda0*/  LOP3.LUT R10, R12, R9, RZ, 0x3c, !PT ;  /* 0x000000090c0a7212 */ /* 0x000fc400078e3cff */
[----:B------:R-:W-:Y:S02]  /*cdb0*/  LOP3.LUT R9, R11, 0x7fffe000, RZ, 0xc0, !PT ;  /* 0x7fffe0000b097812 */ /* 0x000fe400078ec0ff */
[--C-:B------:R-:W-:Y:S02]  /*cdc0*/  IADD3 R13, R14, R13, R8.reuse ;  /* 0x0000000d0e0d7210 */ /* 0x100fe40007ffe008 */
[----:B------:R-:W-:Y:S02]  /*cdd0*/  IADD3 R9, R10, R9, R8 ;  /* 0x000000090a097210 */ /* 0x000fe40007ffe008 */
[----:B------:R-:W-:Y:S02]  /*cde0*/  SHF.L.U32 R27, R13, 0x1, RZ ;  /* 0x000000010d1b7819 */ /* 0x000fe400000006ff */
[----:B------:R-:W-:-:S03]  /*cdf0*/  SHF.L.U32 R19, R9, 0x1, RZ ;  /* 0x0000000109137819 */ /* 0x000fc600000006ff */
[----:B------:R-:W1:Y:S04]  /*ce00*/  LDS.128 R12, [R27+0x18100] ;  /* 0x018100001b0c7984 */ /* 0x000e680000000c00 */
[----:B------:R-:W2:Y:S01]  /*ce10*/  LDS.128 R8, [R19+0x18100] ;  /* 0x0181000013087984 */ /* 0x000ea20000000c00 */
[--C-:B-1----:R-:W-:Y:S02]  /*ce20*/  HADD2.F32 R28, -RZ, R12.reuse.H0_H0 ;  /* 0x2000000cff1c7230 */ /* 0x102fe40000004100 */
[----:B------:R-:W-:Y:S02]  /*ce30*/  HADD2.F32 R29, -RZ, R12.H1_H1 ;  /* 0x3000000cff1d7230 */ /* 0x000fe40000004100 */
[----:B------:R-:W-:Y:S01]  /*ce40*/  HADD2.F32 R12, -RZ, R13.H0_H0 ;  /* 0x2000000dff0c7230 */ /* 0x000fe20000004100 */
[----:B------:R-:W-:Y:S01]  /*ce50*/  FMUL.FTZ R39, R33, R28 ;  /* 0x0000001c21277220 */ /* 0x000fe20000410000 */
[--C-:B--2---:R-:W-:Y:S01]  /*ce60*/  HADD2.F32 R32, -RZ, R8.reuse.H0_H0 ;  /* 0x20000008ff207230 */ /* 0x104fe20000004100 */
        /* <DEDUP_REMOVED lines=9> */
[--C-:B------:R-:W-:Y:S01]  /*cf00*/  HADD2.F32 R39, -RZ, R22.reuse.H1_H1 ;  /* 0x30000016ff277230 */ /* 0x100fe20000004100 */
[----:B------:R-:W-:Y:S01]  /*cf10*/  FFMA.FTZ R40, R25, R8, R40 ;  /* 0x0000000819287223 */ /* 0x000fe20000010028 */
[----:B------:R-:W-:Y:S01]  /*cf20*/  HADD2.F32 R22, -RZ, R22.H0_H0 ;  /* 0x20000016ff167230 */ /* 0x000fe20000004100 */
[----:B------:R-:W-:Y:S01]  /*cf30*/  FMUL.FTZ R45, R20, R30 ;  /* 0x0000001e142d7220 */ /* 0x000fe20000410000 */
[----:B------:R-:W-:Y:S01]  /*cf40*/  HADD2.F32 R13, -RZ, R14.H0_H0 ;  /* 0x2000000eff0d7230 */ /* 0x000fe20000004100 */
[-C--:B------:R-:W-:Y:S01]  /*cf50*/  FMUL.FTZ R38, R38, R34.reuse ;  /* 0x0000002226267220 */ /* 0x080fe20000410000 */
[----:B------:R-:W-:Y:S01]  /*cf60*/  HADD2.F32 R8, -RZ, R24.H1_H1 ;  /* 0x30000018ff087230 */ /* 0x000fe20000004100 */
[----:B------:R-:W-:Y:S01]  /*cf70*/  FFMA.FTZ R41, R39, R34, R41 ;  /* 0x0000002227297223 */ /* 0x000fe20000010029 */
[----:B------:R-:W-:Y:S01]  /*cf80*/  HADD2.F32 R31, -RZ, R14.H1_H1 ;  /* 0x3000000eff1f7230 */ /* 0x000fe20000004100 */
[-C--:B------:R-:W-:Y:S01]  /*cf90*/  FMUL.FTZ R43, R20, R35.reuse ;  /* 0x00000023142b7220 */ /* 0x080fe20000410000 */
[----:B------:R-:W-:Y:S01]  /*cfa0*/  HADD2.F32 R9, -RZ, R10.H0_H0 ;  /* 0x2000000aff097230 */ /* 0x000fe20000004100 */
[----:B------:R-:W-:Y:S01]  /*cfb0*/  FFMA.FTZ R35, R22, R35, R45 ;  /* 0x0000002316237223 */ /* 0x000fe2000001002d */
[----:B------:R-:W-:Y:S01]  /*cfc0*/  HADD2.F32 R34, -RZ, R26.H1_H1 ;  /* 0x3000001aff227230 */ /* 0x000fe20000004100 */
[C---:B------:R-:W-:Y:S01]  /*cfd0*/  FMUL.FTZ R44, R8.reuse, R13 ;  /* 0x0000000d082c7220 */ /* 0x040fe20000410000 */
[--C-:B------:R-:W-:Y:S01]  /*cfe0*/  HADD2.F32 R14, -RZ, R15.reuse.H0_H0 ;  /* 0x2000000fff0e7230 */ /* 0x100fe20000004100 */
[-C--:B------:R-:W-:Y:S01]  /*cff0*/  FMUL.FTZ R8, R8, R9.reuse ;  /* 0x0000000908087220 */ /* 0x080fe20000410000 */
[----:B------:R-:W-:Y:S01]  /*d000*/  HADD2.F32 R36, -RZ, R10.H1_H1 ;  /* 0x3000000aff247230 */ /* 0x000fe20000004100 */
[----:B------:R-:W-:Y:S01]  /*d010*/  FFMA.FTZ R20, R34, R9, R44 ;  /* 0x0000000922147223 */ /* 0x000fe2000001002c */
[----:B------:R-:W-:Y:S01]  /*d020*/  HADD2.F32 R45, -RZ, R24.H0_H0 ;  /* 0x20000018ff2d7230 */ /* 0x000fe20000004100 */
[C---:B------:R-:W-:Y:S01]  /*d030*/  FMUL.FTZ R47, R42.reuse, R31 ;  /* 0x0000001f2a2f7220 */ /* 0x040fe20000410000 */
[----:B------:R-:W-:Y:S01]  /*d040*/  HADD2.F32 R15, -RZ, R15.H1_H1 ;  /* 0x3000000fff0f7230 */ /* 0x000fe20000004100 */
[----:B------:R-:W-:Y:S01]  /*d050*/  FMUL.FTZ R42, R42, R36 ;  /* 0x000000242a2a7220 */ /* 0x000fe20000410000 */
[--C-:B------:R-:W-:Y:S01]  /*d060*/  HADD2.F32 R10, -RZ, R11.reuse.H0_H0 ;  /* 0x2000000bff0a7230 */ /* 0x100fe20000004100 */
[----:B------:R-:W-:Y:S01]  /*d070*/  FFMA.FTZ R33, R37, R28, -R33 ;  /* 0x0000001c25217223 */ /* 0x000fe20000010821 */
[----:B------:R-:W-:Y:S01]  /*d080*/  HADD2.F32 R24, -RZ, R18.H0_H0 ;  /* 0x20000012ff187230 */ /* 0x000fe20000004100 */
[C---:B------:R-:W-:Y:S01]  /*d090*/  FMUL.FTZ R18, R45.reuse, R14 ;  /* 0x0000000e2d127220 */ /* 0x040fe20000410000 */
[----:B------:R-:W-:Y:S01]  /*d0a0*/  HADD2.F32 R11, -RZ, R11.H1_H1 ;  /* 0x3000000bff0b7230 */ /* 0x000fe20000004100 */
[----:B------:R-:W-:Y:S01]  /*d0b0*/  FMUL.FTZ R45, R45, R10 ;  /* 0x0000000a2d2d7220 */ /* 0x000fe20000410000 */
[--C-:B------:R-:W-:Y:S01]  /*d0c0*/  HADD2.F32 R9, -RZ, R21.reuse.H1_H1 ;  /* 0x30000015ff097230 */ /* 0x100fe20000004100 */
[----:B------:R-:W-:Y:S01]  /*d0d0*/  FFMA.FTZ R38, R39, R29, -R38 ;  /* 0x0000001d27267223 */ /* 0x000fe20000010826 */
[----:B------:R-:W-:Y:S01]  /*d0e0*/  HADD2.F32 R26, -RZ, R21.H0_H0 ;  /* 0x20000015ff1a7230 */ /* 0x000fe20000004100 */
[----:B------:R-:W-:-:S02]  /*d0f0*/  FMUL.FTZ R21, R24, R15 ;  /* 0x0000000f18157220 */ /* 0x000fc40000410000 */
[----:B------:R-:W-:Y:S02]  /*d100*/  FMUL.FTZ R24, R24, R11 ;  /* 0x0000000b18187220 */ /* 0x000fe40000410000 */
[----:B------:R-:W-:Y:S01]  /*d110*/  FFMA.FTZ R23, R25, R12, -R23 ;  /* 0x0000000c19177223 */ /* 0x000fe20000010817 */
[----:B------:R-:W-:Y:S01]  /*d120*/  F2FP.PACK_AB R12, R38, R33 ;  /* 0x00000021260c723e */ /* 0x000fe200000000ff */
[----:B------:R-:W-:Y:S02]  /*d130*/  FFMA.FTZ R22, R22, R30, -R43 ;  /* 0x0000001e16167223 */ /* 0x000fe4000001082b */
        /* <DEDUP_REMOVED lines=16> */
.L_x_744:
[----:B------:R-:W-:Y:S05]  /*d240*/  BSYNC B2 ;  /* 0x0000000000027941 */ /* 0x000fea0003800000 */
.L_x_728:
[----:B------:R-:W-:-:S04]  /*d250*/  DEPBAR.LE SB0, 0x2 ;  /* 0x000080800000791a */ /* 0x000fc80000000000 */
[----:B------:R-:W-:Y:S01]  /*d260*/  IMAD.SHL.U32 R32, R0, 0x2, RZ ;  /* 0x0000000200207824 */ /* 0x000fe200078e00ff */
[----:B------:R-:W-:Y:S01]  /*d270*/  BAR.SYNC.DEFER_BLOCKING 0x0 ;  /* 0x0000000000007b1d */ /* 0x000fe20000010000 */
[----:B------:R-:W-:Y:S01]  /*d280*/  IMAD.SHL.U32 R191, R4, 0x2, RZ ;  /* 0x0000000204bf7824 */ /* 0x000fe200078e00ff */
[----:B------:R-:W-:Y:S01]  /*d290*/  LEA R190, R0, 0x18100, 0x1 ;  /* 0x0001810000be7811 */ /* 0x000fe200078e08ff */
[----:B------:R-:W-:Y:S01]  /*d2a0*/  IMAD.MOV.U32 R4, RZ, RZ, 0x20 ;  /* 0x00000020ff047424 */ /* 0x000fe200078e00ff */
[----:B-1----:R-:W-:Y:S01]  /*d2b0*/  @P3 LEA.HI.SX32 R9, R133, 0xfffffffe, 0x1a ;  /* 0xfffffffe85093811 */ /* 0x002fe200078fd2ff */
[----:B------:R-:W-:Y:S01]  /*d2c0*/  IMAD.SHL.U32 R189, R3, 0x2, RZ ;  /* 0x0000000203bd7824 */ /* 0x000fe200078e00ff */
[----:B------:R-:W-:Y:S01]  /*d2d0*/  P2R R135, PR, RZ, 0x2 ;  /* 0x00000002ff877803 */ /* 0x000fe20000000000 */
[----:B------:R-:W-:Y:S01]  /*d2e0*/  IMAD R93, R93, -0x40, R84 ;  /* 0xffffffc05d5d7824 */ /* 0x000fe200078e0254 */
[----:B------:R-:W-:Y:S01]  /*d2f0*/  SEL R0, R4, 0xffffffe0, !P1 ;  /* 0xffffffe004007807 */ /* 0x000fe20004800000 */
[----:B------:R-:W-:Y:S01]  /*d300*/  IMAD.IADD R3, R190, 0x1, R189 ;  /* 0x00000001be037824 */ /* 0x000fe200078e02bd */
[----:B------:R-:W-:Y:S01]  /*d310*/  @P3 SHF.R.S32.HI R8, RZ, 0x1f, R9 ;  /* 0x0000001fff083819 */ /* 0x000fe20000011409 */
[----:B------:R-:W-:Y:S01]  /*d320*/  @P3 IMAD R16, R16, R9, RZ ;  /* 0x0000000910103224 */ /* 0x000fe200078e02ff */
[----:B------:R-:W-:Y:S01]  /*d330*/  LOP3.LUT P1, RZ, R194, 0x1, RZ, 0xc0, !PT ;  /* 0x00000001c2ff7812 */ /* 0x000fe2000782c0ff */
[----:B------:R-:W-:Y:S01]  /*d340*/  IMAD.IADD R87, R191, 0x1, R0 ;  /* 0x00000001bf577824 */ /* 0x000fe200078e0200 */
[----:B------:R-:W-:Y:S01]  /*d350*/  LOP3.LUT P4, RZ, R7, 0x4, RZ, 0xc0, !PT ;  /* 0x0000000407ff7812 */ /* 0x000fe2000788c0ff */
[----:B------:R-:W-:Y:S01]  /*d360*/  @P3 IMAD.WIDE.U32 R10, R9, R17, R206 ;  /* 0x00000011090a3225 */ /* 0x000fe200078e00ce */
[----:B------:R-:W-:-:S03]  /*d370*/  LOP3.LUT R92, R92, 0xffffffe0, RZ, 0xc0, !PT ;  /* 0xffffffe05c5c7812 */ /* 0x000fc600078ec0ff */
[----:B------:R-:W-:Y:S01]  /*d380*/  @P3 IMAD R8, R8, R17, R16 ;  /* 0x0000001108083224 */ /* 0x000fe200078e0210 */
[----:B------:R-:W-:Y:S01]  /*d390*/  @P3 LEA R60, P0, R10, c[0x0][0x1f8], 0x1 ;  /* 0x00007e000a3c3a11 */ /* 0x000fe200078008ff */
[----:B------:R-:W-:Y:S02]  /*d3a0*/  IMAD.MOV.U32 R4, RZ, RZ, 0x40 ;  /* 0x00000040ff047424 */ /* 0x000fe400078e00ff */
[----:B------:R-:W-:Y:S01]  /*d3b0*/  @P3 IMAD.IADD R8, R11, 0x1, R8 ;  /* 0x000000010b083824 */ /* 0x000fe200078e0208 */
[----:B------:R-:W-:Y:S01]  /*d3c0*/  LDSM.16.M88.4 R32, [R32+0x18100] ;  /* 0x018100002020783b */ /* 0x000fe20000000200 */
[----:B------:R-:W-:Y:S01]  /*d3d0*/  IMAD.IADD R85, R85, 0x1, -R92 ;  /* 0x0000000155557824 */ /* 0x000fe200078e0a5c */
[----:B------:R-:W-:Y:S01]  /*d3e0*/  SEL R0, R4, 0xffffffc0, !P4 ;  /* 0xffffffc004007807 */ /* 0x000fe20006000000 */
[----:B------:R-:W-:Y:S01]  /*d3f0*/  IMAD.SHL.U32 R185, R2, 0x2, RZ ;  /* 0x0000000202b97824 */ /* 0x000fe200078e00ff */
[----:B------:R-:W1:Y:S01]  /*d400*/  LDSM.16.M88.4 R20, [R191+0xc100] ;  /* 0x00c10000bf14783b */ /* 0x000e620000000200 */
[----:B------:R-:W-:-:S02]  /*d410*/  @P3 LEA.HI.X R61, R10, c[0x0][0x1fc], R8, 0x1, P0 ;  /* 0x00007f000a3d3a11 */ /* 0x000fc400000f0c08 */
[----:B------:R-:W-:Y:S01]  /*d420*/  @P3 IADD3 R72, P0, R6, R60, RZ ;  /* 0x0000003c06483210 */ /* 0x000fe20007f1e0ff */
[----:B------:R-:W2:Y:S01]  /*d430*/  LDSM.16.M88.4 R48, [R191+0xc900] ;  /* 0x00c90000bf30783b */ /* 0x000ea20000000200 */
[----:B------:R-:W-:Y:S01]  /*d440*/  SEL R188, R4, 0xffffffc0, !P2 ;  /* 0xffffffc004bc7807 */ /* 0x000fe20005000000 */
[----:B------:R-:W-:Y:S02]  /*d450*/  IMAD.IADD R187, R190, 0x1, R0 ;  /* 0x00000001bebb7824 */ /* 0x000fe400078e0200 */
[----:B------:R-:W3:Y:S01]  /*d460*/  LDSM.16.M88.4 R64, [R191+0xd100] ;  /* 0x00d10000bf40783b */ /* 0x000ee20000000200 */
[----:B------:R-:W-:Y:S02]  /*d470*/  @P3 IMAD.X R73, R5, 0x1, R61, P0 ;  /* 0x0000000105493824 */ /* 0x000fe400000e063d */
[----:B------:R-:W-:Y:S01]  /*d480*/  IMAD.IADD R94, R191, 0x1, R188 ;  /* 0x00000001bf5e7824 */ /* 0x000fe200078e02bc */
[----:B------:R-:W-:Y:S01]  /*d490*/  LDSM.16.M88.4 R56, [R3] ;  /* 0x000000000338783b */ /* 0x000fe20000000200 */
[----:B------:R-:W-:-:S02]  /*d4a0*/  IMAD.IADD R186, R3, 0x1, R0 ;  /* 0x0000000103ba7824 */ /* 0x000fc400078e0200 */
[----:B------:R-:W-:Y:S01]  /*d4b0*/  IMAD.IADD R86, R188, 0x1, R87 ;  /* 0x00000001bc567824 */ /* 0x000fe200078e0257 */
[----:B------:R-:W4:Y:S01]  /*d4c0*/  LDSM.16.M88.4 R44, [R87+0xc100] ;  /* 0x00c10000572c783b */ /* 0x000f220000000200 */
[C-C-:B------:R-:W-:Y:S02]  /*d4d0*/  IMAD.IADD R173, R189.reuse, 0x1, R185.reuse ;  /* 0x00000001bdad7824 */ /* 0x140fe400078e02b9 */
[C---:B------:R-:W-:Y:S01]  /*d4e0*/  IMAD.IADD R184, R0.reuse, 0x1, R185 ;  /* 0x0000000100b87824 */ /* 0x040fe200078e02b9 */
[----:B------:R-:W5:Y:S01]  /*d4f0*/  LDSM.16.M88.4 R12, [R87+0xc900] ;  /* 0x00c90000570c783b */ /* 0x000f620000000200 */
[----:B------:R-:W-:Y:S02]  /*d500*/  IMAD.IADD R0, R0, 0x1, R173 ;  /* 0x0000000100007824 */ /* 0x000fe400078e02ad */
[----:B------:R-:W-:Y:S01]  /*d510*/  IMAD.IADD R164, R189, 0x1, R184 ;  /* 0x00000001bda47824 */ /* 0x000fe200078e02b8 */
[----:B------:R-:W3:Y:S04]  /*d520*/  LDSM.16.M88.4 R52, [R191+0xd900] ;  /* 0x00d90000bf34783b */ /* 0x000ee80000000200 */
[----:B------:R-:W3:Y:S04]  /*d530*/  LDSM.16.M88.4 R8, [R87+0xd100] ;  /* 0x00d100005708783b */ /* 0x000ee80000000200 */
[----:B------:R-:W-:Y:S04]  /*d540*/  LDSM.16.M88.4 R40, [R87+0xd900] ;  /* 0x00d900005728783b */ /* 0x000fe80000000200 */
[----:B------:R-:W-:Y:S01]  /*d550*/  @!PT LDS RZ, [RZ] ;  /* 0x00000000fffff984 */ /* 0x000fe20000000800 */
[----:B------:R-:W-:Y:S01]  /*d560*/  @!PT LDS RZ, [RZ] ;  /* 0x00000000fffff984 */ /* 0x000fe20000000800 */
[----:B------:R-:W-:Y:S01]  /*d570*/  @!PT LDS RZ, [RZ] ;  /* 0x00000000fffff984 */ /* 0x000fe20000000800 */
[----:B------:R3:W-:Y:S01]  /*d580*/  @P3 LDGSTS.E.BYPASS.LTC128B.128 [R134+0x6100], [R60.64], !P6 ;  /* 0x061000003c863fae */ /* 0x0007e2000f101d46 */
[C---:B-1----:R-:W-:Y:S03]  /*d590*/  HMMA.16816.F32 R24, R32.reuse, R20, RZ ;  /* 0x000000142018723c */ /* 0x042fe600000018ff */
[----:B------:R1:W-:Y:S04]  /*d5a0*/  @P3 LDGSTS.E.BYPASS.LTC128B.128 [R134+0x8100], [R60.64+0x80], !P5 ;  /* 0x081000803c863fae */ /* 0x0003e8000e901d46 */
[----:B------:R1:W-:Y:S01]  /*d5b0*/  @P3 LDGSTS.E.BYPASS.LTC128B.128 [R134+0xa100], [R60.64+0x100], !P1 ;  /* 0x0a1001003c863fae */ /* 0x0003e2000c901d46 */
[C---:B------:R-:W-:Y:S03]  /*d5c0*/  HMMA.16816.F32 R20, R32.reuse, R22, RZ ;  /* 0x000000162014723c */ /* 0x040fe600000018ff */
[----:B------:R1:W-:Y:S04]  /*d5d0*/  @P3 LDGSTS.E.BYPASS.LTC128B.128 [R134+0x7100], [R72.64], !P6 ;  /* 0x0710000048863fae */ /* 0x0003e8000f101d46 */
[----:B------:R1:W-:Y:S01]  /*d5e0*/  @P3 LDGSTS.E.BYPASS.LTC128B.128 [R134+0x9100], [R72.64+0x80], !P5 ;  /* 0x0910008048863fae */ /* 0x0003e2000e901d46 */
[C---:B--2---:R-:W-:Y:S03]  /*d5f0*/  HMMA.16816.F32 R36, R32.reuse, R48, RZ ;  /* 0x000000302024723c */ /* 0x044fe600000018ff */
[----:B------:R1:W-:Y:S04]  /*d600*/  @P3 LDGSTS.E.BYPASS.LTC128B.128 [R134+0xb100], [R72.64+0x100], !P1 ;  /* 0x0b10010048863fae */ /* 0x0003e8000c901d46 */
[----:B------:R-:W-:Y:S01]  /*d610*/  LDSM.16.M88.4 R4, [R187] ;  /* 0x00000000bb04783b */ /* 0x000fe20000000200 */
[C---:B------:R-:W-:Y:S03]  /*d620*/  HMMA.16816.F32 R48, R32.reuse, R50, RZ ;  /* 0x000000322030723c */ /* 0x040fe600000018ff */
[----:B------:R-:W2:Y:S04]  /*d630*/  LDSM.16.M88.4 R16, [R94+0xc100] ;  /* 0x00c100005e10783b */ /* 0x000ea80000000200 */
[----:B------:R-:W2:Y:S01]  /*d640*/  LDSM.16.M88.4 R28, [R94+0xc900] ;  /* 0x00c900005e1c783b */ /* 0x000ea20000000200 */
[C---:B---3--:R-:W-:Y:S03]  /*d650*/  HMMA.16816.F32 R68, R32.reuse, R64, RZ ;  /* 0x000000402044723c */ /* 0x048fe600000018ff */
[----:B------:R-:W-:Y:S04]  /*d660*/  LDSM.16.M88.4 R76, [R87+0xe100] ;  /* 0x00e10000574c783b */ /* 0x000fe80000000200 */
[----:B------:R-:W-:Y:S01]  /*d670*/  LDSM.16.M88.4 R88, [R86+0xe900] ;  /* 0x00e900005658783b */ /* 0x000fe20000000200 */
[----:B------:R-:W-:Y:S03]  /*d680*/  HMMA.16816.F32 R64, R32, R66, RZ ;  /* 0x000000422040723c */ /* 0x000fe600000018ff */
[----:B------:R-:W-:Y:S04]  /*d690*/  LDSM.16.M88.4 R80, [R191+0x10900] ;  /* 0x01090000bf50783b */ /* 0x000fe80000000200 */
[----:B-1----:R-:W-:Y:S01]  /*d6a0*/  LDSM.16.M88.4 R72, [R86+0xe100] ;  /* 0x00e100005648783b */ /* 0x002fe20000000200 */
[C---:B----4-:R-:W-:Y:S03]  /*d6b0*/  HMMA.16816.F32 R24, R56.reuse, R44, R24 ;  /* 0x0000002c3818723c */ /* 0x050fe60000001818 */
[----:B------:R-:W0:Y:S05]  /*d6c0*/  LDGDEPBAR ;  /* 0x00000000000079af */ /* 0x000e2a0000000000 */
[C---:B------:R-:W-:Y:S01]  /*d6d0*/  HMMA.16816.F32 R20, R56.reuse, R46, R20 ;  /* 0x0000002e3814723c */ /* 0x040fe20000001814 */
[----:B------:R-:W-:Y:S07]  /*d6e0*/  LDSM.16.M88.4 R44, [R86+0xc900] ;  /* 0x00c90000562c783b */ /* 0x000fee0000000200 */
[C---:B-----5:R-:W-:Y:S08]  /*d6f0*/  HMMA.16816.F32 R36, R56.reuse, R12, R36 ;  /* 0x0000000c3824723c */ /* 0x060ff00000001824 */
[----:B------:R-:W-:Y:S01]  /*d700*/  HMMA.16816.F32 R48, R56, R14, R48 ;  /* 0x0000000e3830723c */ /* 0x000fe20000001830 */
[----:B------:R-:W1:Y:S07]  /*d710*/  LDSM.16.M88.4 R12, [R94+0xd100] ;  /* 0x00d100005e0c783b */ /* 0x000e6e0000000200 */
[C---:B------:R-:W-:Y:S08]  /*d720*/  HMMA.16816.F32 R60, R32.reuse, R52, RZ ;  /* 0x00000034203c723c */ /* 0x040ff000000018ff */
[----:B------:R-:W-:Y:S01]  /*d730*/  HMMA.16816.F32 R32, R32, R54, RZ ;  /* 0x000000362020723c */ /* 0x000fe200000018ff */
[----:B------:R-:W-:Y:S07]  /*d740*/  LDSM.16.M88.4 R52, [R86+0xc100] ;  /* 0x00c100005634783b */ /* 0x000fee0000000200 */
[C---:B------:R-:W-:Y:S08]  /*d750*/  HMMA.16816.F32 R68, R56.reuse, R8, R68 ;  /* 0x000000083844723c */ /* 0x040ff00000001844 */
[----:B------:R-:W-:Y:S01]  /*d760*/  HMMA.16816.F32 R64, R56, R10, R64 ;  /* 0x0000000a3840723c */ /* 0x000fe20000001840 */
[----:B------:R-:W3:Y:S07]  /*d770*/  LDSM.16.M88.4 R8, [R94+0xd900] ;  /* 0x00d900005e08783b */ /* 0x000eee0000000200 */
[C---:B--2---:R-:W-:Y:S08]  /*d780*/  HMMA.16816.F32 R24, R4.reuse, R16, R24 ;  /* 0x000000100418723c */ /* 0x044ff00000001818 */
[----:B------:R-:W-:Y:S01]  /*d790*/  HMMA.16816.F32 R20, R4, R18, R20 ;  /* 0x000000120414723c */ /* 0x000fe20000001814 */
[----:B------:R-:W2:Y:S07]  /*d7a0*/  LDSM.16.M88.4 R16, [R186] ;  /* 0x00000000ba10783b */ /* 0x000eae0000000200 */
[C---:B------:R-:W-:Y:S08]  /*d7b0*/  HMMA.16816.F32 R60, R56.reuse, R40, R60 ;  /* 0x00000028383c723c */ /* 0x040ff0000000183c */
[----:B------:R-:W-:Y:S01]  /*d7c0*/  HMMA.16816.F32 R56, R56, R42, R32 ;  /* 0x0000002a3838723c */ /* 0x000fe20000001820 */
[----:B------:R-:W-:Y:S04]  /*d7d0*/  LDSM.16.M88.4 R32, [R190+0x4000] ;  /* 0x00400000be20783b */ /* 0x000fe80000000200 */
[----:B------:R-:W-:Y:S03]  /*d7e0*/  LDSM.16.M88.4 R40, [R86+0xd100] ;  /* 0x00d100005628783b */ /* 0x000fe60000000200 */
[C---:B------:R-:W-:Y:S08]  /*d7f0*/  HMMA.16816.F32 R36, R4.reuse, R28, R36 ;  /* 0x0000001c0424723c */ /* 0x040ff00000001824 */
[C---:B------:R-:W-:Y:S01]  /*d800*/  HMMA.16816.F32 R48, R4.reuse, R30, R48 ;  /* 0x0000001e0430723c */ /* 0x040fe20000001830 */
[----:B------:R-:W-:Y:S07]  /*d810*/  LDSM.16.M88.4 R28, [R86+0xd900] ;  /* 0x00d90000561c783b */ /* 0x000fee0000000200 */
[C---:B-1----:R-:W-:Y:S08]  /*d820*/  HMMA.16816.F32 R68, R4.reuse, R12, R68 ;  /* 0x0000000c0444723c */ /* 0x042ff00000001844 */
[C---:B------:R-:W-:Y:S01]  /*d830*/  HMMA.16816.F32 R64, R4.reuse, R14, R64 ;  /* 0x0000000e0440723c */ /* 0x040fe20000001840 */
[----:B------:R-:W1:Y:S07]  /*d840*/  LDSM.16.M88.4 R12, [R191+0xe100] ;  /* 0x00e10000bf0c783b */ /* 0x000e6e0000000200 */
[C---:B---3--:R-:W-:Y:S08]  /*d850*/  HMMA.16816.F32 R60, R4.reuse, R8, R60 ;  /* 0x00000008043c723c */ /* 0x048ff0000000183c */
[----:B------:R-:W-:Y:S01]  /*d860*/  HMMA.16816.F32 R56, R4, R10, R56 ;  /* 0x0000000a0438723c */ /* 0x000fe20000001838 */
[----:B------:R-:W3:Y:S04]  /*d870*/  LDSM.16.M88.4 R4, [R191+0xe900] ;  /* 0x00e90000bf04783b */ /* 0x000ee80000000200 */
[----:B------:R-:W-:Y:S03]  /*d880*/  LDSM.16.M88.4 R8, [R191+0xf100] ;  /* 0x00f10000bf08783b */ /* 0x000fe60000000200 */
[C---:B--2---:R-:W-:Y:S08]  /*d890*/  HMMA.16816.F32 R24, R16.reuse, R52, R24 ;  /* 0x000000341018723c */ /* 0x044ff00000001818 */
[C---:B------:R-:W-:Y:S01]  /*d8a0*/  HMMA.16816.F32 R20, R16.reuse, R54, R20 ;  /* 0x000000361014723c */ /* 0x040fe20000001814 */
[----:B------:R-:W-:Y:S07]  /*d8b0*/  LDSM.16.M88.4 R52, [R87+0xf900] ;  /* 0x00f900005734783b */ /* 0x000fee0000000200 */
[C---:B------:R-:W-:Y:S08]  /*d8c0*/  HMMA.16816.F32 R36, R16.reuse, R44, R36 ;  /* 0x0000002c1024723c */ /* 0x040ff00000001824 */
[----:B------:R-:W-:Y:S01]  /*d8d0*/  HMMA.16816.F32 R48, R16, R46, R48 ;  /* 0x0000002e1030723c */ /* 0x000fe20000001830 */
[----:B------:R-:W2:Y:S07]  /*d8e0*/  LDSM.16.M88.4 R44, [R3+0x4000] ;  /* 0x00400000032c783b */ /* 0x000eae0000000200 */
[C---:B-1----:R-:W-:Y:S08]  /*d8f0*/  HMMA.16816.F32 R24, R32.reuse, R12, R24 ;  /* 0x0000000c2018723c */ /* 0x042ff00000001818 */
[----:B------:R-:W-:Y:S01]  /*d900*/  HMMA.16816.F32 R20, R32, R14, R20 ;  /* 0x0000000e2014723c */ /* 0x000fe20000001814 */
[----:B------:R-:W-:Y:S07]  /*d910*/  LDSM.16.M88.4 R12, [R187+0x4000] ;  /* 0x00400000bb0c783b */ /* 0x000fee0000000200 */
[C---:B------:R-:W-:Y:S08]  /*d920*/  HMMA.16816.F32 R68, R16.reuse, R40, R68 ;  /* 0x000000281044723c */ /* 0x040ff00000001844 */
[C---:B------:R-:W-:Y:S01]  /*d930*/  HMMA.16816.F32 R64, R16.reuse, R42, R64 ;  /* 0x0000002a1040723c */ /* 0x040fe20000001840 */
[----:B------:R-:W-:Y:S07]  /*d940*/  LDSM.16.M88.4 R40, [R191+0xf900] ;  /* 0x00f90000bf28783b */ /* 0x000fee0000000200 */
[C---:B------:R-:W-:Y:S08]  /*d950*/  HMMA.16816.F32 R60, R16.reuse, R28, R60 ;  /* 0x0000001c103c723c */ /* 0x040ff0000000183c */
[----:B------:R-:W-:Y:S01]  /*d960*/  HMMA.16816.F32 R56, R16, R30, R56 ;  /* 0x0000001e1038723c */ /* 0x000fe20000001838 */
[----:B------:R-:W1:Y:S04]  /*d970*/  LDSM.16.M88.4 R16, [R94+0xe100] ;  /* 0x00e100005e10783b */ /* 0x000e680000000200 */
[----:B------:R-:W-:Y:S03]  /*d980*/  LDSM.16.M88.4 R28, [R87+0xe900] ;  /* 0x00e90000571c783b */ /* 0x000fe60000000200 */
[C---:B---3--:R-:W-:Y:S08]  /*d990*/  HMMA.16816.F32 R36, R32.reuse, R4, R36 ;  /* 0x000000042024723c */ /* 0x048ff00000001824 */
[----:B------:R-:W-:Y:S01]  /*d9a0*/  HMMA.16816.F32 R48, R32, R6, R48 ;  /* 0x000000062030723c */ /* 0x000fe20000001830 */
[----:B------:R-:W3:Y:S07]  /*d9b0*/  LDSM.16.M88.4 R4, [R87+0xf100] ;  /* 0x00f100005704783b */ /* 0x000eee0000000200 */
[C---:B--2---:R-:W-:Y:S08]  /*d9c0*/  HMMA.16816.F32 R24, R44.reuse, R76, R24 ;  /* 0x0000004c2c18723c */ /* 0x044ff00000001818 */
[----:B------:R-:W-:Y:S01]  /*d9d0*/  HMMA.16816.F32 R20, R44, R78, R20 ;  /* 0x0000004e2c14723c */ /* 0x000fe20000001814 */
        /* <DEDUP_REMOVED lines=8> */
[----:B------:R-:W-:Y:S01]  /*da60*/  HMMA.16816.F32 R56, R32, R42, R56 ;  /* 0x0000002a2038723c */ /* 0x000fe20000001838 */
[----:B------:R-:W-:Y:S04]  /*da70*/  LDSM.16.M88.4 R40, [R191+0x10100] ;  /* 0x01010000bf28783b */ /* 0x000fe80000000200 */
[----:B------:R-:W-:Y:S03]  /*da80*/  LDSM.16.M88.4 R32, [R94+0xe900] ;  /* 0x00e900005e20783b */ /* 0x000fe60000000200 */
[C---:B---3--:R-:W-:Y:S08]  /*da90*/  HMMA.16816.F32 R68, R44.reuse, R4, R68 ;  /* 0x000000042c44723c */ /* 0x048ff00000001844 */
[C---:B------:R-:W-:Y:S01]  /*daa0*/  HMMA.16816.F32 R64, R44.reuse, R6, R64 ;  /* 0x000000062c40723c */ /* 0x040fe20000001840 */
[----:B------:R-:W1:Y:S07]  /*dab0*/  LDSM.16.M88.4 R4, [R190+0x8000] ;  /* 0x00800000be04783b */ /* 0x000e6e0000000200 */
[C---:B------:R-:W-:Y:S08]  /*dac0*/  HMMA.16816.F32 R36, R44.reuse, R28, R36 ;  /* 0x0000001c2c24723c */ /* 0x040ff00000001824 */
[----:B------:R-:W-:Y:S01]  /*dad0*/  HMMA.16816.F32 R48, R44, R30, R48 ;  /* 0x0000001e2c30723c */ /* 0x000fe20000001830 */
[----:B------:R-:W3:Y:S07]  /*dae0*/  LDSM.16.M88.4 R28, [R94+0xf100] ;  /* 0x00f100005e1c783b */ /* 0x000eee0000000200 */
[C---:B--2---:R-:W-:Y:S08]  /*daf0*/  HMMA.16816.F32 R24, R8.reuse, R72, R24 ;  /* 0x000000480818723c */ /* 0x044ff00000001818 */
[----:B------:R-:W-:Y:S01]  /*db00*/  HMMA.16816.F32 R20, R8, R74, R20 ;  /* 0x0000004a0814723c */ /* 0x000fe20000001814 */
[----:B------:R-:W-:Y:S07]  /*db10*/  LDSM.16.M88.4 R72, [R86+0xf900] ;  /* 0x00f900005648783b */ /* 0x000fee0000000200 */
[C---:B------:R-:W-:Y:S08]  /*db20*/  HMMA.16816.F32 R60, R44.reuse, R52, R60 ;  /* 0x000000342c3c723c */ /* 0x040ff0000000183c */
[----:B------:R-:W-:Y:S01]  /*db30*/  HMMA.16816.F32 R56, R44, R54, R56 ;  /* 0x000000362c38723c */ /* 0x000fe20000001838 */
[----:B------:R-:W-:Y:S04]  /*db40*/  LDSM.16.M88.4 R44, [R3+0x8000] ;  /* 0x00800000032c783b */ /* 0x000fe80000000200 */
[----:B------:R-:W2:Y:S03]  /*db50*/  LDSM.16.M88.4 R52, [R87+0x10100] ;  /* 0x010100005734783b */ /* 0x000ea60000000200 */
[C---:B-1----:R-:W-:Y:S08]  /*db60*/  HMMA.16816.F32 R24, R4.reuse, R40, R24 ;  /* 0x000000280418723c */ /* 0x042ff00000001818 */
[----:B------:R-:W-:Y:S01]  /*db70*/  HMMA.16816.F32 R20, R4, R42, R20 ;  /* 0x0000002a0414723c */ /* 0x000fe20000001814 */
[----:B------:R-:W-:Y:S07]  /*db80*/  LDSM.16.M88.4 R40, [R87+0x10900] ;  /* 0x010900005728783b */ /* 0x000fee0000000200 */
[C---:B------:R-:W-:Y:S08]  /*db90*/  HMMA.16816.F32 R36, R12.reuse, R32, R36 ;  /* 0x000000200c24723c */ /* 0x040ff00000001824 */
[C---:B------:R-:W-:Y:S01]  /*dba0*/  HMMA.16816.F32 R48, R12.reuse, R34, R48 ;  /* 0x000000220c30723c */ /* 0x040fe20000001830 */
[----:B------:R-:W-:Y:S07]  /*dbb0*/  LDSM.16.M88.4 R32, [R187+0x8000] ;  /* 0x00800000bb20783b */ /* 0x000fee0000000200 */
[C---:B---3--:R-:W-:Y:S08]  /*dbc0*/  HMMA.16816.F32 R68, R12.reuse, R28, R68 ;  /* 0x0000001c0c44723c */ /* 0x048ff00000001844 */
[----:B------:R-:W-:Y:S01]  /*dbd0*/  HMMA.16816.F32 R64, R12, R30, R64 ;  /* 0x0000001e0c40723c */ /* 0x000fe20000001840 */
[----:B------:R-:W1:Y:S07]  /*dbe0*/  LDSM.16.M88.4 R28, [R94+0x10100] ;  /* 0x010100005e1c783b */ /* 0x000e6e0000000200 */
[C---:B--2---:R-:W-:Y:S08]  /*dbf0*/  HMMA.16816.F32 R24, R44.reuse, R52, R24 ;  /* 0x000000342c18723c */ /* 0x044ff00000001818 */
[----:B------:R-:W-:Y:S01]  /*dc00*/  HMMA.16816.F32 R20, R44, R54, R20 ;  /* 0x000000362c14723c */ /* 0x000fe20000001814 */
[----:B------:R-:W2:Y:S07]  /*dc10*/  LDSM.16.M88.4 R52, [R191+0x11100] ;  /* 0x01110000bf34783b */ /* 0x000eae0000000200 */
[C---:B------:R-:W-:Y:S08]  /*dc20*/  HMMA.16816.F32 R60, R12.reuse, R16, R60 ;  /* 0x000000100c3c723c */ /* 0x040ff0000000183c */
[----:B------:R-:W-:Y:S01]  /*dc30*/  HMMA.16816.F32 R56, R12, R18, R56 ;  /* 0x000000120c38723c */ /* 0x000fe20000001838 */
[----:B------:R-:W-:Y:S04]  /*dc40*/  LDSM.16.M88.4 R16, [R186+0x8000] ;  /* 0x00800000ba10783b */ /* 0x000fe80000000200 */
[----:B------:R-:W3:Y:S03]  /*dc50*/  LDSM.16.M88.4 R12, [R86+0x10100] ;  /* 0x01010000560c783b */ /* 0x000ee60000000200 */
[C---:B------:R-:W-:Y:S08]  /*dc60*/  HMMA.16816.F32 R36, R8.reuse, R88, R36 ;  /* 0x000000580824723c */ /* 0x040ff00000001824 */
[C---:B------:R-:W-:Y:S08]  /*dc70*/  HMMA.16816.F32 R48, R8.reuse, R90, R48 ;  /* 0x0000005a0830723c */ /* 0x040ff00000001830 */
[----:B------:R-:W-:Y:S01]  /*dc80*/  HMMA.16816.F32 R88, R8, R76, R68 ;  /* 0x0000004c0858723c */ /* 0x000fe20000001844 */
[----:B------:R-:W-:Y:S07]  /*dc90*/  LDSM.16.M88.4 R68, [R94+0x10900] ;  /* 0x010900005e44783b */ /* 0x000fee0000000200 */
[C---:B-1----:R-:W-:Y:S08]  /*dca0*/  HMMA.16816.F32 R24, R32.reuse, R28, R24 ;  /* 0x0000001c2018723c */ /* 0x042ff00000001818 */
[----:B------:R-:W-:Y:S01]  /*dcb0*/  HMMA.16816.F32 R20, R32, R30, R20 ;  /* 0x0000001e2014723c */ /* 0x000fe20000001814 */
[----:B------:R-:W1:Y:S07]  /*dcc0*/  LDSM.16.M88.4 R28, [R87+0x11100] ;  /* 0x01110000571c783b */ /* 0x000e6e0000000200 */
[----:B--2---:R-:W-:Y:S08]  /*dcd0*/  HMMA.16816.F32 R88, R4, R52, R88 ;  /* 0x000000340458723c */ /* 0x004ff00000001858 */
[----:B------:R-:W-:Y:S08]  /*dce0*/  HMMA.16816.F32 R60, R8, R72, R60 ;  /* 0x00000048083c723c */ /* 0x000ff0000000183c */
[----:B---3--:R-:W-:Y:S08]  /*dcf0*/  HMMA.16816.F32 R24, R16, R12, R24 ;  /* 0x0000000c1018723c */ /* 0x008ff00000001818 */
[----:B------:R-:W-:Y:S01]  /*dd00*/  HMMA.16816.F32 R56, R8, R74, R56 ;  /* 0x0000004a0838723c */ /* 0x000fe20000001838 */
[----:B------:R-:W2:Y:S07]  /*dd10*/  LDSM.16.M88.4 R72, [R191+0x11900] ;  /* 0x01190000bf48783b */ /* 0x000eae0000000200 */
[C---:B------:R-:W-:Y:S08]  /*dd20*/  HMMA.16816.F32 R36, R4.reuse, R80, R36 ;  /* 0x000000500424723c */ /* 0x040ff00000001824 */
[----:B------:R-:W-:Y:S01]  /*dd30*/  HMMA.16816.F32 R48, R4, R82, R48 ;  /* 0x000000520430723c */ /* 0x000fe20000001830 */
[----:B------:R-:W-:-:S02]  /*dd40*/  FMUL.FTZ R3, R24, c[0x0][0x320] ;  /* 0x0000c80018037a20 */ /* 0x000fc40000410000 */
[----:B------:R-:W-:-:S04]  /*dd50*/  FMUL.FTZ R52, R25, c[0x0][0x320] ;  /* 0x0000c80019347a20 */ /* 0x000fc80000410000 */
[----:B------:R-:W-:Y:S01]  /*dd60*/  MUFU.TANH R3, R3 ;  /* 0x0000000300037308 */ /* 0x000fe20000002400 */
[----:B------:R-:W-:Y:S01]  /*dd70*/  HMMA.16816.F32 R64, R8, R78, R64 ;  /* 0x0000004e0840723c */ /* 0x000fe20000001840 */
[----:B------:R-:W-:Y:S06]  /*dd80*/  LDSM.16.M88.4 R8, [R86+0x10900] ;  /* 0x010900005608783b */ /* 0x000fec0000000200 */
[----:B------:R-:W-:Y:S01]  /*dd90*/  MUFU.TANH R52, R52 ;  /* 0x0000003400347308 */ /* 0x000fe20000002400 */
[C---:B-1----:R-:W-:Y:S07]  /*dda0*/  HMMA.16816.F32 R88, R44.reuse, R28, R88 ;  /* 0x0000001c2c58723c */ /* 0x042fee0000001858 */
[----:B------:R-:W-:Y:S01]  /*ddb0*/  FMUL.FTZ R28, R26, c[0x0][0x320] ;  /* 0x0000c8001a1c7a20 */ /* 0x000fe20000410000 */
[----:B------:R-:W-:Y:S01]  /*ddc0*/  HMMA.16816.F32 R36, R44, R40, R36 ;  /* 0x000000282c24723c */ /* 0x000fe20000001824 */
[----:B------:R-:W-:-:S02]  /*ddd0*/  FMUL.FTZ R29, R27, c[0x0][0x320] ;  /* 0x0000c8001b1d7a20 */ /* 0x000fc40000410000 */
[----:B------:R-:W1:Y:S02]  /*dde0*/  LDSM.16.M88.4 R24, [R87+0x11900] ;  /* 0x011900005718783b */ /* 0x000e640000000200 */
[----:B------:R-:W3:Y:S03]  /*ddf0*/  MUFU.TANH R28, R28 ;  /* 0x0000001c001c7308 */ /* 0x000ee60000002400 */
[----:B------:R-:W-:Y:S01]  /*de00*/  HMMA.16816.F32 R48, R44, R42, R48 ;  /* 0x0000002a2c30723c */ /* 0x000fe20000001830 */
[----:B------:R-:W-:Y:S04]  /*de10*/  LDSM.16.M88.4 R40, [R86+0x11100] ;  /* 0x011100005628783b */ /* 0x000fe80000000200 */
[----:B------:R-:W4:Y:S03]  /*de20*/  MUFU.TANH R29, R29 ;  /* 0x0000001d001d7308 */ /* 0x000f260000002400 */
[----:B------:R-:W-:Y:S01]  /*de30*/  HMMA.16816.F32 R20, R16, R14, R20 ;  /* 0x0000000e1014723c */ /* 0x000fe20000001814 */
[----:B------:R-:W5:Y:S07]  /*de40*/  LDSM.16.M88.4 R12, [R94+0x11100] ;  /* 0x011100005e0c783b */ /* 0x000f6e0000000200 */
[C---:B------:R-:W-:Y:S08]  /*de50*/  HMMA.16816.F32 R64, R4.reuse, R54, R64 ;  /* 0x000000360440723c */ /* 0x040ff00000001840 */
[C---:B--2---:R-:W-:Y:S08]  /*de60*/  HMMA.16816.F32 R60, R4.reuse, R72, R60 ;  /* 0x00000048043c723c */ /* 0x044ff0000000183c */
[----:B------:R-:W-:Y:S01]  /*de70*/  HMMA.16816.F32 R56, R4, R74, R56 ;  /* 0x0000004a0438723c */ /* 0x000fe20000001838 */
[----:B------:R-:W2:Y:S01]  /*de80*/  LDSM.16.M88.4 R4, [R94+0x11900] ;  /* 0x011900005e04783b */ /* 0x000ea20000000200 */
[----:B------:R-:W-:-:S02]  /*de90*/  FMUL.FTZ R20, R20, c[0x0][0x320] ;  /* 0x0000c80014147a20 */ /* 0x000fc40000410000 */
[----:B------:R-:W-:Y:S02]  /*dea0*/  FMUL.FTZ R22, R22, c[0x0][0x320] ;  /* 0x0000c80016167a20 */ /* 0x000fe40000410000 */
[----:B------:R-:W-:Y:S02]  /*deb0*/  FMUL.FTZ R21, R21, c[0x0][0x320] ;  /* 0x0000c80015157a20 */ /* 0x000fe40000410000 */
[C---:B------:R-:W-:Y:S01]  /*dec0*/  HMMA.16816.F32 R36, R32.reuse, R68, R36 ;  /* 0x000000442024723c */ /* 0x040fe20000001824 */
[----:B------:R-:W1:Y:S07]  /*ded0*/  MUFU.TANH R20, R20 ;  /* 0x0000001400147308 */ /* 0x000e6e0000002400 */
[----:B------:R-:W-:Y:S01]  /*dee0*/  HMMA.16816.F32 R48, R32, R70, R48 ;  /* 0x000000462030723c */ /* 0x000fe20000001830 */
[----:B------:R-:W2:Y:S07]  /*def0*/  MUFU.TANH R22, R22 ;  /* 0x0000001600167308 */ /* 0x000eae0000002400 */
[C---:B------:R-:W-:Y:S01]  /*df00*/  HMMA.16816.F32 R64, R44.reuse, R30, R64 ;  /* 0x0000001e2c40723c */ /* 0x040fe20000001840 */
[----:B------:R-:W2:Y:S07]  /*df10*/  MUFU.TANH R21, R21 ;  /* 0x0000001500157308 */ /* 0x000eae0000002400 */
[----:B-1----:R-:W-:Y:S08]  /*df20*/  HMMA.16816.F32 R60, R44, R24, R60 ;  /* 0x000000182c3c723c */ /* 0x002ff0000000183c */
[C---:B------:R-:W-:Y:S08]  /*df30*/  HMMA.16816.F32 R36, R16.reuse, R8, R36 ;  /* 0x000000081024723c */ /* 0x040ff00000001824 */
[----:B------:R-:W-:Y:S01]  /*df40*/  HMMA.16816.F32 R48, R16, R10, R48 ;  /* 0x0000000a1030723c */ /* 0x000fe20000001830 */
[----:B------:R-:W1:Y:S01]  /*df50*/  LDSM.16.M88.4 R8, [R86+0x11900] ;  /* 0x011900005608783b */ /* 0x000e620000000200 */
[----:B------:R-:W-:-:S04]  /*df60*/  DEPBAR.LE SB0, 0x2 ;  /* 0x000080800000791a */ /* 0x000fc80000000000 */
[----:B------:R-:W-:Y:S02]  /*df70*/  BAR.SYNC.DEFER_BLOCKING 0x0 ;  /* 0x0000000000007b1d */ /* 0x000fe40000010000 */
[----:B-----5:R-:W-:Y:S07]  /*df80*/  HMMA.16816.F32 R88, R32, R12, R88 ;  /* 0x0000000c2058723c */ /* 0x020fee0000001858 */
[----:B------:R-:W-:Y:S01]  /*df90*/  FMUL.FTZ R12, R23, c[0x0][0x320] ;  /* 0x0000c800170c7a20 */ /* 0x000fe20000410000 */
[----:B------:R-:W-:Y:S01]  /*dfa0*/  HMMA.16816.F32 R56, R44, R26, R56 ;  /* 0x0000001a2c38723c */ /* 0x000fe20000001838 */
[----:B------:R-:W-:-:S02]  /*dfb0*/  FMUL.FTZ R13, R36, c[0x0][0x320] ;  /* 0x0000c800240d7a20 */ /* 0x000fc40000410000 */
[----:B------:R-:W-:Y:S02]  /*dfc0*/  FMUL.FTZ R30, R38, c[0x0][0x320] ;  /* 0x0000c800261e7a20 */ /* 0x000fe40000410000 */
[----:B------:R-:W-:Y:S01]  /*dfd0*/  FMUL.FTZ R23, R37, c[0x0][0x320] ;  /* 0x0000c80025177a20 */ /* 0x000fe20000410000 */
[----:B------:R-:W5:Y:S01]  /*dfe0*/  MUFU.TANH R12, R12 ;  /* 0x0000000c000c7308 */ /* 0x000f620000002400 */
[----:B------:R-:W-:Y:S01]  /*dff0*/  FMUL.FTZ R24, R39, c[0x0][0x320] ;  /* 0x0000c80027187a20 */ /* 0x000fe20000410000 */
[C---:B------:R-:W-:Y:S01]  /*e000*/  HMMA.16816.F32 R64, R32.reuse, R14, R64 ;  /* 0x0000000e2040723c */ /* 0x040fe20000001840 */
[----:B------:R-:W-:Y:S02]  /*e010*/  FMUL.FTZ R25, R48, c[0x0][0x320] ;  /* 0x0000c80030197a20 */ /* 0x000fe40000410000 */
[----:B------:R-:W-:Y:S02]  /*e020*/  FMUL.FTZ R31, R50, c[0x0][0x320] ;  /* 0x0000c800321f7a20 */ /* 0x000fe40000410000 */
[----:B------:R-:W-:Y:S01]  /*e030*/  FMUL.FTZ R49, R49, c[0x0][0x320] ;  /* 0x0000c80031317a20 */ /* 0x000fe20000410000 */
[----:B------:R-:W1:Y:S01]  /*e040*/  MUFU.TANH R13, R13 ;  /* 0x0000000d000d7308 */ /* 0x000e620000002400 */
[----:B------:R-:W-:Y:S01]  /*e050*/  FMUL.FTZ R26, R51, c[0x0][0x320] ;  /* 0x0000c800331a7a20 */ /* 0x000fe20000410000 */
[----:B--2---:R-:W-:Y:S01]  /*e060*/  HMMA.16816.F32 R60, R32, R4, R60 ;  /* 0x00000004203c723c */ /* 0x004fe2000000183c */
[----:B------:R-:W-:Y:S04]  /*e070*/  LDSM.16.MT88.4 R124, [R185+0x100] ;  /* 0x00010000b97c783b */ /* 0x000fe80000004200 */
[----:B------:R-:W-:Y:S01]  /*e080*/  LDSM.16.MT88.4 R116, [R173+0x100] ;  /* 0x00010000ad74783b */ /* 0x000fe20000004200 */
[----:B------:R-:W2:Y:S01]  /*e090*/  MUFU.TANH R30, R30 ;  /* 0x0000001e001e7308 */ /* 0x000ea20000002400 */
[----:B------:R-:W-:Y:S01]  /*e0a0*/  SHF.R.S32.HI R4, RZ, 0x1f, R85 ;  /* 0x0000001fff047819 */ /* 0x000fe20000011455 */
[----:B------:R-:W-:Y:S01]  /*e0b0*/  HMMA.16816.F32 R88, R16, R40, R88 ;  /* 0x000000281058723c */ /* 0x000fe20000001858 */
[----:B------:R-:W-:Y:S02]  /*e0c0*/  LDSM.16.MT88.4 R108, [R184+0x100] ;  /* 0x00010000b86c783b */ /* 0x000fe40000004200 */
[----:B------:R-:W-:-:S02]  /*e0d0*/  LEA.HI R4, R4, R85, RZ, 0x2 ;  /* 0x0000005504047211 */ /* 0x000fc400078f10ff */
[----:B------:R-:W-:Y:S01]  /*e0e0*/  LDSM.16.MT88.4 R100, [R0+0x100] ;  /* 0x000100000064783b */ /* 0x000fe20000004200 */
[----:B------:R-:W1:Y:S01]  /*e0f0*/  MUFU.TANH R23, R23 ;  /* 0x0000001700177308 */ /* 0x000e620000002400 */
[----:B------:R-:W-:Y:S01]  /*e100*/  LOP3.LUT R4, R4, 0x7ffffffc, RZ, 0xc0, !PT ;  /* 0x7ffffffc04047812 */ /* 0x000fe200078ec0ff */
[----:B------:R-:W-:Y:S01]  /*e110*/  HMMA.16816.F32 R56, R32, R6, R56 ;  /* 0x000000062038723c */ /* 0x000fe20000001838 */
[----:B------:R-:W-:Y:S03]  /*e120*/  LDSM.16.MT88.4 R72, [R185+0x4100] ;  /* 0x00410000b948783b */ /* 0x000fe60000004200 */
[----:B------:R-:W-:Y:S01]  /*e130*/  IMAD.IADD R4, R85, 0x1, -R4 ;  /* 0x0000000155047824 */ /* 0x000fe200078e0a04 */
[----:B------:R-:W-:Y:S01]  /*e140*/  LDSM.16.MT88.4 R80, [R173+0x4100] ;  /* 0x00410000ad50783b */ /* 0x000fe20000004200 */
[----:B------:R-:W2:Y:S02]  /*e150*/  MUFU.TANH R24, R24 ;  /* 0x0000001800187308 */ /* 0x000ea40000002400 */
[----:B------:R-:W-:Y:S01]  /*e160*/  IMAD R4, R4, -0x2, R93 ;  /* 0xfffffffe04047824 */ /* 0x000fe200078e025d */
[C---:B------:R-:W-:Y:S01]  /*e170*/  HMMA.16816.F32 R64, R16.reuse, R42, R64 ;  /* 0x0000002a1040723c */ /* 0x040fe20000001840 */
[----:B------:R-:W-:Y:S03]  /*e180*/  LDSM.16.MT88.4 R40, [R185+0x2100] ;  /* 0x00210000b928783b */ /* 0x000fe60000004200 */
[C---:B------:R-:W-:Y:S01]  /*e190*/  ISETP.GT.AND P0, PT, R4.reuse, RZ, PT ;  /* 0x000000ff0400720c */ /* 0x040fe20003f04270 */
[----:B------:R-:W2:Y:S01]  /*e1a0*/  MUFU.TANH R25, R25 ;  /* 0x0000001900197308 */ /* 0x000ea20000002400 */
[----:B------:R-:W-:Y:S01]  /*e1b0*/  ISETP.GT.AND P2, PT, R4, 0x1, PT ;  /* 0x000000010400780c */ /* 0x000fe20003f44270 */
[----:B------:R-:W-:Y:S01]  /*e1c0*/  FMUL.FTZ R88, R88, c[0x0][0x320] ;  /* 0x0000c80058587a20 */ /* 0x000fe20000410000 */
[----:B---3--:R-:W-:Y:S01]  /*e1d0*/  FSEL R28, R28, -INF , P0 ;  /* 0xff8000001c1c7808 */ /* 0x008fe20000000000 */
[C---:B-1----:R-:W-:Y:S01]  /*e1e0*/  HMMA.16816.F32 R60, R16.reuse, R8, R60 ;  /* 0x00000008103c723c */ /* 0x042fe2000000183c */
[----:B------:R-:W-:Y:S01]  /*e1f0*/  FSEL R3, R3, -INF , P0 ;  /* 0xff80000003037808 */ /* 0x000fe20000000000 */
[----:B------:R-:W-:Y:S01]  /*e200*/  FMUL.FTZ R90, R90, c[0x0][0x320] ;  /* 0x0000c8005a5a7a20 */ /* 0x000fe20000410000 */
[----:B------:R-:W-:Y:S01]  /*e210*/  ISETP.GT.AND P0, PT, R4, 0x8, PT ;  /* 0x000000080400780c */ /* 0x000fe20003f04270 */
[----:B------:R-:W1:Y:S01]  /*e220*/  MUFU.TANH R31, R31 ;  /* 0x0000001f001f7308 */ /* 0x000e620000002400 */
[----:B------:R-:W-:Y:S01]  /*e230*/  FSEL R52, R52, -INF , P2 ;  /* 0xff80000034347808 */ /* 0x000fe20001000000 */
[----:B------:R-:W-:Y:S01]  /*e240*/  FMUL.FTZ R89, R89, c[0x0][0x320] ;  /* 0x0000c80059597a20 */ /* 0x000fe20000410000 */
[----:B----4-:R-:W-:Y:S01]  /*e250*/  FSEL R33, R29, -INF , P2 ;  /* 0xff8000001d217808 */ /* 0x010fe20001000000 */
[----:B------:R-:W-:Y:S01]  /*e260*/  HMMA.16816.F32 R56, R16, R10, R56 ;  /* 0x0000000a1038723c */ /* 0x000fe20000001838 */
[----:B------:R-:W-:Y:S01]  /*e270*/  ISETP.GT.AND P2, PT, R4, 0x9, PT ;  /* 0x000000090400780c */ /* 0x000fe20003f44270 */
[----:B------:R-:W-:Y:S01]  /*e280*/  FMUL.FTZ R91, R91, c[0x0][0x320] ;  /* 0x0000c8005b5b7a20 */ /* 0x000fe20000410000 */
[----:B------:R-:W-:Y:S01]  /*e290*/  FSEL R35, R20, -INF , P0 ;  /* 0xff80000014237808 */ /* 0x000fe20000000000 */
[----:B------:R3:W4:Y:S01]  /*e2a0*/  MUFU.TANH R14, R49 ;  /* 0x00000031000e7308 */ /* 0x0007220000002400 */
[----:B------:R-:W-:Y:S01]  /*e2b0*/  FMNMX.FTZ R6, R3, R52, !PT ;  /* 0x0000003403067209 */ /* 0x000fe20007810000 */
[----:B------:R-:W-:Y:S01]  /*e2c0*/  LDSM.16.MT88.4 R140, [R173+0x900] ;  /* 0x00090000ad8c783b */ /* 0x000fe20000004200 */
[----:B------:R-:W-:Y:S01]  /*e2d0*/  FSEL R29, R22, -INF , P0 ;  /* 0xff800000161d7808 */ /* 0x000fe20000000000 */
[----:B------:R-:W-:Y:S01]  /*e2e0*/  FMUL.FTZ R64, R64, c[0x0][0x320] ;  /* 0x0000c80040407a20 */ /* 0x000fe20000410000 */
[----:B------:R-:W-:Y:S01]  /*e2f0*/  ISETP.GT.AND P0, PT, R4, 0x10, PT ;  /* 0x000000100400780c */ /* 0x000fe20003f04270 */
[----:B------:R-:W-:Y:S01]  /*e300*/  FMUL.FTZ R66, R66, c[0x0][0x320] ;  /* 0x0000c80042427a20 */ /* 0x000fe20000410000 */
[----:B------:R-:W-:Y:S01]  /*e310*/  FSEL R21, R21, -INF , P2 ;  /* 0xff80000015157808 */ /* 0x000fe20001000000 */
[----:B------:R-:W1:Y:S01]  /*e320*/  MUFU.TANH R26, R26 ;  /* 0x0000001a001a7308 */ /* 0x000e620000002400 */
[----:B------:R-:W-:Y:S01]  /*e330*/  FMNMX.FTZ R6, R35, R6, !PT ;  /* 0x0000000623067209 */ /* 0x000fe20007810000 */
[----:B------:R-:W-:Y:S01]  /*e340*/  FMUL.FTZ R65, R65, c[0x0][0x320] ;  /* 0x0000c80041417a20 */ /* 0x000fe20000410000 */
[----:B-----5:R-:W-:Y:S01]  /*e350*/  FSEL R27, R12, -INF , P2 ;  /* 0xff8000000c1b7808 */ /* 0x020fe20001000000 */
[----:B------:R-:W-:Y:S01]  /*e360*/  FMUL.FTZ R60, R60, c[0x0][0x320] ;  /* 0x0000c8003c3c7a20 */ /* 0x000fe20000410000 */
[----:B------:R-:W-:Y:S01]  /*e370*/  ISETP.GT.AND P2, PT, R4, 0x11, PT ;  /* 0x000000110400780c */ /* 0x000fe20003f44270 */
[----:B------:R-:W-:Y:S01]  /*e380*/  FMUL.FTZ R61, R61, c[0x0][0x320] ;  /* 0x0000c8003d3d7a20 */ /* 0x000fe20000410000 */
[----:B------:R-:W-:Y:S01]  /*e390*/  FSEL R19, R13, -INF , P0 ;  /* 0xff8000000d137808 */ /* 0x000fe20000000000 */
[----:B------:R-:W5:Y:S01]  /*e3a0*/  MUFU.TANH R215, R88 ;  /* 0x0000005800d77308 */ /* 0x000f620000002400 */
[----:B------:R-:W-:Y:S01]  /*e3b0*/  FMNMX.FTZ R6, R21, R6, !PT ;  /* 0x0000000615067209 */ /* 0x000fe20007810000 */
[----:B------:R-:W-:Y:S01]  /*e3c0*/  FMUL.FTZ R67, R67, c[0x0][0x320] ;  /* 0x0000c80043437a20 */ /* 0x000fe20000410000 */
[----:B--2---:R-:W-:Y:S01]  /*e3d0*/  FSEL R15, R30, -INF , P0 ;  /* 0xff8000001e0f7808 */ /* 0x004fe20000000000 */
[----:B------:R-:W-:Y:S01]  /*e3e0*/  FMUL.FTZ R62, R62, c[0x0][0x320] ;  /* 0x0000c8003e3e7a20 */ /* 0x000fe20000410000 */
[----:B------:R-:W-:Y:S01]  /*e3f0*/  ISETP.GT.AND P0, PT, R4, 0x18, PT ;  /* 0x000000180400780c */ /* 0x000fe20003f04270 */
[----:B------:R-:W-:Y:S01]  /*e400*/  FMUL.FTZ R56, R56, c[0x0][0x320] ;  /* 0x0000c80038387a20 */ /* 0x000fe20000410000 */
[----:B------:R-:W-:Y:S01]  /*e410*/  FSEL R17, R23, -INF , P2 ;  /* 0xff80000017117808 */ /* 0x000fe20001000000 */
[----:B------:R-:W2:Y:S01]  /*e420*/  MUFU.TANH R211, R90 ;  /* 0x0000005a00d37308 */ /* 0x000ea20000002400 */
[----:B------:R-:W-:Y:S01]  /*e430*/  FMNMX.FTZ R6, R19, R6, !PT ;  /* 0x0000000613067209 */ /* 0x000fe20007810000 */
[----:B------:R-:W-:Y:S01]  /*e440*/  FMUL.FTZ R57, R57, c[0x0][0x320] ;  /* 0x0000c80039397a20 */ /* 0x000fe20000410000 */
[----:B------:R-:W-:Y:S01]  /*e450*/  FSEL R13, R24, -INF , P2 ;  /* 0xff800000180d7808 */ /* 0x000fe20001000000 */
[----:B------:R-:W-:Y:S01]  /*e460*/  FMUL.FTZ R63, R63, c[0x0][0x320] ;  /* 0x0000c8003f3f7a20 */ /* 0x000fe20000410000 */
[----:B------:R-:W-:Y:S01]  /*e470*/  ISETP.GT.AND P2, PT, R4, 0x19, PT ;  /* 0x000000190400780c */ /* 0x000fe20003f44270 */
[----:B------:R-:W-:Y:S01]  /*e480*/  FMUL.FTZ R58, R58, c[0x0][0x320] ;  /* 0x0000c8003a3a7a20 */ /* 0x000fe20000410000 */
[----:B------:R-:W-:Y:S01]  /*e490*/  FSEL R7, R25, -INF , P0 ;  /* 0xff80000019077808 */ /* 0x000fe20000000000 */
[----:B------:R-:W2:Y:S01]  /*e4a0*/  MUFU.TANH R169, R89 ;  /* 0x0000005900a97308 */ /* 0x000ea20000002400 */
[----:B------:R-:W-:Y:S01]  /*e4b0*/  FMNMX.FTZ R6, R17, R6, !PT ;  /* 0x0000000611067209 */ /* 0x000fe20007810000 */
[----:B------:R-:W-:Y:S01]  /*e4c0*/  FMUL.FTZ R59, R59, c[0x0][0x320] ;  /* 0x0000c8003b3b7a20 */ /* 0x000fe20000410000 */
[----:B-1----:R-:W-:Y:S01]  /*e4d0*/  FSEL R11, R31, -INF , P0 ;  /* 0xff8000001f0b7808 */ /* 0x002fe20000000000 */
[----:B---3--:R-:W-:Y:S01]  /*e4e0*/  LDSM.16.MT88.4 R48, [R173+0x2100] ;  /* 0x00210000ad30783b */ /* 0x008fe20000004200 */
[----:B------:R-:W-:-:S02]  /*e4f0*/  ISETP.GT.AND P0, PT, R4, 0x20, PT ;  /* 0x000000200400780c */ /* 0x000fc40003f04270 */
[----:B----4-:R-:W-:Y:S01]  /*e500*/  FSEL R5, R14, -INF , P2 ;  /* 0xff8000000e057808 */ /* 0x010fe20001000000 */
[----:B------:R1:W3:Y:S01]  /*e510*/  MUFU.TANH R175, R91 ;  /* 0x0000005b00af7308 */ /* 0x0002e20000002400 */
[----:B------:R-:W-:Y:S01]  /*e520*/  FMNMX.FTZ R6, R7, R6, !PT ;  /* 0x0000000607067209 */ /* 0x000fe20007810000 */
[----:B------:R-:W-:Y:S01]  /*e530*/  LDSM.16.MT88.4 R136, [R184+0x900] ;  /* 0x00090000b888783b */ /* 0x000fe20000004200 */
[----:B------:R-:W-:Y:S02]  /*e540*/  FMNMX.FTZ R8, R28, R33, !PT ;  /* 0x000000211c087209 */ /* 0x000fe40007810000 */
[----:B------:R-:W-:Y:S02]  /*e550*/  FSEL R9, R26, -INF , P2 ;  /* 0xff8000001a097808 */ /* 0x000fe40001000000 */
[----:B------:R-:W-:Y:S01]  /*e560*/  ISETP.GT.AND P2, PT, R4, 0x21, PT ;  /* 0x000000210400780c */ /* 0x000fe20003f44270 */
[----:B------:R-:W4:Y:S01]  /*e570*/  MUFU.TANH R213, R64 ;  /* 0x0000004000d57308 */ /* 0x000f220000002400 */
[----:B-----5:R-:W-:-:S02]  /*e580*/  FSEL R215, R215, -INF , P0 ;  /* 0xff800000d7d77808 */ /* 0x020fc40000000000 */
[----:B------:R-:W-:Y:S02]  /*e590*/  FMNMX.FTZ R6, R5, R6, !PT ;  /* 0x0000000605067209 */ /* 0x000fe40007810000 */
[----:B------:R-:W-:Y:S02]  /*e5a0*/  FMNMX.FTZ R8, R29, R8, !PT ;  /* 0x000000081d087209 */ /* 0x000fe40007810000 */
[----:B--2---:R-:W-:Y:S01]  /*e5b0*/  FSEL R211, R211, -INF , P0 ;  /* 0xff800000d3d37808 */ /* 0x004fe20000000000 */
[----:B------:R-:W2:Y:S01]  /*e5c0*/  MUFU.TANH R193, R66 ;  /* 0x0000004200c17308 */ /* 0x000ea20000002400 */
[----:B------:R-:W-:Y:S01]  /*e5d0*/  ISETP.GT.AND P0, PT, R4, 0x28, PT ;  /* 0x000000280400780c */ /* 0x000fe20003f04270 */
[----:B-1----:R-:W-:Y:S01]  /*e5e0*/  LDSM.16.MT88.4 R88, [R184+0x4100] ;  /* 0x00410000b858783b */ /* 0x002fe20000004200 */
[----:B------:R-:W-:Y:S02]  /*e5f0*/  FSEL R169, R169, -INF , P2 ;  /* 0xff800000a9a97808 */ /* 0x000fe40001000000 */
[----:B------:R-:W-:-:S02]  /*e600*/  FMNMX.FTZ R6, R215, R6, !PT ;  /* 0x00000006d7067209 */ /* 0x000fc40007810000 */
[----:B------:R-:W-:Y:S01]  /*e610*/  FMNMX.FTZ R8, R27, R8, !PT ;  /* 0x000000081b087209 */ /* 0x000fe20007810000 */
[----:B------:R-:W1:Y:S01]  /*e620*/  MUFU.TANH R167, R65 ;  /* 0x0000004100a77308 */ /* 0x000e620000002400 */
[----:B---3--:R-:W-:Y:S02]  /*e630*/  FSEL R175, R175, -INF , P2 ;  /* 0xff800000afaf7808 */ /* 0x008fe40001000000 */
[----:B------:R-:W-:Y:S02]  /*e640*/  ISETP.GT.AND P2, PT, R4, 0x29, PT ;  /* 0x000000290400780c */ /* 0x000fe40003f44270 */
[----:B----4-:R-:W-:Y:S02]  /*e650*/  FSEL R213, R213, -INF , P0 ;  /* 0xff800000d5d57808 */ /* 0x010fe40000000000 */
[----:B------:R-:W-:Y:S01]  /*e660*/  FMNMX.FTZ R6, R169, R6, !PT ;  /* 0x00000006a9067209 */ /* 0x000fe20007810000 */
[----:B------:R-:W3:Y:S01]  /*e670*/  MUFU.TANH R183, R60 ;  /* 0x0000003c00b77308 */ /* 0x000ee20000002400 */
[----:B------:R-:W-:-:S02]  /*e680*/  FMNMX.FTZ R8, R15, R8, !PT ;  /* 0x000000080f087209 */ /* 0x000fc40007810000 */
[----:B--2---:R-:W-:Y:S02]  /*e690*/  FSEL R193, R193, -INF , P0 ;  /* 0xff800000c1c17808 */ /* 0x004fe40000000000 */
[C---:B------:R-:W-:Y:S02]  /*e6a0*/  ISETP.GT.AND P0, PT, R4.reuse, 0x30, PT ;  /* 0x000000300400780c */ /* 0x040fe40003f04270 */
[----:B------:R-:W-:Y:S01]  /*e6b0*/  FMNMX.FTZ R6, R213, R6, !PT ;  /* 0x00000006d5067209 */ /* 0x000fe20007810000 */
[----:B------:R-:W2:Y:S01]  /*e6c0*/  MUFU.TANH R177, R67 ;  /* 0x0000004300b17308 */ /* 0x000ea20000002400 */
[----:B-1----:R-:W-:Y:S02]  /*e6d0*/  FSEL R167, R167, -INF , P2 ;  /* 0xff800000a7a77808 */ /* 0x002fe40001000000 */
[----:B------:R-:W-:Y:S02]  /*e6e0*/  FMNMX.FTZ R8, R13, R8, !PT ;  /* 0x000000080d087209 */ /* 0x000fe40007810000 */
[----:B------:R-:W-:-:S02]  /*e6f0*/  ISETP.GT.AND P4, PT, R4, 0x31, PT ;  /* 0x000000310400780c */ /* 0x000fc40003f84270 */
[----:B------:R-:W-:Y:S01]  /*e700*/  FMNMX.FTZ R6, R167, R6, !PT ;  /* 0x00000006a7067209 */ /* 0x000fe20007810000 */
[----:B------:R-:W1:Y:S01]  /*e710*/  MUFU.TANH R61, R61 ;  /* 0x0000003d003d7308 */ /* 0x000e620000002400 */
[----:B---3--:R-:W-:Y:S02]  /*e720*/  FSEL R183, R183, -INF , P0 ;  /* 0xff800000b7b77808 */ /* 0x008fe40000000000 */
[----:B------:R-:W-:Y:S02]  /*e730*/  FMNMX.FTZ R8, R11, R8, !PT ;  /* 0x000000080b087209 */ /* 0x000fe40007810000 */
[----:B------:R-:W-:Y:S02]  /*e740*/  FMNMX.FTZ R6, R183, R6, !PT ;  /* 0x00000006b7067209 */ /* 0x000fe40007810000 */
[----:B------:R-:W-:Y:S01]  /*e750*/  FMNMX.FTZ R8, R9, R8, !PT ;  /* 0x0000000809087209 */ /* 0x000fe20007810000 */
[----:B------:R-:W3:Y:S01]  /*e760*/  MUFU.TANH R179, R56 ;  /* 0x0000003800b37308 */ /* 0x000ee20000002400 */
[----:B--2---:R-:W-:Y:S01]  /*e770*/  FSEL R177, R177, -INF , P2 ;  /* 0xff800000b1b17808 */ /* 0x004fe20001000000 */
[----:B------:R-:W-:Y:S01]  /*e780*/  LDSM.16.MT88.4 R64, [R164+0x2100] ;  /* 0x00210000a440783b */ /* 0x000fe20000004200 */
[----:B------:R-:W-:-:S02]  /*e790*/  ISETP.GT.AND P2, PT, R4, 0x38, PT ;  /* 0x000000380400780c */ /* 0x000fc40003f44270 */
[----:B------:R-:W-:-:S03]  /*e7a0*/  FMNMX.FTZ R8, R211, R8, !PT ;  /* 0x00000008d3087209 */ /* 0x000fc60007810000 */
[----:B------:R-:W2:Y:S01]  /*e7b0*/  MUFU.TANH R62, R62 ;  /* 0x0000003e003e7308 */ /* 0x000ea20000002400 */
[----:B-1----:R-:W-:-:S04]  /*e7c0*/  FSEL R181, R61, -INF , P4 ;  /* 0xff8000003db57808 */ /* 0x002fc80002000000 */
[----:B------:R-:W-:-:S03]  /*e7d0*/  FMNMX.FTZ R6, R181, R6, !PT ;  /* 0x00000006b5067209 */ /* 0x000fc60007810000 */
[----:B------:R-:W1:Y:S01]  /*e7e0*/  MUFU.TANH R151, R57 ;  /* 0x0000003900977308 */ /* 0x000e620000002400 */
[----:B---3--:R-:W-:-:S07]  /*e7f0*/  FSEL R179, R179, -INF , P2 ;  /* 0xff800000b3b37808 */ /* 0x008fce0001000000 */
[----:B------:R-:W3:Y:S01]  /*e800*/  MUFU.TANH R63, R63 ;  /* 0x0000003f003f7308 */ /* 0x000ee20000002400 */
[----:B--2---:R-:W-:Y:S02]  /*e810*/  FSEL R149, R62, -INF , P0 ;  /* 0xff8000003e957808 */ /* 0x004fe40000000000 */
[----:B------:R-:W-:Y:S02]  /*e820*/  ISETP.GT.AND P0, PT, R4, 0x39, PT ;  /* 0x000000390400780c */ /* 0x000fe40003f04270 */
[----:B------:R-:W-:Y:S02]  /*e830*/  FMNMX.FTZ R4, R179, R6, !PT ;  /* 0x00000006b3047209 */ /* 0x000fe40007810000 */
[----:B------:R-:W-:Y:S01]  /*e840*/  FMNMX.FTZ R6, R175, R8, !PT ;  /* 0x00000008af067209 */ /* 0x000fe20007810000 */
[----:B------:R-:W2:Y:S01]  /*e850*/  MUFU.TANH R145, R58 ;  /* 0x0000003a00917308 */ /* 0x000ea20000002400 */
[----:B-1----:R-:W-:Y:S02]  /*e860*/  FSEL R151, R151, -INF , P0 ;  /* 0xff80000097977808 */ /* 0x002fe40000000000 */
[----:B------:R-:W-:-:S02]  /*e870*/  FMNMX.FTZ R6, R193, R6, !PT ;  /* 0x00000006c1067209 */ /* 0x000fc40007810000 */
[----:B------:R-:W-:Y:S02]  /*e880*/  FMNMX.FTZ R4, R151, R4, !PT ;  /* 0x0000000497047209 */ /* 0x000fe40007810000 */
[----:B------:R-:W-:Y:S01]  /*e890*/  FMNMX.FTZ R6, R177, R6, !PT ;  /* 0x00000006b1067209 */ /* 0x000fe20007810000 */
[----:B------:R-:W1:Y:S01]  /*e8a0*/  MUFU.TANH R171, R59 ;  /* 0x0000003b00ab7308 */ /* 0x000e620000002400 */
[----:B---3--:R-:W-:Y:S01]  /*e8b0*/  FSEL R147, R63, -INF , P4 ;  /* 0xff8000003f937808 */ /* 0x008fe20002000000 */
[----:B------:R-:W3:Y:S01]  /*e8c0*/  SHFL.BFLY PT, R25, R4, 0x2, 0x1f ;  /* 0x0c401f0004197f89 */ /* 0x000ee200000e0000 */
[----:B------:R-:W-:-:S04]  /*e8d0*/  FMNMX.FTZ R6, R149, R6, !PT ;  /* 0x0000000695067209 */ /* 0x000fc80007810000 */
[----:B------:R-:W-:Y:S02]  /*e8e0*/  FMNMX.FTZ R6, R147, R6, !PT ;  /* 0x0000000693067209 */ /* 0x000fe40007810000 */
[----:B--2---:R-:W-:-:S04]  /*e8f0*/  FSEL R145, R145, -INF , P2 ;  /* 0xff80000091917808 */ /* 0x004fc80001000000 */
[----:B------:R-:W-:Y:S02]  /*e900*/  FMNMX.FTZ R6, R145, R6, !PT ;  /* 0x0000000691067209 */ /* 0x000fe40007810000 */
[----:B-1----:R-:W-:Y:S01]  /*e910*/  FSEL R171, R171, -INF , P0 ;  /* 0xff800000abab7808 */ /* 0x002fe20000000000 */
[----:B------:R-:W-:Y:S03]  /*e920*/  LDSM.16.MT88.4 R56, [R184+0x2100] ;  /* 0x00210000b838783b */ /* 0x000fe60000004200 */
[----:B------:R-:W-:-:S05]  /*e930*/  FMNMX.FTZ R6, R171, R6, !PT ;  /* 0x00000006ab067209 */ /* 0x000fca0007810000 */
[----:B------:R-:W1:Y:S01]  /*e940*/  SHFL.BFLY PT, R23, R6, 0x2, 0x1f ;  /* 0x0c401f0006177f89 */ /* 0x000e6200000e0000 */
[----:B---3--:R-:W-:-:S05]  /*e950*/  FMNMX.FTZ R25, R4, R25, !PT ;  /* 0x0000001904197209 */ /* 0x008fca0007810000 */
[----:B------:R-:W2:Y:S01]  /*e960*/  SHFL.BFLY PT, R132, R25, 0x1, 0x1f ;  /* 0x0c201f0019847f89 */ /* 0x000ea200000e0000 */
[----:B-1----:R-:W-:-:S05]  /*e970*/  FMNMX.FTZ R23, R6, R23, !PT ;  /* 0x0000001706177209 */ /* 0x002fca0007810000 */
[----:B------:R-:W1:Y:S01]  /*e980*/  SHFL.BFLY PT, R4, R23, 0x1, 0x1f ;  /* 0x0c201f0017047f89 */ /* 0x000e6200000e0000 */
[----:B--2---:R-:W-:-:S04]  /*e990*/  FMNMX.FTZ R132, R25, R132, !PT ;  /* 0x0000008419847209 */ /* 0x004fc80007810000 */
[C---:B------:R-:W-:Y:S01]  /*e9a0*/  FSETP.NEU.FTZ.AND P0, PT, R132.reuse, -INF , PT ;  /* 0xff8000008400780b */ /* 0x040fe20003f1d000 */
[----:B------:R-:W-:-:S05]  /*e9b0*/  FMUL.FTZ R144, R132, c[0x0][0x2d0] ;  /* 0x0000b40084907a20 */ /* 0x000fca0000410000 */
[----:B------:R-:W-:-:S05]  /*e9c0*/  FSEL R144, R144, RZ, P0 ;  /* 0x000000ff90907208 */ /* 0x000fca0000000000 */
[--C-:B------:R-:W-:Y:S02]  /*e9d0*/  FFMA.FTZ R163, R3, c[0x0][0x2d0], -R144.reuse ;  /* 0x0000b40003a37a23 */ /* 0x100fe40000010890 */
[--C-:B------:R-:W-:Y:S02]  /*e9e0*/  FFMA.FTZ R160, R52, c[0x0][0x2d0], -R144.reuse ;  /* 0x0000b40034a07a23 */ /* 0x100fe40000010890 */
[--C-:B------:R-:W-:Y:S02]  /*e9f0*/  FFMA.FTZ R159, R35, c[0x0][0x2d0], -R144.reuse ;  /* 0x0000b400239f7a23 */ /* 0x100fe40000010890 */
[--C-:B------:R-:W-:Y:S01]  /*ea00*/  FFMA.FTZ R156, R21, c[0x0][0x2d0], -R144.reuse ;  /* 0x0000b400159c7a23 */ /* 0x100fe20000010890 */
[----:B------:R-:W-:Y:S01]  /*ea10*/  MUFU.EX2 R163, R163 ;  /* 0x000000a300a37308 */ /* 0x000fe20000000800 */
[----:B-1----:R-:W-:Y:S01]  /*ea20*/  FMNMX.FTZ R3, R23, R4, !PT ;  /* 0x0000000417037209 */ /* 0x002fe20007810000 */
[--C-:B------:R-:W-:Y:S01]  /*ea30*/  FFMA.FTZ R157, R7, c[0x0][0x2d0], -R144.reuse ;  /* 0x0000b400079d7a23 */ /* 0x100fe20000010890 */
[----:B------:R-:W-:Y:S01]  /*ea40*/  LDSM.16.MT88.4 R20, [R164+0x2900] ;  /* 0x00290000a414783b */ /* 0x000fe20000004200 */
[--C-:B------:R-:W-:Y:S01]  /*ea50*/  FFMA.FTZ R154, R5, c[0x0][0x2d0], -R144.reuse ;  /* 0x0000b400059a7a23 */ /* 0x100fe20000010890 */
[C---:B------:R-:W-:Y:S01]  /*ea60*/  FSETP.NEU.FTZ.AND P0, PT, R3.reuse, -INF , PT ;  /* 0xff8000000300780b */ /* 0x040fe20003f1d000 */
[----:B------:R-:W-:Y:S01]  /*ea70*/  FMUL.FTZ R170, R3, c[0x0][0x2d0] ;  /* 0x0000b40003aa7a20 */ /* 0x000fe20000410000 */
[----:B------:R1:W2:Y:S01]  /*ea80*/  LDSM.16.MT88.4 R4, [R0+0x4100] ;  /* 0x004100000004783b */ /* 0x0002a20000004200 */
[----:B------:R-:W3:Y:S01]  /*ea90*/  MUFU.EX2 R160, R160 ;  /* 0x000000a000a07308 */ /* 0x000ee20000000800 */
[----:B------:R-:W-:-:S02]  /*eaa0*/  FFMA.FTZ R87, R19, c[0x0][0x2d0], -R144 ;  /* 0x0000b40013577a23 */ /* 0x000fc40000010890 */
[----:B------:R-:W-:Y:S01]  /*eab0*/  FSEL R170, R170, RZ, P0 ;  /* 0x000000ffaaaa7208 */ /* 0x000fe20000000000 */
[--C-:B------:R-:W-:Y:S01]  /*eac0*/  FFMA.FTZ R86, R17, c[0x0][0x2d0], -R144.reuse ;  /* 0x0000b40011567a23 */ /* 0x100fe20000010890 */
[----:B------:R-:W-:Y:S01]  /*ead0*/  ISETP.GE.AND P0, PT, R84, 0x81, PT ;  /* 0x000000815400780c */ /* 0x000fe20003f06270 */
[----:B------:R-:W-:Y:S01]  /*eae0*/  LDSM.16.MT88.4 R16, [R184+0x2900] ;  /* 0x00290000b810783b */ /* 0x000fe20000004200 */
[----:B------:R-:W-:Y:S01]  /*eaf0*/  FFMA.FTZ R168, R215, c[0x0][0x2d0], -R144 ;  /* 0x0000b400d7a87a23 */ /* 0x000fe20000010890 */
[----:B------:R-:W-:Y:S01]  /*eb00*/  MUFU.EX2 R159, R159 ;  /* 0x0000009f009f7308 */ /* 0x000fe20000000800 */
[--C-:B------:R-:W-:Y:S02]  /*eb10*/  FFMA.FTZ R165, R28, c[0x0][0x2d0], -R170.reuse ;  /* 0x0000b4001ca57a23 */ /* 0x100fe400000108aa */
[--C-:B------:R-:W-:Y:S02]  /*eb20*/  FFMA.FTZ R162, R33, c[0x0][0x2d0], -R170.reuse ;  /* 0x0000b40021a27a23 */ /* 0x100fe400000108aa */
[--C-:B------:R-:W-:Y:S01]  /*eb30*/  FFMA.FTZ R161, R29, c[0x0][0x2d0], -R170.reuse ;  /* 0x0000b4001da17a23 */ /* 0x100fe200000108aa */
[----:B------:R-:W-:Y:S01]  /*eb40*/  LDSM.16.MT88.4 R32, [R164+0x900] ;  /* 0x00090000a420783b */ /* 0x000fe20000004200 */
[--C-:B------:R-:W-:Y:S01]  /*eb50*/  FFMA.FTZ R158, R27, c[0x0][0x2d0], -R170.reuse ;  /* 0x0000b4001b9e7a23 */ /* 0x100fe200000108aa */
[----:B------:R-:W4:Y:S01]  /*eb60*/  MUFU.EX2 R156, R156 ;  /* 0x0000009c009c7308 */ /* 0x000f220000000800 */
[--C-:B------:R-:W-:Y:S01]  /*eb70*/  FFMA.FTZ R155, R11, c[0x0][0x2d0], -R170.reuse ;  /* 0x0000b4000b9b7a23 */ /* 0x100fe200000108aa */
[----:B---3--:R-:W-:Y:S01]  /*eb80*/  F2FP.PACK_AB R96, R160, R163 ;  /* 0x000000a3a060723e */ /* 0x008fe200000000ff */
[--C-:B------:R-:W-:Y:S01]  /*eb90*/  FFMA.FTZ R85, R15, c[0x0][0x2d0], -R170.reuse ;  /* 0x0000b4000f557a23 */ /* 0x100fe200000108aa */
[----:B------:R-:W-:Y:S01]  /*eba0*/  LDSM.16.MT88.4 R24, [R185+0x900] ;  /* 0x00090000b918783b */ /* 0x000fe20000004200 */
[----:B------:R-:W-:-:S02]  /*ebb0*/  FFMA.FTZ R2, R13, c[0x0][0x2d0], -R170 ;  /* 0x0000b4000d027a23 */ /* 0x000fc400000108aa */
[----:B-1----:R-:W-:Y:S01]  /*ebc0*/  FFMA.FTZ R0, R9, c[0x0][0x2d0], -R170 ;  /* 0x0000b40009007a23 */ /* 0x002fe200000108aa */
[----:B------:R-:W-:Y:S01]  /*ebd0*/  MUFU.EX2 R165, R165 ;  /* 0x000000a500a57308 */ /* 0x000fe20000000800 */
[----:B------:R-:W1:Y:S01]  /*ebe0*/  LDSM.16.MT88.4 R8, [R185+0x2900] ;  /* 0x00290000b908783b */ /* 0x000e620000004200 */
[--C-:B------:R-:W-:Y:S02]  /*ebf0*/  FFMA.FTZ R169, R169, c[0x0][0x2d0], -R144.reuse ;  /* 0x0000b400a9a97a23 */ /* 0x100fe40000010890 */
[--C-:B------:R-:W-:Y:S01]  /*ec00*/  FFMA.FTZ R166, R213, c[0x0][0x2d0], -R144.reuse ;  /* 0x0000b400d5a67a23 */ /* 0x100fe20000010890 */
[----:B------:R-:W-:Y:S01]  /*ec10*/  LDSM.16.MT88.4 R28, [R173+0x2900] ;  /* 0x00290000ad1c783b */ /* 0x000fe20000004200 */
[----:B------:R-:W-:Y:S02]  /*ec20*/  FFMA.FTZ R167, R167, c[0x0][0x2d0], -R144 ;  /* 0x0000b400a7a77a23 */ /* 0x000fe40000010890 */
[----:B------:R-:W3:Y:S01]  /*ec30*/  MUFU.EX2 R162, R162 ;  /* 0x000000a200a27308 */ /* 0x000ee20000000800 */
[----:B----4-:R-:W-:Y:S01]  /*ec40*/  F2FP.PACK_AB R98, R156, R159 ;  /* 0x0000009f9c62723e */ /* 0x010fe200000000ff */
[----:B------:R-:W-:-:S02]  /*ec50*/  FFMA.FTZ R172, R211, c[0x0][0x2d0], -R170 ;  /* 0x0000b400d3ac7a23 */ /* 0x000fc400000108aa */
[--C-:B------:R-:W-:Y:S02]  /*ec60*/  FFMA.FTZ R175, R175, c[0x0][0x2d0], -R170.reuse ;  /* 0x0000b400afaf7a23 */ /* 0x100fe400000108aa */
[--C-:B------:R-:W-:Y:S02]  /*ec70*/  FFMA.FTZ R174, R193, c[0x0][0x2d0], -R170.reuse ;  /* 0x0000b400c1ae7a23 */ /* 0x100fe400000108aa */
[----:B------:R-:W-:Y:S01]  /*ec80*/  MUFU.EX2 R161, R161 ;  /* 0x000000a100a17308 */ /* 0x000fe20000000800 */
[----:B------:R-:W-:Y:S02]  /*ec90*/  FFMA.FTZ R177, R177, c[0x0][0x2d0], -R170 ;  /* 0x0000b400b1b17a23 */ /* 0x000fe400000108aa */
[--C-:B------:R-:W-:Y:S02]  /*eca0*/  FFMA.FTZ R178, R179, c[0x0][0x2d0], -R144.reuse ;  /* 0x0000b400b3b27a23 */ /* 0x100fe40000010890 */
[--C-:B------:R-:W-:Y:S02]  /*ecb0*/  FFMA.FTZ R176, R183, c[0x0][0x2d0], -R144.reuse ;  /* 0x0000b400b7b07a23 */ /* 0x100fe40000010890 */
[--C-:B------:R-:W-:Y:S01]  /*ecc0*/  FFMA.FTZ R181, R181, c[0x0][0x2d0], -R144.reuse ;  /* 0x0000b400b5b57a23 */ /* 0x100fe20000010890 */
[----:B------:R-:W4:Y:S01]  /*ecd0*/  MUFU.EX2 R158, R158 ;  /* 0x0000009e009e7308 */ /* 0x000f220000000800 */
[----:B---3--:R-:W-:Y:S01]  /*ece0*/  F2FP.PACK_AB R97, R162, R165 ;  /* 0x000000a5a261723e */ /* 0x008fe200000000ff */
[----:B------:R-:W-:-:S02]  /*ecf0*/  FFMA.FTZ R223, R151, c[0x0][0x2d0], -R144 ;  /* 0x0000b40097df7a23 */ /* 0x000fc40000010890 */
[--C-:B------:R-:W-:Y:S02]  /*ed00*/  FFMA.FTZ R179, R149, c[0x0][0x2d0], -R170.reuse ;  /* 0x0000b40095b37a23 */ /* 0x100fe400000108aa */
[--C-:B------:R-:W-:Y:S01]  /*ed10*/  FFMA.FTZ R180, R147, c[0x0][0x2d0], -R170.reuse ;  /* 0x0000b40093b47a23 */ /* 0x100fe200000108aa */
[----:B------:R-:W-:Y:S01]  /*ed20*/  LDSM.16.MT88.4 R148, [R173+0x1900] ;  /* 0x00190000ad94783b */ /* 0x000fe20000004200 */
[----:B------:R-:W-:Y:S01]  /*ed30*/  MUFU.EX2 R87, R87 ;  /* 0x0000005700577308 */ /* 0x000fe20000000800 */
[--C-:B------:R-:W-:Y:S02]  /*ed40*/  FFMA.FTZ R182, R145, c[0x0][0x2d0], -R170.reuse ;  /* 0x0000b40091b67a23 */ /* 0x100fe400000108aa */
[----:B------:R-:W-:Y:S01]  /*ed50*/  FFMA.FTZ R221, R171, c[0x0][0x2d0], -R170 ;  /* 0x0000b400abdd7a23 */ /* 0x000fe200000108aa */
[----:B------:R-:W-:Y:S01]  /*ed60*/  LDSM.16.MT88.4 R144, [R173+0x3900] ;  /* 0x00390000ad90783b */ /* 0x000fe20000004200 */
[----:B------:R-:W-:Y:S02]  /*ed70*/  FADD.FTZ R160, R163, R160 ;  /* 0x000000a0a3a07221 */ /* 0x000fe40000010000 */
[----:B------:R-:W-:Y:S01]  /*ed80*/  FADD.FTZ R162, R165, R162 ;  /* 0x000000a2a5a27221 */ /* 0x000fe20000010000 */
[----:B----4-:R-:W-:Y:S01]  /*ed90*/  F2FP.PACK_AB R99, R158, R161 ;  /* 0x000000a19e63723e */ /* 0x010fe200000000ff */
[----:B------:R-:W3:Y:S01]  /*eda0*/  MUFU.EX2 R86, R86 ;  /* 0x0000005600567308 */ /* 0x000ee20000000800 */
[----:B------:R-:W-:-:S02]  /*edb0*/  FADD.FTZ R159, R159, R160 ;  /* 0x000000a09f9f7221 */ /* 0x000fc40000010000 */
[----:B------:R-:W-:Y:S02]  /*edc0*/  FADD.FTZ R161, R161, R162 ;  /* 0x000000a2a1a17221 */ /* 0x000fe40000010000 */
[----:B------:R-:W-:Y:S01]  /*edd0*/  FADD.FTZ R156, R156, R159 ;  /* 0x0000009f9c9c7221 */ /* 0x000fe20000010000 */
[C---:B------:R-:W-:Y:S01]  /*ede0*/  HMMA.16816.F32 R36, R96.reuse, R40, RZ ;  /* 0x000000286024723c */ /* 0x040fe200000018ff */
[----:B------:R-:W-:Y:S01]  /*edf0*/  FADD.FTZ R158, R158, R161 ;  /* 0x000000a19e9e7221 */ /* 0x000fe20000010000 */
[----:B------:R-:W-:Y:S06]  /*ee00*/  MUFU.EX2 R157, R157 ;  /* 0x0000009d009d7308 */ /* 0x000fec0000000800 */
[C---:B------:R-:W-:Y:S02]  /*ee10*/  HMMA.16816.F32 R40, R96.reuse, R42, RZ ;  /* 0x0000002a6028723c */ /* 0x040fe400000018ff */
[----:B------:R-:W-:Y:S06]  /*ee20*/  MUFU.EX2 R154, R154 ;  /* 0x0000009a009a7308 */ /* 0x000fec0000000800 */
[C---:B------:R-:W-:Y:S02]  /*ee30*/  HMMA.16816.F32 R52, R96.reuse, R56, RZ ;  /* 0x000000386034723c */ /* 0x040fe400000018ff */
[----:B------:R-:W-:Y:S06]  /*ee40*/  MUFU.EX2 R85, R85 ;  /* 0x0000005500557308 */ /* 0x000fec0000000800 */
[C---:B------:R-:W-:Y:S02]  /*ee50*/  HMMA.16816.F32 R56, R96.reuse, R58, RZ ;  /* 0x0000003a6038723c */ /* 0x040fe400000018ff */
[----:B------:R-:W4:Y:S06]  /*ee60*/  MUFU.EX2 R2, R2 ;  /* 0x0000000200027308 */ /* 0x000f2c0000000800 */
        /* <DEDUP_REMOVED lines=37> */
[----:B---3--:R-:W-:Y:S01]  /*f0c0*/  F2FP.PACK_AB R4, R86, R87 ;  /* 0x000000575604723e */ /* 0x008fe200000000ff */
[----:B------:R-:W-:Y:S01]  /*f0d0*/  HMMA.16816.F32 R96, R96, R6, RZ ;  /* 0x000000066060723c */ /* 0x000fe200000018ff */
[----:B----4-:R-:W-:Y:S01]  /*f0e0*/  F2FP.PACK_AB R5, R2, R85 ;  /* 0x000000550205723e */ /* 0x010fe200000000ff */
[----:B------:R-:W-:-:S05]  /*f0f0*/  FADD.FTZ R87, R87, R156 ;  /* 0x0000009c57577221 */ /* 0x000fca0000010000 */
[----:B------:R-:W-:Y:S02]  /*f100*/  F2FP.PACK_AB R6, R154, R157 ;  /* 0x0000009d9a06723e */ /* 0x000fe400000000ff */
[----:B-----5:R-:W-:-:S07]  /*f110*/  F2FP.PACK_AB R7, R0, R155 ;  /* 0x0000009b0007723e */ /* 0x020fce00000000ff */
[C---:B-1----:R-:W-:Y:S08]  /*f120*/  HMMA.16816.F32 R36, R4.reuse, R8, R36 ;  /* 0x000000080424723c */ /* 0x042ff00000001824 */
        /* <DEDUP_REMOVED lines=35> */
[----:B------:R-:W-:-:S02]  /*f360*/  F2FP.PACK_AB R4, R169, R168 ;  /* 0x000000a8a904723e */ /* 0x000fc400000000ff */
[----:B------:R-:W-:Y:S02]  /*f370*/  F2FP.PACK_AB R6, R167, R166 ;  /* 0x000000a6a706723e */ /* 0x000fe400000000ff */
[----:B------:R-:W-:Y:S02]  /*f380*/  F2FP.PACK_AB R5, R175, R172 ;  /* 0x000000acaf05723e */ /* 0x000fe400000000ff */
[----:B------:R-:W-:-:S07]  /*f390*/  F2FP.PACK_AB R7, R177, R174 ;  /* 0x000000aeb107723e */ /* 0x000fce00000000ff */
        /* <DEDUP_REMOVED lines=16> */
[C---:B------:R-:W-:Y:S01]  /*f4a0*/  HMMA.16816.F32 R72, R4.reuse, R26, R72 ;  /* 0x0000001a0448723c */ /* 0x040fe20000001848 */
[----:B------:R-:W-:Y:S07]  /*f4b0*/  LDSM.16.MT88.4 R24, [R184+0x3900] ;  /* 0x00390000b818783b */ /* 0x000fee0000004200 */
[C---:B---3--:R-:W-:Y:S08]  /*f4c0*/  HMMA.16816.F32 R76, R4.reuse, R20, R76 ;  /* 0x00000014044c723c */ /* 0x048ff0000000184c */
        /* <DEDUP_REMOVED lines=15> */
[----:B------:R-:W-:Y:S01]  /*f5c0*/  HMMA.16816.F32 R48, R4, R30, R48 ;  /* 0x0000001e0430723c */ /* 0x000fe20000001830 */
[----:B------:R-:W-:Y:S06]  /*f5d0*/  LDSM.16.MT88.4 R28, [R185+0x3900] ;  /* 0x00390000b91c783b */ /* 0x000fec0000004200 */
[----:B------:R-:W-:-:S02]  /*f5e0*/  F2FP.PACK_AB R4, R181, R176 ;  /* 0x000000b0b504723e */ /* 0x000fc400000000ff */
[----:B------:R-:W-:Y:S02]  /*f5f0*/  F2FP.PACK_AB R6, R223, R178 ;  /* 0x000000b2df06723e */ /* 0x000fe400000000ff */
[----:B------:R-:W-:Y:S02]  /*f600*/  F2FP.PACK_AB R5, R180, R179 ;  /* 0x000000b3b405723e */ /* 0x000fe400000000ff */
[----:B------:R-:W-:-:S07]  /*f610*/  F2FP.PACK_AB R7, R221, R182 ;  /* 0x000000b6dd07723e */ /* 0x000fce00000000ff */
[C---:B-1----:R-:W-:Y:S08]  /*f620*/  HMMA.16816.F32 R128, R4.reuse, R8, R128 ;  /* 0x000000080480723c */ /* 0x042ff00000001880 */
[C---:B------:R-:W-:Y:S01]  /*f630*/  HMMA.16816.F32 R124, R4.reuse, R10, R124 ;  /* 0x0000000a047c723c */ /* 0x040fe2000000187c */
[----:B------:R-:W1:Y:S07]  /*f640*/  LDSM.16.MT88.4 R8, [R184+0x5900] ;  /* 0x00590000b808783b */ /* 0x000e6e0000004200 */
[C---:B--2---:R-:W-:Y:S07]  /*f650*/  HMMA.16816.F32 R68, R4.reuse, R16, R68 ;  /* 0x000000100444723c */ /* 0x044fee0000001844 */
[----:B------:R-:W-:Y:S01]  /*f660*/  @P0 LEA.HI.SX32 R17, R133, 0xfffffffd, 0x1a ;  /* 0xfffffffd85110811 */ /* 0x000fe200078fd2ff */
[----:B------:R-:W-:Y:S03]  /*f670*/  HMMA.16816.F32 R52, R4, R24, R52 ;  /* 0x000000180434723c */ /* 0x000fe60000001834 */
[----:B------:R-:W-:Y:S01]  /*f680*/  @P0 SHF.R.S32.HI R16, RZ, 0x1f, R17 ;  /* 0x0000001fff100819 */ /* 0x000fe20000011411 */
[----:B------:R-:W-:-:S03]  /*f690*/  @P0 IMAD R152, R152, R17, RZ ;  /* 0x0000001198980224 */ /* 0x000fc600078e02ff */
[-C--:B------:R-:W-:Y:S01]  /*f6a0*/  @P0 IMAD.WIDE.U32 R24, R17, R153.reuse, R208 ;  /* 0x0000009911180225 */ /* 0x080fe200078e00d0 */
[C---:B------:R-:W-:Y:S03]  /*f6b0*/  HMMA.16816.F32 R60, R4.reuse, R20, R60 ;  /* 0x00000014043c723c */ /* 0x040fe6000000183c */
[----:B------:R-:W-:Y:S02]  /*f6c0*/  FADD.FTZ R17, R85, R158 ;  /* 0x0000009e55117221 */ /* 0x000fe40000010000 */
[----:B------:R-:W-:Y:S02]  /*f6d0*/  @P0 IMAD R153, R16, R153, R152 ;  /* 0x0000009910990224 */ /* 0x000fe400078e0298 */
[----:B------:R-:W-:Y:S01]  /*f6e0*/  FADD.FTZ R2, R2, R17 ;  /* 0x0000001102027221 */ /* 0x000fe20000010000 */
[----:B------:R-:W-:Y:S01]  /*f6f0*/  HMMA.16816.F32 R64, R4, R22, R64 ;  /* 0x000000160440723c */ /* 0x000fe20000001840 */
[----:B------:R-:W2:Y:S01]  /*f700*/  LDSM.16.MT88.4 R20, [R164+0x5900] ;  /* 0x00590000a414783b */ /* 0x000ea20000004200 */
[----:B------:R-:W-:-:S02]  /*f710*/  @P0 IMAD.IADD R153, R25, 0x1, R153 ;  /* 0x0000000119990824 */ /* 0x000fc400078e0299 */
[----:B------:R-:W-:-:S04]  /*f720*/  FADD.FTZ R155, R155, R2 ;  /* 0x000000029b9b7221 */ /* 0x000fc80000010000 */
[----:B------:R-:W-:Y:S01]  /*f730*/  HMMA.16816.F32 R72, R4, R18, R72 ;  /* 0x000000120448723c */ /* 0x000fe20000001848 */
[----:B------:R-:W-:-:S04]  /*f740*/  FADD.FTZ R155, R0, R155 ;  /* 0x0000009b009b7221 */ /* 0x000fc80000010000 */
[----:B------:R-:W-:Y:S02]  /*f750*/  FADD.FTZ R172, R172, R155 ;  /* 0x0000009bacac7221 */ /* 0x000fe40000010000 */
[----:B------:R-:W-:Y:S01]  /*f760*/  FADD.FTZ R18, R86, R87 ;  /* 0x0000005756127221 */ /* 0x000fe20000010000 */
[C---:B-1----:R-:W-:Y:S01]  /*f770*/  HMMA.16816.F32 R88, R4.reuse, R10, R88 ;  /* 0x0000000a0458723c */ /* 0x042fe20000001858 */
        /* <DEDUP_REMOVED lines=9> */
[----:B------:R-:W-:Y:S01]  /*f810*/  @P0 LEA R8, P2, R24, c[0x0][0x1c8], 0x1 ;  /* 0x0000720018080a11 */ /* 0x000fe200078408ff */
[----:B------:R-:W-:Y:S01]  /*f820*/  FADD.FTZ R179, R180, R179 ;  /* 0x000000b3b4b37221 */ /* 0x000fe20000010000 */
[----:B------:R-:W-:Y:S01]  /*f830*/  HMMA.16816.F32 R120, R4, R148, R120 ;  /* 0x000000940478723c */ /* 0x000fe20000001878 */
[----:B------:R-:W-:Y:S01]  /*f840*/  FADD.FTZ R166, R166, R169 ;  /* 0x000000a9a6a67221 */ /* 0x000fe20000010000 */
[----:B------:R-:W-:Y:S01]  /*f850*/  @P0 LEA.HI.X R9, R24, c[0x0][0x1cc], R153, 0x1, P2 ;  /* 0x0000730018090a11 */ /* 0x000fe200010f0c99 */
[----:B------:R-:W-:Y:S01]  /*f860*/  FADD.FTZ R182, R182, R179 ;  /* 0x000000b3b6b67221 */ /* 0x000fe20000010000 */
[----:B------:R-:W-:Y:S01]  /*f870*/  @P0 LEA R10, P2, R197, R8, 0x1 ;  /* 0x00000008c50a0211 */ /* 0x000fe200078408ff */
[----:B------:R-:W-:-:S02]  /*f880*/  FADD.FTZ R167, R167, R166 ;  /* 0x000000a6a7a77221 */ /* 0x000fc40000010000 */
[----:B------:R-:W-:Y:S01]  /*f890*/  @!PT LDS RZ, [RZ] ;  /* 0x00000000fffff984 */ /* 0x000fe20000000800 */
[----:B------:R-:W-:Y:S01]  /*f8a0*/  @!PT LDS RZ, [RZ] ;  /* 0x00000000fffff984 */ /* 0x000fe20000000800 */
[----:B------:R-:W-:Y:S01]  /*f8b0*/  @!PT LDS RZ, [RZ] ;  /* 0x00000000fffff984 */ /* 0x000fe20000000800 */
[----:B------:R1:W-:Y:S01]  /*f8c0*/  @P0 LDGSTS.E.BYPASS.LTC128B.128 [R134+0xc100], [R8.64], !P6 ;  /* 0x0c10000008860fae */ /* 0x0003e2000f101d46 */
[----:B------:R-:W-:Y:S01]  /*f8d0*/  @P0 LEA.HI.X R11, R197, R9, R196, 0x1, P2 ;  /* 0x00000009c50b0211 */ /* 0x000fe200010f0cc4 */
[----:B------:R-:W-:Y:S01]  /*f8e0*/  FADD.FTZ R176, R176, R167 ;  /* 0x000000a7b0b07221 */ /* 0x000fe20000010000 */
[C---:B------:R-:W-:Y:S01]  /*f8f0*/  HMMA.16816.F32 R116, R4.reuse, R150, R116 ;  /* 0x000000960474723c */ /* 0x040fe20000001874 */
[----:B------:R1:W-:Y:S01]  /*f900*/  @P0 LDGSTS.E.BYPASS.LTC128B.128 [R134+0xe100], [R8.64+0x80], !P5 ;  /* 0x0e10008008860fae */ /* 0x0003e2000e901d46 */
[----:B------:R-:W-:Y:S02]  /*f910*/  FADD.FTZ R221, R221, R182 ;  /* 0x000000b6dddd7221 */ /* 0x000fe40000010000 */
[----:B------:R-:W-:Y:S01]  /*f920*/  FADD.FTZ R181, R181, R176 ;  /* 0x000000b0b5b57221 */ /* 0x000fe20000010000 */
[----:B------:R1:W-:Y:S03]  /*f930*/  @P0 LDGSTS.E.BYPASS.LTC128B.128 [R134+0x10100], [R8.64+0x100], !P1 ;  /* 0x1010010008860fae */ /* 0x0003e6000c901d46 */
[----:B------:R-:W-:Y:S01]  /*f940*/  FADD.FTZ R178, R178, R181 ;  /* 0x000000b5b2b27221 */ /* 0x000fe20000010000 */
[----:B------:R1:W-:Y:S01]  /*f950*/  @P0 LDGSTS.E.BYPASS.LTC128B.128 [R134+0xd100], [R10.64], !P6 ;  /* 0x0d1000000a860fae */ /* 0x0003e2000f101d46 */
[C---:B------:R-:W-:Y:S02]  /*f960*/  HMMA.16816.F32 R44, R4.reuse, R144, R44 ;  /* 0x00000090042c723c */ /* 0x040fe4000000182c */
[----:B------:R-:W-:Y:S01]  /*f970*/  FADD.FTZ R223, R223, R178 ;  /* 0x000000b2dfdf7221 */ /* 0x000fe20000010000 */
[----:B------:R1:W-:Y:S04]  /*f980*/  @P0 LDGSTS.E.BYPASS.LTC128B.128 [R134+0xf100], [R10.64+0x80], !P5 ;  /* 0x0f1000800a860fae */ /* 0x0003e8000e901d46 */
[----:B------:R1:W-:Y:S01]  /*f990*/  @P0 LDGSTS.E.BYPASS.LTC128B.128 [R134+0x11100], [R10.64+0x100], !P1 ;  /* 0x111001000a860fae */ /* 0x0003e2000c901d46 */
[----:B------:R-:W-:Y:S01]  /*f9a0*/  HMMA.16816.F32 R48, R4, R146, R48 ;  /* 0x000000920430723c */ /* 0x000fe20000001830 */
[----:B------:R-:W-:-:S02]  /*f9b0*/  ISETP.NE.AND P1, PT, R135, RZ, PT ;  /* 0x000000ff8700720c */ /* 0x000fc40003f25270 */
[----:B------:R-:W0:Y:S05]  /*f9c0*/  LDGDEPBAR ;  /* 0x00000000000079af */ /* 0x000e2a0000000000 */
        /* <DEDUP_REMOVED lines=10> */
[----:B------:R-:W-:Y:S01]  /*fa70*/  HMMA.16816.F32 R96, R4, R22, R96 ;  /* 0x000000160460723c */ /* 0x000fe20000001860 */
[----:B------:R-:W-:Y:S07]  /*fa80*/  @!P3 BRA `(.L_x_767) ;  /* 0x00002f400000b947 */ /* 0x000fee0003800000 */
[C---:B-1----:R-:W-:Y:S01]  /*fa90*/  IADD3 R217, P0, R202.reuse, 0x40, RZ ;  /* 0x00000040cad97810 */ /* 0x042fe20007f1e0ff */
[----:B------:R-:W-:Y:S01]  /*faa0*/  IMAD.MOV.U32 R135, RZ, RZ, 0x20 ;  /* 0x00000020ff877424 */ /* 0x000fe200078e00ff */
[----:B------:R-:W-:Y:S01]  /*fab0*/  IADD3 R215, P3, R202, 0x80, RZ ;  /* 0x00000080cad77810 */ /* 0x000fe20007f7e0ff */
[----:B------:R-:W-:Y:S01]  /*fac0*/  IMAD.MOV.U32 R0, RZ, RZ, R3 ;  /* 0x000000ffff007224 */ /* 0x000fe200078e0003 */
[C---:B------:R-:W-:Y:S01]  /*fad0*/  IADD3 R213, P2, R204.reuse, 0x40, RZ ;  /* 0x00000040ccd57810 */ /* 0x040fe20007f5e0ff */
[--C-:B------:R-:W-:Y:S01]  /*fae0*/  IMAD.X R216, RZ, RZ, R207.reuse, P0 ;  /* 0x000000ffffd87224 */ /* 0x100fe200000e06cf */
[----:B------:R-:W-:Y:S01]  /*faf0*/  IADD3 R211, P0, R204, 0x80, RZ ;  /* 0x00000080ccd37810 */ /* 0x000fe20007f1e0ff */
[----:B------:R-:W-:Y:S01]  /*fb00*/  IMAD.X R214, RZ, RZ, R207, P3 ;  /* 0x000000ffffd67224 */ /* 0x000fe200018e06cf */
[----:B------:R-:W-:Y:S01]  /*fb10*/  LEA.HI.SX32 R219, R133, 0xfffffffe, 0x1a ;  /* 0xfffffffe85db7811 */ /* 0x000fe200078fd2ff */
[----:B------:R-:W-:Y:S01]  /*fb20*/  IMAD.MOV.U32 R133, RZ, RZ, R132 ;  /* 0x000000ffff857224 */ /* 0x000fe200078e0084 */
[----:B------:R-:W-:Y:S01]  /*fb30*/  MOV R218, RZ ;  /* 0x000000ff00da7202 */ /* 0x000fe20000000f00 */
[----:B------:R-:W-:Y:S01]  /*fb40*/  IMAD.X R212, RZ, RZ, R209, P2 ;  /* 0x000000ffffd47224 */ /* 0x000fe200010e06d1 */
[----:B------:R-:W-:Y:S01]  /*fb50*/  IADD3.X R210, RZ, R209, RZ, P0, !PT ;  /* 0x000000d1ffd27210 */ /* 0x000fe200007fe4ff */
[----:B------:R-:W-:Y:S01]  /*fb60*/  UMOV UR5, 0x1 ;  /* 0x0000000100057882 */ /* 0x000fe20000000000 */
[----:B------:R-:W-:-:S02]  /*fb70*/  IADD3 R134, R190, R189, RZ ;  /* 0x000000bdbe867210 */ /* 0x000fc40007ffe0ff */
[----:B------:R-:W-:Y:S02]  /*fb80*/  SEL R135, R135, 0xffffffe0, !P1 ;  /* 0xffffffe087877807 */ /* 0x000fe40004800000 */
.L_x_768:
[----:B------:R-:W-:Y:S04]  /*fb90*/  DEPBAR.LE SB0, 0x2 ;  /* 0x000080800000791a */ /* 0x000fe80000000000 */
[----:B------:R-:W-:Y:S01]  /*fba0*/  BAR.SYNC.DEFER_BLOCKING 0x0 ;  /* 0x0000000000007b1d */ /* 0x000fe20000010000 */
[----:B------:R-:W-:Y:S01]  /*fbb0*/  UIMAD UR4, UR5, 0x6000, URZ ;  /* 0x00006000050478a4 */ /* 0x000fe2000f8e023f */
[C---:B------:R-:W-:Y:S01]  /*fbc0*/  ISETP.NE.AND P0, PT, R219.reuse, RZ, PT ;  /* 0x000000ffdb00720c */ /* 0x040fe20003f05270 */
[----:B------:R-:W-:Y:S01]  /*fbd0*/  UIADD3 UR8, UR5, 0x1, URZ ;  /* 0x0000000105087890 */ /* 0x000fe2000fffe03f */
[----:B------:R-:W-:Y:S01]  /*fbe0*/  IADD3 R220, R219, -0x1, RZ ;  /* 0xffffffffdbdc7810 */ /* 0x000fe20007ffe0ff */
[----:B------:R-:W-:Y:S02]  /*fbf0*/  UISETP.GE.AND UP0, UPT, UR5, 0x1, UPT ;  /* 0x000000010500788c */ /* 0x000fe4000bf06270 */
[----:B------:R-:W-:Y:S02]  /*fc00*/  IADD3 R132, R191, UR4, RZ ;  /* 0x00000004bf847c10 */ /* 0x000fe4000fffe0ff */
[----:B------:R-:W-:Y:S02]  /*fc10*/  USEL UR5, UR8, URZ, !UP0 ;  /* 0x0000003f08057287 */ /* 0x000fe4000c000000 */
[----:B------:R-:W-:Y:S04]  /*fc20*/  IADD3 R193, R135, R132, RZ ;  /* 0x0000008487c17210 */ /* 0x000fe80007ffe0ff */
[----:B------:R-:W-:Y:S01]  /*fc30*/  @P0 SHF.R.S32.HI R2, RZ, 0x1f, R220 ;  /* 0x0000001fff020819 */ /* 0x000fe200000114dc */
[----:B------:R-:W-:Y:S04]  /*fc40*/  @P0 IMAD.WIDE.U32 R12, R220, c[0x0][0x208], RZ ;  /* 0x00008200dc0c0a25 */ /* 0x000fe800078e00ff */
[----:B------:R-:W-:Y:S01]  /*fc50*/  @P0 IMAD R2, R2, c[0x0][0x208], RZ ;  /* 0x0000820002020a24 */ /* 0x000fe200078e02ff */
[----:B------:R-:W-:Y:S01]  /*fc60*/  @P0 SHF.L.U32 R28, R12, 0x6, RZ ;  /* 0x000000060c1c0819 */ /* 0x000fe200000006ff */
[----:B------:R-:W-:Y:S02]  /*fc70*/  LDSM.16.M88.4 R136, [R190] ;  /* 0x00000000be88783b */ /* 0x000fe40000000200 */
[----:B------:R-:W-:Y:S01]  /*fc80*/  @P0 IMAD R2, R220, c[0x0][0x20c], R2 ;  /* 0x00008300dc020a24 */ /* 0x000fe200078e0202 */
[C---:B------:R-:W-:Y:S02]  /*fc90*/  @P0 IADD3 R16, P1, R28.reuse, R202, RZ ;  /* 0x000000ca1c100210 */ /* 0x040fe40007f3e0ff */
[----:B------:R-:W-:Y:S02]  /*fca0*/  @P0 IADD3 R3, P2, R28, R217, RZ ;  /* 0x000000d91c030210 */ /* 0x000fe40007f5e0ff */
[----:B------:R-:W-:Y:S01]  /*fcb0*/  @P0 IADD3 R2, R13, R2, RZ ;  /* 0x000000020d020210 */ /* 0x000fe20007ffe0ff */
[----:B-1----:R-:W1:Y:S01]  /*fcc0*/  LDSM.16.M88.4 R140, [R191+UR4+0xc100] ;  /* 0x00c10004bf8c783b */ /* 0x002e620008000200 */
[----:B------:R-:W-:Y:S02]  /*fcd0*/  @P0 LEA R170, P3, R16, c[0x0][0x1f8], 0x1 ;  /* 0x00007e0010aa0a11 */ /* 0x000fe400078608ff */
[----:B------:R-:W-:Y:S04]  /*fce0*/  @P0 SHF.L.U64.HI R31, R12, 0x6, R2 ;  /* 0x000000060c1f0819 */ /* 0x000fe80000010202 */
[----:B------:R-:W-:Y:S01]  /*fcf0*/  @P0 IADD3.X R17, R31, R207, RZ, P1, !PT ;  /* 0x000000cf1f110210 */ /* 0x000fe20000ffe4ff */
[----:B------:R-:W2:Y:S01]  /*fd00*/  LDSM.16.M88.4 R144, [R191+UR4+0xc900] ;  /* 0x00c90004bf90783b */ /* 0x000ea20008000200 */
[----:B------:R-:W-:Y:S02]  /*fd10*/  @P0 LEA R164, P1, R3, c[0x0][0x1f8], 0x1 ;  /* 0x00007e0003a40a11 */ /* 0x000fe400078208ff */
[----:B------:R-:W-:Y:S02]  /*fd20*/  @P0 LEA.HI.X R171, R16, c[0x0][0x1fc], R17, 0x1, P3 ;  /* 0x00007f0010ab0a11 */ /* 0x000fe400018f0c11 */
[----:B------:R-:W-:Y:S02]  /*fd30*/  @P0 IADD3.X R2, R31, R216, RZ, P2, !PT ;  /* 0x000000d81f020210 */ /* 0x000fe400017fe4ff */
[----:B------:R-:W-:Y:S01]  /*fd40*/  @P0 IADD3 R30, P2, R199, R28, RZ ;  /* 0x0000001cc71e0210 */ /* 0x000fe20007f5e0ff */
[----:B------:R-:W3:Y:S01]  /*fd50*/  LDSM.16.M88.4 R148, [R191+UR4+0xd100] ;  /* 0x00d10004bf94783b */ /* 0x000ee20008000200 */
[----:B------:R-:W-:Y:S02]  /*fd60*/  @P0 LEA.HI.X R165, R3, c[0x0][0x1fc], R2, 0x1, P1 ;  /* 0x00007f0003a50a11 */ /* 0x000fe400008f0c02 */
[----:B------:R-:W-:Y:S02]  /*fd70*/  @P0 IADD3 R28, P3, R28, R215, RZ ;  /* 0x000000d71c1c0210 */ /* 0x000fe40007f7e0ff */
[----:B------:R-:W-:Y:S02]  /*fd80*/  @P0 IADD3 R32, P1, R30, R202, RZ ;  /* 0x000000ca1e200210 */ /* 0x000fe40007f3e0ff */
[----:B------:R-:W-:Y:S01]  /*fd90*/  @P0 IADD3.X R3, R198, R31, RZ, P2, !PT ;  /* 0x0000001fc6030210 */ /* 0x000fe200017fe4ff */
[----:B------:R-:W4:Y:S01]  /*fda0*/  LDSM.16.M88.4 R152, [R191+UR4+0xd900] ;  /* 0x00d90004bf98783b */ /* 0x000f220008000200 */
[----:B------:R-:W-:Y:S02]  /*fdb0*/  @P0 LEA R168, P2, R28, c[0x0][0x1f8], 0x1 ;  /* 0x00007e001ca80a11 */ /* 0x000fe400078408ff */
[----:B------:R-:W-:Y:S02]  /*fdc0*/  @P0 IADD3.X R31, R31, R214, RZ, P3, !PT ;  /* 0x000000d61f1f0210 */ /* 0x000fe40001ffe4ff */
[----:B------:R-:W-:Y:S02]  /*fdd0*/  @P0 IADD3 R2, P4, R30, R217, RZ ;  /* 0x000000d91e020210 */ /* 0x000fe40007f9e0ff */
[----:B------:R-:W-:Y:S01]  /*fde0*/  @P0 LEA.HI.X R169, R28, c[0x0][0x1fc], R31, 0x1, P2 ;  /* 0x00007f001ca90a11 */ /* 0x000fe200010f0c1f */
[----:B------:R-:W-:Y:S01]  /*fdf0*/  LDSM.16.M88.4 R156, [R193+0xc900] ;  /* 0x00c90000c19c783b */ /* 0x000fe20000000200 */
[----:B------:R-:W-:Y:S02]  /*fe00*/  @P0 LEA R174, P2, R2, c[0x0][0x1f8], 0x1 ;  /* 0x00007e0002ae0a11 */ /* 0x000fe400078408ff */
[----:B------:R-:W-:Y:S02]  /*fe10*/  @P0 IADD3.X R29, R3, R207, RZ, P1, !PT ;  /* 0x000000cf031d0210 */ /* 0x000fe40000ffe4ff */
[----:B------:R-:W-:Y:S02]  /*fe20*/  @P0 LEA R166, P1, R32, c[0x0][0x1f8], 0x1 ;  /* 0x00007e0020a60a11 */ /* 0x000fe400078208ff */
[----:B------:R-:W-:Y:S01]  /*fe30*/  @P0 IADD3 R35, P3, R30, R215, RZ ;  /* 0x000000d71e230210 */ /* 0x000fe20007f7e0ff */
[C---:B-1----:R-:W-:Y:S01]  /*fe40*/  HMMA.16816.F32 R4, R136.reuse, R140, RZ ;  /* 0x0000008c8804723c */ /* 0x042fe200000018ff */
[----:B------:R-:W-:Y:S02]  /*fe50*/  LDSM.16.M88.4 R160, [R193+0xd900] ;  /* 0x00d90000c1a0783b */ /* 0x000fe40000000200 */
[----:B------:R-:W-:Y:S02]  /*fe60*/  @P0 LEA.HI.X R167, R32, c[0x0][0x1fc], R29, 0x1, P1 ;  /* 0x00007f0020a70a11 */ /* 0x000fe400008f0c1d */
[----:B------:R-:W-:Y:S02]  /*fe70*/  @P0 LEA R172, P1, R35, c[0x0][0x1f8], 0x1 ;  /* 0x00007e0023ac0a11 */ /* 0x000fe400078208ff */
[----:B------:R-:W-:Y:S01]  /*fe80*/  @P0 IADD3.X R33, R3, R216, RZ, P4, !PT ;  /* 0x000000d803210210 */ /* 0x000fe200027fe4ff */
[C---:B------:R-:W-:Y:S01]  /*fe90*/  HMMA.16816.F32 R8, R136.reuse, R142, RZ ;  /* 0x0000008e8808723c */ /* 0x040fe200000018ff */
[----:B------:R-:W-:Y:S01]  /*fea0*/  LDSM.16.M88.4 R140, [R134] ;  /* 0x00000000868c783b */ /* 0x000fe20000000200 */
[----:B------:R-:W-:Y:S02]  /*feb0*/  LOP3.LUT P4, RZ, R194, 0x1, RZ, 0xc0, !PT ;  /* 0x00000001c2ff7812 */ /* 0x000fe4000788c0ff */
[----:B------:R-:W-:Y:S02]  /*fec0*/  @P0 LEA.HI.X R175, R2, c[0x0][0x1fc], R33, 0x1, P2 ;  /* 0x00007f0002af0a11 */ /* 0x000fe400010f0c21 */
[-C--:B------:R-:W-:Y:S02]  /*fed0*/  IADD3 R2, R188, R132.reuse, RZ ;  /* 0x00000084bc027210 */ /* 0x080fe40007ffe0ff */
[C---:B--2---:R-:W-:Y:S01]  /*fee0*/  HMMA.16816.F32 R12, R136.reuse, R144, RZ ;  /* 0x00000090880c723c */ /* 0x044fe200000018ff */
[----:B------:R-:W-:Y:S03]  /*fef0*/  IADD3 R132, R135, R132, R188 ;  /* 0x0000008487847210 */ /* 0x000fe60007ffe0bc */
[----:B------:R-:W-:Y:S01]  /*ff00*/  @P0 IADD3.X R32, R3, R214, RZ, P3, !PT ;  /* 0x000000d603200210 */ /* 0x000fe20001ffe4ff */
[----:B------:R-:W-:Y:S03]  /*ff10*/  @P0 IMAD R3, R218, 0x6000, R200 ;  /* 0x00006000da030824 */ /* 0x000fe600078e02c8 */
[C---:B------:R-:W-:Y:S01]  /*ff20*/  HMMA.16816.F32 R16, R136.reuse, R146, RZ ;  /* 0x000000928810723c */ /* 0x040fe200000018ff */
[----:B------:R-:W1:Y:S03]  /*ff30*/  LDSM.16.M88.4 R144, [R193+0xc100] ;  /* 0x00c10000c190783b */ /* 0x000e660000000200 */
[----:B------:R-:W-:Y:S04]  /*ff40*/  @P0 LEA.HI.X R173, R35, c[0x0][0x1fc], R32, 0x1, P1 ;  /* 0x00007f0023ad0a11 */ /* 0x000fe800008f0c20 */
[C---:B---3--:R-:W-:Y:S08]  /*ff50*/  HMMA.16816.F32 R20, R136.reuse, R148, RZ ;  /* 0x000000948814723c */ /* 0x048ff000000018ff */
[C---:B------:R-:W-:Y:S01]  /*ff60*/  HMMA.16816.F32 R24, R136.reuse, R150, RZ ;  /* 0x000000968818723c */ /* 0x040fe200000018ff */
[----:B------:R-:W2:Y:S07]  /*ff70*/  LDSM.16.M88.4 R148, [R193+0xd100] ;  /* 0x00d10000c194783b */ /* 0x000eae0000000200 */
[C---:B----4-:R-:W-:Y:S01]  /*ff80*/  HMMA.16816.F32 R28, R136.reuse, R152, RZ ;  /* 0x00000098881c723c */ /* 0x050fe200000018ff */
[----:B------:R-:W-:Y:S01]  /*ff90*/  @!PT LDS RZ, [RZ] ;  /* 0x00000000fffff984 */ /* 0x000fe20000000800 */
[----:B------:R-:W-:Y:S01]  /*ffa0*/  @!PT LDS RZ, [RZ] ;  /* 0x00000000fffff984 */ /* 0x000fe20000000800 */
[----:B------:R-:W-:Y:S01]  /*ffb0*/  @!PT LDS RZ, [RZ] ;  /* 0x00000000fffff984 */ /* 0x000fe20000000800 */
[----:B------:R3:W-:Y:S07]  /*ffc0*/  @P0 LDGSTS.E.BYPASS.LTC128B.128 [R3], [R170.64], !P6 ;  /* 0x00000000aa030fae */ /* 0x0007ee000f101d46 */
[----:B------:R-:W-:Y:S01]  /*ffd0*/  HMMA.16816.F32 R32, R136, R154, RZ ;  /* 0x0000009a8820723c */ /* 0x000fe200000018ff */
[----:B------:R3:W-:Y:S07]  /*ffe0*/  @P0 LDGSTS.E.BYPASS.LTC128B.128 [R3+0x2000], [R164.64], !P5 ;  /* 0x02000000a4030fae */ /* 0x0007ee000e901d46 */
[C---:B-1----:R-:W-:Y:S01]  /*fff0*/  HMMA.16816.F32 R4, R140.reuse, R144, R4 ;  /* 0x000000908c04723c */ /* 0x042fe20000001804 */
[----:B------:R3:W-:Y:S07]  /*10000*/  @P0 LDGSTS.E.BYPASS.LTC128B.128 [R3+0x4000], [R168.64], !P4 ;  /* 0x04000000a8030fae */ /* 0x0007ee000e101d46 */
[C---:B------:R-:W-:Y:S01]  /*10010*/  HMMA.16816.F32 R8, R140.reuse, R146, R8 ;  /* 0x000000928c08723c */ /* 0x040fe20000001808 */
[----:B------:R3:W-:Y:S07]  /*10020*/  @P0 LDGSTS.E.BYPASS.LTC128B.128 [R3+0x1000], [R166.64], !P6 ;  /* 0x01000000a6030fae */ /* 0x0007ee000f101d46 */
[C---:B------:R-:W-:Y:S01]  /*10030*/  HMMA.16816.F32 R12, R140.reuse, R156, R12 ;  /* 0x0000009c8c0c723c */ /* 0x040fe2000000180c */
[----:B------:R3:W-:Y:S07]  /*10040*/  @P0 LDGSTS.E.BYPASS.LTC128B.128 [R3+0x3000], [R174.64], !P5 ;  /* 0x03000000ae030fae */ /* 0x0007ee000e901d46 */
[C---:B------:R-:W-:Y:S01]  /*10050*/  HMMA.16816.F32 R16, R140.reuse, R158, R16 ;  /* 0x0000009e8c10723c */ /* 0x040fe20000001810 */
[----:B------:R3:W-:Y:S02]  /*10060*/  @P0 LDGSTS.E.BYPASS.LTC128B.128 [R3+0x5000], [R172.64], !P4 ;  /* 0x05000000ac030fae */ /* 0x0007e4000e101d46 */
[----:B------:R-:W-:Y:S05]  /*10070*/  ISETP.GE.AND P0, PT, R219, 0x2, PT ;  /* 0x00000002db00780c */ /* 0x000fea0003f06270 */
[C---:B--2---:R-:W-:Y:S01]  /*10080*/  HMMA.16816.F32 R20, R140.reuse, R148, R20 ;  /* 0x000000948c14723c */ /* 0x044fe20000001814 */
[----:B------:R-:W-:Y:S07]  /*10090*/  LDSM.16.M88.4 R136, [R187] ;  /* 0x00000000bb88783b */ /* 0x000fee0000000200 */
[C---:B------:R-:W-:Y:S01]  /*100a0*/  HMMA.16816.F32 R24, R140.reuse, R150, R24 ;  /* 0x000000968c18723c */ /* 0x040fe20000001818 */
[----:B------:R-:W1:Y:S07]  /*100b0*/  LDSM.16.M88.4 R152, [R2+0xc100] ;  /* 0x00c100000298783b */ /* 0x000e6e0000000200 */
[C---:B------:R-:W-:Y:S01]  /*100c0*/  HMMA.16816.F32 R28, R140.reuse, R160, R28 ;  /* 0x000000a08c1c723c */ /* 0x040fe2000000181c */
[----:B------:R-:W2:Y:S03]  /*100d0*/  LDSM.16.M88.4 R144, [R2+0xc900] ;  /* 0x00c900000290783b */ /* 0x000ea60000000200 */
[----:B---3--:R-:W-:Y:S04]  /*100e0*/  IADD3 R3, R188, R193, RZ ;  /* 0x000000c1bc037210 */ /* 0x008fe80007ffe0ff */
[----:B------:R-:W-:Y:S01]  /*100f0*/  HMMA.16816.F32 R32, R140, R162, R32 ;  /* 0x000000a28c20723c */ /* 0x000fe20000001820 */
[----:B------:R-:W3:Y:S08]  /*10100*/  LDSM.16.M88.4 R156, [R2+0xd100] ;  /* 0x00d10000029c783b */ /* 0x000ef00000000200 */
[----:B------:R-:W0:Y:S08]  /*10110*/  LDGDEPBAR ;  /* 0x00000000000079af */ /* 0x000e300000000000 */
[----:B------:R-:W4:Y:S01]  /*10120*/  LDSM.16.M88.4 R148, [R2+0xd900] ;  /* 0x00d900000294783b */ /* 0x000f220000000200 */
[C---:B-1----:R-:W-:Y:S07]  /*10130*/  HMMA.16816.F32 R4, R136.reuse, R152, R4 ;  /* 0x000000988804723c */ /* 0x042fee0000001804 */
[----:B------:R-:W-:Y:S01]  /*10140*/  LDSM.16.M88.4 R164, [R186] ;  /* 0x00000000baa4783b */ /* 0x000fe20000000200 */
[C---:B------:R-:W-:Y:S07]  /*10150*/  HMMA.16816.F32 R8, R136.reuse, R154, R8 ;  /* 0x0000009a8808723c */ /* 0x040fee0000001808 */
[----:B------:R-:W1:Y:S01]  /*10160*/  LDSM.16.M88.4 R168, [R3+0xc100] ;  /* 0x00c1000003a8783b */ /* 0x000e620000000200 */
[C---:B--2---:R-:W-:Y:S07]  /*10170*/  HMMA.16816.F32 R12, R136.reuse, R144, R12 ;  /* 0x00000090880c723c */ /* 0x044fee000000180c */
[----:B------:R-:W2:Y:S01]  /*10180*/  LDSM.16.M88.4 R140, [R3+0xc900] ;  /* 0x00c90000038c783b */ /* 0x000ea20000000200 */
[C---:B------:R-:W-:Y:S07]  /*10190*/  HMMA.16816.F32 R16, R136.reuse, R146, R16 ;  /* 0x000000928810723c */ /* 0x040fee0000001810 */
[----:B------:R-:W5:Y:S01]  /*101a0*/  LDSM.16.M88.4 R152, [R3+0xd100] ;  /* 0x00d100000398783b */ /* 0x000f620000000200 */
[C---:B---3--:R-:W-:Y:S07]  /*101b0*/  HMMA.16816.F32 R20, R136.reuse, R156, R20 ;  /* 0x0000009c8814723c */ /* 0x048fee0000001814 */
[----:B------:R-:W3:Y:S01]  /*101c0*/  LDSM.16.M88.4 R144, [R3+0xd900] ;  /* 0x00d900000390783b */ /* 0x000ee20000000200 */
[C---:B------:R-:W-:Y:S07]  /*101d0*/  HMMA.16816.F32 R24, R136.reuse, R158, R24 ;  /* 0x0000009e8818723c */ /* 0x040fee0000001818 */
[----:B------:R-:W-:Y:S01]  /*101e0*/  LDSM.16.M88.4 R156, [R191+UR4+0xe900] ;  /* 0x00e90004bf9c783b */ /* 0x000fe20008000200 */
[C---:B----4-:R-:W-:Y:S07]  /*101f0*/  HMMA.16816.F32 R28, R136.reuse, R148, R28 ;  /* 0x00000094881c723c */ /* 0x050fee000000181c */
[----:B------:R-:W-:Y:S01]  /*10200*/  LDSM.16.M88.4 R160, [R191+UR4+0xf900] ;  /* 0x00f90004bfa0783b */ /* 0x000fe20008000200 */
[----:B------:R-:W-:Y:S07]  /*10210*/  HMMA.16816.F32 R32, R136, R150, R32 ;  /* 0x000000968820723c */ /* 0x000fee0000001820 */
[----:B------:R-:W-:Y:S01]  /*10220*/  LDSM.16.M88.4 R136, [R190+0x4000] ;  /* 0x00400000be88783b */ /* 0x000fe20000000200 */
[C---:B-1----:R-:W-:Y:S07]  /*10230*/  HMMA.16816.F32 R4, R164.reuse, R168, R4 ;  /* 0x000000a8a404723c */ /* 0x042fee0000001804 */
[----:B------:R-:W1:Y:S01]  /*10240*/  LDSM.16.M88.4 R148, [R191+UR4+0xe100] ;  /* 0x00e10004bf94783b */ /* 0x000e620008000200 */
[C---:B------:R-:W-:Y:S07]  /*10250*/  HMMA.16816.F32 R8, R164.reuse, R170, R8 ;  /* 0x000000aaa408723c */ /* 0x040fee0000001808 */
[----:B------:R-:W-:Y:S01]  /*10260*/  LDSM.16.M88.4 R168, [R193+0xe100] ;  /* 0x00e10000c1a8783b */ /* 0x000fe20000000200 */
[C---:B--2---:R-:W-:Y:S07]  /*10270*/  HMMA.16816.F32 R12, R164.reuse, R140, R12 ;  /* 0x0000008ca40c723c */ /* 0x044fee000000180c */
[----:B------:R-:W-:Y:S01]  /*10280*/  LDSM.16.M88.4 R172, [R193+0xe900] ;  /* 0x00e90000c1ac783b */ /* 0x000fe20000000200 */
[C---:B------:R-:W-:Y:S07]  /*10290*/  HMMA.16816.F32 R16, R164.reuse, R142, R16 ;  /* 0x0000008ea410723c */ /* 0x040fee0000001810 */
[----:B------:R-:W2:Y:S01]  /*102a0*/  LDSM.16.M88.4 R140, [R191+UR4+0xf100] ;  /* 0x00f10004bf8c783b */ /* 0x000ea20008000200 */
[C---:B-----5:R-:W-:Y:S07]  /*102b0*/  HMMA.16816.F32 R20, R164.reuse, R152, R20 ;  /* 0x00000098a414723c */ /* 0x060fee0000001814 */
[----:B------:R-:W-:Y:S01]  /*102c0*/  LDSM.16.M88.4 R176, [R2+0xe100] ;  /* 0x00e1000002b0783b */ /* 0x000fe20000000200 */
[C---:B------:R-:W-:Y:S07]  /*102d0*/  HMMA.16816.F32 R24, R164.reuse, R154, R24 ;  /* 0x0000009aa418723c */ /* 0x040fee0000001818 */
[----:B------:R-:W4:Y:S01]  /*102e0*/  LDSM.16.M88.4 R152, [R134+0x4000] ;  /* 0x004000008698783b */ /* 0x000f220000000200 */
[C---:B---3--:R-:W-:Y:S07]  /*102f0*/  HMMA.16816.F32 R28, R164.reuse, R144, R28 ;  /* 0x00000090a41c723c */ /* 0x048fee000000181c */
[----:B------:R-:W-:Y:S01]  /*10300*/  LDSM.16.M88.4 R180, [R191+UR4+0x10100] ;  /* 0x01010004bfb4783b */ /* 0x000fe20008000200 */
[----:B------:R-:W-:Y:S07]  /*10310*/  HMMA.16816.F32 R32, R164, R146, R32 ;  /* 0x00000092a420723c */ /* 0x000fee0000001820 */
[----:B------:R-:W3:Y:S01]  /*10320*/  LDSM.16.M88.4 R144, [R193+0xf100] ;  /* 0x00f10000c190783b */ /* 0x000ee20000000200 */
[C---:B-1----:R-:W-:Y:S07]  /*10330*/  HMMA.16816.F32 R4, R136.reuse, R148, R4 ;  /* 0x000000948804723c */ /* 0x042fee0000001804 */
[----:B------:R-:W-:Y:S01]  /*10340*/  LDSM.16.M88.4 R164, [R187+0x4000] ;  /* 0x00400000bba4783b */ /* 0x000fe20000000200 */
[C---:B------:R-:W-:Y:S07]  /*10350*/  HMMA.16816.F32 R8, R136.reuse, R150, R8 ;  /* 0x000000968808723c */ /* 0x040fee0000001808 */
[----:B------:R-:W1:Y:S01]  /*10360*/  LDSM.16.M88.4 R148, [R193+0xf900] ;  /* 0x00f90000c194783b */ /* 0x000e620000000200 */
[C---:B------:R-:W-:Y:S08]  /*10370*/  HMMA.16816.F32 R12, R136.reuse, R156, R12 ;  /* 0x0000009c880c723c */ /* 0x040ff0000000180c */
[C---:B------:R-:W-:Y:S01]  /*10380*/  HMMA.16816.F32 R16, R136.reuse, R158, R16 ;  /* 0x0000009e8810723c */ /* 0x040fe20000001810 */
[----:B------:R-:W-:Y:S07]  /*10390*/  LDSM.16.M88.4 R156, [R2+0xf900] ;  /* 0x00f90000029c783b */ /* 0x000fee0000000200 */
[C---:B--2---:R-:W-:Y:S08]  /*103a0*/  HMMA.16816.F32 R20, R136.reuse, R140, R20 ;  /* 0x0000008c8814723c */ /* 0x044ff00000001814 */
[C---:B------:R-:W-:Y:S01]  /*103b0*/  HMMA.16816.F32 R24, R136.reuse, R142, R24 ;  /* 0x0000008e8818723c */ /* 0x040fe20000001818 */
[----:B------:R-:W-:Y:S07]  /*103c0*/  LDSM.16.M88.4 R140, [R2+0xf100] ;  /* 0x00f10000028c783b */ /* 0x000fee0000000200 */
[C---:B------:R-:W-:Y:S08]  /*103d0*/  HMMA.16816.F32 R28, R136.reuse, R160, R28 ;  /* 0x000000a0881c723c */ /* 0x040ff0000000181c */
[----:B------:R-:W-:Y:S01]  /*103e0*/  HMMA.16816.F32 R32, R136, R162, R32 ;  /* 0x000000a28820723c */ /* 0x000fe20000001820 */
[----:B------:R-:W2:Y:S07]  /*103f0*/  LDSM.16.M88.4 R136, [R2+0xe900] ;  /* 0x00e900000288783b */ /* 0x000eae0000000200 */
[C---:B----4-:R-:W-:Y:S01]  /*10400*/  HMMA.16816.F32 R4, R152.reuse, R168, R4 ;  /* 0x000000a89804723c */ /* 0x050fe20000001804 */
[----:B------:R-:W-:Y:S07]  /*10410*/  LDSM.16.M88.4 R160, [R186+0x4000] ;  /* 0x00400000baa0783b */ /* 0x000fee0000000200 */
[C---:B------:R-:W-:Y:S01]  /*10420*/  HMMA.16816.F32 R8, R152.reuse, R170, R8 ;  /* 0x000000aa9808723c */ /* 0x040fe20000001808 */
[----:B------:R-:W4:Y:S07]  /*10430*/  LDSM.16.M88.4 R168, [R3+0xe100] ;  /* 0x00e1000003a8783b */ /* 0x000f2e0000000200 */
        /* <DEDUP_REMOVED lines=9> */
[C---:B------:R-:W-:Y:S01]  /*104d0*/  HMMA.16816.F32 R4, R164.reuse, R176, R4 ;  /* 0x000000b0a404723c */ /* 0x040fe20000001804 */
[----:B------:R-:W5:Y:S07]  /*104e0*/  LDSM.16.M88.4 R152, [R132+0xf900] ;  /* 0x00f900008498783b */ /* 0x000f6e0000000200 */
[C---:B------:R-:W-:Y:S01]  /*104f0*/  HMMA.16816.F32 R8, R164.reuse, R178, R8 ;  /* 0x000000b2a408723c */ /* 0x040fe20000001808 */
[----:B------:R-:W-:Y:S07]  /*10500*/  LDSM.16.M88.4 R176, [R193+0x10100] ;  /* 0x01010000c1b0783b */ /* 0x000fee0000000200 */
[C---:B--2---:R-:W-:Y:S08]  /*10510*/  HMMA.16816.F32 R12, R164.reuse, R136, R12 ;  /* 0x00000088a40c723c */ /* 0x044ff0000000180c */
[C---:B------:R-:W-:Y:S01]  /*10520*/  HMMA.16816.F32 R16, R164.reuse, R138, R16 ;  /* 0x0000008aa410723c */ /* 0x040fe20000001810 */
[----:B------:R-:W2:Y:S07]  /*10530*/  LDSM.16.M88.4 R136, [R191+UR4+0x10900] ;  /* 0x01090004bf88783b */ /* 0x000eae0008000200 */
[C---:B------:R-:W-:Y:S08]  /*10540*/  HMMA.16816.F32 R20, R164.reuse, R140, R20 ;  /* 0x0000008ca414723c */ /* 0x040ff00000001814 */
[C---:B------:R-:W-:Y:S01]  /*10550*/  HMMA.16816.F32 R24, R164.reuse, R142, R24 ;  /* 0x0000008ea418723c */ /* 0x040fe20000001818 */
[----:B------:R-:W1:Y:S07]  /*10560*/  LDSM.16.M88.4 R140, [R191+UR4+0x11100] ;  /* 0x01110004bf8c783b */ /* 0x000e6e0008000200 */
[C---:B------:R-:W-:Y:S08]  /*10570*/  HMMA.16816.F32 R28, R164.reuse, R156, R28 ;  /* 0x0000009ca41c723c */ /* 0x040ff0000000181c */
[----:B------:R-:W-:Y:S01]  /*10580*/  HMMA.16816.F32 R32, R164, R158, R32 ;  /* 0x0000009ea420723c */ /* 0x000fe20000001820 */
[----:B------:R-:W2:Y:S07]  /*10590*/  LDSM.16.M88.4 R156, [R191+UR4+0x11900] ;  /* 0x01190004bf9c783b */ /* 0x000eae0008000200 */
[C---:B----4-:R-:W-:Y:S01]  /*105a0*/  HMMA.16816.F32 R4, R160.reuse, R168, R4 ;  /* 0x000000a8a004723c */ /* 0x050fe20000001804 */
[----:B------:R-:W4:Y:S07]  /*105b0*/  LDSM.16.M88.4 R164, [R134+0x8000] ;  /* 0x0080000086a4783b */ /* 0x000f2e0000000200 */
[C---:B------:R-:W-:Y:S01]  /*105c0*/  HMMA.16816.F32 R8, R160.reuse, R170, R8 ;  /* 0x000000aaa008723c */ /* 0x040fe20000001808 */
[----:B------:R-:W-:Y:S07]  /*105d0*/  LDSM.16.M88.4 R168, [R2+0x10100] ;  /* 0x0101000002a8783b */ /* 0x000fee0000000200 */
[C---:B---3--:R-:W-:Y:S08]  /*105e0*/  HMMA.16816.F32 R12, R160.reuse, R144, R12 ;  /* 0x00000090a00c723c */ /* 0x048ff0000000180c */
[C---:B------:R-:W-:Y:S01]  /*105f0*/  HMMA.16816.F32 R16, R160.reuse, R146, R16 ;  /* 0x00000092a010723c */ /* 0x040fe20000001810 */
[----:B------:R-:W3:Y:S07]  /*10600*/  LDSM.16.M88.4 R144, [R193+0x10900] ;  /* 0x01090000c190783b */ /* 0x000eee0000000200 */
[C---:B-1----:R-:W-:Y:S08]  /*10610*/  HMMA.16816.F32 R20, R160.reuse, R148, R20 ;  /* 0x00000094a014723c */ /* 0x042ff00000001814 */
[C---:B------:R-:W-:Y:S01]  /*10620*/  HMMA.16816.F32 R24, R160.reuse, R150, R24 ;  /* 0x00000096a018723c */ /* 0x040fe20000001818 */
[----:B------:R-:W1:Y:S07]  /*10630*/  LDSM.16.M88.4 R148, [R193+0x11100] ;  /* 0x01110000c194783b */ /* 0x000e6e0000000200 */
[C---:B-----5:R-:W-:Y:S08]  /*10640*/  HMMA.16816.F32 R28, R160.reuse, R152, R28 ;  /* 0x00000098a01c723c */ /* 0x060ff0000000181c */
[----:B------:R-:W-:Y:S01]  /*10650*/  HMMA.16816.F32 R32, R160, R154, R32 ;  /* 0x0000009aa020723c */ /* 0x000fe20000001820 */
[----:B------:R-:W5:Y:S07]  /*10660*/  LDSM.16.M88.4 R152, [R193+0x11900] ;  /* 0x01190000c198783b */ /* 0x000f6e0000000200 */
        /* <DEDUP_REMOVED lines=15> */
[C---:B------:R-:W-:Y:S08]  /*10760*/  HMMA.16816.F32 R8, R164.reuse, R178, R8 ;  /* 0x000000b2a408723c */ /* 0x040ff00000001808 */
[C---:B---3--:R-:W-:Y:S08]  /*10770*/  HMMA.16816.F32 R12, R164.reuse, R144, R12 ;  /* 0x00000090a40c723c */ /* 0x048ff0000000180c */
[C---:B------:R-:W-:Y:S08]  /*10780*/  HMMA.16816.F32 R16, R164.reuse, R146, R16 ;  /* 0x00000092a410723c */ /* 0x040ff00000001810 */
[C---:B-1----:R-:W-:Y:S08]  /*10790*/  HMMA.16816.F32 R20, R164.reuse, R148, R20 ;  /* 0x00000094a414723c */ /* 0x042ff00000001814 */
[C---:B------:R-:W-:Y:S08]  /*107a0*/  HMMA.16816.F32 R24, R164.reuse, R150, R24 ;  /* 0x00000096a418723c */ /* 0x040ff00000001818 */
[C---:B-----5:R-:W-:Y:S08]  /*107b0*/  HMMA.16816.F32 R28, R164.reuse, R152, R28 ;  /* 0x00000098a41c723c */ /* 0x060ff0000000181c */
[----:B------:R-:W-:Y:S08]  /*107c0*/  HMMA.16816.F32 R32, R164, R154, R32 ;  /* 0x0000009aa420723c */ /* 0x000ff00000001820 */
[C---:B------:R-:W-:Y:S08]  /*107d0*/  HMMA.16816.F32 R4, R160.reuse, R168, R4 ;  /* 0x000000a8a004723c */ /* 0x040ff00000001804 */
[C---:B------:R-:W-:Y:S08]  /*107e0*/  HMMA.16816.F32 R8, R160.reuse, R170, R8 ;  /* 0x000000aaa008723c */ /* 0x040ff00000001808 */
[C---:B--2---:R-:W-:Y:S08]  /*107f0*/  HMMA.16816.F32 R12, R160.reuse, R136, R12 ;  /* 0x00000088a00c723c */ /* 0x044ff0000000180c */
[C---:B------:R-:W-:Y:S01]  /*10800*/  HMMA.16816.F32 R16, R160.reuse, R138, R16 ;  /* 0x0000008aa010723c */ /* 0x040fe20000001810 */
[----:B------:R-:W1:Y:S07]  /*10810*/  LDSM.16.M88.4 R136, [R132+0x10900] ;  /* 0x010900008488783b */ /* 0x000e6e0000000200 */
[C---:B------:R-:W-:Y:S08]  /*10820*/  HMMA.16816.F32 R20, R160.reuse, R140, R20 ;  /* 0x0000008ca014723c */ /* 0x040ff00000001814 */
[C---:B------:R-:W-:Y:S01]  /*10830*/  HMMA.16816.F32 R24, R160.reuse, R142, R24 ;  /* 0x0000008ea018723c */ /* 0x040fe20000001818 */
[----:B------:R-:W2:Y:S07]  /*10840*/  LDSM.16.M88.4 R140, [R132+0x11100] ;  /* 0x01110000848c783b */ /* 0x000eae0000000200 */
[C---:B------:R-:W-:Y:S08]  /*10850*/  HMMA.16816.F32 R28, R160.reuse, R156, R28 ;  /* 0x0000009ca01c723c */ /* 0x040ff0000000181c */
[----:B------:R-:W-:Y:S08]  /*10860*/  HMMA.16816.F32 R32, R160, R158, R32 ;  /* 0x0000009ea020723c */ /* 0x000ff00000001820 */
[C---:B----4-:R-:W-:Y:S08]  /*10870*/  HMMA.16816.F32 R4, R172.reuse, R180, R4 ;  /* 0x000000b4ac04723c */ /* 0x050ff00000001804 */
[C---:B------:R-:W-:Y:S08]  /*10880*/  HMMA.16816.F32 R8, R172.reuse, R182, R8 ;  /* 0x000000b6ac08723c */ /* 0x040ff00000001808 */
[C---:B-1----:R-:W-:Y:S08]  /*10890*/  HMMA.16816.F32 R12, R172.reuse, R136, R12 ;  /* 0x00000088ac0c723c */ /* 0x042ff0000000180c */
[C---:B------:R-:W-:Y:S04]  /*108a0*/  HMMA.16816.F32 R16, R172.reuse, R138, R16 ;  /* 0x0000008aac10723c */ /* 0x040fe80000001810 */
[----:B------:R-:W-:Y:S02]  /*108b0*/  FMUL.FTZ R162, R4, c[0x0][0x320] ;  /* 0x0000c80004a27a20 */ /* 0x000fe40000410000 */
[----:B------:R-:W-:Y:S02]  /*108c0*/  FMUL.FTZ R157, R5, c[0x0][0x320] ;  /* 0x0000c800059d7a20 */ /* 0x000fe40000410000 */
[C---:B--2---:R-:W-:Y:S02]  /*108d0*/  HMMA.16816.F32 R20, R172.reuse, R140, R20 ;  /* 0x0000008cac14723c */ /* 0x044fe40000001814 */
[----:B------:R-:W1:Y:S02]  /*108e0*/  MUFU.TANH R162, R162 ;  /* 0x000000a200a27308 */ /* 0x000e640000002400 */
[----:B------:R-:W-:Y:S02]  /*108f0*/  FMUL.FTZ R9, R9, c[0x0][0x320] ;  /* 0x0000c80009097a20 */ /* 0x000fe40000410000 */
[----:B------:R-:W-:Y:S02]  /*10900*/  FMUL.FTZ R10, R10, c[0x0][0x320] ;  /* 0x0000c8000a0a7a20 */ /* 0x000fe40000410000 */
[C---:B------:R-:W-:Y:S04]  /*10910*/  HMMA.16816.F32 R24, R172.reuse, R142, R24 ;  /* 0x0000008eac18723c */ /* 0x040fe80000001818 */
[----:B------:R-:W-:Y:S01]  /*10920*/  FMUL.FTZ R11, R11, c[0x0][0x320] ;  /* 0x0000c8000b0b7a20 */ /* 0x000fe20000410000 */
[----:B------:R-:W-:Y:S01]  /*10930*/  MUFU.TANH R165, R9 ;  /* 0x0000000900a57308 */ /* 0x000fe20000002400 */
[----:B------:R-:W-:Y:S02]  /*10940*/  FMUL.FTZ R163, R8, c[0x0][0x320] ;  /* 0x0000c80008a37a20 */ /* 0x000fe40000410000 */
[----:B------:R-:W-:Y:S04]  /*10950*/  FMUL.FTZ R161, R6, c[0x0][0x320] ;  /* 0x0000c80006a17a20 */ /* 0x000fe80000410000 */
[----:B------:R-:W-:Y:S02]  /*10960*/  FMUL.FTZ R160, R7, c[0x0][0x320] ;  /* 0x0000c80007a07a20 */ /* 0x000fe40000410000 */
[----:B------:R-:W-:Y:S01]  /*10970*/  FMUL.FTZ R169, R12, c[0x0][0x320] ;  /* 0x0000c8000ca97a20 */ /* 0x000fe20000410000 */
[----:B------:R-:W-:Y:S01]  /*10980*/  MUFU.TANH R234, R10 ;  /* 0x0000000a00ea7308 */ /* 0x000fe20000002400 */
[----:B------:R-:W-:Y:S02]  /*10990*/  FMUL.FTZ R13, R13, c[0x0][0x320] ;  /* 0x0000c8000d0d7a20 */ /* 0x000fe40000410000 */
[----:B------:R-:W-:Y:S01]  /*109a0*/  FMUL.FTZ R14, R14, c[0x0][0x320] ;  /* 0x0000c8000e0e7a20 */ /* 0x000fe20000410000 */
[----:B-1----:R-:W-:Y:S01]  /*109b0*/  FMNMX.FTZ R2, R162, R133, !PT ;  /* 0x00000085a2027209 */ /* 0x002fe20007810000 */
[----:B------:R-:W-:Y:S02]  /*109c0*/  FMUL.FTZ R15, R15, c[0x0][0x320] ;  /* 0x0000c8000f0f7a20 */ /* 0x000fe40000410000 */
[----:B------:R-:W-:Y:S02]  /*109d0*/  FMUL.FTZ R16, R16, c[0x0][0x320] ;  /* 0x0000c80010107a20 */ /* 0x000fe40000410000 */
[----:B------:R-:W-:Y:S01]  /*109e0*/  FMUL.FTZ R17, R17, c[0x0][0x320] ;  /* 0x0000c80011117a20 */ /* 0x000fe20000410000 */
[----:B------:R1:W-:Y:S01]  /*109f0*/  MUFU.TANH R176, R11 ;  /* 0x0000000b00b07308 */ /* 0x0003e20000002400 */
        /* <DEDUP_REMOVED lines=12> */
[----:B-1----:R-:W1:Y:S01]  /*10ac0*/  LDSM.16.M88.4 R8, [R132+0x11900] ;  /* 0x011900008408783b */ /* 0x002e620000000200 */
[----:B------:R-:W-:Y:S08]  /*10ad0*/  DEPBAR.LE SB0, 0x2 ;  /* 0x000080800000791a */ /* 0x000ff00000000000 */
[----:B------:R-:W4:Y:S01]  /*10ae0*/  MUFU.TANH R160, R160 ;  /* 0x000000a000a07308 */ /* 0x000f220000002400 */
[----:B------:R-:W-:Y:S01]  /*10af0*/  BAR.SYNC.DEFER_BLOCKING 0x0 ;  /* 0x0000000000007b1d */ /* 0x000fe20000010000 */
[----:B--2---:R-:W-:Y:S02]  /*10b00*/  FMNMX.FTZ R2, R157, R2, !PT ;  /* 0x000000029d027209 */ /* 0x004fe40007810000 */
[----:B---3--:R-:W-:Y:S04]  /*10b10*/  FMNMX.FTZ R3, R161, R0, !PT ;  /* 0x00000000a1037209 */ /* 0x008fe80007810000 */
[----:B----4-:R-:W-:Y:S01]  /*10b20*/  FMNMX.FTZ R3, R160, R3, !PT ;  /* 0x00000003a0037209 */ /* 0x010fe20007810000 */
[----:B------:R-:W-:Y:S01]  /*10b30*/  LDSM.16.MT88.4 R140, [R184+UR4+0x2900] ;  /* 0x00290004b88c783b */ /* 0x000fe20008004200 */
[----:B------:R-:W2:Y:S02]  /*10b40*/  MUFU.TANH R163, R163 ;  /* 0x000000a300a37308 */ /* 0x000ea40000002400 */
[----:B------:R-:W-:Y:S04]  /*10b50*/  FMNMX.FTZ R3, R234, R3, !PT ;  /* 0x00000003ea037209 */ /* 0x000fe80007810000 */
[----:B------:R-:W-:Y:S01]  /*10b60*/  FMNMX.FTZ R3, R176, R3, !PT ;  /* 0x00000003b0037209 */ /* 0x000fe20007810000 */
[C---:B-1----:R-:W-:Y:S01]  /*10b70*/  HMMA.16816.F32 R28, R172.reuse, R8, R28 ;  /* 0x00000008ac1c723c */ /* 0x042fe2000000181c */
[----:B------:R-:W-:Y:S02]  /*10b80*/  LDSM.16.MT88.4 R148, [R185+UR4+0x3900] ;  /* 0x00390004b994783b */ /* 0x000fe40008004200 */
[----:B------:R-:W1:Y:S05]  /*10b90*/  MUFU.TANH R169, R169 ;  /* 0x000000a900a97308 */ /* 0x000e6a0000002400 */
[----:B------:R-:W-:Y:S05]  /*10ba0*/  HMMA.16816.F32 R32, R172, R10, R32 ;  /* 0x0000000aac20723c */ /* 0x000fea0000001820 */
[----:B------:R-:W3:Y:S01]  /*10bb0*/  MUFU.TANH R181, R13 ;  /* 0x0000000d00b57308 */ /* 0x000ee20000002400 */
[----:B--2---:R-:W-:Y:S06]  /*10bc0*/  FMNMX.FTZ R2, R163, R2, !PT ;  /* 0x00000002a3027209 */ /* 0x004fec0007810000 */
[----:B------:R-:W-:Y:S03]  /*10bd0*/  FMNMX.FTZ R2, R165, R2, !PT ;  /* 0x00000002a5027209 */ /* 0x000fe60007810000 */
        /* <DEDUP_REMOVED lines=15> */
[----:B-1----:R-:W-:Y:S01]  /*10cd0*/  FMNMX.FTZ R3, R180, R3, !PT ;  /* 0x00000003b4037209 */ /* 0x002fe20007810000 */
[----:B------:R-:W-:Y:S08]  /*10ce0*/  LDSM.16.MT88.4 R12, [R185+UR4+0x100] ;  /* 0x00010004b90c783b */ /* 0x000ff00008004200 */
[----:B------:R-:W1:Y:S01]  /*10cf0*/  MUFU.TANH R230, R18 ;  /* 0x0000001200e67308 */ /* 0x000e620000002400 */
[----:B---3--:R-:W-:Y:S02]  /*10d00*/  FMNMX.FTZ R2, R171, R2, !PT ;  /* 0x00000002ab027209 */ /* 0x008fe40007810000 */
[----:B------:R-:W-:Y:S07]  /*10d10*/  IADD3 R16, R184, UR4, RZ ;  /* 0x00000004b8107c10 */ /* 0x000fee000fffe0ff */
        /* <DEDUP_REMOVED lines=30> */
[----:B------:R-:W-:Y:S08]  /*10f00*/  LDSM.16.MT88.4 R28, [R184+UR4+0x100] ;  /* 0x00010004b81c783b */ /* 0x000ff00008004200 */
[----:B------:R-:W3:Y:S01]  /*10f10*/  MUFU.TANH R158, R34 ;  /* 0x00000022009e7308 */ /* 0x000ee20000002400 */
[----:B--2---:R-:W-:Y:S09]  /*10f20*/  FMNMX.FTZ R2, R173, R2, !PT ;  /* 0x00000002ad027209 */ /* 0x004ff20007810000 */
[----:B------:R-:W2:Y:S01]  /*10f30*/  MUFU.TANH R156, R35 ;  /* 0x00000023009c7308 */ /* 0x000ea20000002400 */
[----:B-1----:R-:W-:Y:S05]  /*10f40*/  FMNMX.FTZ R11, R159, R2, !PT ;  /* 0x000000029f0b7209 */ /* 0x002fea0007810000 */
[----:B------:R-:W1:Y:S01]  /*10f50*/  SHFL.BFLY PT, R2, R11, 0x2, 0x1f ;  /* 0x0c401f000b027f89 */ /* 0x000e6200000e0000 */
[----:B---3--:R-:W-:Y:S04]  /*10f60*/  FMNMX.FTZ R3, R158, R3, !PT ;  /* 0x000000039e037209 */ /* 0x008fe80007810000 */
[----:B--2---:R-:W-:Y:S05]  /*10f70*/  FMNMX.FTZ R10, R156, R3, !PT ;  /* 0x000000039c0a7209 */ /* 0x004fea0007810000 */
[----:B------:R-:W2:Y:S01]  /*10f80*/  SHFL.BFLY PT, R3, R10, 0x2, 0x1f ;  /* 0x0c401f000a037f89 */ /* 0x000ea200000e0000 */
[----:B-1----:R-:W-:Y:S07]  /*10f90*/  FMNMX.FTZ R9, R11, R2, !PT ;  /* 0x000000020b097209 */ /* 0x002fee0007810000 */
[----:B------:R-:W1:Y:S01]  /*10fa0*/  SHFL.BFLY PT, R132, R9, 0x1, 0x1f ;  /* 0x0c201f0009847f89 */ /* 0x000e6200000e0000 */
[----:B--2---:R-:W-:Y:S07]  /*10fb0*/  FMNMX.FTZ R8, R10, R3, !PT ;  /* 0x000000030a087209 */ /* 0x004fee0007810000 */
[----:B------:R-:W2:Y:S01]  /*10fc0*/  SHFL.BFLY PT, R3, R8, 0x1, 0x1f ;  /* 0x0c201f0008037f89 */ /* 0x000ea200000e0000 */
[----:B-1----:R-:W-:Y:S05]  /*10fd0*/  FMNMX.FTZ R132, R9, R132, !PT ;  /* 0x0000008409847209 */ /* 0x002fea0007810000 */
[C---:B------:R-:W-:Y:S02]  /*10fe0*/  FADD.FTZ R4, -R132.reuse, R133 ;  /* 0x0000008584047221 */ /* 0x040fe40000010100 */
[----:B------:R-:W-:Y:S02]  /*10ff0*/  FMUL.FTZ R178, R132, c[0x0][0x2d0] ;  /* 0x0000b40084b27a20 */ /* 0x000fe40000410000 */
[----:B------:R-:W-:Y:S02]  /*11000*/  FMUL.FTZ R2, R4, c[0x0][0x2d0] ;  /* 0x0000b40004027a20 */ /* 0x000fe40000410000 */
[--C-:B------:R-:W-:Y:S02]  /*11010*/  FFMA.FTZ R167, R157, c[0x0][0x2d0], -R178.reuse ;  /* 0x0000b4009da77a23 */ /* 0x100fe400000108b2 */
[--C-:B------:R-:W-:Y:S02]  /*11020*/  FFMA.FTZ R168, R162, c[0x0][0x2d0], -R178.reuse ;  /* 0x0000b400a2a87a23 */ /* 0x100fe400000108b2 */
[--C-:B------:R-:W-:Y:S01]  /*11030*/  FFMA.FTZ R166, R163, c[0x0][0x2d0], -R178.reuse ;  /* 0x0000b400a3a67a23 */ /* 0x100fe200000108b2 */
[----:B------:R-:W1:Y:S01]  /*11040*/  MUFU.EX2 R2, R2 ;  /* 0x0000000200027308 */ /* 0x000e620000000800 */
[--C-:B------:R-:W-:Y:S02]  /*11050*/  FFMA.FTZ R163, R165, c[0x0][0x2d0], -R178.reuse ;  /* 0x0000b400a5a37a23 */ /* 0x100fe400000108b2 */
[--C-:B------:R-:W-:Y:S01]  /*11060*/  FFMA.FTZ R169, R169, c[0x0][0x2d0], -R178.reuse ;  /* 0x0000b400a9a97a23 */ /* 0x100fe200000108b2 */
[----:B--2---:R-:W-:Y:S01]  /*11070*/  FMNMX.FTZ R3, R8, R3, !PT ;  /* 0x0000000308037209 */ /* 0x004fe20007810000 */
[--C-:B------:R-:W-:Y:S01]  /*11080*/  FFMA.FTZ R174, R181, c[0x0][0x2d0], -R178.reuse ;  /* 0x0000b400b5ae7a23 */ /* 0x100fe200000108b2 */
[----:B------:R-:W-:Y:S01]  /*11090*/  IADD3 R8, R185, UR4, RZ ;  /* 0x00000004b9087c10 */ /* 0x000fe2000fffe0ff */
[----:B------:R-:W-:Y:S02]  /*110a0*/  FFMA.FTZ R171, R171, c[0x0][0x2d0], -R178 ;  /* 0x0000b400abab7a23 */ /* 0x000fe400000108b2 */
[C---:B------:R-:W-:Y:S01]  /*110b0*/  FMUL.FTZ R157, R3.reuse, c[0x0][0x2d0] ;  /* 0x0000b400039d7a20 */ /* 0x040fe20000410000 */
[----:B------:R-:W-:Y:S01]  /*110c0*/  MUFU.EX2 R168, R168 ;  /* 0x000000a800a87308 */ /* 0x000fe20000000800 */
[----:B------:R-:W-:Y:S01]  /*110d0*/  FADD.FTZ R4, -R3, R0 ;  /* 0x0000000003047221 */ /* 0x000fe20000010100 */
[----:B------:R-:W-:Y:S01]  /*110e0*/  IADD3 R133, R189, R8, RZ ;  /* 0x00000008bd857210 */ /* 0x000fe20007ffe0ff */
[--C-:B------:R-:W-:Y:S02]  /*110f0*/  FFMA.FTZ R165, R161, c[0x0][0x2d0], -R157.reuse ;  /* 0x0000b400a1a57a23 */ /* 0x100fe4000001089d */
[--C-:B------:R-:W-:Y:S01]  /*11100*/  FFMA.FTZ R164, R160, c[0x0][0x2d0], -R157.reuse ;  /* 0x0000b400a0a47a23 */ /* 0x100fe2000001089d */
[----:B------:R-:W-:Y:S01]  /*11110*/  IADD3 R160, R189, R16, RZ ;  /* 0x00000010bda07210 */ /* 0x000fe20007ffe0ff */
[--C-:B------:R-:W-:Y:S01]  /*11120*/  FFMA.FTZ R162, R234, c[0x0][0x2d0], -R157.reuse ;  /* 0x0000b400eaa27a23 */ /* 0x100fe2000001089d */
[----:B------:R-:W2:Y:S01]  /*11130*/  LDSM.16.MT88.4 R20, [R133+0x100] ;  /* 0x000100008514783b */ /* 0x000ea20000004200 */
[--C-:B------:R-:W-:Y:S01]  /*11140*/  FFMA.FTZ R161, R176, c[0x0][0x2d0], -R157.reuse ;  /* 0x0000b400b0a17a23 */ /* 0x100fe2000001089d */
[----:B------:R-:W3:Y:S01]  /*11150*/  MUFU.EX2 R167, R167 ;  /* 0x000000a700a77308 */ /* 0x000ee20000000800 */
[----:B------:R-:W-:Y:S02]  /*11160*/  FMUL.FTZ R0, R4, c[0x0][0x2d0] ;  /* 0x0000b40004007a20 */ /* 0x000fe40000410000 */
[--C-:B------:R-:W-:Y:S02]  /*11170*/  FFMA.FTZ R176, R179, c[0x0][0x2d0], -R178.reuse ;  /* 0x0000b400b3b07a23 */ /* 0x100fe400000108b2 */
[C---:B-1----:R-:W-:Y:S01]  /*11180*/  FMUL.FTZ R4, R2.reuse, R128 ;  /* 0x0000008002047220 */ /* 0x042fe20000410000 */
[----:B------:R-:W-:Y:S01]  /*11190*/  LDSM.16.MT88.4 R136, [R133+0x2900] ;  /* 0x002900008588783b */ /* 0x000fe20000004200 */
[C---:B------:R-:W-:Y:S02]  /*111a0*/  FMUL.FTZ R5, R2.reuse, R129 ;  /* 0x0000008102057220 */ /* 0x040fe40000410000 */
[C---:B------:R-:W-:Y:S01]  /*111b0*/  FMUL.FTZ R8, R2.reuse, R124 ;  /* 0x0000007c02087220 */ /* 0x040fe20000410000 */
[----:B------:R-:W1:Y:S01]  /*111c0*/  MUFU.EX2 R0, R0 ;  /* 0x0000000000007308 */ /* 0x000e620000000800 */
[C---:B------:R-:W-:Y:S02]  /*111d0*/  FMUL.FTZ R9, R2.reuse, R125 ;  /* 0x0000007d02097220 */ /* 0x040fe40000410000 */
[C---:B------:R-:W-:Y:S01]  /*111e0*/  FMUL.FTZ R16, R2.reuse, R116 ;  /* 0x0000007402107220 */ /* 0x040fe20000410000 */
[----:B------:R-:W-:Y:S01]  /*111f0*/  LDSM.16.MT88.4 R144, [R160+0x1900] ;  /* 0x00190000a090783b */ /* 0x000fe20000004200 */
[C---:B------:R-:W-:Y:S02]  /*11200*/  FMUL.FTZ R17, R2.reuse, R117 ;  /* 0x0000007502117220 */ /* 0x040fe40000410000 */
[C---:B------:R-:W-:Y:S02]  /*11210*/  FMUL.FTZ R24, R2.reuse, R108 ;  /* 0x0000006c02187220 */ /* 0x040fe40000410000 */
[C---:B------:R-:W-:Y:S01]  /*11220*/  FMUL.FTZ R25, R2.reuse, R109 ;  /* 0x0000006d02197220 */ /* 0x040fe20000410000 */
[----:B------:R-:W-:Y:S01]  /*11230*/  MUFU.EX2 R166, R166 ;  /* 0x000000a600a67308 */ /* 0x000fe20000000800 */
[C---:B------:R-:W-:Y:S01]  /*11240*/  FMUL.FTZ R32, R2.reuse, R100 ;  /* 0x0000006402207220 */ /* 0x040fe20000410000 */
[----:B------:R-:W-:Y:S01]  /*11250*/  LDSM.16.MT88.4 R152, [R133+0x3900] ;  /* 0x003900008598783b */ /* 0x000fe20000004200 */
[C---:B------:R-:W-:Y:S01]  /*11260*/  FMUL.FTZ R33, R2.reuse, R101 ;  /* 0x0000006502217220 */ /* 0x040fe20000410000 */
[----:B---3--:R-:W-:Y:S01]  /*11270*/  F2FP.PACK_AB R128, R167, R168 ;  /* 0x000000a8a780723e */ /* 0x008fe200000000ff */
[C---:B------:R-:W-:Y:S02]  /*11280*/  FMUL.FTZ R36, R2.reuse, R36 ;  /* 0x0000002402247220 */ /* 0x040fe40000410000 */
[C---:B------:R-:W-:Y:S02]  /*11290*/  FMUL.FTZ R37, R2.reuse, R37 ;  /* 0x0000002502257220 */ /* 0x040fe40000410000 */
[C---:B------:R-:W-:Y:S01]  /*112a0*/  FMUL.FTZ R40, R2.reuse, R40 ;  /* 0x0000002802287220 */ /* 0x040fe20000410000 */
[----:B------:R-:W3:Y:S01]  /*112b0*/  MUFU.EX2 R163, R163 ;  /* 0x000000a300a37308 */ /* 0x000ee20000000800 */
[C---:B------:R-:W-:Y:S02]  /*112c0*/  FMUL.FTZ R41, R2.reuse, R41 ;  /* 0x0000002902297220 */ /* 0x040fe40000410000 */
[----:B------:R-:W-:Y:S02]  /*112d0*/  FMUL.FTZ R44, R2, R44 ;  /* 0x0000002c022c7220 */ /* 0x000fe40000410000 */
[C---:B-1----:R-:W-:Y:S02]  /*112e0*/  FMUL.FTZ R6, R0.reuse, R130 ;  /* 0x0000008200067220 */ /* 0x042fe40000410000 */
[C---:B------:R-:W-:Y:S02]  /*112f0*/  FMUL.FTZ R7, R0.reuse, R131 ;  /* 0x0000008300077220 */ /* 0x040fe40000410000 */
[C---:B------:R-:W-:Y:S01]  /*11300*/  FMUL.FTZ R10, R0.reuse, R126 ;  /* 0x0000007e000a7220 */ /* 0x040fe20000410000 */
[----:B------:R-:W-:Y:S01]  /*11310*/  MUFU.EX2 R165, R165 ;  /* 0x000000a500a57308 */ /* 0x000fe20000000800 */
[C---:B------:R-:W-:Y:S02]  /*11320*/  FMUL.FTZ R11, R0.reuse, R127 ;  /* 0x0000007f000b7220 */ /* 0x040fe40000410000 */
[C---:B------:R-:W-:Y:S01]  /*11330*/  FMUL.FTZ R18, R0.reuse, R118 ;  /* 0x0000007600127220 */ /* 0x040fe20000410000 */
[----:B------:R-:W-:Y:S01]  /*11340*/  LDSM.16.MT88.4 R124, [R185+UR4+0x2900] ;  /* 0x00290004b97c783b */ /* 0x000fe20008004200 */
[C---:B------:R-:W-:Y:S02]  /*11350*/  FMUL.FTZ R19, R0.reuse, R119 ;  /* 0x0000007700137220 */ /* 0x040fe40000410000 */
[C---:B------:R-:W-:Y:S02]  /*11360*/  FMUL.FTZ R26, R0.reuse, R110 ;  /* 0x0000006e001a7220 */ /* 0x040fe40000410000 */
[C---:B------:R-:W-:Y:S01]  /*11370*/  FMUL.FTZ R27, R0.reuse, R111 ;  /* 0x0000006f001b7220 */ /* 0x040fe20000410000 */
[----:B------:R-:W1:Y:S01]  /*11380*/  MUFU.EX2 R164, R164 ;  /* 0x000000a400a47308 */ /* 0x000e620000000800 */
[C---:B------:R-:W-:Y:S01]  /*11390*/  FMUL.FTZ R34, R0.reuse, R102 ;  /* 0x0000006600227220 */ /* 0x040fe20000410000 */
[----:B------:R-:W-:Y:S01]  /*113a0*/  LDSM.16.MT88.4 R108, [R160+0x2100] ;  /* 0x00210000a06c783b */ /* 0x000fe20000004200 */
[C---:B------:R-:W-:Y:S01]  /*113b0*/  FMUL.FTZ R35, R0.reuse, R103 ;  /* 0x0000006700237220 */ /* 0x040fe20000410000 */
[----:B---3--:R-:W-:Y:S01]  /*113c0*/  F2FP.PACK_AB R130, R163, R166 ;  /* 0x000000a6a382723e */ /* 0x008fe200000000ff */
[C---:B------:R-:W-:Y:S02]  /*113d0*/  FMUL.FTZ R38, R0.reuse, R38 ;  /* 0x0000002600267220 */ /* 0x040fe40000410000 */
[C---:B------:R-:W-:Y:S02]  /*113e0*/  FMUL.FTZ R39, R0.reuse, R39 ;  /* 0x0000002700277220 */ /* 0x040fe40000410000 */
[C---:B------:R-:W-:Y:S01]  /*113f0*/  FMUL.FTZ R42, R0.reuse, R42 ;  /* 0x0000002a002a7220 */ /* 0x040fe20000410000 */
[----:B------:R-:W-:Y:S01]  /*11400*/  MUFU.EX2 R162, R162 ;  /* 0x000000a200a27308 */ /* 0x000fe20000000800 */
[----:B------:R-:W-:Y:S01]  /*11410*/  LDSM.16.MT88.4 R100, [R184+UR4+0x2100] ;  /* 0x00210004b864783b */ /* 0x000fe20008004200 */
[----:B------:R-:W-:Y:S02]  /*11420*/  FMUL.FTZ R43, R0, R43 ;  /* 0x0000002b002b7220 */ /* 0x000fe40000410000 */
[----:B------:R-:W-:Y:S02]  /*11430*/  FMUL.FTZ R45, R2, R45 ;  /* 0x0000002d022d7220 */ /* 0x000fe40000410000 */
[C---:B------:R-:W-:Y:S02]  /*11440*/  FMUL.FTZ R46, R0.reuse, R46 ;  /* 0x0000002e002e7220 */ /* 0x040fe40000410000 */
[----:B------:R-:W-:Y:S01]  /*11450*/  FMUL.FTZ R47, R0, R47 ;  /* 0x0000002f002f7220 */ /* 0x000fe20000410000 */
[----:B------:R-:W-:Y:S01]  /*11460*/  LDSM.16.MT88.4 R116, [R133+0x900] ;  /* 0x000900008574783b */ /* 0x000fe20000004200 */
[----:B------:R-:W3:Y:S01]  /*11470*/  MUFU.EX2 R161, R161 ;  /* 0x000000a100a17308 */ /* 0x000ee20000000800 */
[C---:B------:R-:W-:Y:S02]  /*11480*/  FMUL.FTZ R48, R2.reuse, R48 ;  /* 0x0000003002307220 */ /* 0x040fe40000410000 */
[----:B------:R-:W-:Y:S01]  /*11490*/  FMUL.FTZ R49, R2, R49 ;  /* 0x0000003102317220 */ /* 0x000fe20000410000 */
[----:B-1----:R-:W-:Y:S01]  /*114a0*/  F2FP.PACK_AB R129, R164, R165 ;  /* 0x000000a5a481723e */ /* 0x002fe200000000ff */
[C---:B------:R-:W-:Y:S02]  /*114b0*/  FMUL.FTZ R50, R0.reuse, R50 ;  /* 0x0000003200327220 */ /* 0x040fe40000410000 */
[----:B------:R-:W-:Y:S02]  /*114c0*/  FMUL.FTZ R51, R0, R51 ;  /* 0x0000003300337220 */ /* 0x000fe40000410000 */
[C---:B------:R-:W-:Y:S01]  /*114d0*/  FMUL.FTZ R52, R2.reuse, R52 ;  /* 0x0000003402347220 */ /* 0x040fe20000410000 */
[----:B------:R-:W-:Y:S01]  /*114e0*/  MUFU.EX2 R169, R169 ;  /* 0x000000a900a97308 */ /* 0x000fe20000000800 */
[----:B------:R-:W-:Y:S02]  /*114f0*/  FMUL.FTZ R53, R2, R53 ;  /* 0x0000003502357220 */ /* 0x000fe40000410000 */
[C---:B------:R-:W-:Y:S02]  /*11500*/  FMUL.FTZ R54, R0.reuse, R54 ;  /* 0x0000003600367220 */ /* 0x040fe40000410000 */
[----:B------:R-:W-:Y:S02]  /*11510*/  FMUL.FTZ R55, R0, R55 ;  /* 0x0000003700377220 */ /* 0x000fe40000410000 */
[C---:B------:R-:W-:Y:S02]  /*11520*/  FMUL.FTZ R56, R2.reuse, R56 ;  /* 0x0000003802387220 */ /* 0x040fe40000410000 */
[----:B------:R-:W-:Y:S01]  /*11530*/  FMUL.FTZ R57, R2, R57 ;  /* 0x0000003902397220 */ /* 0x000fe20000410000 */
[----:B------:R-:W1:Y:S01]  /*11540*/  MUFU.EX2 R174, R174 ;  /* 0x000000ae00ae7308 */ /* 0x000e620000000800 */
[C---:B------:R-:W-:Y:S02]  /*11550*/  FMUL.FTZ R58, R0.reuse, R58 ;  /* 0x0000003a003a7220 */ /* 0x040fe40000410000 */
[----:B------:R-:W-:Y:S01]  /*11560*/  FMUL.FTZ R59, R0, R59 ;  /* 0x0000003b003b7220 */ /* 0x000fe20000410000 */
[----:B---3--:R-:W-:Y:S01]  /*11570*/  F2FP.PACK_AB R131, R161, R162 ;  /* 0x000000a2a183723e */ /* 0x008fe200000000ff */
[C---:B------:R-:W-:Y:S02]  /*11580*/  FMUL.FTZ R60, R2.reuse, R60 ;  /* 0x0000003c023c7220 */ /* 0x040fe40000410000 */
[----:B------:R-:W-:Y:S02]  /*11590*/  FMUL.FTZ R61, R2, R61 ;  /* 0x0000003d023d7220 */ /* 0x000fe40000410000 */
[C---:B------:R-:W-:Y:S01]  /*115a0*/  FMUL.FTZ R62, R0.reuse, R62 ;  /* 0x0000003e003e7220 */ /* 0x040fe20000410000 */
[----:B------:R-:W-:Y:S01]  /*115b0*/  MUFU.EX2 R171, R171 ;  /* 0x000000ab00ab7308 */ /* 0x000fe20000000800 */
[C---:B------:R-:W-:Y:S05]  /*115c0*/  HMMA.16816.F32 R4, R128.reuse, R12, R4 ;  /* 0x0000000c8004723c */ /* 0x040fea0000001804 */
[----:B------:R-:W-:Y:S02]  /*115d0*/  FMUL.FTZ R63, R0, R63 ;  /* 0x0000003f003f7220 */ /* 0x000fe40000410000 */
[C---:B------:R-:W-:Y:S01]  /*115e0*/  FMUL.FTZ R12, R2.reuse, R120 ;  /* 0x00000078020c7220 */ /* 0x040fe20000410000 */
[C---:B------:R-:W-:Y:S01]  /*115f0*/  HMMA.16816.F32 R8, R128.reuse, R14, R8 ;  /* 0x0000000e8008723c */ /* 0x040fe20000001808 */
[----:B------:R-:W-:Y:S03]  /*11600*/  MUFU.EX2 R176, R176 ;  /* 0x000000b000b07308 */ /* 0x000fe60000000800 */
[C---:B------:R-:W-:Y:S02]  /*11610*/  FMUL.FTZ R13, R2.reuse, R121 ;  /* 0x00000079020d7220 */ /* 0x040fe40000410000 */
[----:B------:R-:W-:Y:S02]  /*11620*/  FMUL.FTZ R64, R2, R64 ;  /* 0x0000004002407220 */ /* 0x000fe40000410000 */
[C---:B------:R-:W-:Y:S04]  /*11630*/  FMUL.FTZ R14, R0.reuse, R122 ;  /* 0x0000007a000e7220 */ /* 0x040fe80000410000 */
[----:B------:R-:W-:Y:S02]  /*11640*/  FMUL.FTZ R15, R0, R123 ;  /* 0x0000007b000f7220 */ /* 0x000fe40000410000 */
[----:B------:R-:W3:Y:S01]  /*11650*/  LDSM.16.MT88.4 R120, [R160+0x100] ;  /* 0x00010000a078783b */ /* 0x000ee20000004200 */
[----:B------:R-:W-:Y:S02]  /*11660*/  FMUL.FTZ R65, R2, R65 ;  /* 0x0000004102417220 */ /* 0x000fe40000410000 */
[C---:B------:R-:W-:Y:S02]  /*11670*/  FMUL.FTZ R66, R0.reuse, R66 ;  /* 0x0000004200427220 */ /* 0x040fe40000410000 */
[C---:B--2---:R-:W-:Y:S03]  /*11680*/  HMMA.16816.F32 R12, R128.reuse, R20, R12 ;  /* 0x00000014800c723c */ /* 0x044fe6000000180c */
        /* <DEDUP_REMOVED lines=8> */
[----:B------:R-:W2:Y:S01]  /*11710*/  LDSM.16.MT88.4 R112, [R185+UR4+0x2100] ;  /* 0x00210004b970783b */ /* 0x000ea20008004200 */
[C---:B------:R-:W-:Y:S02]  /*11720*/  FMUL.FTZ R70, R0.reuse, R70 ;  /* 0x0000004600467220 */ /* 0x040fe40000410000 */
[----:B------:R-:W-:Y:S02]  /*11730*/  FMUL.FTZ R71, R0, R71 ;  /* 0x0000004700477220 */ /* 0x000fe40000410000 */
[C---:B------:R-:W-:Y:S03]  /*11740*/  HMMA.16816.F32 R20, R128.reuse, R28, R20 ;  /* 0x0000001c8014723c */ /* 0x040fe60000001814 */
[C---:B------:R-:W-:Y:S02]  /*11750*/  FMUL.FTZ R72, R2.reuse, R72 ;  /* 0x0000004802487220 */ /* 0x040fe40000410000 */
[C---:B------:R-:W-:Y:S02]  /*11760*/  FMUL.FTZ R73, R2.reuse, R73 ;  /* 0x0000004902497220 */ /* 0x040fe40000410000 */
[C---:B------:R-:W-:Y:S01]  /*11770*/  FMUL.FTZ R28, R2.reuse, R104 ;  /* 0x00000068021c7220 */ /* 0x040fe20000410000 */
[C---:B------:R-:W-:Y:S04]  /*11780*/  HMMA.16816.F32 R24, R128.reuse, R30, R24 ;  /* 0x0000001e8018723c */ /* 0x040fe80000001818 */
[----:B------:R-:W-:Y:S02]  /*11790*/  FMUL.FTZ R29, R2, R105 ;  /* 0x00000069021d7220 */ /* 0x000fe40000410000 */
[C---:B------:R-:W-:Y:S02]  /*117a0*/  FMUL.FTZ R74, R0.reuse, R74 ;  /* 0x0000004a004a7220 */ /* 0x040fe40000410000 */
[C---:B------:R-:W-:Y:S04]  /*117b0*/  FMUL.FTZ R30, R0.reuse, R106 ;  /* 0x0000006a001e7220 */ /* 0x040fe80000410000 */
[C---:B------:R-:W-:Y:S02]  /*117c0*/  FMUL.FTZ R31, R0.reuse, R107 ;  /* 0x0000006b001f7220 */ /* 0x040fe40000410000 */
[----:B------:R-:W4:Y:S01]  /*117d0*/  LDSM.16.MT88.4 R104, [R133+0x2100] ;  /* 0x002100008568783b */ /* 0x000f220000004200 */
[----:B------:R-:W-:Y:S02]  /*117e0*/  FMUL.FTZ R75, R0, R75 ;  /* 0x0000004b004b7220 */ /* 0x000fe40000410000 */
[C---:B------:R-:W-:Y:S02]  /*117f0*/  FMUL.FTZ R84, R2.reuse, R84 ;  /* 0x0000005402547220 */ /* 0x040fe40000410000 */
[C---:B---3--:R-:W-:Y:S03]  /*11800*/  HMMA.16816.F32 R28, R128.reuse, R120, R28 ;  /* 0x00000078801c723c */ /* 0x048fe6000000181c */
[----:B------:R-:W-:Y:S02]  /*11810*/  FMUL.FTZ R85, R2, R85 ;  /* 0x0000005502557220 */ /* 0x000fe40000410000 */
[C---:B------:R-:W-:Y:S02]  /*11820*/  FMUL.FTZ R86, R0.reuse, R86 ;  /* 0x0000005600567220 */ /* 0x040fe40000410000 */
[----:B------:R-:W-:Y:S01]  /*11830*/  FMUL.FTZ R87, R0, R87 ;  /* 0x0000005700577220 */ /* 0x000fe20000410000 */
[C---:B------:R-:W-:Y:S01]  /*11840*/  HMMA.16816.F32 R32, R128.reuse, R122, R32 ;  /* 0x0000007a8020723c */ /* 0x040fe20000001820 */
[----:B------:R-:W-:Y:S03]  /*11850*/  LDSM.16.MT88.4 R120, [R160+0x900] ;  /* 0x00090000a078783b */ /* 0x000fe60000004200 */
[--C-:B------:R-:W-:Y:S02]  /*11860*/  FFMA.FTZ R179, R232, c[0x0][0x2d0], -R157.reuse ;  /* 0x0000b400e8b37a23 */ /* 0x100fe4000001089d */
[--C-:B------:R-:W-:Y:S02]  /*11870*/  FFMA.FTZ R180, R180, c[0x0][0x2d0], -R157.reuse ;  /* 0x0000b400b4b47a23 */ /* 0x100fe4000001089d */
[C---:B--2---:R-:W-:Y:S02]  /*11880*/  HMMA.16816.F32 R36, R128.reuse, R112, R36 ;  /* 0x000000708024723c */ /* 0x044fe40000001824 */
[----:B------:R-:W-:Y:S02]  /*11890*/  MUFU.EX2 R179, R179 ;  /* 0x000000b300b37308 */ /* 0x000fe40000000800 */
[--C-:B------:R-:W-:Y:S02]  /*118a0*/  FFMA.FTZ R181, R230, c[0x0][0x2d0], -R157.reuse ;  /* 0x0000b400e6b57a23 */ /* 0x100fe4000001089d */
[--C-:B------:R-:W-:Y:S02]  /*118b0*/  FFMA.FTZ R182, R182, c[0x0][0x2d0], -R157.reuse ;  /* 0x0000b400b6b67a23 */ /* 0x100fe4000001089d */
[C---:B------:R-:W-:Y:S01]  /*118c0*/  HMMA.16816.F32 R40, R128.reuse, R114, R40 ;  /* 0x000000728028723c */ /* 0x040fe20000001828 */
[----:B------:R-:W-:Y:S03]  /*118d0*/  LDSM.16.MT88.4 R112, [R185+UR4+0x900] ;  /* 0x00090004b970783b */ /* 0x000fe60008004200 */
[C---:B------:R-:W-:Y:S01]  /*118e0*/  FMUL.FTZ R88, R2.reuse, R88 ;  /* 0x0000005802587220 */ /* 0x040fe20000410000 */
[----:B------:R-:W2:Y:S01]  /*118f0*/  MUFU.EX2 R180, R180 ;  /* 0x000000b400b47308 */ /* 0x000ea20000000800 */
[----:B------:R-:W-:Y:S02]  /*11900*/  FMUL.FTZ R89, R2, R89 ;  /* 0x0000005902597220 */ /* 0x000fe40000410000 */
[C---:B------:R-:W-:Y:S01]  /*11910*/  FMUL.FTZ R90, R0.reuse, R90 ;  /* 0x0000005a005a7220 */ /* 0x040fe20000410000 */
[C---:B----4-:R-:W-:Y:S03]  /*11920*/  HMMA.16816.F32 R44, R128.reuse, R104, R44 ;  /* 0x00000068802c723c */ /* 0x050fe6000000182c */
[----:B------:R-:W-:Y:S03]  /*11930*/  FMUL.FTZ R91, R0, R91 ;  /* 0x0000005b005b7220 */ /* 0x000fe60000410000 */
[----:B------:R-:W-:Y:S01]  /*11940*/  MUFU.EX2 R181, R181 ;  /* 0x000000b500b57308 */ /* 0x000fe20000000800 */
[C---:B------:R-:W-:Y:S02]  /*11950*/  FMUL.FTZ R92, R2.reuse, R92 ;  /* 0x0000005c025c7220 */ /* 0x040fe40000410000 */
[----:B------:R-:W-:Y:S01]  /*11960*/  FMUL.FTZ R93, R2, R93 ;  /* 0x0000005d025d7220 */ /* 0x000fe20000410000 */
[C---:B------:R-:W-:Y:S01]  /*11970*/  HMMA.16816.F32 R48, R128.reuse, R106, R48 ;  /* 0x0000006a8030723c */ /* 0x040fe20000001830 */
[----:B------:R-:W3:Y:S02]  /*11980*/  LDSM.16.MT88.4 R104, [R185+UR4+0x4100] ;  /* 0x00410004b968783b */ /* 0x000ee40008004200 */
[C---:B------:R-:W-:Y:S02]  /*11990*/  FMUL.FTZ R94, R0.reuse, R94 ;  /* 0x0000005e005e7220 */ /* 0x040fe40000410000 */
[----:B------:R-:W-:Y:S01]  /*119a0*/  FMUL.FTZ R95, R0, R95 ;  /* 0x0000005f005f7220 */ /* 0x000fe20000410000 */
[----:B------:R-:W4:Y:S02]  /*119b0*/  MUFU.EX2 R182, R182 ;  /* 0x000000b600b67308 */ /* 0x000f240000000800 */
[C---:B------:R-:W-:Y:S04]  /*119c0*/  HMMA.16816.F32 R52, R128.reuse, R100, R52 ;  /* 0x000000648034723c */ /* 0x040fe80000001834 */
[C---:B------:R-:W-:Y:S02]  /*119d0*/  FMUL.FTZ R96, R2.reuse, R96 ;  /* 0x0000006002607220 */ /* 0x040fe40000410000 */
[----:B------:R-:W-:Y:S02]  /*119e0*/  FMUL.FTZ R97, R2, R97 ;  /* 0x0000006102617220 */ /* 0x000fe40000410000 */
[C---:B------:R-:W-:Y:S01]  /*119f0*/  HMMA.16816.F32 R56, R128.reuse, R102, R56 ;  /* 0x000000668038723c */ /* 0x040fe20000001838 */
[----:B------:R-:W5:Y:S03]  /*11a00*/  LDSM.16.MT88.4 R100, [R133+0x4100] ;  /* 0x004100008564783b */ /* 0x000f660000004200 */
[C---:B------:R-:W-:Y:S02]  /*11a10*/  FMUL.FTZ R98, R0.reuse, R98 ;  /* 0x0000006200627220 */ /* 0x040fe40000410000 */
[----:B------:R-:W-:Y:S02]  /*11a20*/  FMUL.FTZ R99, R0, R99 ;  /* 0x0000006300637220 */ /* 0x000fe40000410000 */
[C---:B------:R-:W-:Y:S04]  /*11a30*/  HMMA.16816.F32 R60, R128.reuse, R108, R60 ;  /* 0x0000006c803c723c */ /* 0x040fe8000000183c */
[--C-:B------:R-:W-:Y:S02]  /*11a40*/  FFMA.FTZ R227, R227, c[0x0][0x2d0], -R178.reuse ;  /* 0x0000b400e3e37a23 */ /* 0x100fe400000108b2 */
[--C-:B------:R-:W-:Y:S02]  /*11a50*/  FFMA.FTZ R230, R183, c[0x0][0x2d0], -R178.reuse ;  /* 0x0000b400b7e67a23 */ /* 0x100fe400000108b2 */
[C---:B------:R-:W-:Y:S01]  /*11a60*/  HMMA.16816.F32 R64, R128.reuse, R110, R64 ;  /* 0x0000006e8040723c */ /* 0x040fe20000001840 */
[----:B------:R-:W1:Y:S01]  /*11a70*/  LDSM.16.MT88.4 R108, [R184+UR4+0x4100] ;  /* 0x00410004b86c783b */ /* 0x000e620008004200 */
[----:B------:R-:W-:Y:S02]  /*11a80*/  MUFU.EX2 R227, R227 ;  /* 0x000000e300e37308 */ /* 0x000fe40000000800 */
[--C-:B------:R-:W-:Y:S02]  /*11a90*/  FFMA.FTZ R183, R225, c[0x0][0x2d0], -R178.reuse ;  /* 0x0000b400e1b77a23 */ /* 0x100fe400000108b2 */
[--C-:B------:R-:W-:Y:S02]  /*11aa0*/  FFMA.FTZ R232, R193, c[0x0][0x2d0], -R178.reuse ;  /* 0x0000b400c1e87a23 */ /* 0x100fe400000108b2 */
[--C-:B------:R-:W-:Y:S01]  /*11ab0*/  FFMA.FTZ R193, R226, c[0x0][0x2d0], -R157.reuse ;  /* 0x0000b400e2c17a23 */ /* 0x100fe2000001089d */
[C---:B---3--:R-:W-:Y:S03]  /*11ac0*/  HMMA.16816.F32 R68, R128.reuse, R104, R68 ;  /* 0x000000688044723c */ /* 0x048fe60000001844 */
[--C-:B------:R-:W-:Y:S01]  /*11ad0*/  FFMA.FTZ R224, R224, c[0x0][0x2d0], -R157.reuse ;  /* 0x0000b400e0e07a23 */ /* 0x100fe2000001089d */
[----:B------:R-:W-:Y:S01]  /*11ae0*/  MUFU.EX2 R230, R230 ;  /* 0x000000e600e67308 */ /* 0x000fe20000000800 */
[--C-:B------:R-:W-:Y:S02]  /*11af0*/  FFMA.FTZ R225, R228, c[0x0][0x2d0], -R157.reuse ;  /* 0x0000b400e4e17a23 */ /* 0x100fe4000001089d */
[--C-:B------:R-:W-:Y:S01]  /*11b00*/  FFMA.FTZ R222, R222, c[0x0][0x2d0], -R157.reuse ;  /* 0x0000b400dede7a23 */ /* 0x100fe2000001089d */
[C---:B------:R-:W-:Y:S01]  /*11b10*/  HMMA.16816.F32 R72, R128.reuse, R106, R72 ;  /* 0x0000006a8048723c */ /* 0x040fe20000001848 */
[----:B------:R-:W3:Y:S03]  /*11b20*/  LDSM.16.MT88.4 R104, [R160+0x4100] ;  /* 0x00410000a068783b */ /* 0x000ee60000004200 */
[C---:B------:R-:W-:Y:S02]  /*11b30*/  FMUL.FTZ R76, R2.reuse, R76 ;  /* 0x0000004c024c7220 */ /* 0x040fe40000410000 */
[----:B------:R-:W-:Y:S01]  /*11b40*/  FMUL.FTZ R77, R2, R77 ;  /* 0x0000004d024d7220 */ /* 0x000fe20000410000 */
[----:B------:R-:W-:Y:S01]  /*11b50*/  MUFU.EX2 R183, R183 ;  /* 0x000000b700b77308 */ /* 0x000fe20000000800 */
[C---:B------:R-:W-:Y:S04]  /*11b60*/  FMUL.FTZ R78, R0.reuse, R78 ;  /* 0x0000004e004e7220 */ /* 0x040fe80000410000 */
[----:B------:R-:W-:Y:S02]  /*11b70*/  FMUL.FTZ R79, R0, R79 ;  /* 0x0000004f004f7220 */ /* 0x000fe40000410000 */
[--C-:B------:R-:W-:Y:S02]  /*11b80*/  FFMA.FTZ R177, R177, c[0x0][0x2d0], -R178.reuse ;  /* 0x0000b400b1b17a23 */ /* 0x100fe400000108b2 */
[--C-:B------:R-:W-:Y:S01]  /*11b90*/  FFMA.FTZ R226, R175, c[0x0][0x2d0], -R178.reuse ;  /* 0x0000b400afe27a23 */ /* 0x100fe200000108b2 */
[----:B------:R-:W-:Y:S01]  /*11ba0*/  MUFU.EX2 R232, R232 ;  /* 0x000000e800e87308 */ /* 0x000fe20000000800 */
[--C-:B------:R-:W-:Y:S01]  /*11bb0*/  FFMA.FTZ R173, R173, c[0x0][0x2d0], -R178.reuse ;  /* 0x0000b400adad7a23 */ /* 0x100fe200000108b2 */
[C---:B-----5:R-:W-:Y:S03]  /*11bc0*/  HMMA.16816.F32 R76, R128.reuse, R100, R76 ;  /* 0x00000064804c723c */ /* 0x060fe6000000184c */
[C---:B------:R-:W-:Y:S02]  /*11bd0*/  FMUL.FTZ R80, R2.reuse, R80 ;  /* 0x0000005002507220 */ /* 0x040fe40000410000 */
[----:B------:R-:W-:Y:S02]  /*11be0*/  FMUL.FTZ R81, R2, R81 ;  /* 0x0000005102517220 */ /* 0x000fe40000410000 */
[----:B------:R-:W-:Y:S01]  /*11bf0*/  FMUL.FTZ R82, R0, R82 ;  /* 0x0000005200527220 */ /* 0x000fe20000410000 */
[----:B-1----:R-:W-:Y:S01]  /*11c00*/  F2FP.PACK_AB R100, R174, R169 ;  /* 0x000000a9ae64723e */ /* 0x002fe200000000ff */
[----:B------:R-:W-:Y:S01]  /*11c10*/  FMUL.FTZ R83, R0, R83 ;  /* 0x0000005300537220 */ /* 0x000fe20000410000 */
[----:B------:R-:W-:Y:S02]  /*11c20*/  MUFU.EX2 R193, R193 ;  /* 0x000000c100c17308 */ /* 0x000fe40000000800 */
[----:B------:R-:W-:Y:S01]  /*11c30*/  FFMA.FTZ R178, R159, c[0x0][0x2d0], -R178 ;  /* 0x0000b4009fb27a23 */ /* 0x000fe200000108b2 */
[----:B--2---:R-:W-:Y:S01]  /*11c40*/  F2FP.PACK_AB R101, R180, R179 ;  /* 0x000000b3b465723e */ /* 0x004fe200000000ff */
[--C-:B------:R-:W-:Y:S02]  /*11c50*/  FFMA.FTZ R172, R172, c[0x0][0x2d0], -R157.reuse ;  /* 0x0000b400acac7a23 */ /* 0x100fe4000001089d */
[C---:B------:R-:W-:Y:S03]  /*11c60*/  HMMA.16816.F32 R80, R128.reuse, R102, R80 ;  /* 0x000000668050723c */ /* 0x040fe60000001850 */
[--C-:B------:R-:W-:Y:S01]  /*11c70*/  FFMA.FTZ R175, R170, c[0x0][0x2d0], -R157.reuse ;  /* 0x0000b400aaaf7a23 */ /* 0x100fe2000001089d */
[----:B------:R-:W-:Y:S01]  /*11c80*/  MUFU.EX2 R224, R224 ;  /* 0x000000e000e07308 */ /* 0x000fe20000000800 */
[--C-:B------:R-:W-:Y:S02]  /*11c90*/  FFMA.FTZ R170, R158, c[0x0][0x2d0], -R157.reuse ;  /* 0x0000b4009eaa7a23 */ /* 0x100fe4000001089d */
[----:B------:R-:W-:Y:S01]  /*11ca0*/  FFMA.FTZ R157, R156, c[0x0][0x2d0], -R157 ;  /* 0x0000b4009c9d7a23 */ /* 0x000fe2000001089d */
[C---:B------:R-:W-:Y:S04]  /*11cb0*/  HMMA.16816.F32 R84, R128.reuse, R108, R84 ;  /* 0x0000006c8054723c */ /* 0x040fe80000001854 */
[----:B------:R-:W-:Y:S01]  /*11cc0*/  F2FP.PACK_AB R102, R176, R171 ;  /* 0x000000abb066723e */ /* 0x000fe200000000ff */
[----:B------:R-:W-:Y:S01]  /*11cd0*/  FFMA.FTZ R168, R2, R223, R168 ;  /* 0x000000df02a87223 */ /* 0x000fe200000100a8 */
[----:B------:R1:W-:Y:S01]  /*11ce0*/  MUFU.EX2 R229, R157 ;  /* 0x0000009d00e57308 */ /* 0x0003e20000000800 */
[----:B----4-:R-:W-:Y:S01]  /*11cf0*/  F2FP.PACK_AB R103, R182, R181 ;  /* 0x000000b5b667723e */ /* 0x010fe200000000ff */
[C---:B------:R-:W-:Y:S01]  /*11d00*/  HMMA.16816.F32 R88, R128.reuse, R110, R88 ;  /* 0x0000006e8058723c */ /* 0x040fe20000001858 */
[----:B------:R-:W2:Y:S03]  /*11d10*/  LDSM.16.MT88.4 R108, [R184+UR4+0x900] ;  /* 0x00090004b86c783b */ /* 0x000ea60008004200 */
[----:B------:R-:W-:Y:S02]  /*11d20*/  FFMA.FTZ R165, R0, R221, R165 ;  /* 0x000000dd00a57223 */ /* 0x000fe400000100a5 */
[----:B------:R-:W-:Y:S02]  /*11d30*/  FADD.FTZ R167, R167, R168 ;  /* 0x000000a8a7a77221 */ /* 0x000fe40000010000 */
[C---:B---3--:R-:W-:Y:S01]  /*11d40*/  HMMA.16816.F32 R92, R128.reuse, R104, R92 ;  /* 0x00000068805c723c */ /* 0x048fe2000000185c */
[----:B------:R-:W-:Y:S03]  /*11d50*/  MUFU.EX2 R225, R225 ;  /* 0x000000e100e17308 */ /* 0x000fe60000000800 */
[----:B------:R-:W-:Y:S02]  /*11d60*/  FADD.FTZ R165, R164, R165 ;  /* 0x000000a5a4a57221 */ /* 0x000fe40000010000 */
[----:B------:R-:W-:Y:S02]  /*11d70*/  FADD.FTZ R166, R166, R167 ;  /* 0x000000a7a6a67221 */ /* 0x000fe40000010000 */
[----:B------:R-:W-:Y:S01]  /*11d80*/  HMMA.16816.F32 R96, R128, R106, R96 ;  /* 0x0000006a8060723c */ /* 0x000fe20000001860 */
[----:B------:R-:W3:Y:S02]  /*11d90*/  LDSM.16.MT88.4 R104, [R160+0x2900] ;  /* 0x00290000a068783b */ /* 0x000ee40000004200 */
[----:B------:R-:W-:Y:S01]  /*11da0*/  MUFU.EX2 R222, R222 ;  /* 0x000000de00de7308 */ /* 0x000fe20000000800 */
[----:B------:R-:W-:Y:S04]  /*11db0*/  FADD.FTZ R166, R163, R166 ;  /* 0x000000a6a3a67221 */ /* 0x000fe80000010000 */
[C---:B------:R-:W-:Y:S01]  /*11dc0*/  HMMA.16816.F32 R4, R100.reuse, R112, R4 ;  /* 0x000000706404723c */ /* 0x040fe20000001804 */
[----:B-1----:R-:W-:Y:S04]  /*11dd0*/  LDSM.16.MT88.4 R156, [R184+UR4+0x3900] ;  /* 0x00390004b89c783b */ /* 0x002fe80008004200 */
[----:B------:R-:W-:Y:S01]  /*11de0*/  MUFU.EX2 R177, R177 ;  /* 0x000000b100b17308 */ /* 0x000fe20000000800 */
[----:B------:R-:W-:Y:S02]  /*11df0*/  FADD.FTZ R169, R169, R166 ;  /* 0x000000a6a9a97221 */ /* 0x000fe40000010000 */
[C---:B------:R-:W-:Y:S01]  /*11e00*/  HMMA.16816.F32 R8, R100.reuse, R114, R8 ;  /* 0x000000726408723c */ /* 0x040fe20000001808 */
[----:B------:R-:W-:Y:S03]  /*11e10*/  LDSM.16.MT88.4 R112, [R133+0x4900] ;  /* 0x004900008570783b */ /* 0x000fe60000004200 */
[----:B------:R-:W-:Y:S03]  /*11e20*/  FADD.FTZ R174, R174, R169 ;  /* 0x000000a9aeae7221 */ /* 0x000fe60000010000 */
[----:B------:R-:W1:Y:S01]  /*11e30*/  MUFU.EX2 R226, R226 ;  /* 0x000000e200e27308 */ /* 0x000e620000000800 */
[C---:B------:R-:W-:Y:S04]  /*11e40*/  HMMA.16816.F32 R12, R100.reuse, R116, R12 ;  /* 0x00000074640c723c */ /* 0x040fe8000000180c */
[----:B------:R-:W-:Y:S04]  /*11e50*/  FADD.FTZ R171, R171, R174 ;  /* 0x000000aeabab7221 */ /* 0x000fe80000010000 */
[C---:B------:R-:W-:Y:S01]  /*11e60*/  HMMA.16816.F32 R16, R100.reuse, R118, R16 ;  /* 0x000000766410723c */ /* 0x040fe20000001810 */
[----:B------:R-:W-:Y:S01]  /*11e70*/  LDSM.16.MT88.4 R116, [R184+UR4+0x4900] ;  /* 0x00490004b874783b */ /* 0x000fe20008004200 */
[----:B------:R-:W-:Y:S02]  /*11e80*/  MUFU.EX2 R173, R173 ;  /* 0x000000ad00ad7308 */ /* 0x000fe40000000800 */
[----:B------:R-:W-:Y:S04]  /*11e90*/  FADD.FTZ R176, R176, R171 ;  /* 0x000000abb0b07221 */ /* 0x000fe80000010000 */
[C---:B--2---:R-:W-:Y:S04]  /*11ea0*/  HMMA.16816.F32 R20, R100.reuse, R108, R20 ;  /* 0x0000006c6414723c */ /* 0x044fe80000001814 */
[----:B------:R-:W-:Y:S04]  /*11eb0*/  MUFU.EX2 R178, R178 ;  /* 0x000000b200b27308 */ /* 0x000fe80000000800 */
[C---:B------:R-:W-:Y:S01]  /*11ec0*/  HMMA.16816.F32 R24, R100.reuse, R110, R24 ;  /* 0x0000006e6418723c */ /* 0x040fe20000001818 */
[----:B------:R-:W2:Y:S05]  /*11ed0*/  LDSM.16.MT88.4 R108, [R185+UR4+0x4900] ;  /* 0x00490004b96c783b */ /* 0x000eaa0008004200 */
[----:B------:R-:W-:Y:S02]  /*11ee0*/  MUFU.EX2 R172, R172 ;  /* 0x000000ac00ac7308 */ /* 0x000fe40000000800 */
[C---:B------:R-:W-:Y:S08]  /*11ef0*/  HMMA.16816.F32 R28, R100.reuse, R120, R28 ;  /* 0x00000078641c723c */ /* 0x040ff0000000181c */
[C---:B------:R-:W-:Y:S01]  /*11f00*/  HMMA.16816.F32 R32, R100.reuse, R122, R32 ;  /* 0x0000007a6420723c */ /* 0x040fe20000001820 */
[----:B------:R-:W-:Y:S01]  /*11f10*/  LDSM.16.MT88.4 R120, [R160+0x1100] ;  /* 0x00110000a078783b */ /* 0x000fe20000004200 */
[----:B------:R-:W4:Y:S06]  /*11f20*/  MUFU.EX2 R175, R175 ;  /* 0x000000af00af7308 */ /* 0x000f2c0000000800 */
[C---:B------:R-:W-:Y:S04]  /*11f30*/  HMMA.16816.F32 R36, R100.reuse, R124, R36 ;  /* 0x0000007c6424723c */ /* 0x040fe80000001824 */
[----:B------:R-:W5:Y:S04]  /*11f40*/  MUFU.EX2 R170, R170 ;  /* 0x000000aa00aa7308 */ /* 0x000f680000000800 */
[C---:B------:R-:W-:Y:S01]  /*11f50*/  HMMA.16816.F32 R40, R100.reuse, R126, R40 ;  /* 0x0000007e6428723c */ /* 0x040fe20000001828 */
[----:B------:R-:W-:Y:S07]  /*11f60*/  LDSM.16.MT88.4 R124, [R185+UR4+0x3100] ;  /* 0x00310004b97c783b */ /* 0x000fee0008004200 */
[C---:B------:R-:W-:Y:S07]  /*11f70*/  HMMA.16816.F32 R44, R100.reuse, R136, R44 ;  /* 0x00000088642c723c */ /* 0x040fee000000182c */
[----:B-1----:R-:W-:Y:S01]  /*11f80*/  F2FP.PACK_AB R136, R226, R177 ;  /* 0x000000b1e288723e */ /* 0x002fe200000000ff */
[C---:B------:R-:W-:Y:S04]  /*11f90*/  HMMA.16816.F32 R48, R100.reuse, R138, R48 ;  /* 0x0000008a6430723c */ /* 0x040fe80000001830 */
[----:B----4-:R-:W-:Y:S03]  /*11fa0*/  F2FP.PACK_AB R137, R175, R172 ;  /* 0x000000acaf89723e */ /* 0x010fe600000000ff */
[----:B------:R-:W-:Y:S01]  /*11fb0*/  F2FP.PACK_AB R138, R178, R173 ;  /* 0x000000adb28a723e */ /* 0x000fe200000000ff */
[C---:B------:R-:W-:Y:S04]  /*11fc0*/  HMMA.16816.F32 R52, R100.reuse, R140, R52 ;  /* 0x0000008c6434723c */ /* 0x040fe80000001834 */
[----:B-----5:R-:W-:Y:S04]  /*11fd0*/  F2FP.PACK_AB R139, R229, R170 ;  /* 0x000000aae58b723e */ /* 0x020fe800000000ff */
[C---:B------:R-:W-:Y:S01]  /*11fe0*/  HMMA.16816.F32 R56, R100.reuse, R142, R56 ;  /* 0x0000008e6438723c */ /* 0x040fe20000001838 */
[----:B------:R-:W-:Y:S07]  /*11ff0*/  LDSM.16.MT88.4 R140, [R184+UR4+0x1900] ;  /* 0x00190004b88c783b */ /* 0x000fee0008004200 */
[C---:B---3--:R-:W-:Y:S08]  /*12000*/  HMMA.16816.F32 R60, R100.reuse, R104, R60 ;  /* 0x00000068643c723c */ /* 0x048ff0000000183c */
[C---:B------:R-:W-:Y:S01]  /*12010*/  HMMA.16816.F32 R64, R100.reuse, R106, R64 ;  /* 0x0000006a6440723c */ /* 0x040fe20000001840 */
[----:B------:R-:W1:Y:S07]  /*12020*/  LDSM.16.MT88.4 R104, [R160+0x4900] ;  /* 0x00490000a068783b */ /* 0x000e6e0000004200 */
[C---:B--2---:R-:W-:Y:S08]  /*12030*/  HMMA.16816.F32 R68, R100.reuse, R108, R68 ;  /* 0x0000006c6444723c */ /* 0x044ff00000001844 */
[C---:B------:R-:W-:Y:S01]  /*12040*/  HMMA.16816.F32 R72, R100.reuse, R110, R72 ;  /* 0x0000006e6448723c */ /* 0x040fe20000001848 */
[----:B------:R-:W2:Y:S07]  /*12050*/  LDSM.16.MT88.4 R108, [R185+UR4+0x1100] ;  /* 0x00110004b96c783b */ /* 0x000eae0008004200 */
[C---:B------:R-:W-:Y:S08]  /*12060*/  HMMA.16816.F32 R76, R100.reuse, R112, R76 ;  /* 0x00000070644c723c */ /* 0x040ff0000000184c */
[C---:B------:R-:W-:Y:S01]  /*12070*/  HMMA.16816.F32 R80, R100.reuse, R114, R80 ;  /* 0x000000726450723c */ /* 0x040fe20000001850 */
[----:B------:R-:W3:Y:S07]  /*12080*/  LDSM.16.MT88.4 R112, [R133+0x1100] ;  /* 0x001100008570783b */ /* 0x000eee0000004200 */
[C---:B------:R-:W-:Y:S08]  /*12090*/  HMMA.16816.F32 R84, R100.reuse, R116, R84 ;  /* 0x000000746454723c */ /* 0x040ff00000001854 */
[C---:B------:R-:W-:Y:S01]  /*120a0*/  HMMA.16816.F32 R88, R100.reuse, R118, R88 ;  /* 0x000000766458723c */ /* 0x040fe20000001858 */
[----:B------:R-:W4:Y:S07]  /*120b0*/  LDSM.16.MT88.4 R116, [R184+UR4+0x1100] ;  /* 0x00110004b874783b */ /* 0x000f2e0008004200 */
[C---:B-1----:R-:W-:Y:S08]  /*120c0*/  HMMA.16816.F32 R92, R100.reuse, R104, R92 ;  /* 0x00000068645c723c */ /* 0x042ff0000000185c */
[----:B------:R-:W-:Y:S01]  /*120d0*/  HMMA.16816.F32 R96, R100, R106, R96 ;  /* 0x0000006a6460723c */ /* 0x000fe20000001860 */
[----:B------:R-:W1:Y:S06]  /*120e0*/  LDSM.16.MT88.4 R104, [R133+0x3100] ;  /* 0x003100008568783b */ /* 0x000e6c0000004200 */
        /* <DEDUP_REMOVED lines=11> */
[----:B------:R-:W2:Y:S03]  /*121a0*/  LDSM.16.MT88.4 R108, [R184+UR4+0x3100] ;  /* 0x00310004b86c783b */ /* 0x000ea60008004200 */
[----:B------:R-:W-:Y:S04]  /*121b0*/  FADD.FTZ R226, R226, R177 ;  /* 0x000000b1e2e27221 */ /* 0x000fe80000010000 */
[C---:B---3--:R-:W-:Y:S04]  /*121c0*/  HMMA.16816.F32 R12, R100.reuse, R112, R12 ;  /* 0x00000070640c723c */ /* 0x048fe8000000180c */
[----:B------:R-:W-:Y:S04]  /*121d0*/  FADD.FTZ R173, R173, R226 ;  /* 0x000000e2adad7221 */ /* 0x000fe80000010000 */
[C---:B------:R-:W-:Y:S01]  /*121e0*/  HMMA.16816.F32 R16, R100.reuse, R114, R16 ;  /* 0x000000726410723c */ /* 0x040fe20000001810 */
[----:B------:R-:W3:Y:S03]  /*121f0*/  LDSM.16.MT88.4 R112, [R160+0x3100] ;  /* 0x00310000a070783b */ /* 0x000ee60000004200 */
[----:B------:R-:W-:Y:S04]  /*12200*/  FADD.FTZ R223, R178, R173 ;  /* 0x000000adb2df7221 */ /* 0x000fe80000010000 */
[C---:B----4-:R-:W-:Y:S08]  /*12210*/  HMMA.16816.F32 R20, R100.reuse, R116, R20 ;  /* 0x000000746414723c */ /* 0x050ff00000001814 */
[C---:B------:R-:W-:Y:S01]  /*12220*/  HMMA.16816.F32 R24, R100.reuse, R118, R24 ;  /* 0x000000766418723c */ /* 0x040fe20000001818 */
[----:B------:R-:W4:Y:S07]  /*12230*/  LDSM.16.MT88.4 R116, [R185+UR4+0x5100] ;  /* 0x00510004b974783b */ /* 0x000f2e0008004200 */
[C---:B------:R-:W-:Y:S08]  /*12240*/  HMMA.16816.F32 R28, R100.reuse, R120, R28 ;  /* 0x00000078641c723c */ /* 0x040ff0000000181c */
[C---:B------:R-:W-:Y:S01]  /*12250*/  HMMA.16816.F32 R32, R100.reuse, R122, R32 ;  /* 0x0000007a6420723c */ /* 0x040fe20000001820 */
[----:B------:R-:W-:Y:S07]  /*12260*/  LDSM.16.MT88.4 R120, [R160+0x5100] ;  /* 0x00510000a078783b */ /* 0x000fee0000004200 */
[C---:B------:R-:W-:Y:S08]  /*12270*/  HMMA.16816.F32 R36, R100.reuse, R124, R36 ;  /* 0x0000007c6424723c */ /* 0x040ff00000001824 */
[C---:B------:R-:W-:Y:S01]  /*12280*/  HMMA.16816.F32 R40, R100.reuse, R126, R40 ;  /* 0x0000007e6428723c */ /* 0x040fe20000001828 */
[----:B------:R-:W-:Y:S07]  /*12290*/  LDSM.16.MT88.4 R124, [R185+UR4+0x1900] ;  /* 0x00190004b97c783b */ /* 0x000fee0008004200 */
[C---:B-1----:R-:W-:Y:S08]  /*122a0*/  HMMA.16816.F32 R44, R100.reuse, R104, R44 ;  /* 0x00000068642c723c */ /* 0x042ff0000000182c */
[C---:B------:R-:W-:Y:S01]  /*122b0*/  HMMA.16816.F32 R48, R100.reuse, R106, R48 ;  /* 0x0000006a6430723c */ /* 0x040fe20000001830 */
[----:B------:R-:W1:Y:S07]  /*122c0*/  LDSM.16.MT88.4 R104, [R133+0x5100] ;  /* 0x005100008568783b */ /* 0x000e6e0000004200 */
[C---:B--2---:R-:W-:Y:S08]  /*122d0*/  HMMA.16816.F32 R52, R100.reuse, R108, R52 ;  /* 0x0000006c6434723c */ /* 0x044ff00000001834 */
[C---:B------:R-:W-:Y:S01]  /*122e0*/  HMMA.16816.F32 R56, R100.reuse, R110, R56 ;  /* 0x0000006e6438723c */ /* 0x040fe20000001838 */
[----:B------:R-:W2:Y:S07]  /*122f0*/  LDSM.16.MT88.4 R108, [R184+UR4+0x5100] ;  /* 0x00510004b86c783b */ /* 0x000eae0008004200 */
[C---:B---3--:R-:W-:Y:S08]  /*12300*/  HMMA.16816.F32 R60, R100.reuse, R112, R60 ;  /* 0x00000070643c723c */ /* 0x048ff0000000183c */
[C---:B------:R-:W-:Y:S08]  /*12310*/  HMMA.16816.F32 R64, R100.reuse, R114, R64 ;  /* 0x000000726440723c */ /* 0x040ff00000001840 */
[C---:B----4-:R-:W-:Y:S08]  /*12320*/  HMMA.16816.F32 R68, R100.reuse, R116, R68 ;  /* 0x000000746444723c */ /* 0x050ff00000001844 */
[C---:B------:R-:W-:Y:S01]  /*12330*/  HMMA.16816.F32 R72, R100.reuse, R118, R72 ;  /* 0x000000766448723c */ /* 0x040fe20000001848 */
[----:B------:R-:W3:Y:S07]  /*12340*/  LDSM.16.MT88.4 R116, [R133+0x1900] ;  /* 0x001900008574783b */ /* 0x000eee0000004200 */
[C---:B-1----:R-:W-:Y:S08]  /*12350*/  HMMA.16816.F32 R76, R100.reuse, R104, R76 ;  /* 0x00000068644c723c */ /* 0x042ff0000000184c */
[C---:B------:R-:W-:Y:S08]  /*12360*/  HMMA.16816.F32 R80, R100.reuse, R106, R80 ;  /* 0x0000006a6450723c */ /* 0x040ff00000001850 */
[C---:B--2---:R-:W-:Y:S08]  /*12370*/  HMMA.16816.F32 R84, R100.reuse, R108, R84 ;  /* 0x0000006c6454723c */ /* 0x044ff00000001854 */
[C---:B------:R-:W-:Y:S08]  /*12380*/  HMMA.16816.F32 R88, R100.reuse, R110, R88 ;  /* 0x0000006e6458723c */ /* 0x040ff00000001858 */
[C---:B------:R-:W-:Y:S08]  /*12390*/  HMMA.16816.F32 R92, R100.reuse, R120, R92 ;  /* 0x00000078645c723c */ /* 0x040ff0000000185c */
[----:B------:R-:W-:Y:S08]  /*123a0*/  HMMA.16816.F32 R96, R100, R122, R96 ;  /* 0x0000007a6460723c */ /* 0x000ff00000001860 */
[C---:B------:R-:W-:Y:S08]  /*123b0*/  HMMA.16816.F32 R128, R136.reuse, R124, R4 ;  /* 0x0000007c8880723c */ /* 0x040ff00000001804 */
[C---:B------:R-:W-:Y:S01]  /*123c0*/  HMMA.16816.F32 R124, R136.reuse, R126, R8 ;  /* 0x0000007e887c723c */ /* 0x040fe20000001808 */
[----:B------:R-:W1:Y:S07]  /*123d0*/  LDSM.16.MT88.4 R8, [R160+0x3900] ;  /* 0x00390000a008783b */ /* 0x000e6e0000004200 */
[C---:B---3--:R-:W-:Y:S01]  /*123e0*/  HMMA.16816.F32 R120, R136.reuse, R116, R12 ;  /* 0x000000748878723c */ /* 0x048fe2000000180c */
[----:B------:R-:W2:Y:S07]  /*123f0*/  LDSM.16.MT88.4 R12, [R185+UR4+0x5900] ;  /* 0x00590004b90c783b */ /* 0x000eae0008004200 */
[C---:B------:R-:W-:Y:S01]  /*12400*/  HMMA.16816.F32 R116, R136.reuse, R118, R16 ;  /* 0x000000768874723c */ /* 0x040fe20000001810 */
[----:B------:R3:W4:Y:S07]  /*12410*/  LDSM.16.MT88.4 R16, [R133+0x5900] ;  /* 0x005900008510783b */ /* 0x00072e0000004200 */
[C---:B------:R-:W-:Y:S07]  /*12420*/  HMMA.16816.F32 R112, R136.reuse, R140, R20 ;  /* 0x0000008c8870723c */ /* 0x040fee0000001814 */
[----:B------:R-:W-:Y:S01]  /*12430*/  @P0 IADD3 R20, R219, -0x2, RZ ;  /* 0xfffffffedb140810 */ /* 0x000fe20007ffe0ff */
[C---:B------:R-:W-:Y:S04]  /*12440*/  HMMA.16816.F32 R108, R136.reuse, R142, R24 ;  /* 0x0000008e886c723c */ /* 0x040fe80000001818 */
[----:B------:R-:W-:Y:S01]  /*12450*/  @P0 SHF.R.S32.HI R21, RZ, 0x1f, R20 ;  /* 0x0000001fff150819 */ /* 0x000fe20000011414 */
[----:B------:R-:W-:Y:S03]  /*12460*/  @P0 IMAD.WIDE.U32 R22, R20, c[0x0][0x1e0], RZ ;  /* 0x0000780014160a25 */ /* 0x000fe600078e00ff */
[C---:B------:R-:W-:Y:S04]  /*12470*/  HMMA.16816.F32 R104, R136.reuse, R144, R28 ;  /* 0x000000908868723c */ /* 0x040fe8000000181c */
[----:B------:R-:W-:Y:S01]  /*12480*/  @P0 SHF.L.U32 R26, R22, 0x6, RZ ;  /* 0x00000006161a0819 */ /* 0x000fe200000006ff */
[----:B------:R-:W-:Y:S01]  /*12490*/  @P0 IMAD R21, R21, c[0x0][0x1e0], RZ ;  /* 0x0000780015150a24 */ /* 0x000fe200078e02ff */
[----:B---3--:R-:W-:Y:S02]  /*124a0*/  MOV R133, R132 ;  /* 0x0000008400857202 */ /* 0x008fe40000000f00 */
[C---:B------:R-:W-:Y:S04]  /*124b0*/  HMMA.16816.F32 R100, R136.reuse, R146, R32 ;  /* 0x000000928864723c */ /* 0x040fe80000001820 */
[----:B------:R-:W-:Y:S04]  /*124c0*/  @P0 IMAD R21, R20, c[0x0][0x1e4], R21 ;  /* 0x0000790014150a24 */ /* 0x000fe800078e0215 */
[C---:B------:R-:W-:Y:S04]  /*124d0*/  HMMA.16816.F32 R36, R136.reuse, R148, R36 ;  /* 0x000000948824723c */ /* 0x040fe80000001824 */
[----:B------:R-:W-:Y:S04]  /*124e0*/  @P0 IADD3 R21, R23, R21, RZ ;  /* 0x0000001517150210 */ /* 0x000fe80007ffe0ff */
[C---:B------:R-:W-:Y:S04]  /*124f0*/  HMMA.16816.F32 R40, R136.reuse, R150, R40 ;  /* 0x000000968828723c */ /* 0x040fe80000001828 */
[----:B------:R-:W-:Y:S04]  /*12500*/  @P0 SHF.L.U64.HI R25, R22, 0x6, R21 ;  /* 0x0000000616190819 */ /* 0x000fe80000010215 */
[C---:B------:R-:W-:Y:S08]  /*12510*/  HMMA.16816.F32 R44, R136.reuse, R152, R44 ;  /* 0x00000098882c723c */ /* 0x040ff0000000182c */
[C---:B------:R-:W-:Y:S08]  /*12520*/  HMMA.16816.F32 R48, R136.reuse, R154, R48 ;  /* 0x0000009a8830723c */ /* 0x040ff00000001830 */
[C---:B------:R-:W-:Y:S08]  /*12530*/  HMMA.16816.F32 R52, R136.reuse, R156, R52 ;  /* 0x0000009c8834723c */ /* 0x040ff00000001834 */
[C---:B------:R-:W-:Y:S08]  /*12540*/  HMMA.16816.F32 R56, R136.reuse, R158, R56 ;  /* 0x0000009e8838723c */ /* 0x040ff00000001838 */
[C---:B-1----:R-:W-:Y:S07]  /*12550*/  HMMA.16816.F32 R60, R136.reuse, R8, R60 ;  /* 0x00000008883c723c */ /* 0x042fee000000183c */
[----:B------:R-:W-:Y:S01]  /*12560*/  @P0 IADD3 R8, P1, R26, R204, RZ ;  /* 0x000000cc1a080210 */ /* 0x000fe20007f3e0ff */
[C---:B------:R-:W-:Y:S04]  /*12570*/  HMMA.16816.F32 R64, R136.reuse, R10, R64 ;  /* 0x0000000a8840723c */ /* 0x040fe80000001840 */
[----:B------:R-:W-:Y:S02]  /*12580*/  @P0 IADD3.X R9, R25, R209, RZ, P1, !PT ;  /* 0x000000d119090210 */ /* 0x000fe40000ffe4ff */
[----:B------:R-:W-:Y:S02]  /*12590*/  @P0 LEA R22, P3, R8, c[0x0][0x1c8], 0x1 ;  /* 0x0000720008160a11 */ /* 0x000fe400078608ff */
[----:B------:R-:W-:Y:S01]  /*125a0*/  @P0 IADD3 R11, P2, R26, R213, RZ ;  /* 0x000000d51a0b0210 */ /* 0x000fe20007f5e0ff */
[C---:B--2---:R-:W-:Y:S03]  /*125b0*/  HMMA.16816.F32 R68, R136.reuse, R12, R68 ;  /* 0x0000000c8844723c */ /* 0x044fe60000001844 */
[----:B------:R-:W-:Y:S02]  /*125c0*/  @P0 LEA R20, P1, R11, c[0x0][0x1c8], 0x1 ;  /* 0x000072000b140a11 */ /* 0x000fe400078208ff */
[----:B------:R-:W-:Y:S02]  /*125d0*/  @P0 IADD3.X R10, R25, R212, RZ, P2, !PT ;  /* 0x000000d4190a0210 */ /* 0x000fe400017fe4ff */
[----:B------:R-:W-:Y:S01]  /*125e0*/  @P0 LEA.HI.X R23, R8, c[0x0][0x1cc], R9, 0x1, P3 ;  /* 0x0000730008170a11 */ /* 0x000fe200018f0c09 */
[C---:B------:R-:W-:Y:S04]  /*125f0*/  HMMA.16816.F32 R72, R136.reuse, R14, R72 ;  /* 0x0000000e8848723c */ /* 0x040fe80000001848 */
[----:B------:R-:W-:Y:S02]  /*12600*/  @P0 LEA.HI.X R21, R11, c[0x0][0x1cc], R10, 0x1, P1 ;  /* 0x000073000b150a11 */ /* 0x000fe400008f0c0a */
[----:B------:R-:W1:Y:S01]  /*12610*/  LDSM.16.MT88.4 R8, [R184+UR4+0x5900] ;  /* 0x00590004b808783b */ /* 0x000e620008004200 */
[----:B------:R-:W-:Y:S01]  /*12620*/  @P0 IADD3 R24, P1, R197, R26, RZ ;  /* 0x0000001ac5180210 */ /* 0x000fe20007f3e0ff */
[C---:B----4-:R-:W-:Y:S04]  /*12630*/  HMMA.16816.F32 R76, R136.reuse, R16, R76 ;  /* 0x00000010884c723c */ /* 0x050fe8000000184c */
[----:B------:R-:W-:Y:S02]  /*12640*/  @P0 IADD3 R12, P4, R24, R204, RZ ;  /* 0x000000cc180c0210 */ /* 0x000fe40007f9e0ff */
[----:B------:R-:W-:Y:S02]  /*12650*/  @P0 IADD3.X R29, R196, R25, RZ, P1, !PT ;  /* 0x00000019c41d0210 */ /* 0x000fe40000ffe4ff */
[----:B------:R-:W-:Y:S01]  /*12660*/  @P0 LEA R30, P1, R12, c[0x0][0x1c8], 0x1 ;  /* 0x000072000c1e0a11 */ /* 0x000fe200078208ff */
[C---:B------:R-:W-:Y:S03]  /*12670*/  HMMA.16816.F32 R80, R136.reuse, R18, R80 ;  /* 0x000000128850723c */ /* 0x040fe60000001850 */
[----:B------:R-:W-:Y:S02]  /*12680*/  @P0 IADD3.X R13, R29, R209, RZ, P4, !PT ;  /* 0x000000d11d0d0210 */ /* 0x000fe400027fe4ff */
[----:B------:R-:W-:Y:S02]  /*12690*/  @P0 IADD3 R2, P3, R26, R211, RZ ;  /* 0x000000d31a020210 */ /* 0x000fe40007f7e0ff */
[----:B------:R-:W-:Y:S02]  /*126a0*/  @P0 LEA.HI.X R31, R12, c[0x0][0x1cc], R13, 0x1, P1 ;  /* 0x000073000c1f0a11 */ /* 0x000fe400008f0c0d */
[----:B------:R-:W2:Y:S01]  /*126b0*/  LDSM.16.MT88.4 R12, [R160+0x5900] ;  /* 0x00590000a00c783b */ /* 0x000ea20000004200 */
[C---:B------:R-:W-:Y:S02]  /*126c0*/  ISETP.GE.AND P1, PT, R218.reuse, 0x1, PT ;  /* 0x00000001da00780c */ /* 0x040fe40003f26270 */
[----:B------:R-:W-:Y:S02]  /*126d0*/  IADD3 R218, R218, 0x1, RZ ;  /* 0x00000001dada7810 */ /* 0x000fe40007ffe0ff */
[----:B------:R-:W-:Y:S02]  /*126e0*/  @P0 LEA R26, P2, R2, c[0x0][0x1c8], 0x1 ;  /* 0x00007200021a0a11 */ /* 0x000fe400078408ff */
[----:B------:R-:W-:Y:S02]  /*126f0*/  SEL R218, R218, RZ, !P1 ;  /* 0x000000ffdada7207 */ /* 0x000fe40004800000 */
[----:B------:R-:W-:Y:S02]  /*12700*/  @P0 IADD3.X R25, R25, R210, RZ, P3, !PT ;  /* 0x000000d219190210 */ /* 0x000fe40001ffe4ff */
[----:B------:R-:W-:Y:S01]  /*12710*/  @P0 IADD3 R0, P4, R24, R213, RZ ;  /* 0x000000d518000210 */ /* 0x000fe20007f9e0ff */
[----:B------:R-:W-:Y:S01]  /*12720*/  @P0 IMAD R28, R218, 0x3000, R201 ;  /* 0x00003000da1c0824 */ /* 0x000fe200078e02c9 */
[----:B------:R-:W-:Y:S01]  /*12730*/  @P0 LEA.HI.X R27, R2, c[0x0][0x1cc], R25, 0x1, P2 ;  /* 0x00007300021b0a11 */ /* 0x000fe200010f0c19 */
[----:B------:R-:W-:Y:S01]  /*12740*/  FADD.FTZ R2, R162, R165 ;  /* 0x000000a5a2027221 */ /* 0x000fe20000010000 */
[----:B------:R-:W-:Y:S02]  /*12750*/  @P0 IADD3 R16, P2, R24, R211, RZ ;  /* 0x000000d318100210 */ /* 0x000fe40007f5e0ff */
[C---:B------:R-:W-:Y:S01]  /*12760*/  @P0 LEA R24, P3, R0.reuse, c[0x0][0x1c8], 0x1 ;  /* 0x0000720000180a11 */ /* 0x040fe200078608ff */
[----:B------:R-:W-:Y:S01]  /*12770*/  FADD.FTZ R2, R161, R2 ;  /* 0x00000002a1027221 */ /* 0x000fe20000010000 */
[----:B------:R-:W-:Y:S01]  /*12780*/  @P0 IADD3.X R17, R29, R212, RZ, P4, !PT ;  /* 0x000000d41d110210 */ /* 0x000fe200027fe4ff */
[C---:B-1----:R-:W-:Y:S03]  /*12790*/  HMMA.16816.F32 R84, R136.reuse, R8, R84 ;  /* 0x000000088854723c */ /* 0x042fe60000001854 */
[----:B------:R-:W-:Y:S01]  /*127a0*/  @P0 LEA.HI.X R25, R0, c[0x0][0x1cc], R17, 0x1, P3 ;  /* 0x0000730000190a11 */ /* 0x000fe200018f0c11 */
[----:B------:R-:W-:Y:S01]  /*127b0*/  FADD.FTZ R179, R179, R2 ;  /* 0x00000002b3b37221 */ /* 0x000fe20000010000 */
[----:B------:R-:W-:Y:S02]  /*127c0*/  @P0 SHF.L.U32 R17, R28, 0x1, RZ ;  /* 0x000000011c110819 */ /* 0x000fe400000006ff */
[----:B------:R-:W-:Y:S01]  /*127d0*/  LOP3.LUT P4, RZ, R194, 0x1, RZ, 0xc0, !PT ;  /* 0x00000001c2ff7812 */ /* 0x000fe2000788c0ff */
[----:B------:R-:W-:Y:S01]  /*127e0*/  FADD.FTZ R180, R180, R179 ;  /* 0x000000b3b4b47221 */ /* 0x000fe20000010000 */
[C---:B------:R-:W-:Y:S01]  /*127f0*/  @P0 LEA R18, P1, R16.reuse, c[0x0][0x1c8], 0x1 ;  /* 0x0000720010120a11 */ /* 0x040fe200078208ff */
[----:B------:R-:W-:Y:S01]  /*12800*/  @!PT LDS RZ, [RZ] ;  /* 0x00000000fffff984 */ /* 0x000fe20000000800 */
[----:B------:R-:W-:Y:S01]  /*12810*/  @!PT LDS RZ, [RZ] ;  /* 0x00000000fffff984 */ /* 0x000fe20000000800 */
[----:B------:R-:W-:Y:S01]  /*12820*/  @!PT LDS RZ, [RZ] ;  /* 0x00000000fffff984 */ /* 0x000fe20000000800 */
[----:B------:R1:W-:Y:S01]  /*12830*/  @P0 LDGSTS.E.BYPASS.LTC128B.128 [R17+0xc100], [R22.64], !P6 ;  /* 0x0c10000016110fae */ /* 0x0003e2000f101d46 */
[C---:B------:R-:W-:Y:S03]  /*12840*/  HMMA.16816.F32 R88, R136.reuse, R10, R88 ;  /* 0x0000000a8858723c */ /* 0x040fe60000001858 */
[----:B------:R-:W-:Y:S01]  /*12850*/  @P0 IADD3.X R29, R29, R210, RZ, P2, !PT ;  /* 0x000000d21d1d0210 */ /* 0x000fe200017fe4ff */
[----:B------:R-:W-:Y:S01]  /*12860*/  FADD.FTZ R181, R181, R180 ;  /* 0x000000b4b5b57221 */ /* 0x000fe20000010000 */
[----:B------:R-:W-:Y:S02]  /*12870*/  MOV R0, R3 ;  /* 0x0000000300007202 */ /* 0x000fe40000000f00 */
[----:B------:R1:W-:Y:S01]  /*12880*/  @P0 LDGSTS.E.BYPASS.LTC128B.128 [R17+0xe100], [R20.64], !P5 ;  /* 0x0e10000014110fae */ /* 0x0003e2000e901d46 */
[----:B------:R-:W-:Y:S01]  /*12890*/  @P0 LEA.HI.X R19, R16, c[0x0][0x1cc], R29, 0x1, P1 ;  /* 0x0000730010130a11 */ /* 0x000fe200008f0c1d */
[----:B------:R-:W-:Y:S01]  /*128a0*/  FADD.FTZ R182, R182, R181 ;  /* 0x000000b5b6b67221 */ /* 0x000fe20000010000 */
[C---:B--2---:R-:W-:Y:S03]  /*128b0*/  HMMA.16816.F32 R92, R136.reuse, R12, R92 ;  /* 0x0000000c885c723c */ /* 0x044fe6000000185c */
[----:B------:R-:W-:Y:S02]  /*128c0*/  FADD.FTZ R193, R193, R182 ;  /* 0x000000b6c1c17221 */ /* 0x000fe40000010000 */
[----:B------:R1:W-:Y:S02]  /*128d0*/  @P0 LDGSTS.E.BYPASS.LTC128B.128 [R17+0x10100], [R26.64], !P4 ;  /* 0x101000001a110fae */ /* 0x0003e4000e101d46 */
[----:B------:R-:W-:Y:S01]  /*128e0*/  FADD.FTZ R224, R224, R193 ;  /* 0x000000c1e0e07221 */ /* 0x000fe20000010000 */
[----:B------:R-:W-:Y:S04]  /*128f0*/  HMMA.16816.F32 R96, R136, R14, R96 ;  /* 0x0000000e8860723c */ /* 0x000fe80000001860 */
[----:B------:R-:W-:Y:S01]  /*12900*/  FADD.FTZ R225, R225, R224 ;  /* 0x000000e0e1e17221 */ /* 0x000fe20000010000 */
[----:B------:R1:W-:Y:S03]  /*12910*/  @P0 LDGSTS.E.BYPASS.LTC128B.128 [R17+0xd100], [R30.64], !P6 ;  /* 0x0d1000001e110fae */ /* 0x0003e6000f101d46 */
[----:B------:R-:W-:Y:S04]  /*12920*/  FADD.FTZ R225, R222, R225 ;  /* 0x000000e1dee17221 */ /* 0x000fe80000010000 */
[----:B------:R-:W-:Y:S01]  /*12930*/  FADD.FTZ R172, R172, R225 ;  /* 0x000000e1acac7221 */ /* 0x000fe20000010000 */
[----:B------:R1:W-:Y:S03]  /*12940*/  @P0 LDGSTS.E.BYPASS.LTC128B.128 [R17+0xf100], [R24.64], !P5 ;  /* 0x0f10000018110fae */ /* 0x0003e6000e901d46 */
[----:B------:R-:W-:Y:S04]  /*12950*/  FADD.FTZ R175, R175, R172 ;  /* 0x000000acafaf7221 */ /* 0x000fe80000010000 */
[----:B------:R-:W-:Y:S01]  /*12960*/  FADD.FTZ R170, R170, R175 ;  /* 0x000000afaaaa7221 */ /* 0x000fe20000010000 */
[----:B------:R1:W-:Y:S01]  /*12970*/  @P0 LDGSTS.E.BYPASS.LTC128B.128 [R17+0x11100], [R18.64], !P4 ;  /* 0x1110000012110fae */ /* 0x0003e2000e101d46 */
[----:B------:R-:W-:Y:S02]  /*12980*/  ISETP.GT.AND P0, PT, R219, RZ, PT ;  /* 0x000000ffdb00720c */ /* 0x000fe40003f04270 */
[----:B------:R-:W-:Y:S01]  /*12990*/  FADD.FTZ R221, R229, R170 ;  /* 0x000000aae5dd7221 */ /* 0x000fe20000010000 */
[----:B------:R-:W-:Y:S04]  /*129a0*/  MOV R219, R220 ;  /* 0x000000dc00db7202 */ /* 0x000fe80000000f00 */
[----:B------:R-:W0:Y:S06]  /*129b0*/  LDGDEPBAR ;  /* 0x00000000000079af */ /* 0x000e2c0000000000 */
[----:B------:R-:W-:-:S05]  /*129c0*/  @P0 BRA `(.L_x_768) ;  /* 0xffffd1c000000947 */ /* 0x000fca000383ffff */
.L_x_767:
[----:B-1----:R-:W1:Y:S01]  /*129d0*/  SHFL.BFLY PT, R6, R223, 0x2, 0x1f ;  /* 0x0c401f00df067f89 */ /* 0x002e6200000e0000 */
[----:B------:R-:W-:-:S02]  /*129e0*/  MOV R4, RZ ;  /* 0x000000ff00047202 */ /* 0x000fc40000000f00 */
[----:B------:R-:W-:Y:S01]  /*129f0*/  MOV R2, RZ ;  /* 0x000000ff00027202 */ /* 0x000fe20000000f00 */
[----:B------:R-:W2:Y:S01]  /*12a00*/  SHFL.BFLY PT, R0, R221, 0x2, 0x1f ;  /* 0x0c401f00dd007f89 */ /* 0x000ea200000e0000 */
        /* <DEDUP_REMOVED lines=12> */
[----:B------:R-:W-:-:S03]  /*12ad0*/  @P0 MOV R16, 0x3f317218 ;  /* 0x3f31721800100802 */ /* 0x000fc60000000f00 */
[----:B------:R-:W-:Y:S02]  /*12ae0*/  @P1 FMUL.FTZ R14, R14, c[0x0][0x2d0] ;  /* 0x0000b4000e0e1a20 */ /* 0x000fe40000410000 */
[----:B------:R-:W2:Y:S01]  /*12af0*/  @P1 MUFU.LG2 R5, R5 ;  /* 0x0000000500051308 */ /* 0x000ea20000000c00 */
[----:B------:R-:W-:-:S07]  /*12b00*/  @P0 FMUL.FTZ R16, R16, c[0x0][0x2d0] ;  /* 0x0000b40010100a20 */ /* 0x000fce0000410000 */
[----:B------:R-:W3:Y:S01]  /*12b10*/  @P0 MUFU.LG2 R13, R0 ;  /* 0x00000000000d0308 */ /* 0x000ee20000000c00 */
[C---:B-1----:R-:W-:Y:S02]  /*12b20*/  FMUL.FTZ R128, R4.reuse, R128 ;  /* 0x0000008004807220 */ /* 0x042fe40000410000 */
[C---:B------:R-:W-:Y:S02]  /*12b30*/  FMUL.FTZ R129, R4.reuse, R129 ;  /* 0x0000008104817220 */ /* 0x040fe40000410000 */
[C---:B------:R-:W-:Y:S02]  /*12b40*/  FMUL.FTZ R124, R4.reuse, R124 ;  /* 0x0000007c047c7220 */ /* 0x040fe40000410000 */
[C---:B------:R-:W-:Y:S01]  /*12b50*/  FMUL.FTZ R125, R4.reuse, R125 ;  /* 0x0000007d047d7220 */ /* 0x040fe20000410000 */
[----:B------:R1:W4:Y:S01]  /*12b60*/  @P0 MUFU.RCP R2, R0 ;  /* 0x0000000000020308 */ /* 0x0003220000001000 */
[----:B--2---:R-:W-:Y:S02]  /*12b70*/  @P1 FMUL.FTZ R5, R5, 0.69314718246459960938 ;  /* 0x3f31721805051820 */ /* 0x004fe40000410000 */
[----:B------:R-:W-:-:S02]  /*12b80*/  FMUL.FTZ R120, R4, R120 ;  /* 0x0000007804787220 */ /* 0x000fc40000410000 */
[C---:B------:R-:W-:Y:S02]  /*12b90*/  FMUL.FTZ R121, R4.reuse, R121 ;  /* 0x0000007904797220 */ /* 0x040fe40000410000 */
[C---:B------:R-:W-:Y:S02]  /*12ba0*/  FMUL.FTZ R116, R4.reuse, R116 ;  /* 0x0000007404747220 */ /* 0x040fe40000410000 */
[----:B---3--:R-:W-:Y:S02]  /*12bb0*/  @P0 FMUL.FTZ R13, R13, 0.69314718246459960938 ;  /* 0x3f3172180d0d0820 */ /* 0x008fe40000410000 */
[C---:B------:R-:W-:Y:S02]  /*12bc0*/  FMUL.FTZ R117, R4.reuse, R117 ;  /* 0x0000007504757220 */ /* 0x040fe40000410000 */
[C---:B------:R-:W-:Y:S02]  /*12bd0*/  FMUL.FTZ R112, R4.reuse, R112 ;  /* 0x0000007004707220 */ /* 0x040fe40000410000 */
[C---:B------:R-:W-:Y:S01]  /*12be0*/  FMUL.FTZ R113, R4.reuse, R113 ;  /* 0x0000007104717220 */ /* 0x040fe20000410000 */
[----:B-1----:R-:W-:Y:S01]  /*12bf0*/  MOV R0, 0xff800000 ;  /* 0xff80000000007802 */ /* 0x002fe20000000f00 */
        /* <DEDUP_REMOVED lines=38> */
[C---:B----4-:R-:W-:Y:S02]  /*12e60*/  FMUL.FTZ R130, R2.reuse, R130 ;  /* 0x0000008202827220 */ /* 0x050fe40000410000 */
        /* <DEDUP_REMOVED lines=47> */
[----:B------:R-:W-:Y:S02]  /*13160*/  @P1 FFMA.FTZ R0, R14, R132, R5 ;  /* 0x000000840e001223 */ /* 0x000fe40000010005 */
[----:B------:R-:W-:Y:S02]  /*13170*/  @P0 FFMA.FTZ R12, R16, R3, R13 ;  /* 0x00000003100c0223 */ /* 0x000fe4000001000d */
.L_x_720:
[----:B------:R-:W-:Y:S01]  /*13180*/  SHF.R.S32.HI R2, RZ, 0x1f, R195 ;  /* 0x0000001fff027819 */ /* 0x000fe200000114c3 */
[----:B------:R-:W-:Y:S05]  /*13190*/  @P2 BRA `(.L_x_769) ;  /* 0x0000168000002947 */ /* 0x000fea0003800000 */
[----:B------:R-:W1:Y:S01]  /*131a0*/  S2R R3, SR_TID.X ;  /* 0x0000000000037919 */ /* 0x000e620000002100 */
[----:B------:R-:W-:Y:S02]  /*131b0*/  F2FP.PACK_AB R8, R9, R8 ;  /* 0x000000080908723e */ /* 0x000fe400000000ff */
[----:B------:R-:W-:Y:S01]  /*131c0*/  F2FP.PACK_AB R6, R7, R6 ;  /* 0x000000060706723e */ /* 0x000fe200000000ff */
[----:B------:R-:W-:Y:S01]  /*131d0*/  BAR.SYNC.DEFER_BLOCKING 0x1, 0x100 ;  /* 0x0044000000007b1d */ /* 0x000fe20000010000 */
[----:B------:R-:W-:Y:S01]  /*131e0*/  F2FP.PACK_AB R4, R11, R4 ;  /* 0x000000040b04723e */ /* 0x000fe200000000ff */
[----:B------:R-:W-:Y:S01]  /*131f0*/  IMAD.MOV.U32 R11, RZ, RZ, 0x20 ;  /* 0x00000020ff0b7424 */ /* 0x000fe200078e00ff */
        /* <DEDUP_REMOVED lines=9> */
[----:B-1----:R-:W-:Y:S02]  /*13290*/  SHF.R.S32.HI R14, RZ, 0x1f, R3 ;  /* 0x0000001fff0e7819 */ /* 0x002fe40000011403 */
[----:B------:R-:W-:Y:S02]  /*132a0*/  F2FP.PACK_AB R114, R115, R114 ;  /* 0x000000727372723e */ /* 0x000fe400000000ff */
[----:B------:R-:W-:Y:S02]  /*132b0*/  LEA.HI R5, R14, R3, RZ, 0x2 ;  /* 0x000000030e057211 */ /* 0x000fe400078f10ff */
[----:B------:R-:W-:-:S02]  /*132c0*/  F2FP.PACK_AB R108, R109, R108 ;  /* 0x0000006c6d6c723e */ /* 0x000fc400000000ff */
        /* <DEDUP_REMOVED lines=23> */
[----:B------:R-:W-:Y:S01]  /*13440*/  SEL R16, R11, 0xffffffe0, !P1 ;  /* 0xffffffe00b107807 */ /* 0x000fe20004800000 */
[----:B------:R-:W-:Y:S01]  /*13450*/  IMAD.SHL.U32 R17, R17, 0x2, RZ ;  /* 0x0000000211117824 */ /* 0x000fe200078e00ff */
[----:B------:R-:W-:Y:S02]  /*13460*/  F2FP.PACK_AB R38, R39, R38 ;  /* 0x000000262726723e */ /* 0x000fe400000000ff */
[----:B------:R-:W-:Y:S01]  /*13470*/  F2FP.PACK_AB R40, R41, R40 ;  /* 0x000000282928723e */ /* 0x000fe200000000ff */
[C---:B------:R-:W-:Y:S01]  /*13480*/  IMAD.IADD R11, R17.reuse, 0x1, R16 ;  /* 0x00000001110b7824 */ /* 0x040fe200078e0210 */
[C---:B------:R-:W-:Y:S01]  /*13490*/  IADD3 R9, R17.reuse, 0x80, RZ ;  /* 0x0000008011097810 */ /* 0x040fe20007ffe0ff */
[----:B------:R-:W-:Y:S01]  /*134a0*/  STS [R17+0x80], R128 ;  /* 0x0000808011007388 */ /* 0x000fe20000000800 */
[----:B------:R-:W-:Y:S02]  /*134b0*/  IADD3 R7, R17, 0x70, RZ ;  /* 0x0000007011077810 */ /* 0x000fe40007ffe0ff */
[----:B------:R-:W-:Y:S01]  /*134c0*/  @P0 IADD3 R7, R9, 0x10, RZ ;  /* 0x0000001009070810 */ /* 0x000fe20007ffe0ff */
[----:B------:R-:W-:Y:S01]  /*134d0*/  IMAD.MOV.U32 R9, RZ, RZ, 0x40 ;  /* 0x00000040ff097424 */ /* 0x000fe200078e00ff */
[----:B------:R-:W-:Y:S01]  /*134e0*/  STS [R17+0x480], R130 ;  /* 0x0004808211007388 */ /* 0x000fe20000000800 */
[----:B------:R-:W-:-:S02]  /*134f0*/  F2FP.PACK_AB R42, R43, R42 ;  /* 0x0000002a2b2a723e */ /* 0x000fc400000000ff */
[----:B------:R-:W-:Y:S01]  /*13500*/  F2FP.PACK_AB R44, R45, R44 ;  /* 0x0000002c2d2c723e */ /* 0x000fe200000000ff */
[----:B------:R-:W-:Y:S01]  /*13510*/  STS [R7], R124 ;  /* 0x0000007c07007388 */ /* 0x000fe20000000800 */
[----:B------:R-:W-:Y:S01]  /*13520*/  SEL R20, R9, 0xffffffc0, !P2 ;  /* 0xffffffc009147807 */ /* 0x000fe20005000000 */
[--C-:B------:R-:W-:Y:S01]  /*13530*/  IMAD.IADD R9, R16, 0x1, R7.reuse ;  /* 0x0000000110097824 */ /* 0x100fe200078e0207 */
[----:B------:R-:W-:Y:S01]  /*13540*/  F2FP.PACK_AB R46, R47, R46 ;  /* 0x0000002e2f2e723e */ /* 0x000fe200000000ff */
[----:B------:R-:W-:Y:S01]  /*13550*/  STS [R7+0x400], R126 ;  /* 0x0004007e07007388 */ /* 0x000fe20000000800 */
[----:B------:R-:W-:Y:S01]  /*13560*/  F2FP.PACK_AB R48, R49, R48 ;  /* 0x000000303130723e */ /* 0x000fe200000000ff */
[--C-:B------:R-:W-:Y:S01]  /*13570*/  IMAD.IADD R15, R17, 0x1, R20.reuse ;  /* 0x00000001110f7824 */ /* 0x100fe200078e0214 */
[----:B------:R-:W-:Y:S01]  /*13580*/  F2FP.PACK_AB R50, R51, R50 ;  /* 0x000000323332723e */ /* 0x000fe200000000ff */
[C---:B------:R-:W-:Y:S01]  /*13590*/  IMAD.IADD R19, R20.reuse, 0x1, R7 ;  /* 0x0000000114137824 */ /* 0x040fe200078e0207 */
[----:B------:R-:W-:Y:S01]  /*135a0*/  STS [R11+0x80], R120 ;  /* 0x000080780b007388 */ /* 0x000fe20000000800 */
[----:B------:R-:W-:Y:S01]  /*135b0*/  IMAD.IADD R21, R20, 0x1, R11 ;  /* 0x0000000114157824 */ /* 0x000fe200078e020b */
[----:B------:R-:W-:Y:S01]  /*135c0*/  F2FP.PACK_AB R52, R53, R52 ;  /* 0x000000343534723e */ /* 0x000fe200000000ff */
[----:B------:R-:W-:Y:S01]  /*135d0*/  IMAD.IADD R23, R9, 0x1, R20 ;  /* 0x0000000109177824 */ /* 0x000fe200078e0214 */
        /* <DEDUP_REMOVED lines=60> */
[----:B------:R-:W-:Y:S01]  /*139a0*/  STS [R15+0x8080], R6 ;  /* 0x008080060f007388 */ /* 0x000fe20000000800 */
[----:B------:R-:W-:-:S03]  /*139b0*/  IMAD.WIDE R24, R192, R17, c[0x0][0x500] ;  /* 0x00014000c0187625 */ /* 0x000fc600078e0211 */
[----:B------:R1:W-:Y:S04]  /*139c0*/  STS [R15+0x8480], R4 ;  /* 0x008480040f007388 */ /* 0x0003e80000000800 */
[----:B------:R2:W-:Y:S04]  /*139d0*/  STS [R19+0x8000], R8 ;  /* 0x0080000813007388 */ /* 0x0005e80000000800 */
[----:B------:R2:W-:Y:S04]  /*139e0*/  STS [R19+0x8400], R90 ;  /* 0x0084005a13007388 */ /* 0x0005e80000000800 */
[----:B------:R2:W-:Y:S04]  /*139f0*/  STS [R21+0x8080], R10 ;  /* 0x0080800a15007388 */ /* 0x0005e80000000800 */
[----:B------:R2:W-:Y:S04]  /*13a00*/  STS [R21+0x8480], R94 ;  /* 0x0084805e15007388 */ /* 0x0005e80000000800 */
[----:B------:R2:W-:Y:S04]  /*13a10*/  STS [R23+0x8000], R96 ;  /* 0x0080006017007388 */ /* 0x0005e80000000800 */
[----:B------:R2:W-:Y:S04]  /*13a20*/  STS [R23+0x8400], R98 ;  /* 0x0084006217007388 */ /* 0x0005e80000000800 */
[----:B------:R-:W-:Y:S01]  /*13a30*/  BAR.SYNC.DEFER_BLOCKING 0x1, 0x100 ;  /* 0x0044000000007b1d */ /* 0x000fe20000010000 */
[----:B-1----:R-:W-:-:S02]  /*13a40*/  IMAD.MOV.U32 R4, RZ, RZ, c[0x0][0x388] ;  /* 0x0000e200ff047624 */ /* 0x002fc400078e00ff */
[----:B------:R-:W-:-:S03]  /*13a50*/  @P1 IMAD.WIDE R16, R192, R17, c[0x0][0x508] ;  /* 0x00014200c0101625 */ /* 0x000fc600078e0211 */
[----:B------:R-:W3:Y:S04]  /*13a60*/  @P0 LDG.E R9, [R24.64] ;  /* 0x0000000618090981 */ /* 0x000ee8000c1e1900 */
[----:B------:R2:W5:Y:S01]  /*13a70*/  @P1 LDG.E R4, [R16.64] ;  /* 0x0000000610041981 */ /* 0x000562000c1e1900 */
[----:B------:R-:W-:Y:S02]  /*13a80*/  CS2R R6, SRZ ;  /* 0x0000000000067805 */ /* 0x000fe4000001ff00 */
[--C-:B---3--:R-:W-:Y:S01]  /*13a90*/  @P0 SHF.R.S32.HI R7, RZ, 0x1f, R9.reuse ;  /* 0x0000001fff070819 */ /* 0x108fe20000011409 */
[----:B------:R-:W-:Y:S01]  /*13aa0*/  @P0 IMAD.MOV.U32 R6, RZ, RZ, R9 ;  /* 0x000000ffff060224 */ /* 0x000fe200078e0009 */
[----:B------:R-:W-:Y:S05]  /*13ab0*/  @P1 BRA `(.L_x_770) ;  /* 0x0000004000001947 */ /* 0x000fea0003800000 */
[----:B--2---:R-:W-:Y:S05]  /*13ac0*/  @!P0 BRA `(.L_x_770) ;  /* 0x0000003000008947 */ /* 0x004fea0003800000 */
[----:B-----5:R-:W2:Y:S04]  /*13ad0*/  LDG.E R4, [R24.64] ;  /* 0x0000000618047981 */ /* 0x020ea8000c1e1900 */
[----:B------:R-:W2:Y:S02]  /*13ae0*/  LDG.E R9, [R24.64+0x4] ;  /* 0x0000040618097981 */ /* 0x000ea4000c1e1900 */
[----:B--2---:R-:W-:-:S02]  /*13af0*/  IADD3 R4, -R4, R9, RZ ;  /* 0x0000000904047210 */ /* 0x004fc40007ffe1ff */
.L_x_770:
[----:B--2---:R-:W-:Y:S01]  /*13b00*/  LOP3.LUT R8, R13, 0xffffffe0, RZ, 0xc0, !PT ;  /* 0xffffffe00d087812 */ /* 0x004fe200078ec0ff */
        /* <DEDUP_REMOVED lines=12> */
[----:B------:R-:W-:Y:S02]  /*13bd0*/  IADD3 R5, R5, -R16, RZ ;  /* 0x8000001005057210 */ /* 0x000fe40007ffe0ff */
[----:B------:R-:W-:Y:S01]  /*13be0*/  SHF.R.S32.HI R16, RZ, 0x2, R8 ;  /* 0x00000002ff107819 */ /* 0x000fe20000011408 */
[----:B------:R-:W-:Y:S01]  /*13bf0*/  IMAD.IADD R8, R18, 0x1, -R11 ;  /* 0x0000000112087824 */ /* 0x000fe200078e0a0b */
[----:B------:R-:W-:Y:S01]  /*13c00*/  ISETP.NE.AND P1, PT, R10, 0x1, PT ;  /* 0x000000010a00780c */ /* 0x000fe20003f25270 */
[----:B------:R-:W-:Y:S01]  /*13c10*/  IMAD R10, R2, c[0x0][0x490], RZ ;  /* 0x00012400020a7a24 */ /* 0x000fe200078e02ff */
[----:B------:R-:W-:Y:S01]  /*13c20*/  MOV R18, R6 ;  /* 0x0000000600127202 */ /* 0x000fe20000000f00 */
[----:B------:R-:W-:Y:S01]  /*13c30*/  IMAD R5, R5, 0x10, R16 ;  /* 0x0000001005057824 */ /* 0x000fe200078e0210 */
[----:B------:R-:W-:Y:S01]  /*13c40*/  LOP3.LUT P2, RZ, R9, 0x3, RZ, 0xc0, !PT ;  /* 0x0000000309ff7812 */ /* 0x000fe2000784c0ff */
[----:B------:R-:W-:Y:S01]  /*13c50*/  IMAD R11, R7, c[0x0][0x3a0], RZ ;  /* 0x0000e800070b7a24 */ /* 0x000fe200078e02ff */
[-C--:B------:R-:W-:Y:S01]  /*13c60*/  LEA.HI R13, R14, R3.reuse, RZ, 0x3 ;  /* 0x000000030e0d7211 */ /* 0x080fe200078f18ff */
[----:B------:R-:W-:Y:S01]  /*13c70*/  IMAD R15, R8, 0x8, R5 ;  /* 0x00000008080f7824 */ /* 0x000fe200078e0205 */
[----:B------:R-:W-:Y:S01]  /*13c80*/  LEA.HI R14, R14, R3, RZ, 0x6 ;  /* 0x000000030e0e7211 */ /* 0x000fe200078f30ff */
[----:B------:R-:W-:-:S03]  /*13c90*/  IMAD.WIDE.U32 R18, R195, c[0x0][0x490], R18 ;  /* 0x00012400c3127a25 */ /* 0x000fc600078e0012 */
[----:B-1----:R-:W-:Y:S01]  /*13ca0*/  LEA R8, R54, R15, 0x7 ;  /* 0x0000000f36087211 */ /* 0x002fe200078e38ff */
[----:B------:R-:W-:Y:S02]  /*13cb0*/  IMAD R9, R195, c[0x0][0x494], R10 ;  /* 0x00012500c3097a24 */ /* 0x000fe400078e020a */
[C---:B------:R-:W-:Y:S02]  /*13cc0*/  IMAD R7, R6.reuse, c[0x0][0x3a4], R11 ;  /* 0x0000e90006077a24 */ /* 0x040fe400078e020b */
[----:B------:R-:W-:Y:S01]  /*13cd0*/  IMAD.WIDE.U32 R10, R6, c[0x0][0x3a0], RZ ;  /* 0x0000e800060a7a25 */ /* 0x000fe200078e00ff */
[----:B------:R-:W-:Y:S02]  /*13ce0*/  LOP3.LUT R6, R13, 0xfffffff8, RZ, 0xc0, !PT ;  /* 0xfffffff80d067812 */ /* 0x000fe400078ec0ff */
[----:B------:R-:W-:Y:S01]  /*13cf0*/  SHF.R.S32.HI R13, RZ, 0x3, R13 ;  /* 0x00000003ff0d7819 */ /* 0x000fe2000001140d */
        /* <DEDUP_REMOVED lines=10> */
[----:B------:R-:W-:Y:S02]  /*13da0*/  SEL R3, R3, RZ, !P0 ;  /* 0x000000ff03037207 */ /* 0x000fe40004000000 */
[----:B------:R-:W-:Y:S01]  /*13db0*/  LEA R21, R6, R13, 0x5 ;  /* 0x0000000d06157211 */ /* 0x000fe200078e28ff */
[--C-:B------:R-:W-:Y:S01]  /*13dc0*/  IMAD.MOV R9, RZ, RZ, -R7.reuse ;  /* 0x000000ffff097224 */ /* 0x100fe200078e0a07 */
[----:B------:R-:W-:Y:S01]  /*13dd0*/  SHF.R.S32.HI R16, RZ, 0x1f, R7 ;  /* 0x0000001fff107819 */ /* 0x000fe20000011407 */
[----:B------:R-:W-:-:S04]  /*13de0*/  IMAD.WIDE.U32 R18, R192, c[0x0][0x498], R18 ;  /* 0x00012600c0127a25 */ /* 0x000fc800078e0012 */
[----:B------:R-:W-:Y:S01]  /*13df0*/  IMAD R9, R9, c[0x0][0x4e8], R8 ;  /* 0x00013a0009097a24 */ /* 0x000fe200078e0208 */
[----:B------:R-:W-:Y:S01]  /*13e00*/  IADD3 R20, P0, R7, R18, RZ ;  /* 0x0000001207147210 */ /* 0x000fe20007f1e0ff */
[----:B------:R-:W-:Y:S02]  /*13e10*/  IMAD R15, R3, c[0x0][0x498], RZ ;  /* 0x00012600030f7a24 */ /* 0x000fe400078e02ff */
[----:B------:R-:W-:Y:S01]  /*13e20*/  IMAD R17, R195, c[0x0][0x3ec], R2 ;  /* 0x0000fb00c3117a24 */ /* 0x000fe200078e0202 */
[----:B------:R-:W-:Y:S01]  /*13e30*/  SHF.R.S32.HI R18, RZ, 0x1f, R9 ;  /* 0x0000001fff127819 */ /* 0x000fe20000011409 */
[----:B------:R-:W-:Y:S02]  /*13e40*/  IMAD R15, R192, c[0x0][0x49c], R15 ;  /* 0x00012700c00f7a24 */ /* 0x000fe400078e020f */
[----:B------:R-:W-:Y:S01]  /*13e50*/  IMAD.SHL.U32 R2, R13, 0x40, RZ ;  /* 0x000000400d027824 */ /* 0x000fe200078e00ff */
[----:B------:R-:W-:Y:S01]  /*13e60*/  IADD3 R11, R11, R17, RZ ;  /* 0x000000110b0b7210 */ /* 0x000fe20007ffe0ff */
[----:B------:R-:W-:Y:S01]  /*13e70*/  IMAD R8, R54, 0x80, R21 ;  /* 0x0000008036087824 */ /* 0x000fe200078e0215 */
[----:B------:R-:W-:Y:S01]  /*13e80*/  IADD3.X R21, R16, R19, R15, P0, !PT ;  /* 0x0000001310157210 */ /* 0x000fe200007fe40f */
[----:B------:R-:W-:Y:S01]  /*13e90*/  IMAD R18, R18, c[0x0][0x488], RZ ;  /* 0x0001220012127a24 */ /* 0x000fe200078e02ff */
[----:B------:R-:W-:Y:S01]  /*13ea0*/  LOP3.LUT R15, R2, 0x1c0, RZ, 0xc0, !PT ;  /* 0x000001c0020f7812 */ /* 0x000fe200078ec0ff */
[----:B------:R-:W-:-:S04]  /*13eb0*/  @P1 IMAD.HI.U32 R17, R8, c[0x0][0x4ec], RZ ;  /* 0x00013b0008111a27 */ /* 0x000fc800078e00ff */
[----:B------:R-:W-:Y:S02]  /*13ec0*/  IMAD.SHL.U32 R2, R6, 0x8, RZ ;  /* 0x0000000806027824 */ /* 0x000fe400078e00ff */
[----:B------:R-:W-:-:S03]  /*13ed0*/  IMAD.WIDE.U32 R20, R9, c[0x0][0x488], R20 ;  /* 0x0001220009147a25 */ /* 0x000fc600078e0014 */
[----:B------:R-:W-:Y:S01]  /*13ee0*/  LOP3.LUT R6, R15, 0x38, R2, 0xf8, !PT ;  /* 0x000000380f067812 */ /* 0x000fe200078ef802 */
[----:B------:R-:W-:Y:S02]  /*13ef0*/  IMAD R18, R9, c[0x0][0x48c], R18 ;  /* 0x0001230009127a24 */ /* 0x000fe400078e0212 */
[----:B------:R-:W-:Y:S01]  /*13f00*/  IMAD.MOV.U32 R7, RZ, RZ, R8 ;  /* 0x000000ffff077224 */ /* 0x000fe200078e0008 */
[----:B------:R-:W-:Y:S01]  /*13f10*/  @P1 SHF.R.U32.HI R7, RZ, c[0x0][0x4f0], R17 ;  /* 0x00013c00ff071a19 */ /* 0x000fe20000011611 */
[----:B------:R-:W-:Y:S01]  /*13f20*/  IMAD R9, R3, c[0x0][0x3f0], RZ ;  /* 0x0000fc0003097a24 */ /* 0x000fe200078e02ff */
[----:B------:R-:W-:Y:S01]  /*13f30*/  SHF.R.U32.HI R3, RZ, 0x3, R15 ;  /* 0x00000003ff037819 */ /* 0x000fe2000001160f */
[----:B------:R-:W-:Y:S01]  /*13f40*/  IMAD.WIDE.U32 R10, R192, c[0x0][0x3f0], R10 ;  /* 0x0000fc00c00a7a25 */ /* 0x000fe200078e000a */
[----:B------:R-:W-:Y:S02]  /*13f50*/  LEA R15, P0, R20, c[0x0][0x450], 0x2 ;  /* 0x00011400140f7a11 */ /* 0x000fe400078010ff */
[----:B------:R-:W-:Y:S01]  /*13f60*/  IADD3 R17, R21, R18, RZ ;  /* 0x0000001215117210 */ /* 0x000fe20007ffe0ff */
[----:B------:R-:W-:Y:S01]  /*13f70*/  IMAD R9, R192, c[0x0][0x3f4], R9 ;  /* 0x0000fd00c0097a24 */ /* 0x000fe200078e0209 */
[----:B------:R-:W-:Y:S01]  /*13f80*/  LOP3.LUT R6, R6, R3, RZ, 0x3c, !PT ;  /* 0x0000000306067212 */ /* 0x000fe200078e3cff */
[----:B------:R-:W-:Y:S01]  /*13f90*/  IMAD.MOV R3, RZ, RZ, -R7 ;  /* 0x000000ffff037224 */ /* 0x000fe200078e0a07 */
[----:B------:R-:W-:Y:S01]  /*13fa0*/  LEA.HI.X R17, R20, c[0x0][0x454], R17, 0x2, P0 ;  /* 0x0001150014117a11 */ /* 0x000fe200000f1411 */
[----:B------:R-:W-:Y:S01]  /*13fb0*/  SHFL.IDX PT, R32, R15, RZ, 0x1c1f ;  /* 0x001c1fff0f207589 */ /* 0x000fe200000e0000 */
[----:B------:R-:W-:Y:S01]  /*13fc0*/  SHF.R.S32.HI R16, RZ, 0x1f, R7 ;  /* 0x0000001fff107819 */ /* 0x000fe20000011407 */
[----:B------:R-:W-:Y:S01]  /*13fd0*/  IMAD R56, R3, c[0x0][0x4e8], R8 ;  /* 0x00013a0003387a24 */ /* 0x000fe200078e0208 */
[----:B------:R-:W-:Y:S01]  /*13fe0*/  IADD3 R11, R11, R9, RZ ;  /* 0x000000090b0b7210 */ /* 0x000fe20007ffe0ff */
[----:B------:R-:W1:Y:S01]  /*13ff0*/  SHFL.IDX PT, R33, R17, RZ, 0x1c1f ;  /* 0x001c1fff11217589 */ /* 0x000e6200000e0000 */
[C---:B------:R-:W-:Y:S01]  /*14000*/  IMAD R8, R54.reuse, 0x80, R5 ;  /* 0x0000008036087824 */ /* 0x040fe200078e0205 */
[----:B------:R-:W-:Y:S01]  /*14010*/  LEA R54, R54, R13, 0x7 ;  /* 0x0000000d36367211 */ /* 0x000fe200078e38ff */
[----:B-----5:R-:W-:Y:S01]  /*14020*/  IMAD R3, R4, c[0x0][0x4e8], RZ ;  /* 0x00013a0004037a24 */ /* 0x020fe200078e02ff */
[----:B------:R-:W-:Y:S01]  /*14030*/  SHFL.IDX PT, R34, R15, 0x1, 0x1c1f ;  /* 0x003c1f000f227f89 */ /* 0x000fe200000e0000 */
[----:B------:R-:W-:Y:S01]  /*14040*/  IMAD R16, R16, c[0x0][0x3e0], RZ ;  /* 0x0000f80010107a24 */ /* 0x000fe200078e02ff */
[C---:B------:R-:W-:Y:S01]  /*14050*/  IADD3 R4, R8.reuse, 0x8, RZ ;  /* 0x0000000808047810 */ /* 0x040fe20007ffe0ff */
[----:B------:R-:W-:Y:S01]  /*14060*/  IMAD.WIDE.U32 R10, R7, c[0x0][0x3e0], R10 ;  /* 0x0000f800070a7a25 */ /* 0x000fe200078e000a */
[----:B------:R-:W2:Y:S01]  /*14070*/  SHFL.IDX PT, R35, R17, 0x1, 0x1c1f ;  /* 0x003c1f0011237f89 */ /* 0x000ea200000e0000 */
[----:B------:R-:W-:-:S02]  /*14080*/  ISETP.GE.OR P1, PT, R8, R3, P2 ;  /* 0x000000030800720c */ /* 0x000fc40001726670 */
[----:B------:R-:W-:Y:S01]  /*14090*/  IMAD R16, R7, c[0x0][0x3e4], R16 ;  /* 0x0000f90007107a24 */ /* 0x000fe200078e0210 */
[----:B------:R-:W-:Y:S02]  /*140a0*/  ISETP.GE.OR P0, PT, R4, R3, P2 ;  /* 0x000000030400720c */ /* 0x000fe40001706670 */
[----:B------:R-:W-:Y:S01]  /*140b0*/  SHF.L.U32 R7, R14, 0x3, RZ ;  /* 0x000000030e077819 */ /* 0x000fe200000006ff */
[----:B------:R-:W-:Y:S01]  /*140c0*/  IMAD.IADD R11, R11, 0x1, R16 ;  /* 0x000000010b0b7824 */ /* 0x000fe200078e0210 */
[----:B------:R-:W-:Y:S02]  /*140d0*/  SHF.R.S32.HI R5, RZ, 0x1f, R56 ;  /* 0x0000001fff057819 */ /* 0x000fe40000011438 */
[----:B------:R-:W-:-:S03]  /*140e0*/  LOP3.LUT R6, R6, 0x7ffffe00, R7, 0xf8, !PT ;  /* 0x7ffffe0006067812 */ /* 0x000fc600078ef807 */
[----:B------:R-:W-:Y:S01]  /*140f0*/  IMAD R5, R5, c[0x0][0x3d8], RZ ;  /* 0x0000f60005057a24 */ /* 0x000fe200078e02ff */
[----:B------:R-:W-:Y:S01]  /*14100*/  SHF.L.U32 R58, R6, 0x1, RZ ;  /* 0x00000001063a7819 */ /* 0x000fe200000006ff */
[----:B-1----:R1:W-:Y:S02]  /*14110*/  @!P1 ST.E [R32.64], R0 ;  /* 0x0000000020009985 */ /* 0x0023e4000c101906 */
[C---:B------:R-:W-:Y:S02]  /*14120*/  IMAD R14, R56.reuse, c[0x0][0x3dc], R5 ;  /* 0x0000f700380e7a24 */ /* 0x040fe400078e0205 */
[----:B------:R-:W-:-:S04]  /*14130*/  IMAD.WIDE.U32 R56, R56, c[0x0][0x3d8], R10 ;  /* 0x0000f60038387a25 */ /* 0x000fc800078e000a */
[----:B------:R-:W-:Y:S01]  /*14140*/  IMAD.IADD R14, R57, 0x1, R14 ;  /* 0x00000001390e7824 */ /* 0x000fe200078e020e */
[----:B--2---:R1:W-:Y:S01]  /*14150*/  @!P0 ST.E [R34.64], R12 ;  /* 0x0000000c22008985 */ /* 0x0043e2000c101906 */
[----:B------:R-:W-:-:S03]  /*14160*/  LEA R57, P0, R56, c[0x0][0x380], 0x1 ;  /* 0x0000e00038397a11 */ /* 0x000fc600078008ff */
[----:B------:R1:W2:Y:S01]  /*14170*/  LDS.128 R44, [R58+0x1080] ;  /* 0x001080003a2c7984 */ /* 0x0002a20000000c00 */
[----:B------:R-:W-:Y:S02]  /*14180*/  LEA.HI.X R56, R56, c[0x0][0x384], R14, 0x1, P0 ;  /* 0x0000e10038387a11 */ /* 0x000fe400000f0c0e */
[----:B------:R-:W-:Y:S01]  /*14190*/  ISETP.GE.AND P0, PT, R54, R3, PT ;  /* 0x000000033600720c */ /* 0x000fe20003f06270 */
[----:B------:R1:W3:Y:S04]  /*141a0*/  LDS.128 R40, [R58+0x2080] ;  /* 0x002080003a287984 */ /* 0x0002e80000000c00 */
        /* <DEDUP_REMOVED lines=10> */
[----:B--2---:R-:W2:Y:S01]  /*14250*/  LDS.128 R48, [R58+0x80] ;  /* 0x000080003a307984 */ /* 0x004ea20000000c00 */
[----:B------:R-:W-:-:S02]  /*14260*/  IADD3 R55, R2, 0x40, RZ ;  /* 0x0000004002377810 */ /* 0x000fc40007ffe0ff */
[C---:B------:R-:W-:Y:S01]  /*14270*/  IADD3 R53, R2.reuse, 0x80, RZ ;  /* 0x0000008002357810 */ /* 0x040fe20007ffe0ff */
[----:B-1----:R-:W1:Y:S01]  /*14280*/  LDS.128 R32, [R58+0x4080] ;  /* 0x004080003a207984 */ /* 0x002e620000000c00 */
        /* <DEDUP_REMOVED lines=13> */
[----:B--2---:R2:W-:Y:S04]  /*14360*/  @!P2 ST.E.128 [R58.64], R48 ;  /* 0x000000303a00a985 */ /* 0x0045e8000c101d06 */
[----:B-1----:R2:W-:Y:S04]  /*14370*/  @!P1 ST.E.128 [R52.64], R32 ;  /* 0x0000002034009985 */ /* 0x0025e8000c101d06 */
[----:B----4-:R2:W-:Y:S02]  /*14380*/  @!P0 ST.E.128 [R60.64], R12 ;  /* 0x0000000c3c008985 */ /* 0x0105e4000c101d06 */
.L_x_772:
[----:B--2---:R-:W-:Y:S05]  /*14390*/  BSYNC B0 ;  /* 0x0000000000007941 */ /* 0x004fea0003800000 */
.L_x_771:
[----:B-1----:R-:W-:Y:S01]  /*143a0*/  IADD3 R0, R54, 0x20, RZ ;  /* 0x0000002036007810 */ /* 0x002fe20007ffe0ff */
[----:B------:R1:W2:Y:S01]  /*143b0*/  SHFL.IDX PT, R33, R56, 0x1, 0x181f ;  /* 0x00381f0038217f89 */ /* 0x0002a200000e0000 */
[----:B------:R-:W-:Y:S02]  /*143c0*/  BSSY B0, `(.L_x_773) ;  /* 0x0000015000007945 */ /* 0x000fe40003800000 */
[----:B------:R-:W-:Y:S01]  /*143d0*/  ISETP.GE.AND P0, PT, R0, R3, PT ;  /* 0x000000030000720c */ /* 0x000fe20003f06270 */
[----:B------:R1:W4:-:S12]  /*143e0*/  SHFL.IDX PT, R32, R57, 0x1, 0x181f ;  /* 0x00381f0039207f89 */ /* 0x00031800000e0000 */
        /* <DEDUP_REMOVED lines=18> */
.L_x_774:
[----:B------:R-:W-:Y:S05]  /*14510*/  BSYNC B0 ;  /* 0x0000000000007941 */ /* 0x000fea0003800000 */
.L_x_773:
[----:B------:R-:W-:Y:S01]  /*14520*/  IADD3 R0, R54, 0x40, RZ ;  /* 0x0000004036007810 */ /* 0x000fe20007ffe0ff */
[----:B--2---:R2:W1:Y:S01]  /*14530*/  SHFL.IDX PT, R17, R56, 0x2, 0x181f ;  /* 0x00581f0038117f89 */ /* 0x00446200000e0000 */
        /* <DEDUP_REMOVED lines=21> */
.L_x_776:
[----:B------:R-:W-:Y:S05]  /*14690*/  BSYNC B0 ;  /* 0x0000000000007941 */ /* 0x000fea0003800000 */
.L_x_775:
[----:B------:R-:W-:Y:S01]  /*146a0*/  IADD3 R54, R54, 0x60, RZ ;  /* 0x0000006036367810 */ /* 0x000fe20007ffe0ff */
[----:B-1----:R1:W2:Y:S03]  /*146b0*/  SHFL.IDX PT, R9, R56, 0x3, 0x181f ;  /* 0x00781f0038097f89 */ /* 0x0022a600000e0000 */
[----:B------:R-:W-:Y:S01]  /*146c0*/  ISETP.GE.AND P0, PT, R54, R3, PT ;  /* 0x000000033600720c */ /* 0x000fe20003f06270 */
[----:B------:R1:W4:-:S12]  /*146d0*/  SHFL.IDX PT, R8, R57, 0x3, 0x181f ;  /* 0x00781f0039087f89 */ /* 0x00031800000e0000 */
[----:B------:R-:W-:Y:S05]  /*146e0*/  @P0 EXIT ;  /* 0x000000000000094d */ /* 0x000fea0003800000 */
[C---:B------:R-:W-:Y:S02]  /*146f0*/  IADD3 R3, R2.reuse, 0x40, RZ ;  /* 0x0000004002037810 */ /* 0x040fe40007ffe0ff */
[----:B------:R-:W-:Y:S02]  /*14700*/  ISETP.GE.AND P1, PT, R2, c[0x0][0x3c8], PT ;  /* 0x0000f20002007a0c */ /* 0x000fe40003f26270 */
[----:B------:R-:W-:-:S11]  /*14710*/  ISETP.GE.AND P0, PT, R3, c[0x0][0x3c8], PT ;  /* 0x0000f20003007a0c */ /* 0x000fd60003f06270 */
[----:B--2-4-:R-:W-:Y:S02]  /*14720*/  @!P1 IMAD.WIDE R10, R2, 0x2, R8 ;  /* 0x00000002020a9825 */ /* 0x014fe400078e0208 */
[----:B------:R-:W-:-:S03]  /*14730*/  @!P0 SHF.R.S32.HI R0, RZ, 0x1f, R3 ;  /* 0x0000001fff008819 */ /* 0x000fc60000011403 */
[----:B------:R2:W-:Y:S01]  /*14740*/  @!P1 ST.E.128 [R10.64], R36 ;  /* 0x000000240a009985 */ /* 0x0005e2000c101d06 */
[----:B------:R-:W-:Y:S02]  /*14750*/  @!P0 LEA.HI R0, R0, R3, RZ, 0x3 ;  /* 0x0000000300008211 */ /* 0x000fe400078f18ff */
[----:B------:R-:W-:Y:S02]  /*14760*/  IADD3 R3, R2, 0x80, RZ ;  /* 0x0000008002037810 */ /* 0x000fe40007ffe0ff */
[----:B------:R-:W-:-:S05]  /*14770*/  @!P0 LOP3.LUT R0, R0, 0xfffffff8, RZ, 0xc0, !PT ;  /* 0xfffffff800008812 */ /* 0x000fca00078ec0ff */
[----:B------:R-:W-:-:S05]  /*14780*/  @!P0 IMAD.WIDE R12, R0, 0x2, R8 ;  /* 0x00000002000c8825 */ /* 0x000fca00078e0208 */
        /* <DEDUP_REMOVED lines=9> */
.L_x_769:
        /* <DEDUP_REMOVED lines=18> */
.L_x_777:
        /* <DEDUP_REMOVED lines=41> */
.L_x_779:
[----:B------:R-:W-:Y:S05]  /*14bd0*/  BSYNC B0 ;  /* 0x0000000000007941 */ /* 0x000fea0003800000 */
.L_x_778:
        /* <DEDUP_REMOVED lines=64> */
.L_x_781:
[----:B------:R-:W-:Y:S05]  /*14fe0*/  BSYNC B0 ;  /* 0x0000000000007941 */ /* 0x000fea0003800000 */
.L_x_780:
        /* <DEDUP_REMOVED lines=21> */
.L_x_783:
[----:B------:R-:W-:Y:S05]  /*15140*/  BSYNC B0 ;  /* 0x0000000000007941 */ /* 0x000fea0003800000 */
.L_x_782:
        /* <DEDUP_REMOVED lines=21> */
.L_x_785:
[----:B------:R-:W-:Y:S05]  /*152a0*/  BSYNC B0 ;  /* 0x0000000000007941 */ /* 0x000fea0003800000 */
.L_x_784:
        /* <DEDUP_REMOVED lines=22> */
.L_x_786:
        /* <DEDUP_REMOVED lines=15> */
.L_x_1296:


//--------------------- .text._ZN7cutlass13device_kernelIN5flash19enable_sm80_to_sm89INS1_16FlashAttnFwdSm80INS1_25CollectiveMainloopFwdSm80ILi8ELi2ELb0EN4cute5tupleIJNS5_1CILi128EEENS7_ILi64EEENS7_ILi192EEEEEELi192ENS_6half_tEfNS_4arch4Sm80ELb0ELb1ELb1ELb0ELb0ELb0ELb1ELb0EEENS1_21CollectiveEpilogueFwdINS6_IJS8_SA_S9_EEENS6_IJNS7_ILi1EEESI_SI_EEESC_SE_Li256ELb0ELb1ELb0ELb0EEENS1_19SingleTileSchedulerILb0ELb0ELb1ELi128EEEEEEEEEvNT_6ParamsE --------------------------
	.section	.text._ZN7cutlass13device_kernelIN5flash19enable_sm80_to_sm89INS1_16FlashAttnFwdSm80INS1_25CollectiveMainloopFwdSm80ILi8ELi2ELb0EN4cute5tupleIJNS5_1CILi128EEENS7_ILi64EEENS7_ILi192EEEEEELi192ENS_6half_tEfNS_4arch4Sm80ELb0ELb1ELb1ELb0ELb0ELb0ELb1ELb0EEENS1_21CollectiveEpilogueFwdINS6_IJS8_SA_S9_EEENS6_IJNS7_ILi1EEESI_SI_EEESC_SE_Li256ELb0ELb1ELb0ELb0EEENS1_19SingleTileSchedulerILb0ELb0ELb1ELi128EEEEEEEEEvNT_6ParamsE,"ax",@progbits
	.sectioninfo	@"SHI_REGISTERS=236"
	.align	128
.text._ZN7cutlass13device_kernelIN5flash19enable_sm80_to_sm89INS1_16FlashAttnFwdSm80INS1_25CollectiveMainloopFwdSm80ILi8ELi2ELb0EN4cute5tupleIJNS5_1CILi128EEENS7_ILi64EEENS7_ILi192EEEEEELi192ENS_6half_tEfNS_4arch4Sm80ELb0ELb1ELb1ELb0ELb0ELb0ELb1ELb0EEENS1_21CollectiveEpilogueFwdINS6_IJS8_SA_S9_EEENS6_IJNS7_ILi1EEESI_SI_EEESC_SE_Li256ELb0ELb1ELb0ELb0EEENS1_19SingleTileSchedulerILb0ELb0ELb1ELi128EEEEEEEEEvNT_6ParamsE:
        .type           _ZN7cutlass13device_kernelIN5flash19enable_sm80_to_sm89INS1_16FlashAttnFwdSm80INS1_25CollectiveMainloopFwdSm80ILi8ELi2ELb0EN4cute5tupleIJNS5_1CILi128EEENS7_ILi64EEENS7_ILi192EEEEEELi192ENS_6half_tEfNS_4arch4Sm80ELb0ELb1ELb1ELb0ELb0ELb0ELb1ELb0EEENS1_21CollectiveEpilogueFwdINS6_IJS8_SA_S9_EEENS6_IJNS7_ILi1EEESI_SI_EEESC_SE_Li256ELb0ELb1ELb0ELb0EEENS1_19SingleTileSchedulerILb0ELb0ELb1ELi128EEEEEEEEEvNT_6ParamsE,@function
        .size           _ZN7cutlass13device_kernelIN5flash19enable_sm80_to_sm89INS1_16FlashAttnFwdSm80INS1_25CollectiveMainloopFwdSm80ILi8ELi2ELb0EN4cute5tupleIJNS5_1CILi128EEENS7_ILi64EEENS7_ILi192EEEEEELi192ENS_6half_tEfNS_4arch4Sm80ELb0ELb1ELb1ELb0ELb0ELb0ELb1ELb0EEENS1_21CollectiveEpilogueFwdINS6_IJS8_SA_S9_EEENS6_IJNS7_ILi1EEESI_SI_EEESC_SE_Li256ELb0ELb1ELb0ELb0EEENS1_19SingleTileSchedulerILb0ELb0ELb1ELi128EEEEEEEEEvNT_6ParamsE,(.L_x_1297 - _ZN7cutlass13device_kernelIN5flash19enable_sm80_to_sm89INS1_16FlashAttnFwdSm80INS1_25CollectiveMainloopFwdSm80ILi8ELi2ELb0EN4cute5tupleIJNS5_1CILi128EEENS7_ILi64EEENS7_ILi192EEEEEELi192ENS_6half_tEfNS_4arch4Sm80ELb0ELb1ELb1ELb0ELb0ELb0ELb1ELb0EEENS1_21CollectiveEpilogueFwdINS6_IJS8_SA_S9_EEENS6_IJNS7_ILi1EEESI_SI_EEESC_SE_Li256ELb0ELb1ELb0ELb0EEENS1_19SingleTileSchedulerILb0ELb0ELb1ELi128EEEEEEEEEvNT_6ParamsE)
        .other          _ZN7cutlass13device_kernelIN5flash19enable_sm80_to_sm89INS1_16FlashAttnFwdSm80INS1_25CollectiveMainloopFwdSm80ILi8ELi2ELb0EN4cute5tupleIJNS5_1CILi128EEENS7_ILi64EEENS7_ILi192EEEEEELi192ENS_6half_tEfNS_4arch4Sm80ELb0ELb1ELb1ELb0ELb0ELb0ELb1ELb0EEENS1_21CollectiveEpilogueFwdINS6_IJS8_SA_S9_EEENS6_IJNS7_ILi1EEESI_SI_EEESC_SE_Li256ELb0ELb1ELb0ELb0EEENS1_19SingleTileSchedulerILb0ELb0ELb1ELi128EEEEEEEEEvNT_6ParamsE,@"STO_CUDA_ENTRY STV_DEFAULT"
_ZN7cutlass13device_kernelIN5flash19enable_sm80_to_sm89INS1_16FlashAttnFwdSm80INS1_25CollectiveMainloopFwdSm80ILi8ELi2ELb0EN4cute5tupleIJNS5_1CILi128EEENS7_ILi64EEENS7_ILi192EEEEEELi192ENS_6half_tEfNS_4arch4Sm80ELb0ELb1ELb1ELb0ELb0ELb0ELb1ELb0EEENS1_21CollectiveEpilogueFwdINS6_IJS8_SA_S9_EEENS6_IJNS7_ILi1EEESI_SI_EEESC_SE_Li256ELb0ELb1ELb0ELb0EEENS1_19SingleTileSchedulerILb0ELb0ELb1ELi128EEEEEEEEEvNT_6ParamsE:
        /* <DEDUP_REMOVED lines=10> */
[----:B-1----:R-:W-:-:S05]  /*00a0*/  USHF.L.U32 UR8, UR20, 0x7, URZ ;  /* 0x0000000714087899 */ /* 0x002fca000800063f */
[----:B------:R-:W-:Y:S02]  /*00b0*/  @UP3 UIADD3 UR10, UR8, 0x7f, URZ ;  /* 0x0000007f080a3890 */ /* 0x000fe4000fffe03f */
[----:B------:R-:W-:Y:S02]  /*00c0*/  UIADD3 UR7, UR8, 0x7f, URZ ;  /* 0x0000007f08077890 */ /* 0x000fe4000fffe03f */
[----:B------:R-:W-:-:S04]  /*00d0*/  UIMAD.WIDE.U32 UR10, UR10, UR4, URZ ;  /* 0x000000040a0a72a5 */ /* 0x000fc8000f8e003f */
[----:B------:R-:W-:-:S03]  /*00e0*/  @UP3 USHF.R.U32.HI UR7, URZ, UR5, UR11 ;  /* 0x000000053f073299 */ /* 0x000fc6000801160b */
[----:B------:R-:W-:Y:S02]  /*00f0*/  ULDC.64 UR4, c[0x0][0x328] ;  /* 0x0000ca0000047ab9 */ /* 0x000fe40000000a00 */
[----:B------:R-:W-:Y:S02]  /*0100*/  UISETP.LE.AND UP2, UPT, UR6, UR5, UPT ;  /* 0x000000050600728c */ /* 0x000fe4000bf43270 */
[----:B------:R-:W-:Y:S02]  /*0110*/  ULDC UR10, c[0x0][0x168] ;  /* 0x00005a00000a7ab9 */ /* 0x000fe40000000800 */
[----:B------:R-:W-:Y:S02]  /*0120*/  UIADD3 UR10, UR6, -UR10, URZ ;  /* 0x8000000a060a7290 */ /* 0x000fe4000fffe03f */
[----:B------:R-:W-:Y:S01]  /*0130*/  PLOP3.LUT P0, PT, PT, PT, UP2, 0x40, 0x0 ;  /* 0x000000000000781c */ /* 0x000fe20003f0e828 */
[----:B------:R-:W-:Y:S02]  /*0140*/  ULDC UR5, c[0x0][0x1d0] ;  /* 0x0000740000057ab9 */ /* 0x000fe40000000800 */
[----:B------:R-:W-:-:S04]  /*0150*/  UIADD3 UR5, UR7, UR5, UR10 ;  /* 0x0000000507057290 */ /* 0x000fc8000fffe00a */
[----:B------:R-:W-:-:S06]  /*0160*/  UIADD3 UR7, UR5, UR4, URZ ;  /* 0x0000000405077290 */ /* 0x000fcc000fffe03f */
        /* <DEDUP_REMOVED lines=12> */
.L_x_788:
[----:B------:R-:W-:Y:S02]  /*0230*/  ULDC UR4, c[0x0][0x32c] ;  /* 0x0000cb0000047ab9 */ /* 0x000fe40000000800 */
[----:B------:R-:W-:-:S03]  /*0240*/  UISETP.NE.AND UP0, UPT, UR6, UR4, UPT ;  /* 0x000000040600728c */ /* 0x000fc6000bf05270 */
[----:B------:R-:W-:Y:S02]  /*0250*/  ULDC.64 UR4, c[0x0][0x330] ;  /* 0x0000cc0000047ab9 */ /* 0x000fe40000000a00 */
[----:B------:R-:W-:-:S06]  /*0260*/  UIMAD.WIDE.U32 UR12, UR10, UR4, URZ ;  /* 0x000000040a0c72a5 */ /* 0x000fcc000f8e003f */
[----:B------:R-:W-:Y:S02]  /*0270*/  @UP0 USHF.R.U32.HI UR10, URZ, UR5, UR13 ;  /* 0x000000053f0a0299 */ /* 0x000fe4000801160d */
.L_x_789:
[----:B------:R-:W-:Y:S02]  /*0280*/  ULDC UR4, c[0x0][0x32c] ;  /* 0x0000cb0000047ab9 */ /* 0x000fe40000000800 */
[----:B------:R-:W-:-:S04]  /*0290*/  UIMAD UR4, UR10, UR4, UR4 ;  /* 0x000000040a0472a4 */ /* 0x000fc8000f8e0204 */
[----:B------:R-:W-:-:S04]  /*02a0*/  UISETP.LT.AND UP0, UPT, UR7, UR4, UPT ;  /* 0x000000040700728c */ /* 0x000fc8000bf01270 */
[----:B------:R-:W-:-:S03]  /*02b0*/  USEL UR7, UR7, UR4, UP0 ;  /* 0x0000000407077287 */ /* 0x000fc60008000000 */
.L_x_787:
        /* <DEDUP_REMOVED lines=35> */
.L_x_791:
[----:B------:R-:W-:Y:S02]  /*04f0*/  ULDC UR4, c[0x0][0x32c] ;  /* 0x0000cb0000047ab9 */ /* 0x000fe40000000800 */
[----:B------:R-:W-:-:S03]  /*0500*/  UISETP.NE.AND UP0, UPT, UR4, 0x1, UPT ;  /* 0x000000010400788c */ /* 0x000fc6000bf05270 */
[----:B------:R-:W-:Y:S02]  /*0510*/  ULDC.64 UR4, c[0x0][0x330] ;  /* 0x0000cc0000047ab9 */ /* 0x000fe40000000a00 */
[----:B------:R-:W-:-:S06]  /*0520*/  UIMAD.WIDE.U32 UR12, UR11, UR4, URZ ;  /* 0x000000040b0c72a5 */ /* 0x000fcc000f8e003f */
[----:B------:R-:W-:Y:S02]  /*0530*/  @UP0 USHF.R.U32.HI UR11, URZ, UR5, UR13 ;  /* 0x000000053f0b0299 */ /* 0x000fe4000801160d */
.L_x_792:
[----:B------:R-:W-:Y:S02]  /*0540*/  ULDC UR4, c[0x0][0x32c] ;  /* 0x0000cb0000047ab9 */ /* 0x000fe40000000800 */
[----:B------:R-:W-:-:S04]  /*0550*/  UIMAD UR4, UR11, UR4, URZ ;  /* 0x000000040b0472a4 */ /* 0x000fc8000f8e023f */
[----:B------:R-:W-:-:S04]  /*0560*/  UISETP.LT.AND UP0, UPT, UR10, UR4, UPT ;  /* 0x000000040a00728c */ /* 0x000fc8000bf01270 */
[----:B------:R-:W-:-:S04]  /*0570*/  USEL UR10, UR10, UR4, !UP0 ;  /* 0x000000040a0a7287 */ /* 0x000fc8000c000000 */
.L_x_790:
[----:B------:R-:W-:Y:S01]  /*0580*/  USHF.R.S32.HI UR4, URZ, 0x1f, UR10 ;  /* 0x0000001f3f047899 */ /* 0x000fe2000801140a */
[----:B------:R-:W-:Y:S01]  /*0590*/  PLOP3.LUT P2, PT, PT, PT, PT, 0x80, 0x0 ;  /* 0x000000000000781c */ /* 0x000fe20003f4f070 */
[----:B------:R-:W-:Y:S01]  /*05a0*/  ULDC.64 UR18, c[0x0][0x118] ;  /* 0x0000460000127ab9 */ /* 0x000fe20000000a00 */
[----:B------:R-:W-:Y:S01]  /*05b0*/  CS2R R98, SRZ ;  /* 0x0000000000627805 */ /* 0x000fe2000001ff00 */
[----:B------:R-:W-:Y:S01]  /*05c0*/  ULEA.HI UR10, UR4, UR10, URZ, 0x6 ;  /* 0x0000000a040a7291 */ /* 0x000fe2000f8f303f */
[----:B------:R-:W-:Y:S01]  /*05d0*/  CS2R R96, SRZ ;  /* 0x0000000000607805 */ /* 0x000fe2000001ff00 */
        /* <DEDUP_REMOVED lines=56> */
[----:B------:R-:W-:Y:S02]  /*0960*/  PLOP3.LUT P1, PT, PT, PT, UP3, 0x80, 0x0 ;  /* 0x000000000000781c */ /* 0x000fe40003f2f038 */
[----:B------:R-:W-:Y:S01]  /*0970*/  PLOP3.LUT P0, PT, PT, PT, UP3, 0x80, 0x0 ;  /* 0x000000000000781c */ /* 0x000fe20003f0f038 */
[----:B------:R-:W-:Y:S01]  /*0980*/  ULDC UR4, c[0x0][0x168] ;  /* 0x00005a0000047ab9 */ /* 0x000fe20000000800 */
[----:B------:R-:W-:Y:S01]  /*0990*/  ISETP.NE.AND.EX P6, PT, RZ, c[0x0][0x344], PT, P6 ;  /* 0x0000d100ff007a0c */ /* 0x000fe20003fc5360 */
[----:B------:R-:W-:Y:S02]  /*09a0*/  UIADD3 UR22, UR17, -0x1, URZ ;  /* 0xffffffff11167890 */ /* 0x000fe4000fffe03f */
[----:B------:R-:W-:-:S10]  /*09b0*/  ULDC.64 UR12, c[0x0][0x1e0] ;  /* 0x00007800000c7ab9 */ /* 0x000fd40000000a00 */
[----:B------:R-:W-:-:S04]  /*09c0*/  @P6 IMAD.MOV.U32 R3, RZ, RZ, 0x4 ;  /* 0x00000004ff036424 */ /* 0x000fc800078e00ff */
[----:B------:R-:W-:-:S06]  /*09d0*/  @P6 IMAD.WIDE R18, R0, R3, c[0x0][0x340] ;  /* 0x0000d00000126625 */ /* 0x000fcc00078e0203 */
[----:B------:R2:W3:Y:S01]  /*09e0*/  @P6 LDG.E R18, [R18.64] ;  /* 0x0000001212126981 */ /* 0x0004e2000c1e1900 */
[-C--:B------:R-:W-:Y:S01]  /*09f0*/  LEA.HI R2, R86, R5.reuse, RZ, 0x3 ;  /* 0x0000000556027211 */ /* 0x080fe200078f18ff */
[----:B-1----:R-:W-:Y:S01]  /*0a00*/  IMAD.WIDE.U32 R14, R12, c[0x0][0x1b8], RZ ;  /* 0x00006e000c0e7a25 */ /* 0x002fe200078e00ff */
[----:B------:R-:W-:Y:S01]  /*0a10*/  SHF.R.S32.HI R7, RZ, 0x1f, R12 ;  /* 0x0000001fff077819 */ /* 0x000fe2000001140c */
[----:B------:R-:W-:Y:S01]  /*0a20*/  UIMAD UR4, UR9, UR4, URZ ;  /* 0x00000004090472a4 */ /* 0x000fe2000f8e023f */
[----:B------:R-:W-:Y:S01]  /*0a30*/  LOP3.LUT R4, R2, 0xfffffff8, RZ, 0xc0, !PT ;  /* 0xfffffff802047812 */ /* 0x000fe200078ec0ff */
[----:B------:R-:W-:Y:S01]  /*0a40*/  UISETP.GT.AND UP0, UPT, UR22, UR10, UPT ;  /* 0x0000000a1600728c */ /* 0x000fe2000bf04270 */
[----:B------:R-:W-:Y:S01]  /*0a50*/  SHF.R.S32.HI R8, RZ, 0x3, R2 ;  /* 0x00000003ff087819 */ /* 0x000fe20000011402 */
[----:B------:R-:W-:Y:S01]  /*0a60*/  IMAD R9, R7, c[0x0][0x1b8], RZ ;  /* 0x00006e0007097a24 */ /* 0x000fe200078e02ff */
[----:B------:R-:W-:Y:S01]  /*0a70*/  USHF.L.U32 UR16, UR22, 0x6, URZ ;  /* 0x0000000616107899 */ /* 0x000fe2000800063f */
[----:B------:R-:W-:Y:S01]  /*0a80*/  IMAD.IADD R207, R5, 0x1, -R4 ;  /* 0x0000000105cf7824 */ /* 0x000fe200078e0a04 */
[----:B------:R-:W-:Y:S01]  /*0a90*/  USHF.L.U32 UR15, UR12, 0x6, URZ ;  /* 0x000000060c0f7899 */ /* 0x000fe2000800063f */
[----:B------:R-:W-:Y:S01]  /*0aa0*/  IMAD R9, R12, c[0x0][0x1bc], R9 ;  /* 0x00006f000c097a24 */ /* 0x000fe200078e0209 */
[----:B------:R-:W-:Y:S01]  /*0ab0*/  UMOV UR23, 0x6 ;  /* 0x0000000600177882 */ /* 0x000fe20000000000 */
[----:B------:R-:W-:Y:S01]  /*0ac0*/  IMAD R3, R207, 0x20, R8 ;  /* 0x00000020cf037824 */ /* 0x000fe200078e0208 */
[----:B------:R-:W-:Y:S01]  /*0ad0*/  USHF.L.U64.HI UR9, UR12, UR23, UR13 ;  /* 0x000000170c097299 */ /* 0x000fe2000801020d */
[----:B------:R-:W-:Y:S01]  /*0ae0*/  IMAD.IADD R15, R15, 0x1, R9 ;  /* 0x000000010f0f7824 */ /* 0x000fe200078e0209 */
[----:B------:R-:W-:Y:S01]  /*0af0*/  USHF.L.U32 UR14, UR12, 0x5, URZ ;  /* 0x000000050c0e7899 */ /* 0x000fe2000800063f */
[----:B------:R-:W-:Y:S01]  /*0b00*/  IMAD.SHL.U32 R193, R8, 0x40, RZ ;  /* 0x0000004008c17824 */ /* 0x000fe200078e00ff */
[----:B------:R-:W-:Y:S01]  /*0b10*/  IADD3 R3, R3, UR8, RZ ;  /* 0x0000000803037c10 */ /* 0x000fe2000fffe0ff */
[----:B------:R-:W-:Y:S01]  /*0b20*/  IMAD.WIDE.U32 R14, R0, c[0x0][0x1c0], R14 ;  /* 0x00007000000e7a25 */ /* 0x000fe200078e000e */
[----:B------:R-:W-:Y:S01]  /*0b30*/  USHF.R.S32.HI UR21, URZ, 0x1f, UR22 ;  /* 0x0000001f3f157899 */ /* 0x000fe20008011416 */
[CC--:B------:R-:W-:Y:S01]  /*0b40*/  LEA.HI R188, R86.reuse, R5.reuse, RZ, 0x4 ;  /* 0x0000000556bc7211 */ /* 0x0c0fe200078f20ff */
[----:B------:R-:W-:Y:S01]  /*0b50*/  UIMAD UR24, UR9, UR22, URZ ;  /* 0x00000016091872a4 */ /* 0x000fe2000f8e023f */
[----:B------:R-:W-:Y:S01]  /*0b60*/  @P1 IMAD.HI.U32 R4, R3, c[0x0][0x2c8], RZ ;  /* 0x0000b20003041a27 */ /* 0x000fe200078e00ff */
[----:B--2---:R-:W-:Y:S01]  /*0b70*/  SHF.R.S32.HI R19, RZ, 0x1f, R0 ;  /* 0x0000001fff137819 */ /* 0x004fe20000011400 */
[----:B------:R-:W-:Y:S01]  /*0b80*/  UMOV UR11, 0x5 ;  /* 0x00000005000b7882 */ /* 0x000fe20000000000 */
[----:B------:R-:W-:Y:S01]  /*0b90*/  LOP3.LUT R193, R193, 0x1c0, RZ, 0xc0, !PT ;  /* 0x000001c0c1c17812 */ /* 0x000fe200078ec0ff */
[----:B------:R-:W-:Y:S01]  /*0ba0*/  IMAD.MOV.U32 R10, RZ, RZ, R3 ;  /* 0x000000ffff0a7224 */ /* 0x000fe200078e0003 */
[----:B------:R-:W-:Y:S01]  /*0bb0*/  @P0 SHF.R.U32.HI R10, RZ, c[0x0][0x2cc], R4 ;  /* 0x0000b300ff0a0a19 */ /* 0x000fe20000011604 */
[----:B------:R-:W-:Y:S01]  /*0bc0*/  IMAD R9, R19, c[0x0][0x1c0], RZ ;  /* 0x0000700013097a24 */ /* 0x000fe200078e02ff */
[----:B------:R-:W-:Y:S01]  /*0bd0*/  UIMAD UR24, UR21, UR15, UR24 ;  /* 0x0000000f151872a4 */ /* 0x000fe2000f8e0218 */
[----:B------:R-:W-:Y:S01]  /*0be0*/  LEA.HI R84, R86, R5, RZ, 0x5 ;  /* 0x0000000556547211 */ /* 0x000fe200078f28ff */
[----:B------:R-:W-:Y:S01]  /*0bf0*/  USHF.L.U64.HI UR13, UR12, UR11, UR13 ;  /* 0x0000000b0c0d7299 */ /* 0x000fe2000801020d */
[----:B------:R-:W-:Y:S01]  /*0c00*/  IMAD R6, R0, c[0x0][0x1c4], R9 ;  /* 0x0000710000067a24 */ /* 0x000fe200078e0209 */
[--C-:B------:R-:W-:Y:S01]  /*0c10*/  SHF.R.S32.HI R9, RZ, 0x1f, R10.reuse ;  /* 0x0000001fff097819 */ /* 0x100fe2000001140a */
[----:B------:R-:W-:-:S02]  /*0c20*/  IMAD.MOV R4, RZ, RZ, -R10 ;  /* 0x000000ffff047224 */ /* 0x000fc400078e0a0a */
[----:B------:R-:W-:Y:S01]  /*0c30*/  IMAD.IADD R15, R15, 0x1, R6 ;  /* 0x000000010f0f7824 */ /* 0x000fe200078e0206 */
[----:B------:R-:W-:Y:S01]  /*0c40*/  IADD3 R6, R8, UR8, RZ ;  /* 0x0000000808067c10 */ /* 0x000fe2000fffe0ff */
[----:B------:R-:W-:Y:S02]  /*0c50*/  IMAD R4, R4, c[0x0][0x2c4], R3 ;  /* 0x0000b10004047a24 */ /* 0x000fe400078e0203 */
[----:B------:R-:W-:Y:S01]  /*0c60*/  IMAD R9, R9, c[0x0][0x1b0], RZ ;  /* 0x00006c0009097a24 */ /* 0x000fe200078e02ff */
[----:B------:R-:W-:Y:S01]  /*0c70*/  ISETP.GE.AND P1, PT, R6, UR4, PT ;  /* 0x0000000406007c0c */ /* 0x000fe2000bf26270 */
[----:B------:R-:W-:Y:S01]  /*0c80*/  IMAD.WIDE.U32 R14, R10, c[0x0][0x1b0], R14 ;  /* 0x00006c000a0e7a25 */ /* 0x000fe200078e000e */
[----:B------:R-:W-:-:S03]  /*0c90*/  SHF.R.S32.HI R3, RZ, 0x1f, R4 ;  /* 0x0000001fff037819 */ /* 0x000fc60000011404 */
[----:B------:R-:W-:Y:S02]  /*0ca0*/  IMAD R9, R10, c[0x0][0x1b4], R9 ;  /* 0x00006d000a097a24 */ /* 0x000fe400078e0209 */
[----:B------:R-:W-:Y:S02]  /*0cb0*/  IMAD R3, R3, c[0x0][0x1a8], RZ ;  /* 0x00006a0003037a24 */ /* 0x000fe400078e02ff */
[----:B------:R-:W-:Y:S01]  /*0cc0*/  IMAD.IADD R15, R15, 0x1, R9 ;  /* 0x000000010f0f7824 */ /* 0x000fe200078e0209 */
[----:B------:R-:W-:Y:S01]  /*0cd0*/  SHF.R.S32.HI R9, RZ, 0x1f, R8 ;  /* 0x0000001fff097819 */ /* 0x000fe20000011408 */
[C---:B------:R-:W-:Y:S02]  /*0ce0*/  IMAD R3, R4.reuse, c[0x0][0x1ac], R3 ;  /* 0x00006b0004037a24 */ /* 0x040fe400078e0203 */
[----:B------:R-:W-:-:S04]  /*0cf0*/  IMAD.WIDE.U32 R14, R4, c[0x0][0x1a8], R14 ;  /* 0x00006a00040e7a25 */ /* 0x000fc800078e000e */
[----:B------:R-:W-:Y:S01]  /*0d00*/  IMAD.SHL.U32 R10, R207, 0x8, RZ ;  /* 0x00000008cf0a7824 */ /* 0x000fe200078e00ff */
[----:B------:R-:W-:Y:S01]  /*0d10*/  LEA R17, P0, R14, c[0x0][0x160], 0x1 ;  /* 0x000058000e117a11 */ /* 0x000fe200078008ff */
[----:B------:R-:W-:Y:S01]  /*0d20*/  IMAD.IADD R16, R15, 0x1, R3 ;  /* 0x000000010f107824 */ /* 0x000fe200078e0203 */
[----:B------:R-:W-:Y:S01]  /*0d30*/  IADD3 R3, R6, 0x40, RZ ;  /* 0x0000004006037810 */ /* 0x000fe20007ffe0ff */
[----:B------:R-:W-:Y:S01]  /*0d40*/  IMAD R13, R9, c[0x0][0x1e0], RZ ;  /* 0x00007800090d7a24 */ /* 0x000fe200078e02ff */
[----:B------:R-:W-:Y:S01]  /*0d50*/  LOP3.LUT R4, R193, 0x38, R10, 0xf8, !PT ;  /* 0x00000038c1047812 */ /* 0x000fe200078ef80a */
[----:B------:R-:W1:Y:S01]  /*0d60*/  SHFL.IDX PT, R24, R17, RZ, 0x181f ;  /* 0x00181fff11187589 */ /* 0x000e6200000e0000 */
[----:B------:R-:W-:Y:S01]  /*0d70*/  LEA.HI.X R16, R14, c[0x0][0x164], R16, 0x1, P0 ;  /* 0x000059000e107a11 */ /* 0x000fe200000f0c10 */
[----:B------:R-:W-:Y:S01]  /*0d80*/  IMAD R9, R9, c[0x0][0x208], RZ ;  /* 0x0000820009097a24 */ /* 0x000fe200078e02ff */
[----:B------:R-:W-:Y:S02]  /*0d90*/  SHF.R.U32.HI R193, RZ, 0x3, R193 ;  /* 0x00000003ffc17819 */ /* 0x000fe400000116c1 */
[----:B------:R-:W-:Y:S01]  /*0da0*/  LEA.HI R14, R86, R5, RZ, 0x6 ;  /* 0x00000005560e7211 */ /* 0x000fe200078f30ff */
[----:B------:R-:W2:Y:S01]  /*0db0*/  SHFL.IDX PT, R25, R16, RZ, 0x181f ;  /* 0x00181fff10197589 */ /* 0x000ea200000e0000 */
[----:B------:R-:W-:Y:S01]  /*0dc0*/  LOP3.LUT R193, R4, R193, RZ, 0x3c, !PT ;  /* 0x000000c104c17212 */ /* 0x000fe200078e3cff */
[----:B------:R-:W-:Y:S01]  /*0dd0*/  IMAD R9, R8, c[0x0][0x20c], R9 ;  /* 0x0000830008097a24 */ /* 0x000fe200078e0209 */
[----:B------:R-:W-:Y:S01]  /*0de0*/  IADD3 R4, R6, 0x20, RZ ;  /* 0x0000002006047810 */ /* 0x000fe20007ffe0ff */
[----:B------:R-:W-:Y:S01]  /*0df0*/  IMAD.SHL.U32 R14, R14, 0x8, RZ ;  /* 0x000000080e0e7824 */ /* 0x000fe200078e00ff */
[----:B------:R-:W-:Y:S01]  /*0e00*/  ISETP.GE.AND P2, PT, R3, UR4, PT ;  /* 0x0000000403007c0c */ /* 0x000fe2000bf46270 */
[----:B------:R-:W-:Y:S01]  /*0e10*/  SHFL.IDX PT, R23, R16, 0x1, 0x181f ;  /* 0x00381f0010177f89 */ /* 0x000fe200000e0000 */
[----:B------:R-:W-:-:S02]  /*0e20*/  ISETP.GE.AND P0, PT, R4, UR4, PT ;  /* 0x0000000404007c0c */ /* 0x000fc4000bf06270 */
[C---:B------:R-:W-:Y:S02]  /*0e30*/  IADD3 R4, R10.reuse, 0x40, RZ ;  /* 0x000000400a047810 */ /* 0x040fe40007ffe0ff */
[----:B------:R-:W-:Y:S02]  /*0e40*/  IADD3 R3, R10, 0x80, RZ ;  /* 0x000000800a037810 */ /* 0x000fe40007ffe0ff */
[----:B------:R-:W-:Y:S01]  /*0e50*/  LOP3.LUT R193, R193, 0xfffffe00, R14, 0xf8, !PT ;  /* 0xfffffe00c1c17812 */ /* 0x000fe200078ef80e */
[----:B------:R-:W-:Y:S01]  /*0e60*/  IMAD R14, R8, c[0x0][0x1e4], R13 ;  /* 0x00007900080e7a24 */ /* 0x000fe200078e020d */
[----:B------:R-:W-:Y:S02]  /*0e70*/  @!P1 SHF.R.S32.HI R13, RZ, 0x1f, R4 ;  /* 0x0000001fff0d9819 */ /* 0x000fe40000011404 */
[----:B------:R-:W-:Y:S01]  /*0e80*/  @!P1 SHF.R.S32.HI R22, RZ, 0x1f, R3 ;  /* 0x0000001fff169819 */ /* 0x000fe20000011403 */
[----:B------:R-:W-:Y:S01]  /*0e90*/  IMAD.SHL.U32 R132, R193, 0x2, RZ ;  /* 0x00000002c1847824 */ /* 0x000fe200078e00ff */
[----:B------:R-:W-:-:S02]  /*0ea0*/  @!P1 LEA.HI R20, R13, R4, RZ, 0x3 ;  /* 0x000000040d149211 */ /* 0x000fc400078f18ff */
[----:B------:R-:W-:Y:S02]  /*0eb0*/  @!P1 LEA.HI R13, R22, R3, RZ, 0x3 ;  /* 0x00000003160d9211 */ /* 0x000fe400078f18ff */
[----:B------:R-:W4:Y:S01]  /*0ec0*/  SHFL.IDX PT, R22, R17, 0x1, 0x181f ;  /* 0x00381f0011167f89 */ /* 0x000f2200000e0000 */
[----:B------:R-:W-:Y:S02]  /*0ed0*/  ISETP.GE.AND P3, PT, R10, c[0x0][0x198], PT ;  /* 0x000066000a007a0c */ /* 0x000fe40003f66270 */
[--C-:B------:R-:W-:Y:S02]  /*0ee0*/  SHF.R.S32.HI R11, RZ, 0x1f, R10.reuse ;  /* 0x0000001fff0b7819 */ /* 0x100fe4000001140a */
[----:B------:R-:W-:Y:S02]  /*0ef0*/  ISETP.GE.AND P4, PT, R4, c[0x0][0x198], PT ;  /* 0x0000660004007a0c */ /* 0x000fe40003f86270 */
[----:B-1----:R-:W-:Y:S01]  /*0f00*/  @!P1 LEA R28, P5, R10, R24, 0x1 ;  /* 0x000000180a1c9211 */ /* 0x002fe200078a08ff */
[----:B------:R-:W-:Y:S01]  /*0f10*/  IMAD.WIDE.U32 R26, R8, c[0x0][0x1e0], R10 ;  /* 0x00007800081a7a25 */ /* 0x000fe200078e000a */
[----:B------:R-:W-:-:S02]  /*0f20*/  @!P1 LOP3.LUT R20, R20, 0xfffffff8, RZ, 0xc0, !PT ;  /* 0xfffffff814149812 */ /* 0x000fc400078ec0ff */
[----:B--2---:R-:W-:Y:S01]  /*0f30*/  @!P1 LEA.HI.X R29, R10, R25, R11, 0x1, P5 ;  /* 0x000000190a1d9211 */ /* 0x004fe200028f0c0b */
[----:B------:R-:W-:Y:S01]  /*0f40*/  IMAD.IADD R15, R27, 0x1, R14 ;  /* 0x000000011b0f7824 */ /* 0x000fe200078e020e */
[----:B------:R-:W-:Y:S01]  /*0f50*/  @!P1 LOP3.LUT R13, R13, 0xfffffff8, RZ, 0xc0, !PT ;  /* 0xfffffff80d0d9812 */ /* 0x000fe200078ec0ff */
[--C-:B------:R-:W-:Y:S01]  /*0f60*/  @!P1 IMAD.WIDE R20, R20, 0x2, R24.reuse ;  /* 0x0000000214149825 */ /* 0x100fe200078e0218 */
[----:B------:R-:W-:Y:S01]  /*0f70*/  ISETP.GE.AND P5, PT, R3, c[0x0][0x198], PT ;  /* 0x0000660003007a0c */ /* 0x000fe20003fa6270 */
[----:B------:R1:W-:Y:S01]  /*0f80*/  @!P1 LDGSTS.E.BYPASS.LTC128B.128 [R132+0x18100], [R28.64], !P3 ;  /* 0x181000001c849fae */ /* 0x0003e2000d901d52 */
[----:B------:R-:W-:Y:S01]  /*0f90*/  IADD3 R6, R6, 0x60, RZ ;  /* 0x0000006006067810 */ /* 0x000fe20007ffe0ff */
[----:B------:R-:W-:Y:S01]  /*0fa0*/  @!P1 IMAD.WIDE R30, R13, 0x2, R24 ;  /* 0x000000020d1e9825 */ /* 0x000fe200078e0218 */
[----:B------:R-:W-:Y:S01]  /*0fb0*/  IADD3 R204, R132, 0x100, RZ ;  /* 0x0000010084cc7810 */ /* 0x000fe20007ffe0ff */
[----:B------:R2:W-:Y:S02]  /*0fc0*/  @!P1 LDGSTS.E.BYPASS.LTC128B.128 [R132+0x1c100], [R20.64], !P4 ;  /* 0x1c10000014849fae */ /* 0x0005e4000e101d52 */
[----:B------:R-:W-:-:S02]  /*0fd0*/  IMAD.MOV.U32 R14, RZ, RZ, R26 ;  /* 0x000000ffff0e7224 */ /* 0x000fc400078e001a */
[----:B------:R-:W-:Y:S02]  /*0fe0*/  IMAD R13, R7, c[0x0][0x1e8], RZ ;  /* 0x00007a00070d7a24 */ /* 0x000fe400078e02ff */
[----:B------:R-:W-:Y:S02]  /*0ff0*/  IMAD.WIDE.U32 R14, R12, c[0x0][0x1e8], R14 ;  /* 0x00007a000c0e7a25 */ /* 0x000fe400078e000e */
[----:B------:R5:W-:Y:S01]  /*1000*/  @!P1 LDGSTS.E.BYPASS.LTC128B.128 [R132+0x20100], [R30.64], !P5 ;  /* 0x201000001e849fae */ /* 0x000be2000e901d52 */
[----:B----4-:R-:W-:Y:S01]  /*1010*/  @!P0 LEA R24, P1, R10, R22, 0x1 ;  /* 0x000000160a188211 */ /* 0x010fe200078208ff */
[----:B------:R-:W-:Y:S02]  /*1020*/  IMAD R196, R12, c[0x0][0x1ec], R13 ;  /* 0x00007b000cc47a24 */ /* 0x000fe400078e020d */
[----:B------:R-:W-:Y:S01]  /*1030*/  IMAD.WIDE.U32 R26, R8, c[0x0][0x208], R10 ;  /* 0x00008200081a7a25 */ /* 0x000fe200078e000a */
[----:B------:R-:W-:Y:S02]  /*1040*/  @!P0 LEA.HI.X R25, R10, R23, R11, 0x1, P1 ;  /* 0x000000170a198211 */ /* 0x000fe400008f0c0b */
[----:B------:R-:W-:Y:S01]  /*1050*/  ISETP.GE.AND P1, PT, R6, UR4, PT ;  /* 0x0000000406007c0c */ /* 0x000fe2000bf26270 */
[----:B------:R-:W-:Y:S01]  /*1060*/  IMAD.IADD R197, R15, 0x1, R196 ;  /* 0x000000010fc57824 */ /* 0x000fe200078e02c4 */
[----:B------:R-:W-:Y:S01]  /*1070*/  @!P0 SHF.R.S32.HI R15, RZ, 0x1f, R4 ;  /* 0x0000001fff0f8819 */ /* 0x000fe20000011404 */
[----:B------:R-:W-:Y:S01]  /*1080*/  IMAD.MOV.U32 R196, RZ, RZ, R14 ;  /* 0x000000ffffc47224 */ /* 0x000fe200078e000e */
[----:B------:R-:W-:Y:S01]  /*1090*/  @!P0 SHF.R.S32.HI R14, RZ, 0x1f, R3 ;  /* 0x0000001fff0e8819 */ /* 0x000fe20000011403 */
[----:B------:R-:W-:Y:S01]  /*10a0*/  IMAD R7, R7, c[0x0][0x210], RZ ;  /* 0x0000840007077a24 */ /* 0x000fe200078e02ff */
[-C--:B------:R-:W-:Y:S01]  /*10b0*/  @!P0 LEA.HI R15, R15, R4.reuse, RZ, 0x3 ;  /* 0x000000040f0f8211 */ /* 0x080fe200078f18ff */
[----:B------:R-:W-:Y:S01]  /*10c0*/  IMAD.IADD R27, R27, 0x1, R9 ;  /* 0x000000011b1b7824 */ /* 0x000fe200078e0209 */
[-C--:B------:R-:W-:Y:S01]  /*10d0*/  @!P0 LEA.HI R14, R14, R3.reuse, RZ, 0x3 ;  /* 0x000000030e0e8211 */ /* 0x080fe200078f18ff */
[C---:B------:R-:W-:Y:S01]  /*10e0*/  IMAD R7, R12.reuse, c[0x0][0x214], R7 ;  /* 0x000085000c077a24 */ /* 0x040fe200078e0207 */
[----:B------:R-:W-:Y:S01]  /*10f0*/  @!P2 SHF.R.S32.HI R9, RZ, 0x1f, R4 ;  /* 0x0000001fff09a819 */ /* 0x000fe20000011404 */
[----:B------:R-:W-:Y:S01]  /*1100*/  IMAD.WIDE.U32 R12, R12, c[0x0][0x210], R26 ;  /* 0x000084000c0c7a25 */ /* 0x000fe200078e001a */
[----:B--2---:R-:W-:Y:S01]  /*1110*/  SHFL.IDX PT, R20, R17, 0x2, 0x181f ;  /* 0x00581f0011147f89 */ /* 0x004fe200000e0000 */
[----:B------:R-:W-:Y:S01]  /*1120*/  @!P2 SHF.R.S32.HI R6, RZ, 0x1f, R3 ;  /* 0x0000001fff06a819 */ /* 0x000fe20000011403 */
[----:B------:R-:W-:Y:S01]  /*1130*/  @UP0 UIADD3 UR4, UR17, -0x2, URZ ;  /* 0xfffffffe11040890 */ /* 0x000fe2000fffe03f */
[----:B------:R-:W-:Y:S01]  /*1140*/  @!P0 LOP3.LUT R15, R15, 0xfffffff8, RZ, 0xc0, !PT ;  /* 0xfffffff80f0f8812 */ /* 0x000fe200078ec0ff */
[----:B------:R-:W2:Y:S01]  /*1150*/  SHFL.IDX PT, R21, R16, 0x2, 0x181f ;  /* 0x00581f0010157f89 */ /* 0x000ea200000e0000 */
[----:B------:R-:W-:Y:S01]  /*1160*/  @!P0 LOP3.LUT R27, R14, 0xfffffff8, RZ, 0xc0, !PT ;  /* 0xfffffff80e1b8812 */ /* 0x000fe200078ec0ff */
[----:B------:R-:W-:Y:S01]  /*1170*/  @UP0 USHF.R.S32.HI UR5, URZ, 0x1f, UR4 ;  /* 0x0000001f3f050899 */ /* 0x000fe20008011404 */
[----:B------:R-:W-:Y:S01]  /*1180*/  @!P2 LEA.HI R9, R9, R4, RZ, 0x3 ;  /* 0x000000040909a211 */ /* 0x000fe200078f18ff */
[----:B-----5:R4:W5:Y:S01]  /*1190*/  SHFL.IDX PT, R30, R17, 0x3, 0x181f ;  /* 0x00781f00111e7f89 */ /* 0x02096200000e0000 */
[-C--:B------:R-:W-:Y:S01]  /*11a0*/  @!P2 LEA.HI R6, R6, R3.reuse, RZ, 0x3 ;  /* 0x000000030606a211 */ /* 0x080fe200078f18ff */
[--C-:B------:R-:W-:Y:S01]  /*11b0*/  @!P0 IMAD.WIDE R32, R15, 0x2, R22.reuse ;  /* 0x000000020f208825 */ /* 0x100fe200078e0216 */
[----:B------:R-:W-:Y:S01]  /*11c0*/  @!P2 LOP3.LUT R9, R9, 0xfffffff8, RZ, 0xc0, !PT ;  /* 0xfffffff80909a812 */ /* 0x000fe200078ec0ff */
[----:B------:R-:W5:Y:S01]  /*11d0*/  SHFL.IDX PT, R31, R16, 0x3, 0x181f ;  /* 0x00781f00101f7f89 */ /* 0x000f6200000e0000 */
[----:B-1----:R-:W-:Y:S01]  /*11e0*/  @!P2 LOP3.LUT R29, R6, 0xfffffff8, RZ, 0xc0, !PT ;  /* 0xfffffff8061da812 */ /* 0x002fe200078ec0ff */
[----:B------:R-:W-:Y:S01]  /*11f0*/  @!P0 IMAD.WIDE R34, R27, 0x2, R22 ;  /* 0x000000021b228825 */ /* 0x000fe200078e0216 */
[----:B------:R-:W-:Y:S01]  /*1200*/  @!P1 SHF.R.S32.HI R6, RZ, 0x1f, R3 ;  /* 0x0000001fff069819 */ /* 0x000fe20000011403 */
[----:B------:R1:W-:Y:S03]  /*1210*/  @!P0 LDGSTS.E.BYPASS.LTC128B.128 [R132+0x19100], [R24.64], !P3 ;  /* 0x1910000018848fae */ /* 0x0003e6000d901d52 */
[----:B------:R-:W-:Y:S01]  /*1220*/  @!P1 LEA.HI R6, R6, R3, RZ, 0x3 ;  /* 0x0000000306069211 */ /* 0x000fe200078f18ff */
[----:B------:R3:W-:Y:S04]  /*1230*/  @!P0 LDGSTS.E.BYPASS.LTC128B.128 [R132+0x1d100], [R32.64], !P4 ;  /* 0x1d10000020848fae */ /* 0x0007e8000e101d52 */
[----:B------:R3:W-:Y:S01]  /*1240*/  @!P0 LDGSTS.E.BYPASS.LTC128B.128 [R132+0x21100], [R34.64], !P5 ;  /* 0x2110000022848fae */ /* 0x0007e2000e901d52 */
[----:B--2---:R-:W-:Y:S01]  /*1250*/  @!P2 IMAD.WIDE R14, R9, 0x2, R20 ;  /* 0x00000002090ea825 */ /* 0x004fe200078e0214 */
[----:B------:R-:W-:-:S02]  /*1260*/  @!P1 SHF.R.S32.HI R9, RZ, 0x1f, R4 ;  /* 0x0000001fff099819 */ /* 0x000fc40000011404 */
[----:B----4-:R-:W-:Y:S01]  /*1270*/  @!P1 LOP3.LUT R17, R6, 0xfffffff8, RZ, 0xc0, !PT ;  /* 0xfffffff806119812 */ /* 0x010fe200078ec0ff */
[----:B------:R-:W-:Y:S01]  /*1280*/  @!P2 IMAD.WIDE R22, R29, 0x2, R20 ;  /* 0x000000021d16a825 */ /* 0x000fe200078e0214 */
[C---:B------:R-:W-:Y:S02]  /*1290*/  @!P2 LEA R20, P0, R10.reuse, R20, 0x1 ;  /* 0x000000140a14a211 */ /* 0x040fe400078008ff */
[----:B------:R-:W-:Y:S01]  /*12a0*/  @!P1 LEA.HI R9, R9, R4, RZ, 0x3 ;  /* 0x0000000409099211 */ /* 0x000fe200078f18ff */
[----:B------:R-:W-:Y:S01]  /*12b0*/  IMAD.U32 R6, RZ, RZ, UR16 ;  /* 0x00000010ff067e24 */ /* 0x000fe2000f8e00ff */
[C-C-:B------:R-:W-:Y:S02]  /*12c0*/  @!P2 LEA.HI.X R21, R10.reuse, R21, R11.reuse, 0x1, P0 ;  /* 0x000000150a15a211 */ /* 0x140fe400000f0c0b */
[C---:B-----5:R-:W-:Y:S02]  /*12d0*/  @!P1 LEA R26, P0, R10.reuse, R30, 0x1 ;  /* 0x0000001e0a1a9211 */ /* 0x060fe400078008ff */
[----:B------:R-:W-:Y:S01]  /*12e0*/  @!P1 LOP3.LUT R9, R9, 0xfffffff8, RZ, 0xc0, !PT ;  /* 0xfffffff809099812 */ /* 0x000fe200078ec0ff */
[----:B------:R2:W-:Y:S01]  /*12f0*/  @!P2 LDGSTS.E.BYPASS.LTC128B.128 [R132+0x1a100], [R20.64], !P3 ;  /* 0x1a1000001484afae */ /* 0x0005e2000d901d52 */
[----:B------:R-:W-:Y:S01]  /*1300*/  @!P1 LEA.HI.X R27, R10, R31, R11, 0x1, P0 ;  /* 0x0000001f0a1b9211 */ /* 0x000fe200000f0c0b */
[----:B------:R-:W-:Y:S01]  /*1310*/  IMAD.U32 R11, RZ, RZ, UR14 ;  /* 0x0000000eff0b7e24 */ /* 0x000fe2000f8e00ff */
[----:B------:R-:W-:Y:S01]  /*1320*/  PLOP3.LUT P0, PT, PT, PT, UP0, 0x80, 0x0 ;  /* 0x000000000000781c */ /* 0x000fe20003f0f008 */
[----:B-1----:R-:W-:Y:S01]  /*1330*/  @!P1 IMAD.WIDE R24, R9, 0x2, R30 ;  /* 0x0000000209189825 */ /* 0x002fe200078e021e */
[----:B------:R1:W-:Y:S01]  /*1340*/  @!P2 LDGSTS.E.BYPASS.LTC128B.128 [R132+0x1e100], [R14.64], !P4 ;  /* 0x1e1000000e84afae */ /* 0x0003e2000e101d52 */
[----:B------:R-:W-:-:S02]  /*1350*/  IADD3 R8, -R6, c[0x0][0x1d0], -R8 ;  /* 0x0000740006087a10 */ /* 0x000fc40007ffe908 */
[----:B------:R-:W-:Y:S01]  /*1360*/  @!P1 IMAD.WIDE R30, R17, 0x2, R30 ;  /* 0x00000002111e9825 */ /* 0x000fe200078e021e */
[----:B------:R4:W-:Y:S01]  /*1370*/  @!P2 LDGSTS.E.BYPASS.LTC128B.128 [R132+0x22100], [R22.64], !P5 ;  /* 0x221000001684afae */ /* 0x0009e2000e901d52 */
[----:B------:R-:W-:Y:S02]  /*1380*/  PLOP3.LUT P2, PT, PT, PT, UP0, 0x80, 0x0 ;  /* 0x000000000000781c */ /* 0x000fe40003f4f008 */
[----:B------:R-:W-:Y:S01]  /*1390*/  IMAD.U32 R17, RZ, RZ, UR4 ;  /* 0x00000004ff117e24 */ /* 0x000fe2000f8e00ff */
[----:B------:R5:W-:Y:S01]  /*13a0*/  @!P1 LDGSTS.E.BYPASS.LTC128B.128 [R132+0x1b100], [R26.64], !P3 ;  /* 0x1b1000001a849fae */ /* 0x000be2000d901d52 */
[----:B------:R-:W-:Y:S01]  /*13b0*/  @UP0 UIMAD UR4, UR9, UR4, URZ ;  /* 0x00000004090402a4 */ /* 0x000fe2000f8e023f */
[----:B------:R-:W-:Y:S01]  /*13c0*/  PLOP3.LUT P3, PT, PT, PT, UP0, 0x80, 0x0 ;  /* 0x000000000000781c */ /* 0x000fe20003f6f008 */
[----:B------:R-:W-:Y:S01]  /*13d0*/  IMAD.U32 R9, RZ, RZ, UR22 ;  /* 0x00000016ff097e24 */ /* 0x000fe2000f8e00ff */
[----:B------:R5:W-:Y:S01]  /*13e0*/  @!P1 LDGSTS.E.BYPASS.LTC128B.128 [R132+0x1f100], [R24.64], !P4 ;  /* 0x1f10000018849fae */ /* 0x000be2000e101d52 */
[----:B------:R-:W-:Y:S01]  /*13f0*/  ISETP.GE.AND P4, PT, R8, 0x1, PT ;  /* 0x000000010800780c */ /* 0x000fe20003f86270 */
[----:B------:R-:W-:-:S02]  /*1400*/  @UP0 UIMAD UR4, UR5, UR15, UR4 ;  /* 0x0000000f050402a4 */ /* 0x000fc4000f8e0204 */
[----:B------:R3:W-:Y:S01]  /*1410*/  @!P1 LDGSTS.E.BYPASS.LTC128B.128 [R132+0x23100], [R30.64], !P5 ;  /* 0x231000001e849fae */ /* 0x0007e2000e901d52 */
[----:B------:R-:W-:Y:S02]  /*1420*/  PLOP3.LUT P5, PT, PT, PT, UP0, 0x80, 0x0 ;  /* 0x000000000000781c */ /* 0x000fe40003faf008 */
[----:B------:R-:W-:Y:S01]  /*1430*/  PLOP3.LUT P1, PT, PT, PT, UP0, 0x80, 0x0 ;  /* 0x000000000000781c */ /* 0x000fe20003f2f008 */
[----:B------:R-:W0:Y:S01]  /*1440*/  LDGDEPBAR ;  /* 0x00000000000079af */ /* 0x000e220000000000 */
[----:B--2---:R-:W-:Y:S02]  /*1450*/  IMAD.IADD R21, R13, 0x1, R7 ;  /* 0x000000010d157824 */ /* 0x004fe400078e0207 */
[----:B------:R-:W-:Y:S02]  /*1460*/  IMAD.MOV.U32 R20, RZ, RZ, R12 ;  /* 0x000000ffff147224 */ /* 0x000fe400078e000c */
[----:B-1----:R-:W-:Y:S01]  /*1470*/  IMAD.U32 R15, RZ, RZ, UR14 ;  /* 0x0000000eff0f7e24 */ /* 0x002fe2000f8e00ff */
[----:B---3--:R-:W-:Y:S01]  /*1480*/  @P6 SHF.R.S32.HI R195, RZ, 0x1f, R18 ;  /* 0x0000001fffc36819 */ /* 0x008fe20000011412 */
[----:B------:R-:W-:-:S02]  /*1490*/  @!P6 IMAD.MOV.U32 R195, RZ, RZ, R19 ;  /* 0x000000ffffc3e224 */ /* 0x000fc400078e0013 */
[----:B------:R-:W-:Y:S02]  /*14a0*/  @P6 IMAD.MOV.U32 R194, RZ, RZ, R18 ;  /* 0x000000ffffc26224 */ /* 0x000fe400078e0012 */
[----:B------:R-:W-:Y:S01]  /*14b0*/  @!P6 IMAD.MOV.U32 R194, RZ, RZ, R0 ;  /* 0x000000ffffc2e224 */ /* 0x000fe200078e0000 */
[----:B------:R-:W-:Y:S01]  /*14c0*/  BAR.SYNC.DEFER_BLOCKING 0x0 ;  /* 0x0000000000007b1d */ /* 0x000fe20000010000 */
[----:B------:R-:W-:Y:S01]  /*14d0*/  IMAD R203, R195, c[0x0][0x1f0], RZ ;  /* 0x00007c00c3cb7a24 */ /* 0x000fe200078e02ff */
[----:B------:R-:W-:Y:S01]  /*14e0*/  PLOP3.LUT P6, PT, PT, PT, UP0, 0x80, 0x0 ;  /* 0x000000000000781c */ /* 0x000fe20003fcf008 */
[----:B------:R-:W-:-:S04]  /*14f0*/  IMAD.WIDE.U32 R196, R194, c[0x0][0x1f0], R196 ;  /* 0x00007c00c2c47a25 */ /* 0x000fc800078e00c4 */
[----:B------:R-:W-:Y:S02]  /*1500*/  IMAD R203, R194, c[0x0][0x1f4], R203 ;  /* 0x00007d00c2cb7a24 */ /* 0x000fe400078e02cb */
[----:B------:R-:W-:Y:S02]  /*1510*/  IMAD.MOV.U32 R202, RZ, RZ, R196 ;  /* 0x000000ffffca7224 */ /* 0x000fe400078e00c4 */
[----:B------:R-:W-:Y:S02]  /*1520*/  IMAD.IADD R203, R197, 0x1, R203 ;  /* 0x00000001c5cb7824 */ /* 0x000fe400078e02cb */
[----:B------:R-:W-:Y:S02]  /*1530*/  IMAD.U32 R18, RZ, RZ, UR13 ;  /* 0x0000000dff127e24 */ /* 0x000fe4000f8e00ff */
[----:B------:R-:W-:Y:S01]  /*1540*/  @P0 IMAD.WIDE.U32 R16, R17, UR15, R202 ;  /* 0x0000000f11100c25 */ /* 0x000fe2000f8e00ca */
[----:B------:R-:W-:-:S03]  /*1550*/  ISETP.GT.AND P0, PT, R8, 0x20, PT ;  /* 0x000000200800780c */ /* 0x000fc60003f04270 */
[----:B----4-:R-:W-:Y:S01]  /*1560*/  IMAD.WIDE.U32 R22, R9, UR15, R202 ;  /* 0x0000000f09167c25 */ /* 0x010fe2000f8e00ca */
[----:B------:R-:W-:Y:S02]  /*1570*/  @P6 LEA R0, P6, R16, c[0x0][0x1c8], 0x1 ;  /* 0x0000720010006a11 */ /* 0x000fe400078c08ff */
[----:B------:R-:W-:Y:S01]  /*1580*/  @P5 IADD3 R7, R17, UR4, RZ ;  /* 0x0000000411075c10 */ /* 0x000fe2000fffe0ff */
[----:B------:R-:W-:Y:S01]  /*1590*/  IMAD R199, R195, c[0x0][0x218], RZ ;  /* 0x00008600c3c77a24 */ /* 0x000fe200078e02ff */
[----:B------:R-:W-:Y:S01]  /*15a0*/  @P2 LEA R14, P2, R11, R0, 0x1 ;  /* 0x000000000b0e2211 */ /* 0x000fe200078408ff */
[----:B------:R-:W-:Y:S01]  /*15b0*/  ULDC.64 UR4, c[0x0][0x208] ;  /* 0x0000820000047ab9 */ /* 0x000fe20000000a00 */
[----:B------:R-:W-:Y:S01]  /*15c0*/  IADD3 R9, R23, UR24, RZ ;  /* 0x0000001817097c10 */ /* 0x000fe2000fffe0ff */
[----:B------:R-:W-:Y:S01]  /*15d0*/  USHF.L.U32 UR24, UR4, 0x6, URZ ;  /* 0x0000000604187899 */ /* 0x000fe2000800063f */
[----:B------:R-:W-:Y:S01]  /*15e0*/  IMAD R199, R194, c[0x0][0x21c], R199 ;  /* 0x00008700c2c77a24 */ /* 0x000fe200078e02c7 */
[----:B------:R-:W-:Y:S01]  /*15f0*/  @P0 IADD3 R12, P5, R22, UR14, RZ ;  /* 0x0000000e160c0c10 */ /* 0x000fe2000ffbe0ff */
[----:B------:R-:W-:Y:S01]  /*1600*/  USHF.L.U64.HI UR23, UR4, UR23, UR5 ;  /* 0x0000001704177299 */ /* 0x000fe20008010205 */
[----:B------:R-:W-:Y:S01]  /*1610*/  IMAD.WIDE.U32 R194, R194, c[0x0][0x218], R20 ;  /* 0x00008600c2c27a25 */ /* 0x000fe200078e0014 */
[----:B------:R-:W-:Y:S01]  /*1620*/  USHF.L.U64.HI UR11, UR4, UR11, UR5 ;  /* 0x0000000b040b7299 */ /* 0x000fe20008010205 */
[----:B------:R-:W-:Y:S01]  /*1630*/  @P3 LEA.HI.X R7, R16, c[0x0][0x1cc], R7, 0x1, P6 ;  /* 0x0000730010073a11 */ /* 0x000fe200030f0c07 */
[----:B------:R-:W-:Y:S01]  /*1640*/  UIMAD UR12, UR23, UR22, URZ ;  /* 0x00000016170c72a4 */ /* 0x000fe2000f8e023f */
[C---:B------:R-:W-:Y:S01]  /*1650*/  @P4 LEA R16, P3, R22.reuse, c[0x0][0x1c8], 0x1 ;  /* 0x0000720016104a11 */ /* 0x040fe200078608ff */
[----:B------:R-:W-:Y:S01]  /*1660*/  IMAD.IADD R199, R195, 0x1, R199 ;  /* 0x00000001c3c77824 */ /* 0x000fe200078e02c7 */
[----:B------:R-:W-:Y:S01]  /*1670*/  @P1 LEA.HI.X R15, R15, R7, R18, 0x1, P2 ;  /* 0x000000070f0f1211 */ /* 0x000fe200010f0c12 */
[----:B------:R-:W-:Y:S01]  /*1680*/  IMAD.MOV.U32 R198, RZ, RZ, R194 ;  /* 0x000000ffffc67224 */ /* 0x000fe200078e00c2 */
[----:B------:R-:W-:Y:S01]  /*1690*/  @P4 LEA.HI.X R17, R22, c[0x0][0x1cc], R9, 0x1, P3 ;  /* 0x0000730016114a11 */ /* 0x000fe200018f0c09 */
[----:B------:R-:W-:Y:S01]  /*16a0*/  UIMAD UR12, UR21, UR24, UR12 ;  /* 0x00000018150c72a4 */ /* 0x000fe2000f8e020c */
[----:B------:R-:W-:Y:S01]  /*16b0*/  ISETP.GE.AND P3, PT, R10, c[0x0][0x1d4], PT ;  /* 0x000075000a007a0c */ /* 0x000fe20003f66270 */
[----:B------:R-:W-:Y:S01]  /*16c0*/  @UP0 UIADD3 UR5, UR17, -0x2, URZ ;  /* 0xfffffffe11050890 */ /* 0x000fe2000fffe03f */
[----:B------:R-:W-:-:S02]  /*16d0*/  ISETP.GE.AND P2, PT, R4, c[0x0][0x1d4], PT ;  /* 0x0000750004007a0c */ /* 0x000fc40003f46270 */
[----:B------:R-:W-:Y:S01]  /*16e0*/  ISETP.GE.AND P1, PT, R3, c[0x0][0x1d4], PT ;  /* 0x0000750003007a0c */ /* 0x000fe20003f26270 */
[----:B------:R-:W-:Y:S01]  /*16f0*/  @UP0 UIMAD UR23, UR23, UR5, URZ ;  /* 0x00000005171702a4 */ /* 0x000fe2000f8e023f */
[----:B------:R-:W-:Y:S02]  /*1700*/  @P0 IADD3.X R9, R9, UR13, RZ, P5, !PT ;  /* 0x0000000d09090c10 */ /* 0x000fe4000affe4ff */
[----:B------:R-:W-:Y:S02]  /*1710*/  @P0 LEA R18, P6, R12, c[0x0][0x1c8], 0x1 ;  /* 0x000072000c120a11 */ /* 0x000fe400078c08ff */
[----:B------:R-:W-:Y:S02]  /*1720*/  ISETP.GE.AND P5, PT, R10, c[0x0][0x1d4], PT ;  /* 0x000075000a007a0c */ /* 0x000fe40003fa6270 */
[----:B------:R-:W-:Y:S01]  /*1730*/  @P0 LEA.HI.X R19, R12, c[0x0][0x1cc], R9, 0x1, P6 ;  /* 0x000073000c130a11 */ /* 0x000fe200030f0c09 */
[----:B------:R-:W-:Y:S01]  /*1740*/  IMAD.U32 R9, RZ, RZ, UR24 ;  /* 0x00000018ff097e24 */ /* 0x000fe2000f8e00ff */
[----:B------:R-:W-:Y:S01]  /*1750*/  @!PT LDS RZ, [RZ] ;  /* 0x00000000fffff984 */ /* 0x000fe20000000800 */
[----:B------:R-:W-:Y:S01]  /*1760*/  @!PT LDS RZ, [RZ] ;  /* 0x00000000fffff984 */ /* 0x000fe20000000800 */
[----:B------:R-:W-:Y:S01]  /*1770*/  @!PT LDS RZ, [RZ] ;  /* 0x00000000fffff984 */ /* 0x000fe20000000800 */
[----:B------:R1:W-:Y:S01]  /*1780*/  @P4 LDGSTS.E.BYPASS.LTC128B.128 [R132+0xc100], [R16.64], !P3 ;  /* 0x0c10000010844fae */ /* 0x0003e2000d901d52 */
[----:B------:R-:W-:-:S02]  /*1790*/  ISETP.LT.OR P6, PT, R8, 0x1, P5 ;  /* 0x000000010800780c */ /* 0x000fc40002fc1670 */
[----:B------:R-:W-:Y:S01]  /*17a0*/  IMAD.WIDE.U32 R10, R9, UR22, R198 ;  /* 0x00000016090a7c25 */ /* 0x000fe2000f8e00c6 */
[----:B------:R1:W-:Y:S01]  /*17b0*/  @P4 LDGSTS.E.BYPASS.LTC128B.128 [R132+0xe100], [R16.64+0x80], !P2 ;  /* 0x0e10008010844fae */ /* 0x0003e2000d101d52 */
[----:B------:R-:W-:-:S03]  /*17c0*/  ISETP.LT.OR P5, PT, R8, 0x21, P5 ;  /* 0x000000210800780c */ /* 0x000fc60002fa1670 */
[----:B------:R1:W-:Y:S01]  /*17d0*/  @P4 LDGSTS.E.BYPASS.LTC128B.128 [R132+0x10100], [R16.64+0x100], !P1 ;  /* 0x1010010010844fae */ /* 0x0003e2000c901d52 */
[----:B------:R-:W-:Y:S02]  /*17e0*/  ISETP.GE.AND P4, PT, R4, c[0x0][0x1d4], PT ;  /* 0x0000750004007a0c */ /* 0x000fe40003f86270 */
[----:B------:R-:W-:Y:S01]  /*17f0*/  IADD3 R4, R11, UR12, RZ ;  /* 0x0000000c0b047c10 */ /* 0x000fe2000fffe0ff */
[----:B------:R2:W-:Y:S01]  /*1800*/  @P0 LDGSTS.E.BYPASS.LTC128B.128 [R132+0xd100], [R18.64], !P3 ;  /* 0x0d10000012840fae */ /* 0x0005e2000d901d52 */
[----:B------:R-:W-:Y:S02]  /*1810*/  USHF.L.U32 UR12, UR4, 0x5, URZ ;  /* 0x00000005040c7899 */ /* 0x000fe4000800063f */
[----:B------:R-:W-:Y:S01]  /*1820*/  @UP0 USHF.R.S32.HI UR4, URZ, 0x1f, UR5 ;  /* 0x0000001f3f040899 */ /* 0x000fe20008011405 */
[----:B------:R2:W-:Y:S01]  /*1830*/  @P0 LDGSTS.E.BYPASS.LTC128B.128 [R132+0xf100], [R18.64+0x80], !P2 ;  /* 0x0f10008012840fae */ /* 0x0005e2000d101d52 */
[----:B------:R-:W-:Y:S02]  /*1840*/  USHF.L.U32 UR22, UR12, 0x1, URZ ;  /* 0x000000010c167899 */ /* 0x000fe4000800063f */
[----:B------:R-:W-:Y:S01]  /*1850*/  USHF.L.U64.HI UR21, UR12, 0x1, UR11 ;  /* 0x000000010c157899 */ /* 0x000fe2000801020b */
[----:B------:R2:W-:Y:S01]  /*1860*/  @P0 LDGSTS.E.BYPASS.LTC128B.128 [R132+0x11100], [R18.64+0x100], !P1 ;  /* 0x1110010012840fae */ /* 0x0005e2000c901d52 */
[----:B------:R-:W-:Y:S01]  /*1870*/  LEA R12, P0, R10, c[0x0][0x1f8], 0x1 ;  /* 0x00007e000a0c7a11 */ /* 0x000fe200078008ff */
[----:B------:R-:W-:-:S02]  /*1880*/  @UP0 UIMAD UR4, UR4, UR24, UR23 ;  /* 0x00000018040402a4 */ /* 0x000fc4000f8e0217 */
[----:B------:R-:W0:Y:S01]  /*1890*/  LDGDEPBAR ;  /* 0x00000000000079af */ /* 0x000e220000000000 */
[----:B------:R-:W-:Y:S02]  /*18a0*/  LEA.HI.X R13, R10, c[0x0][0x1fc], R4, 0x1, P0 ;  /* 0x00007f000a0d7a11 */ /* 0x000fe400000f0c04 */
[C---:B------:R-:W-:Y:S02]  /*18b0*/  ISETP.LT.OR P0, PT, R8.reuse, 0x1, P4 ;  /* 0x000000010800780c */ /* 0x040fe40002701670 */
[----:B------:R-:W-:Y:S01]  /*18c0*/  ISETP.LT.OR P4, PT, R8, 0x21, P4 ;  /* 0x000000210800780c */ /* 0x000fe20002781670 */
[----:B------:R3:W-:Y:S01]  /*18d0*/  LDGSTS.E.BYPASS.LTC128B.128 [R132+0x100], [R12.64], !P6 ;  /* 0x001000000c847fae */ /* 0x0007e2000f101d52 */
[----:B------:R-:W-:Y:S02]  /*18e0*/  ISETP.GE.AND P6, PT, R3, c[0x0][0x1d4], PT ;  /* 0x0000750003007a0c */ /* 0x000fe40003fc6270 */
[----:B------:R-:W-:-:S05]  /*18f0*/  LOP3.LUT R4, R188, 0xfffffff0, RZ, 0xc0, !PT ;  /* 0xfffffff0bc047812 */ /* 0x000fca00078ec0ff */
[----:B------:R-:W-:Y:S02]  /*1900*/  IMAD.IADD R11, R5, 0x1, -R4 ;  /* 0x00000001050b7824 */ /* 0x000fe400078e0a04 */
[----:B------:R3:W-:Y:S01]  /*1910*/  LDGSTS.E.BYPASS.LTC128B.128 [R132+0x2100], [R12.64+0x80], !P0 ;  /* 0x021000800c847fae */ /* 0x0007e2000c101d52 */
[C---:B------:R-:W-:Y:S02]  /*1920*/  ISETP.LT.OR P0, PT, R8.reuse, 0x1, P6 ;  /* 0x000000010800780c */ /* 0x040fe40003701670 */
[----:B------:R-:W-:Y:S02]  /*1930*/  ISETP.LT.OR P6, PT, R8, 0x21, P6 ;  /* 0x000000210800780c */ /* 0x000fe400037c1670 */
[----:B------:R-:W-:-:S04]  /*1940*/  SHF.R.S32.HI R4, RZ, 0x1f, R11 ;  /* 0x0000001fff047819 */ /* 0x000fc8000001140b */
[----:B------:R-:W-:-:S04]  /*1950*/  LEA.HI R3, R4, R11, RZ, 0x3 ;  /* 0x0000000b04037211 */ /* 0x000fc800078f18ff */
[----:B------:R-:W-:Y:S01]  /*1960*/  LOP3.LUT R20, R3, 0xfffffff8, RZ, 0xc0, !PT ;  /* 0xfffffff803147812 */ /* 0x000fe200078ec0ff */
[----:B------:R3:W-:Y:S01]  /*1970*/  LDGSTS.E.BYPASS.LTC128B.128 [R132+0x4100], [R12.64+0x100], !P0 ;  /* 0x041001000c847fae */ /* 0x0007e2000c101d52 */
[----:B-1----:R-:W-:-:S03]  /*1980*/  IADD3 R16, P0, R12, UR22, RZ ;  /* 0x000000160c107c10 */ /* 0x002fc6000ff1e0ff */
[----:B------:R-:W-:Y:S01]  /*1990*/  IMAD.IADD R20, R11, 0x1, -R20 ;  /* 0x000000010b147824 */ /* 0x000fe200078e0a14 */
[----:B------:R-:W-:Y:S02]  /*19a0*/  IADD3.X R17, R13, UR21, RZ, P0, !PT ;  /* 0x000000150d117c10 */ /* 0x000fe400087fe4ff */
[----:B------:R-:W-:Y:S01]  /*19b0*/  PLOP3.LUT P0, PT, PT, PT, UP0, 0x80, 0x0 ;  /* 0x000000000000781c */ /* 0x000fe20003f0f008 */
[----:B------:R-:W-:Y:S02]  /*19c0*/  IMAD.SHL.U32 R11, R20, 0x40, RZ ;  /* 0x00000040140b7824 */ /* 0x000fe400078e00ff */
[----:B------:R2:W-:Y:S01]  /*19d0*/  LDGSTS.E.BYPASS.LTC128B.128 [R132+0x1100], [R16.64], !P5 ;  /* 0x0110000010847fae */ /* 0x0005e2000e901d52 */
[----:B------:R-:W-:Y:S02]  /*19e0*/  PLOP3.LUT P5, PT, PT, PT, UP0, 0x80, 0x0 ;  /* 0x000000000000781c */ /* 0x000fe40003faf008 */
[----:B------:R-:W-:Y:S01]  /*19f0*/  LOP3.LUT R11, R11, 0x1c0, RZ, 0xc0, !PT ;  /* 0x000001c00b0b7812 */ /* 0x000fe200078ec0ff */
[----:B------:R2:W-:Y:S01]  /*1a00*/  LDGSTS.E.BYPASS.LTC128B.128 [R132+0x3100], [R16.64+0x80], !P4 ;  /* 0x0310008010847fae */ /* 0x0005e2000e101d52 */
[----:B------:R-:W-:-:S03]  /*1a10*/  PLOP3.LUT P4, PT, PT, PT, UP0, 0x80, 0x0 ;  /* 0x000000000000781c */ /* 0x000fc60003f8f008 */
[----:B------:R2:W-:Y:S01]  /*1a20*/  LDGSTS.E.BYPASS.LTC128B.128 [R132+0x5100], [R16.64+0x100], !P6 ;  /* 0x0510010010847fae */ /* 0x0005e2000f101d52 */
[----:B------:R-:W-:-:S03]  /*1a30*/  PLOP3.LUT P6, PT, PT, PT, UP0, 0x80, 0x0 ;  /* 0x000000000000781c */ /* 0x000fc60003fcf008 */
[----:B------:R-:W0:Y:S01]  /*1a40*/  LDGDEPBAR ;  /* 0x00000000000079af */ /* 0x000e220000000000 */
[----:B---3--:R-:W-:-:S04]  /*1a50*/  SHF.R.S32.HI R13, RZ, 0x4, R188 ;  /* 0x00000004ff0d7819 */ /* 0x008fc800000114bc */
[----:B------:R-:W-:-:S05]  /*1a60*/  LEA.HI R188, R188, R13, RZ, 0x1 ;  /* 0x0000000dbcbc7211 */ /* 0x000fca00078f08ff */
[----:B------:R-:W-:Y:S01]  /*1a70*/  @P6 IMAD.MOV.U32 R12, RZ, RZ, R0 ;  /* 0x000000ffff0c6224 */ /* 0x000fe200078e0000 */
[----:B------:R-:W-:-:S05]  /*1a80*/  LOP3.LUT R188, R188, 0xfffffffe, RZ, 0xc0, !PT ;  /* 0xfffffffebcbc7812 */ /* 0x000fca00078ec0ff */
[----:B------:R-:W-:Y:S02]  /*1a90*/  IMAD.IADD R188, R13, 0x1, -R188 ;  /* 0x000000010dbc7824 */ /* 0x000fe400078e0abc */
[----:B------:R-:W-:Y:S01]  /*1aa0*/  @P6 IMAD.MOV.U32 R13, RZ, RZ, R7 ;  /* 0x000000ffff0d6224 */ /* 0x000fe200078e0007 */
[----:B------:R-:W-:Y:S01]  /*1ab0*/  PLOP3.LUT P6, PT, PT, PT, UP0, 0x80, 0x0 ;  /* 0x000000000000781c */ /* 0x000fe20003fcf008 */
[----:B------:R-:W-:Y:S01]  /*1ac0*/  IMAD.SHL.U32 R0, R188, 0x8, RZ ;  /* 0x00000008bc007824 */ /* 0x000fe200078e00ff */
[----:B------:R-:W-:Y:S01]  /*1ad0*/  PLOP3.LUT P6, PT, PT, PT, UP0, 0x80, 0x0 ;  /* 0x000000000000781c */ /* 0x000fe20003fcf008 */
[----:B------:R-:W-:Y:S01]  /*1ae0*/  IMAD.SHL.U32 R7, R207, 0x40, RZ ;  /* 0x00000040cf077824 */ /* 0x000fe200078e00ff */
[----:B------:R1:W-:Y:S01]  /*1af0*/  @P5 LDGSTS.E.BYPASS.LTC128B.128 [R132+0x12100], [R12.64], !P3 ;  /* 0x121000000c845fae */ /* 0x0003e2000d901d52 */
[----:B------:R-:W-:Y:S02]  /*1b00*/  PLOP3.LUT P5, PT, PT, PT, UP0, 0x80, 0x0 ;  /* 0x000000000000781c */ /* 0x000fe40003faf008 */
[----:B------:R-:W-:Y:S01]  /*1b10*/  LOP3.LUT R0, R11, 0x8, R0, 0xf8, !PT ;  /* 0x000000080b007812 */ /* 0x000fe200078ef800 */
[----:B------:R1:W-:Y:S01]  /*1b20*/  @P4 LDGSTS.E.BYPASS.LTC128B.128 [R132+0x14100], [R12.64+0x80], !P2 ;  /* 0x141000800c844fae */ /* 0x0003e2000d101d52 */
[----:B------:R-:W-:-:S02]  /*1b30*/  PLOP3.LUT P4, PT, PT, PT, UP0, 0x80, 0x0 ;  /* 0x000000000000781c */ /* 0x000fc40003f8f008 */
[----:B------:R-:W-:Y:S01]  /*1b40*/  LOP3.LUT R7, R7, 0x1c0, RZ, 0xc0, !PT ;  /* 0x000001c007077812 */ /* 0x000fe200078ec0ff */
[----:B------:R1:W-:Y:S01]  /*1b50*/  @P0 LDGSTS.E.BYPASS.LTC128B.128 [R132+0x16100], [R12.64+0x100], !P1 ;  /* 0x161001000c840fae */ /* 0x0003e2000c901d52 */
[----:B------:R-:W-:Y:S02]  /*1b60*/  PLOP3.LUT P0, PT, PT, PT, UP0, 0x80, 0x0 ;  /* 0x000000000000781c */ /* 0x000fe40003f0f008 */
[----:B------:R-:W-:Y:S02]  /*1b70*/  SHF.R.U32.HI R11, RZ, 0x3, R11 ;  /* 0x00000003ff0b7819 */ /* 0x000fe4000001160b */
[----:B------:R-:W-:Y:S01]  /*1b80*/  LOP3.LUT R2, R7, 0x8, R2, 0xf8, !PT ;  /* 0x0000000807027812 */ /* 0x000fe200078ef802 */
[----:B------:R1:W-:Y:S01]  /*1b90*/  @P5 LDGSTS.E.BYPASS.LTC128B.128 [R132+0x13100], [R14.64], !P3 ;  /* 0x131000000e845fae */ /* 0x0003e2000d901d52 */
[----:B------:R-:W-:Y:S01]  /*1ba0*/  LOP3.LUT R0, R0, R11, RZ, 0x3c, !PT ;  /* 0x0000000b00007212 */ /* 0x000fe200078e3cff */
[----:B------:R-:W-:Y:S01]  /*1bb0*/  IMAD.SHL.U32 R11, R3, 0x40, RZ ;  /* 0x00000040030b7824 */ /* 0x000fe200078e00ff */
[----:B------:R-:W-:Y:S01]  /*1bc0*/  SHF.R.U32.HI R7, RZ, 0x3, R7 ;  /* 0x00000003ff077819 */ /* 0x000fe20000011607 */
[----:B------:R1:W-:Y:S01]  /*1bd0*/  @P4 LDGSTS.E.BYPASS.LTC128B.128 [R132+0x15100], [R14.64+0x80], !P2 ;  /* 0x151000800e844fae */ /* 0x0003e2000d101d52 */
[----:B------:R-:W-:-:S02]  /*1be0*/  PLOP3.LUT P5, PT, PT, PT, UP0, 0x80, 0x0 ;  /* 0x000000000000781c */ /* 0x000fc40003faf008 */
[----:B------:R-:W-:Y:S01]  /*1bf0*/  LOP3.LUT R3, R2, R7, RZ, 0x3c, !PT ;  /* 0x0000000702037212 */ /* 0x000fe200078e3cff */
[----:B------:R1:W-:Y:S01]  /*1c00*/  @P0 LDGSTS.E.BYPASS.LTC128B.128 [R132+0x17100], [R14.64+0x100], !P1 ;  /* 0x171001000e840fae */ /* 0x0003e2000c901d52 */
[----:B------:R-:W-:Y:S01]  /*1c10*/  LOP3.LUT R4, R0, 0xfffffe00, R11, 0xf8, !PT ;  /* 0xfffffe0000047812 */ /* 0x000fe200078ef80b */
[----:B------:R-:W-:Y:S01]  /*1c20*/  IMAD.MOV.U32 R2, RZ, RZ, 0x10 ;  /* 0x00000010ff027424 */ /* 0x000fe200078e00ff */
[----:B------:R-:W-:Y:S01]  /*1c30*/  SHF.R.S32.HI R7, RZ, 0x5, R84 ;  /* 0x00000005ff077819 */ /* 0x000fe20000011454 */
[----:B------:R-:W0:Y:S01]  /*1c40*/  LDGDEPBAR ;  /* 0x00000000000079af */ /* 0x000e220000000000 */
[----:B------:R-:W-:Y:S01]  /*1c50*/  IMAD R188, R188, 0x200, R3 ;  /* 0x00000200bcbc7824 */ /* 0x000fe200078e0203 */
[----:B------:R-:W-:Y:S01]  /*1c60*/  PLOP3.LUT P0, PT, PT, PT, UP0, 0x80, 0x0 ;  /* 0x000000000000781c */ /* 0x000fe20003f0f008 */
[----:B------:R-:W-:Y:S01]  /*1c70*/  IMAD.MOV.U32 R3, RZ, RZ, 0x20 ;  /* 0x00000020ff037424 */ /* 0x000fe200078e00ff */
[----:B------:R-:W-:Y:S01]  /*1c80*/  LOP3.LUT P4, RZ, R20, 0x2, RZ, 0xc0, !PT ;  /* 0x0000000214ff7812 */ /* 0x000fe2000788c0ff */
[----:B------:R-:W-:-:S02]  /*1c90*/  IMAD R0, R7, 0x400, R4 ;  /* 0x0000040007007824 */ /* 0x000fc400078e0204 */
[----:B------:R-:W-:Y:S01]  /*1ca0*/  IMAD.SHL.U32 R188, R188, 0x2, RZ ;  /* 0x00000002bcbc7824 */ /* 0x000fe200078e00ff */
[----:B------:R-:W-:Y:S01]  /*1cb0*/  SEL R2, R2, 0xfffffff0, !P4 ;  /* 0xfffffff002027807 */ /* 0x000fe20006000000 */
[C---:B------:R-:W-:Y:S01]  /*1cc0*/  IMAD.SHL.U32 R72, R0.reuse, 0x2, RZ ;  /* 0x0000000200487824 */ /* 0x040fe200078e00ff */
[----:B------:R-:W-:Y:S01]  /*1cd0*/  LEA R190, R0, 0x18100, 0x1 ;  /* 0x0001810000be7811 */ /* 0x000fe200078e08ff */
[----:B------:R-:W-:Y:S01]  /*1ce0*/  @P5 IMAD.WIDE.U32 R8, R9, UR5, R198 ;  /* 0x0000000509085c25 */ /* 0x000fe2000f8e00c6 */
[----:B------:R-:W-:Y:S02]  /*1cf0*/  LOP3.LUT P4, RZ, R207, 0x2, RZ, 0xc0, !PT ;  /* 0x00000002cfff7812 */ /* 0x000fe4000788c0ff */
[----:B------:R-:W-:Y:S01]  /*1d00*/  PLOP3.LUT P5, PT, PT, PT, UP0, 0x80, 0x0 ;  /* 0x000000000000781c */ /* 0x000fe20003faf008 */
[----:B------:R-:W-:Y:S01]  /*1d10*/  IMAD.SHL.U32 R187, R2, 0x2, RZ ;  /* 0x0000000202bb7824 */ /* 0x000fe200078e00ff */
[----:B------:R-:W-:Y:S02]  /*1d20*/  @P6 LEA R0, P6, R8, c[0x0][0x1f8], 0x1 ;  /* 0x00007e0008006a11 */ /* 0x000fe400078c08ff */
[----:B------:R-:W-:Y:S01]  /*1d30*/  @P0 IADD3 R23, R9, UR4, RZ ;  /* 0x0000000409170c10 */ /* 0x000fe2000fffe0ff */
[----:B------:R-:W-:Y:S01]  /*1d40*/  IMAD.IADD R186, R190, 0x1, R187 ;  /* 0x00000001beba7824 */ /* 0x000fe200078e02bb */
[----:B------:R-:W-:Y:S01]  /*1d50*/  PLOP3.LUT P0, PT, PT, PT, UP0, 0x80, 0x0 ;  /* 0x000000000000781c */ /* 0x000fe20003f0f008 */
[----:B------:R-:W-:Y:S01]  /*1d60*/  ULDC UR4, c[0x0][0x1d0] ;  /* 0x0000740000047ab9 */ /* 0x000fe20000000800 */
[----:B------:R-:W-:Y:S01]  /*1d70*/  SEL R189, R3, 0xffffffe0, !P4 ;  /* 0xffffffe003bd7807 */ /* 0x000fe20006000000 */
[----:B------:R-:W-:Y:S01]  /*1d80*/  UIADD3 UR4, -UR16, UR4, UR6 ;  /* 0x0000000410047290 */ /* 0x000fe2000fffe106 */
[----:B------:R-:W-:-:S04]  /*1d90*/  DEPBAR.LE SB0, 0x3 ;  /* 0x000080c00000791a */ /* 0x000fc80000000000 */
[----:B------:R-:W-:-:S04]  /*1da0*/  DEPBAR.LE SB0, 0x2 ;  /* 0x000080800000791a */ /* 0x000fc80000000000 */
[----:B------:R-:W-:Y:S01]  /*1db0*/  BAR.SYNC.DEFER_BLOCKING 0x0 ;  /* 0x0000000000007b1d */ /* 0x000fe20000010000 */
[----:B------:R-:W-:Y:S01]  /*1dc0*/  IMAD.IADD R85, R188, 0x1, R189 ;  /* 0x00000001bc557824 */ /* 0x000fe200078e02bd */
[----:B------:R-:W-:Y:S02]  /*1dd0*/  @P5 LEA.HI.X R23, R8, c[0x0][0x1fc], R23, 0x1, P6 ;  /* 0x00007f0008175a11 */ /* 0x000fe400030f0c17 */
[----:B------:R-:W-:Y:S02]  /*1de0*/  PLOP3.LUT P5, PT, PT, PT, UP0, 0x80, 0x0 ;  /* 0x000000000000781c */ /* 0x000fe40003faf008 */
[----:B------:R-:W-:Y:S01]  /*1df0*/  @P0 IADD3 R2, P6, R0, UR22, RZ ;  /* 0x0000001600020c10 */ /* 0x000fe2000ffde0ff */
[----:B------:R-:W-:Y:S01]  /*1e00*/  ULDC UR16, c[0x0][0x324] ;  /* 0x0000c90000107ab9 */ /* 0x000fe20000000800 */
[----:B------:R-:W-:Y:S01]  /*1e10*/  PLOP3.LUT P0, PT, PT, PT, UP0, 0x80, 0x0 ;  /* 0x000000000000781c */ /* 0x000fe20003f0f008 */
[----:B------:R-:W-:-:S10]  /*1e20*/  ULOP3.LUT UR16, URZ, UR16, URZ, 0x33, !UPT ;  /* 0x000000103f107292 */ /* 0x000fd4000f8e333f */
[----:B------:R-:W-:Y:S02]  /*1e30*/  @P5 IADD3.X R21, R23, UR21, RZ, P6, !PT ;  /* 0x0000001517155c10 */ /* 0x000fe4000b7fe4ff */
[----:B------:R-:W-:Y:S01]  /*1e40*/  PLOP3.LUT P5, PT, PT, PT, UP0, 0x80, 0x0 ;  /* 0x000000000000781c */ /* 0x000fe20003faf008 */
[----:B------:R-:W-:Y:S01]  /*1e50*/  @P0 IMAD.MOV.U32 R22, RZ, RZ, R0 ;  /* 0x000000ffff160224 */ /* 0x000fe200078e0000 */
[----:B------:R-:W-:Y:S01]  /*1e60*/  PLOP3.LUT P6, PT, PT, PT, UP0, 0x80, 0x0 ;  /* 0x000000000000781c */ /* 0x000fe20003fcf008 */
[----:B------:R-:W-:Y:S01]  /*1e70*/  LDSM.16.M88.4 R72, [R72+0x18100] ;  /* 0x018100004848783b */ /* 0x000fe20000000200 */
[----:B------:R-:W-:Y:S01]  /*1e80*/  PLOP3.LUT P0, PT, PT, PT, UP0, 0x80, 0x0 ;  /* 0x000000000000781c */ /* 0x000fe20003f0f008 */
[----:B------:R-:W-:Y:S02]  /*1e90*/  IMAD.MOV.U32 R0, RZ, RZ, 0x40 ;  /* 0x00000040ff007424 */ /* 0x000fe400078e00ff */
[----:B------:R-:W3:Y:S04]  /*1ea0*/  LDSM.16.M88.4 R44, [R188+0xc100] ;  /* 0x00c10000bc2c783b */ /* 0x000ee80000000200 */
[----:B------:R-:W4:Y:S04]  /*1eb0*/  LDSM.16.M88.4 R36, [R188+0xc900] ;  /* 0x00c90000bc24783b */ /* 0x000f280000000200 */
[----:B------:R-:W4:Y:S04]  /*1ec0*/  LDSM.16.M88.4 R28, [R188+0xd100] ;  /* 0x00d10000bc1c783b */ /* 0x000f280000000200 */
[----:B-1----:R-:W5:Y:S04]  /*1ed0*/  LDSM.16.M88.4 R12, [R188+0xd900] ;  /* 0x00d90000bc0c783b */ /* 0x002f680000000200 */
[----:B------:R-:W-:Y:S04]  /*1ee0*/  LDSM.16.M88.4 R64, [R186] ;  /* 0x00000000ba40783b */ /* 0x000fe80000000200 */
[----:B--2---:R-:W1:Y:S04]  /*1ef0*/  LDSM.16.M88.4 R16, [R85+0xc100] ;  /* 0x00c100005510783b */ /* 0x004e680000000200 */
[----:B------:R-:W2:Y:S04]  /*1f00*/  LDSM.16.M88.4 R8, [R85+0xc900] ;  /* 0x00c900005508783b */ /* 0x000ea80000000200 */
[----:B------:R-:W-:Y:S01]  /*1f10*/  LDSM.16.M88.4 R68, [R85+0xd900] ;  /* 0x00d900005544783b */ /* 0x000fe20000000200 */
[C---:B---3--:R-:W-:Y:S08]  /*1f20*/  HMMA.16816.F32 R48, R72.reuse, R44, RZ ;  /* 0x0000002c4830723c */ /* 0x048ff000000018ff */
[C---:B----4-:R-:W-:Y:S08]  /*1f30*/  HMMA.16816.F32 R40, R72.reuse, R36, RZ ;  /* 0x000000244828723c */ /* 0x050ff000000018ff */
[C---:B------:R-:W-:Y:S08]  /*1f40*/  HMMA.16816.F32 R32, R72.reuse, R28, RZ ;  /* 0x0000001c4820723c */ /* 0x040ff000000018ff */
[C---:B------:R-:W-:Y:S08]  /*1f50*/  HMMA.16816.F32 R44, R72.reuse, R46, RZ ;  /* 0x0000002e482c723c */ /* 0x040ff000000018ff */
[C---:B------:R-:W-:Y:S08]  /*1f60*/  HMMA.16816.F32 R36, R72.reuse, R38, RZ ;  /* 0x000000264824723c */ /* 0x040ff000000018ff */
[C---:B------:R-:W-:Y:S08]  /*1f70*/  HMMA.16816.F32 R28, R72.reuse, R30, RZ ;  /* 0x0000001e481c723c */ /* 0x040ff000000018ff */
[C---:B-----5:R-:W-:Y:S08]  /*1f80*/  HMMA.16816.F32 R24, R72.reuse, R12, RZ ;  /* 0x0000000c4818723c */ /* 0x060ff000000018ff */
[----:B------:R-:W-:Y:S01]  /*1f90*/  HMMA.16816.F32 R72, R72, R14, RZ ;  /* 0x0000000e4848723c */ /* 0x000fe200000018ff */
[----:B------:R-:W3:Y:S04]  /*1fa0*/  LDSM.16.M88.4 R12, [R85+0xd100] ;  /* 0x00d10000550c783b */ /* 0x000ee80000000200 */
[----:B------:R-:W-:Y:S01]  /*1fb0*/  @!PT LDS RZ, [RZ] ;  /* 0x00000000fffff984 */ /* 0x000fe20000000800 */
[----:B------:R-:W-:Y:S01]  /*1fc0*/  @!PT LDS RZ, [RZ] ;  /* 0x00000000fffff984 */ /* 0x000fe20000000800 */
[----:B------:R-:W-:Y:S01]  /*1fd0*/  @!PT LDS RZ, [RZ] ;  /* 0x00000000fffff984 */ /* 0x000fe20000000800 */
[----:B------:R4:W-:Y:S01]  /*1fe0*/  @P5 LDGSTS.E.BYPASS.LTC128B.128 [R132+0x6100], [R22.64], !P3 ;  /* 0x0610000016845fae */ /* 0x0009e2000d901d52 */
[----:B------:R-:W-:-:S02]  /*1ff0*/  PLOP3.LUT P5, PT, PT, PT, UP0, 0x80, 0x0 ;  /* 0x000000000000781c */ /* 0x000fc40003faf008 */
[----:B-1----:R-:W-:Y:S01]  /*2000*/  HMMA.16816.F32 R48, R64, R16, R48 ;  /* 0x000000104030723c */ /* 0x002fe20000001830 */
[----:B------:R4:W-:Y:S01]  /*2010*/  @P6 LDGSTS.E.BYPASS.LTC128B.128 [R132+0x8100], [R22.64+0x80], !P2 ;  /* 0x0810008016846fae */ /* 0x0009e2000d101d52 */
[----:B------:R-:W-:-:S03]  /*2020*/  LOP3.LUT P6, RZ, R20, 0x4, RZ, 0xc0, !PT ;  /* 0x0000000414ff7812 */ /* 0x000fc600078cc0ff */
[----:B------:R4:W-:Y:S01]  /*2030*/  @P0 LDGSTS.E.BYPASS.LTC128B.128 [R132+0xa100], [R22.64+0x100], !P1 ;  /* 0x0a10010016840fae */ /* 0x0009e2000c901d52 */
[----:B------:R-:W-:Y:S02]  /*2040*/  LOP3.LUT P0, RZ, R207, 0x4, RZ, 0xc0, !PT ;  /* 0x00000004cfff7812 */ /* 0x000fe4000780c0ff */
[----:B------:R-:W-:Y:S01]  /*2050*/  SEL R3, R3, 0xffffffe0, !P6 ;  /* 0xffffffe003037807 */ /* 0x000fe20007000000 */
[C---:B--2---:R-:W-:Y:S01]  /*2060*/  HMMA.16816.F32 R40, R64.reuse, R8, R40 ;  /* 0x000000084028723c */ /* 0x044fe20000001828 */
[----:B------:R-:W-:Y:S01]  /*2070*/  PLOP3.LUT P6, PT, PT, PT, UP0, 0x80, 0x0 ;  /* 0x000000000000781c */ /* 0x000fe20003fcf008 */
[----:B------:R-:W-:Y:S01]  /*2080*/  @P5 IMAD.MOV.U32 R16, RZ, RZ, R2 ;  /* 0x000000ffff105224 */ /* 0x000fe200078e0002 */
[----:B------:R-:W-:Y:S01]  /*2090*/  SEL R192, R0, 0xffffffc0, !P0 ;  /* 0xffffffc000c07807 */ /* 0x000fe20004000000 */
[----:B------:R-:W-:Y:S01]  /*20a0*/  @P5 IMAD.MOV.U32 R17, RZ, RZ, R21 ;  /* 0x000000ffff115224 */ /* 0x000fe200078e0015 */
[----:B------:R-:W-:Y:S01]  /*20b0*/  PLOP3.LUT P5, PT, PT, PT, UP0, 0x80, 0x0 ;  /* 0x000000000000781c */ /* 0x000fe20003faf008 */
[C---:B------:R-:W-:Y:S01]  /*20c0*/  IMAD R185, R3.reuse, 0x2, R190 ;  /* 0x0000000203b97824 */ /* 0x040fe200078e02be */
[----:B------:R-:W-:Y:S01]  /*20d0*/  PLOP3.LUT P0, PT, PT, PT, UP0, 0x80, 0x0 ;  /* 0x000000000000781c */ /* 0x000fe20003f0f008 */
[----:B------:R-:W-:Y:S01]  /*20e0*/  IMAD.IADD R2, R188, 0x1, R192 ;  /* 0x00000001bc027824 */ /* 0x000fe200078e02c0 */
[----:B------:R-:W-:Y:S01]  /*20f0*/  HMMA.16816.F32 R36, R64, R10, R36 ;  /* 0x0000000a4024723c */ /* 0x000fe20000001824 */
[----:B------:R-:W-:-:S02]  /*2100*/  IMAD R184, R3, 0x2, R186 ;  /* 0x0000000203b87824 */ /* 0x000fc400078e02ba */
[----:B------:R-:W-:Y:S02]  /*2110*/  IMAD.IADD R0, R192, 0x1, R85 ;  /* 0x00000001c0007824 */ /* 0x000fe400078e0255 */
[----:B------:R1:W-:Y:S03]  /*2120*/  @P6 LDGSTS.E.BYPASS.LTC128B.128 [R132+0x7100], [R16.64], !P3 ;  /* 0x0710000010846fae */ /* 0x0003e6000d901d52 */
[----:B------:R-:W-:Y:S01]  /*2130*/  HMMA.16816.F32 R44, R64, R18, R44 ;  /* 0x00000012402c723c */ /* 0x000fe2000000182c */
[----:B------:R1:W-:Y:S01]  /*2140*/  @P5 LDGSTS.E.BYPASS.LTC128B.128 [R132+0x9100], [R16.64+0x80], !P2 ;  /* 0x0910008010845fae */ /* 0x0003e2000d101d52 */
[----:B------:R-:W-:-:S03]  /*2150*/  PLOP3.LUT P5, PT, PT, PT, UP3, 0x80, 0x0 ;  /* 0x000000000000781c */ /* 0x000fc60003faf038 */
[----:B------:R1:W-:Y:S01]  /*2160*/  @P0 LDGSTS.E.BYPASS.LTC128B.128 [R132+0xb100], [R16.64+0x100], !P1 ;  /* 0x0b10010010840fae */ /* 0x0003e2000c901d52 */
[----:B------:R-:W-:Y:S02]  /*2170*/  PLOP3.LUT P0, PT, PT, PT, UP3, 0x80, 0x0 ;  /* 0x000000000000781c */ /* 0x000fe40003f0f038 */
[C---:B---3--:R-:W-:Y:S01]  /*2180*/  HMMA.16816.F32 R32, R64.reuse, R12, R32 ;  /* 0x0000000c4020723c */ /* 0x048fe20000001820 */
[----:B----4-:R-:W-:Y:S04]  /*2190*/  LDSM.16.M88.4 R20, [R185] ;  /* 0x00000000b914783b */ /* 0x010fe80000000200 */
[----:B------:R-:W2:Y:S03]  /*21a0*/  LDSM.16.M88.4 R8, [R2+0xd100] ;  /* 0x00d100000208783b */ /* 0x000ea60000000200 */
[C---:B------:R-:W-:Y:S01]  /*21b0*/  HMMA.16816.F32 R28, R64.reuse, R14, R28 ;  /* 0x0000000e401c723c */ /* 0x040fe2000000181c */
[----:B------:R-:W3:Y:S04]  /*21c0*/  LDSM.16.M88.4 R56, [R2+0xc900] ;  /* 0x00c900000238783b */ /* 0x000ee80000000200 */
[----:B------:R-:W4:Y:S03]  /*21d0*/  LDSM.16.M88.4 R60, [R2+0xc100] ;  /* 0x00c10000023c783b */ /* 0x000f260000000200 */
[C---:B------:R-:W-:Y:S01]  /*21e0*/  HMMA.16816.F32 R24, R64.reuse, R68, R24 ;  /* 0x000000444018723c */ /* 0x040fe20000001818 */
[----:B------:R-:W5:Y:S04]  /*21f0*/  LDSM.16.M88.4 R52, [R2+0xd900] ;  /* 0x00d900000234783b */ /* 0x000f680000000200 */
[----:B------:R-:W-:Y:S03]  /*2200*/  LDSM.16.M88.4 R76, [R184] ;  /* 0x00000000b84c783b */ /* 0x000fe60000000200 */
[----:B------:R-:W-:Y:S01]  /*2210*/  HMMA.16816.F32 R72, R64, R70, R72 ;  /* 0x000000464048723c */ /* 0x000fe20000001848 */
[----:B------:R-:W4:Y:S04]  /*2220*/  LDSM.16.M88.4 R12, [R0+0xc900] ;  /* 0x00c90000000c783b */ /* 0x000f280000000200 */
[----:B-1----:R-:W1:Y:S04]  /*2230*/  LDSM.16.M88.4 R16, [R0+0xc100] ;  /* 0x00c100000010783b */ /* 0x002e680000000200 */
[----:B------:R-:W-:Y:S04]  /*2240*/  LDSM.16.M88.4 R80, [R0+0xd900] ;  /* 0x00d900000050783b */ /* 0x000fe80000000200 */
[----:B------:R-:W-:Y:S04]  /*2250*/  LDSM.16.M88.4 R68, [R190+0x4000] ;  /* 0x00400000be44783b */ /* 0x000fe80000000200 */
[----:B------:R-:W-:Y:S01]  /*2260*/  LDSM.16.M88.4 R64, [R188+0xe100] ;  /* 0x00e10000bc40783b */ /* 0x000fe20000000200 */
[C---:B--2---:R-:W-:Y:S03]  /*2270*/  HMMA.16816.F32 R32, R20.reuse, R8, R32 ;  /* 0x000000081420723c */ /* 0x044fe60000001820 */
[----:B------:R-:W0:Y:S05]  /*2280*/  LDGDEPBAR ;  /* 0x00000000000079af */ /* 0x000e2a0000000000 */
[C---:B------:R-:W-:Y:S01]  /*2290*/  HMMA.16816.F32 R28, R20.reuse, R10, R28 ;  /* 0x0000000a141c723c */ /* 0x040fe2000000181c */
[----:B------:R-:W2:Y:S07]  /*22a0*/  LDSM.16.M88.4 R8, [R0+0xd100] ;  /* 0x00d100000008783b */ /* 0x000eae0000000200 */
[C---:B---3--:R-:W-:Y:S08]  /*22b0*/  HMMA.16816.F32 R40, R20.reuse, R56, R40 ;  /* 0x000000381428723c */ /* 0x048ff00000001828 */
[C---:B------:R-:W-:Y:S01]  /*22c0*/  HMMA.16816.F32 R36, R20.reuse, R58, R36 ;  /* 0x0000003a1424723c */ /* 0x040fe20000001824 */
[----:B------:R-:W-:Y:S07]  /*22d0*/  LDSM.16.M88.4 R56, [R188+0xf100] ;  /* 0x00f10000bc38783b */ /* 0x000fee0000000200 */
[C---:B----4-:R-:W-:Y:S08]  /*22e0*/  HMMA.16816.F32 R48, R20.reuse, R60, R48 ;  /* 0x0000003c1430723c */ /* 0x050ff00000001830 */
[C---:B------:R-:W-:Y:S01]  /*22f0*/  HMMA.16816.F32 R44, R20.reuse, R62, R44 ;  /* 0x0000003e142c723c */ /* 0x040fe2000000182c */
[----:B------:R-:W3:Y:S07]  /*2300*/  LDSM.16.M88.4 R60, [R188+0xe900] ;  /* 0x00e90000bc3c783b */ /* 0x000eee0000000200 */
[C---:B-----5:R-:W-:Y:S08]  /*2310*/  HMMA.16816.F32 R24, R20.reuse, R52, R24 ;  /* 0x000000341418723c */ /* 0x060ff00000001818 */
[----:B------:R-:W-:Y:S01]  /*2320*/  HMMA.16816.F32 R72, R20, R54, R72 ;  /* 0x000000361448723c */ /* 0x000fe20000001848 */
[----:B------:R-:W4:Y:S04]  /*2330*/  LDSM.16.M88.4 R52, [R188+0xf900] ;  /* 0x00f90000bc34783b */ /* 0x000f280000000200 */
[----:B------:R-:W-:Y:S03]  /*2340*/  LDSM.16.M88.4 R20, [R186+0x4000] ;  /* 0x00400000ba14783b */ /* 0x000fe60000000200 */
[C---:B------:R-:W-:Y:S08]  /*2350*/  HMMA.16816.F32 R40, R76.reuse, R12, R40 ;  /* 0x0000000c4c28723c */ /* 0x040ff00000001828 */
[C---:B------:R-:W-:Y:S01]  /*2360*/  HMMA.16816.F32 R36, R76.reuse, R14, R36 ;  /* 0x0000000e4c24723c */ /* 0x040fe20000001824 */
[----:B------:R-:W5:Y:S07]  /*2370*/  LDSM.16.M88.4 R12, [R85+0xe900] ;  /* 0x00e90000550c783b */ /* 0x000f6e0000000200 */
[C---:B-1----:R-:W-:Y:S08]  /*2380*/  HMMA.16816.F32 R48, R76.reuse, R16, R48 ;  /* 0x000000104c30723c */ /* 0x042ff00000001830 */
[C---:B------:R-:W-:Y:S01]  /*2390*/  HMMA.16816.F32 R44, R76.reuse, R18, R44 ;  /* 0x000000124c2c723c */ /* 0x040fe2000000182c */
[----:B------:R-:W1:Y:S07]  /*23a0*/  LDSM.16.M88.4 R16, [R85+0xe100] ;  /* 0x00e100005510783b */ /* 0x000e6e0000000200 */
[C---:B--2---:R-:W-:Y:S08]  /*23b0*/  HMMA.16816.F32 R32, R76.reuse, R8, R32 ;  /* 0x000000084c20723c */ /* 0x044ff00000001820 */
[C---:B------:R-:W-:Y:S01]  /*23c0*/  HMMA.16816.F32 R28, R76.reuse, R10, R28 ;  /* 0x0000000a4c1c723c */ /* 0x040fe2000000181c */
[----:B------:R-:W2:Y:S07]  /*23d0*/  LDSM.16.M88.4 R8, [R85+0xf100] ;  /* 0x00f100005508783b */ /* 0x000eae0000000200 */
[----:B------:R-:W-:Y:S08]  /*23e0*/  HMMA.16816.F32 R24, R76, R80, R24 ;  /* 0x000000504c18723c */ /* 0x000ff00000001818 */
[C---:B---3--:R-:W-:Y:S08]  /*23f0*/  HMMA.16816.F32 R40, R68.reuse, R60, R40 ;  /* 0x0000003c4428723c */ /* 0x048ff00000001828 */
        /* <DEDUP_REMOVED lines=8> */
[----:B------:R-:W3:Y:S07]  /*2480*/  LDSM.16.M88.4 R56, [R85+0xf900] ;  /* 0x00f900005538783b */ /* 0x000eee0000000200 */
[----:B----4-:R-:W-:Y:S01]  /*2490*/  HMMA.16816.F32 R64, R68, R52, R24 ;  /* 0x000000344440723c */ /* 0x010fe20000001818 */
[----:B------:R-:W4:Y:S07]  /*24a0*/  LDSM.16.M88.4 R24, [R2+0xe100] ;  /* 0x00e100000218783b */ /* 0x000f2e0000000200 */
[C---:B-----5:R-:W-:Y:S08]  /*24b0*/  HMMA.16816.F32 R40, R20.reuse, R12, R40 ;  /* 0x0000000c1428723c */ /* 0x060ff00000001828 */
[----:B------:R-:W-:Y:S01]  /*24c0*/  HMMA.16816.F32 R36, R20, R14, R36 ;  /* 0x0000000e1424723c */ /* 0x000fe20000001824 */
[----:B------:R-:W5:Y:S07]  /*24d0*/  LDSM.16.M88.4 R12, [R2+0xe900] ;  /* 0x00e90000020c783b */ /* 0x000f6e0000000200 */
[----:B------:R-:W-:Y:S01]  /*24e0*/  HMMA.16816.F32 R72, R68, R54, R72 ;  /* 0x000000364448723c */ /* 0x000fe20000001848 */
[----:B------:R-:W4:Y:S07]  /*24f0*/  LDSM.16.M88.4 R52, [R2+0xf100] ;  /* 0x00f100000234783b */ /* 0x000f2e0000000200 */
[C---:B-1----:R-:W-:Y:S08]  /*2500*/  HMMA.16816.F32 R48, R20.reuse, R16, R48 ;  /* 0x000000101430723c */ /* 0x042ff00000001830 */
[C---:B------:R-:W-:Y:S01]  /*2510*/  HMMA.16816.F32 R44, R20.reuse, R18, R44 ;  /* 0x00000012142c723c */ /* 0x040fe2000000182c */
[----:B------:R-:W1:Y:S07]  /*2520*/  LDSM.16.M88.4 R16, [R2+0xf900] ;  /* 0x00f900000210783b */ /* 0x000e6e0000000200 */
[C---:B--2---:R-:W-:Y:S08]  /*2530*/  HMMA.16816.F32 R32, R20.reuse, R8, R32 ;  /* 0x000000081420723c */ /* 0x044ff00000001820 */
[C---:B------:R-:W-:Y:S01]  /*2540*/  HMMA.16816.F32 R68, R20.reuse, R10, R28 ;  /* 0x0000000a1444723c */ /* 0x040fe2000000181c */
[----:B------:R-:W-:Y:S04]  /*2550*/  LDSM.16.M88.4 R28, [R184+0x4000] ;  /* 0x00400000b81c783b */ /* 0x000fe80000000200 */
[----:B------:R-:W2:Y:S03]  /*2560*/  LDSM.16.M88.4 R8, [R0+0xe100] ;  /* 0x00e100000008783b */ /* 0x000ea60000000200 */
[C---:B---3--:R-:W-:Y:S08]  /*2570*/  HMMA.16816.F32 R64, R20.reuse, R56, R64 ;  /* 0x000000381440723c */ /* 0x048ff00000001840 */
[----:B------:R-:W-:Y:S01]  /*2580*/  HMMA.16816.F32 R72, R20, R58, R72 ;  /* 0x0000003a1448723c */ /* 0x000fe20000001848 */
[----:B------:R-:W3:Y:S04]  /*2590*/  LDSM.16.M88.4 R56, [R0+0xe900] ;  /* 0x00e900000038783b */ /* 0x000ee80000000200 */
[----:B------:R-:W1:Y:S03]  /*25a0*/  LDSM.16.M88.4 R20, [R0+0xf100] ;  /* 0x00f100000014783b */ /* 0x000e660000000200 */
[C---:B----4-:R-:W-:Y:S08]  /*25b0*/  HMMA.16816.F32 R48, R60.reuse, R24, R48 ;  /* 0x000000183c30723c */ /* 0x050ff00000001830 */
[C---:B------:R-:W-:Y:S01]  /*25c0*/  HMMA.16816.F32 R44, R60.reuse, R26, R44 ;  /* 0x0000001a3c2c723c */ /* 0x040fe2000000182c */
[----:B------:R-:W-:Y:S07]  /*25d0*/  LDSM.16.M88.4 R24, [R190+0x8000] ;  /* 0x00800000be18783b */ /* 0x000fee0000000200 */
[C---:B-----5:R-:W-:Y:S08]  /*25e0*/  HMMA.16816.F32 R40, R60.reuse, R12, R40 ;  /* 0x0000000c3c28723c */ /* 0x060ff00000001828 */
[C---:B------:R-:W-:Y:S01]  /*25f0*/  HMMA.16816.F32 R36, R60.reuse, R14, R36 ;  /* 0x0000000e3c24723c */ /* 0x040fe20000001824 */
[----:B------:R-:W4:Y:S07]  /*2600*/  LDSM.16.M88.4 R12, [R0+0xf900] ;  /* 0x00f90000000c783b */ /* 0x000f2e0000000200 */
[C---:B------:R-:W-:Y:S08]  /*2610*/  HMMA.16816.F32 R32, R60.reuse, R52, R32 ;  /* 0x000000343c20723c */ /* 0x040ff00000001820 */
[C---:B------:R-:W-:Y:S01]  /*2620*/  HMMA.16816.F32 R68, R60.reuse, R54, R68 ;  /* 0x000000363c44723c */ /* 0x040fe20000001844 */
[----:B------:R-:W-:Y:S07]  /*2630*/  LDSM.16.M88.4 R52, [R188+0x11100] ;  /* 0x01110000bc34783b */ /* 0x000fee0000000200 */
[C---:B-1----:R-:W-:Y:S08]  /*2640*/  HMMA.16816.F32 R64, R60.reuse, R16, R64 ;  /* 0x000000103c40723c */ /* 0x042ff00000001840 */
[----:B------:R-:W-:Y:S01]  /*2650*/  HMMA.16816.F32 R72, R60, R18, R72 ;  /* 0x000000123c48723c */ /* 0x000fe20000001848 */
[----:B------:R-:W1:Y:S04]  /*2660*/  LDSM.16.M88.4 R16, [R188+0x10100] ;  /* 0x01010000bc10783b */ /* 0x000e680000000200 */
[----:B------:R-:W-:Y:S03]  /*2670*/  LDSM.16.M88.4 R60, [R85+0x10900] ;  /* 0x01090000553c783b */ /* 0x000fe60000000200 */
[C---:B--2---:R-:W-:Y:S08]  /*2680*/  HMMA.16816.F32 R48, R28.reuse, R8, R48 ;  /* 0x000000081c30723c */ /* 0x044ff00000001830 */
[C---:B------:R-:W-:Y:S01]  /*2690*/  HMMA.16816.F32 R44, R28.reuse, R10, R44 ;  /* 0x0000000a1c2c723c */ /* 0x040fe2000000182c */
[----:B------:R-:W2:Y:S07]  /*26a0*/  LDSM.16.M88.4 R8, [R188+0x10900] ;  /* 0x01090000bc08783b */ /* 0x000eae0000000200 */
[C---:B---3--:R-:W-:Y:S08]  /*26b0*/  HMMA.16816.F32 R40, R28.reuse, R56, R40 ;  /* 0x000000381c28723c */ /* 0x048ff00000001828 */
[C---:B------:R-:W-:Y:S01]  /*26c0*/  HMMA.16816.F32 R36, R28.reuse, R58, R36 ;  /* 0x0000003a1c24723c */ /* 0x040fe20000001824 */
[----:B------:R-:W-:Y:S07]  /*26d0*/  LDSM.16.M88.4 R56, [R186+0x8000] ;  /* 0x00800000ba38783b */ /* 0x000fee0000000200 */
[C---:B------:R-:W-:Y:S08]  /*26e0*/  HMMA.16816.F32 R32, R28.reuse, R20, R32 ;  /* 0x000000141c20723c */ /* 0x040ff00000001820 */
[C---:B------:R-:W-:Y:S01]  /*26f0*/  HMMA.16816.F32 R68, R28.reuse, R22, R68 ;  /* 0x000000161c44723c */ /* 0x040fe20000001844 */
[----:B------:R-:W3:Y:S07]  /*2700*/  LDSM.16.M88.4 R20, [R85+0x10100] ;  /* 0x010100005514783b */ /* 0x000eee0000000200 */
[C---:B----4-:R-:W-:Y:S08]  /*2710*/  HMMA.16816.F32 R64, R28.reuse, R12, R64 ;  /* 0x0000000c1c40723c */ /* 0x050ff00000001840 */
[----:B------:R-:W-:Y:S01]  /*2720*/  HMMA.16816.F32 R72, R28, R14, R72 ;  /* 0x0000000e1c48723c */ /* 0x000fe20000001848 */
[----:B------:R-:W4:Y:S04]  /*2730*/  LDSM.16.M88.4 R12, [R188+0x11900] ;  /* 0x01190000bc0c783b */ /* 0x000f280000000200 */
[----:B------:R-:W-:Y:S03]  /*2740*/  LDSM.16.M88.4 R28, [R85+0x11100] ;  /* 0x01110000551c783b */ /* 0x000fe60000000200 */
[C---:B-1----:R-:W-:Y:S08]  /*2750*/  HMMA.16816.F32 R48, R24.reuse, R16, R48 ;  /* 0x000000101830723c */ /* 0x042ff00000001830 */
[C---:B------:R-:W-:Y:S01]  /*2760*/  HMMA.16816.F32 R44, R24.reuse, R18, R44 ;  /* 0x00000012182c723c */ /* 0x040fe2000000182c */
[----:B------:R-:W-:Y:S07]  /*2770*/  LDSM.16.M88.4 R16, [R185+0x8000] ;  /* 0x00800000b910783b */ /* 0x000fee0000000200 */
[C---:B--2---:R-:W-:Y:S08]  /*2780*/  HMMA.16816.F32 R40, R24.reuse, R8, R40 ;  /* 0x000000081828723c */ /* 0x044ff00000001828 */
[----:B------:R-:W-:Y:S01]  /*2790*/  HMMA.16816.F32 R36, R24, R10, R36 ;  /* 0x0000000a1824723c */ /* 0x000fe20000001824 */
[----:B------:R-:W1:Y:S07]  /*27a0*/  LDSM.16.M88.4 R8, [R2+0x10100] ;  /* 0x010100000208783b */ /* 0x000e6e0000000200 */
[C---:B---3--:R-:W-:Y:S08]  /*27b0*/  HMMA.16816.F32 R48, R56.reuse, R20, R48 ;  /* 0x000000143830723c */ /* 0x048ff00000001830 */
[----:B------:R-:W-:Y:S01]  /*27c0*/  HMMA.16816.F32 R44, R56, R22, R44 ;  /* 0x00000016382c723c */ /* 0x000fe2000000182c */
[----:B------:R-:W-:Y:S07]  /*27d0*/  LDSM.16.M88.4 R20, [R2+0x10900] ;  /* 0x010900000214783b */ /* 0x000fee0000000200 */
[C---:B------:R-:W-:Y:S08]  /*27e0*/  HMMA.16816.F32 R32, R24.reuse, R52, R32 ;  /* 0x000000341820723c */ /* 0x040ff00000001820 */
[C---:B------:R-:W-:Y:S01]  /*27f0*/  HMMA.16816.F32 R68, R24.reuse, R54, R68 ;  /* 0x000000361844723c */ /* 0x040fe20000001844 */
[----:B------:R-:W-:Y:S07]  /*2800*/  LDSM.16.M88.4 R52, [R2+0x11100] ;  /* 0x011100000234783b */ /* 0x000fee0000000200 */
[C---:B----4-:R-:W-:Y:S08]  /*2810*/  HMMA.16816.F32 R64, R24.reuse, R12, R64 ;  /* 0x0000000c1840723c */ /* 0x050ff00000001840 */
[----:B------:R-:W-:Y:S01]  /*2820*/  HMMA.16816.F32 R72, R24, R14, R72 ;  /* 0x0000000e1848723c */ /* 0x000fe20000001848 */
[----:B------:R-:W-:Y:S04]  /*2830*/  LDSM.16.M88.4 R24, [R184+0x8000] ;  /* 0x00800000b818783b */ /* 0x000fe80000000200 */
[----:B------:R-:W2:Y:S03]  /*2840*/  LDSM.16.M88.4 R12, [R0+0x10100] ;  /* 0x01010000000c783b */ /* 0x000ea60000000200 */
[C---:B-1----:R-:W-:Y:S08]  /*2850*/  HMMA.16816.F32 R48, R16.reuse, R8, R48 ;  /* 0x000000081030723c */ /* 0x042ff00000001830 */
[----:B------:R-:W-:Y:S01]  /*2860*/  HMMA.16816.F32 R44, R16, R10, R44 ;  /* 0x0000000a102c723c */ /* 0x000fe2000000182c */
[----:B------:R-:W-:Y:S07]  /*2870*/  LDSM.16.M88.4 R8, [R0+0x11100] ;  /* 0x011100000008783b */ /* 0x000fee0000000200 */
[C---:B------:R-:W-:Y:S08]  /*2880*/  HMMA.16816.F32 R68, R56.reuse, R30, R68 ;  /* 0x0000001e3844723c */ /* 0x040ff00000001844 */
[C---:B------:R-:W-:Y:S08]  /*2890*/  HMMA.16816.F32 R40, R56.reuse, R60, R40 ;  /* 0x0000003c3828723c */ /* 0x040ff00000001828 */
[----:B------:R-:W-:Y:S08]  /*28a0*/  HMMA.16816.F32 R36, R56, R62, R36 ;  /* 0x0000003e3824723c */ /* 0x000ff00000001824 */
[C---:B--2---:R-:W-:Y:S08]  /*28b0*/  HMMA.16816.F32 R48, R24.reuse, R12, R48 ;  /* 0x0000000c1830723c */ /* 0x044ff00000001830 */
[----:B------:R-:W-:Y:S01]  /*28c0*/  HMMA.16816.F32 R44, R24, R14, R44 ;  /* 0x0000000e182c723c */ /* 0x000fe2000000182c */
[----:B------:R1:W2:Y:S07]  /*28d0*/  LDSM.16.M88.4 R12, [R2+0x11900] ;  /* 0x01190000020c783b */ /* 0x0002ae0000000200 */
[----:B------:R-:W-:Y:S08]  /*28e0*/  HMMA.16816.F32 R64, R56, R76, R64 ;  /* 0x0000004c3840723c */ /* 0x000ff00000001840 */
[----:B------:R-:W-:Y:S01]  /*28f0*/  HMMA.16816.F32 R68, R16, R54, R68 ;  /* 0x000000361044723c */ /* 0x000fe20000001844 */
[----:B------:R-:W-:-:S06]  /*2900*/  FMUL.FTZ R48, R48, c[0x0][0x320] ;  /* 0x0000c80030307a20 */ /* 0x000fcc0000410000 */
[----:B------:R-:W3:Y:S01]  /*2910*/  MUFU.TANH R48, R48 ;  /* 0x0000003000307308 */ /* 0x000ee20000002400 */
[----:B------:R-:W-:Y:S01]  /*2920*/  HMMA.16816.F32 R72, R56, R78, R72 ;  /* 0x0000004e3848723c */ /* 0x000fe20000001848 */
[----:B------:R-:W-:-:S06]  /*2930*/  FMUL.FTZ R44, R44, c[0x0][0x320] ;  /* 0x0000c8002c2c7a20 */ /* 0x000fcc0000410000 */
[----:B-1----:R1:W4:Y:S01]  /*2940*/  MUFU.TANH R2, R44 ;  /* 0x0000002c00027308 */ /* 0x0023220000002400 */
[----:B------:R-:W-:Y:S01]  /*2950*/  HMMA.16816.F32 R32, R56, R28, R32 ;  /* 0x0000001c3820723c */ /* 0x000fe20000001820 */
[----:B------:R-:W5:Y:S07]  /*2960*/  LDSM.16.M88.4 R28, [R0+0x10900] ;  /* 0x01090000001c783b */ /* 0x000f6e0000000200 */
[C---:B------:R-:W-:Y:S08]  /*2970*/  HMMA.16816.F32 R40, R16.reuse, R20, R40 ;  /* 0x000000141028723c */ /* 0x040ff00000001828 */
[C---:B------:R-:W-:Y:S01]  /*2980*/  HMMA.16816.F32 R36, R16.reuse, R22, R36 ;  /* 0x000000161024723c */ /* 0x040fe20000001824 */
[----:B------:R-:W1:Y:S07]  /*2990*/  LDSM.16.M88.4 R20, [R0+0x11900] ;  /* 0x011900000014783b */ /* 0x000e6e0000000200 */
[----:B--2---:R-:W-:Y:S07]  /*29a0*/  HMMA.16816.F32 R64, R16, R12, R64 ;  /* 0x0000000c1040723c */ /* 0x004fee0000001840 */
[----:B------:R-:W-:Y:S01]  /*29b0*/  LEA.HI R12, R86, R5, RZ, 0x2 ;  /* 0x00000005560c7211 */ /* 0x000fe200078f10ff */
[----:B------:R-:W-:Y:S03]  /*29c0*/  HMMA.16816.F32 R68, R24, R10, R68 ;  /* 0x0000000a1844723c */ /* 0x000fe60000001844 */
[----:B------:R-:W-:-:S04]  /*29d0*/  LOP3.LUT R12, R12, 0xfffffffc, RZ, 0xc0, !PT ;  /* 0xfffffffc0c0c7812 */ /* 0x000fc800078ec0ff */
[----:B------:R-:W-:Y:S01]  /*29e0*/  LOP3.LUT R10, R84, 0xffffffe0, RZ, 0xc0, !PT ;  /* 0xffffffe0540a7812 */ /* 0x000fe200078ec0ff */
[----:B------:R-:W-:Y:S01]  /*29f0*/  HMMA.16816.F32 R72, R16, R14, R72 ;  /* 0x0000000e1048723c */ /* 0x000fe20000001848 */
[----:B------:R-:W-:-:S03]  /*2a00*/  IMAD.IADD R12, R5, 0x1, -R12 ;  /* 0x00000001050c7824 */ /* 0x000fc600078e0a0c */
[----:B------:R-:W-:-:S03]  /*2a10*/  IMAD.IADD R10, R5, 0x1, -R10 ;  /* 0x00000001050a7824 */ /* 0x000fc600078e0a0a */
[----:B------:R-:W-:Y:S01]  /*2a20*/  SHF.R.S32.HI R14, RZ, 0x1f, R7 ;  /* 0x0000001fff0e7819 */ /* 0x000fe20000011407 */
[----:B------:R-:W-:Y:S01]  /*2a30*/  HMMA.16816.F32 R32, R16, R52, R32 ;  /* 0x000000341020723c */ /* 0x000fe20000001820 */
[----:B------:R-:W-:Y:S02]  /*2a40*/  SHF.R.S32.HI R5, RZ, 0x1f, R10 ;  /* 0x0000001fff057819 */ /* 0x000fe4000001140a */
[----:B------:R-:W-:Y:S02]  /*2a50*/  LEA.HI R14, R14, R7, RZ, 0x3 ;  /* 0x000000070e0e7211 */ /* 0x000fe400078f18ff */
[----:B------:R-:W-:Y:S02]  /*2a60*/  LEA.HI R5, R5, R10, RZ, 0x2 ;  /* 0x0000000a05057211 */ /* 0x000fe400078f10ff */
[----:B------:R-:W-:Y:S01]  /*2a70*/  LOP3.LUT R14, R14, 0xffffff8, RZ, 0xc0, !PT ;  /* 0x0ffffff80e0e7812 */ /* 0x000fe200078ec0ff */
[C---:B-----5:R-:W-:Y:S01]  /*2a80*/  HMMA.16816.F32 R40, R24.reuse, R28, R40 ;  /* 0x0000001c1828723c */ /* 0x060fe20000001828 */
[C---:B------:R-:W-:Y:S01]  /*2a90*/  LEA.HI.SX32 R200, R5.reuse, UR8, 0x1e ;  /* 0x0000000805c87c11 */ /* 0x040fe2000f8ff2ff */
[----:B------:R-:W-:Y:S01]  /*2aa0*/  FMUL.FTZ R68, R68, c[0x0][0x320] ;  /* 0x0000c80044447a20 */ /* 0x000fe20000410000 */
[----:B------:R-:W-:Y:S01]  /*2ab0*/  LOP3.LUT R201, R5, 0x7ffffffc, RZ, 0xc0, !PT ;  /* 0x7ffffffc05c97812 */ /* 0x000fe200078ec0ff */
[----:B------:R-:W-:Y:S01]  /*2ac0*/  IMAD.IADD R13, R7, 0x1, -R14 ;  /* 0x00000001070d7824 */ /* 0x000fe200078e0a0e */
[----:B------:R-:W-:Y:S01]  /*2ad0*/  LEA.HI R7, R12, R12, RZ, 0x1 ;  /* 0x0000000c0c077211 */ /* 0x000fe200078f08ff */
[----:B------:R-:W-:Y:S01]  /*2ae0*/  IMAD.U32 R14, RZ, RZ, UR4 ;  /* 0x00000004ff0e7e24 */ /* 0x000fe2000f8e00ff */
[----:B------:R2:W1:Y:S01]  /*2af0*/  MUFU.TANH R163, R68 ;  /* 0x0000004400a37308 */ /* 0x0004620000002400 */
[----:B------:R-:W-:Y:S01]  /*2b00*/  IMAD R200, R13, 0x10, R200 ;  /* 0x000000100dc87824 */ /* 0x000fe200078e02c8 */
[----:B------:R-:W-:Y:S01]  /*2b10*/  LOP3.LUT R7, R7, 0x1ffffffe, RZ, 0xc0, !PT ;  /* 0x1ffffffe07077812 */ /* 0x000fe200078ec0ff */
[----:B------:R-:W-:Y:S01]  /*2b20*/  HMMA.16816.F32 R36, R24, R30, R36 ;  /* 0x0000001e1824723c */ /* 0x000fe20000001824 */
[----:B------:R-:W-:-:S02]  /*2b30*/  IMAD.IADD R201, R10, 0x1, -R201 ;  /* 0x000000010ac97824 */ /* 0x000fc400078e0ac9 */
[----:B------:R-:W-:Y:S02]  /*2b40*/  FMUL.FTZ R29, R49, c[0x0][0x320] ;  /* 0x0000c800311d7a20 */ /* 0x000fe40000410000 */
[----:B------:R-:W-:Y:S02]  /*2b50*/  IMAD.IADD R7, R12, 0x1, -R7 ;  /* 0x000000010c077824 */ /* 0x000fe400078e0a07 */
[----:B------:R-:W-:Y:S01]  /*2b60*/  IMAD.SHL.U32 R201, R201, 0x2, RZ ;  /* 0x00000002c9c97824 */ /* 0x000fe200078e00ff */
[----:B------:R-:W-:Y:S01]  /*2b70*/  HMMA.16816.F32 R32, R24, R8, R32 ;  /* 0x000000081820723c */ /* 0x000fe20000001820 */
[----:B------:R-:W-:Y:S01]  /*2b80*/  IMAD R200, R7, 0x8, R200 ;  /* 0x0000000807c87824 */ /* 0x000fe200078e02c8 */
[----:B------:R-:W2:Y:S01]  /*2b90*/  MUFU.TANH R29, R29 ;  /* 0x0000001d001d7308 */ /* 0x000ea20000002400 */
[----:B------:R-:W-:Y:S01]  /*2ba0*/  FMUL.FTZ R28, R50, c[0x0][0x320] ;  /* 0x0000c800321c7a20 */ /* 0x000fe20000410000 */
[----:B------:R-:W-:Y:S01]  /*2bb0*/  IADD3 R14, R14, -c[0x0][0x168], -R201 ;  /* 0x80005a000e0e7a10 */ /* 0x000fe20007ffe8c9 */
[----:B------:R-:W-:Y:S01]  /*2bc0*/  @P5 IMAD.HI.U32 R7, R200, c[0x0][0x2c8], RZ ;  /* 0x0000b200c8075a27 */ /* 0x000fe200078e00ff */
[----:B------:R-:W-:-:S02]  /*2bd0*/  IADD3 R12, -R201, c[0x0][0x1d0], -R6 ;  /* 0x00007400c90c7a10 */ /* 0x000fc40007ffe906 */
[C---:B-1----:R-:W-:Y:S01]  /*2be0*/  HMMA.16816.F32 R64, R24.reuse, R20, R64 ;  /* 0x000000141840723c */ /* 0x042fe20000001840 */
[----:B------:R-:W-:Y:S01]  /*2bf0*/  FMUL.FTZ R30, R45, c[0x0][0x320] ;  /* 0x0000c8002d1e7a20 */ /* 0x000fe20000410000 */
[----:B------:R-:W1:Y:S01]  /*2c00*/  MUFU.TANH R28, R28 ;  /* 0x0000001c001c7308 */ /* 0x000e620000002400 */
[----:B------:R-:W-:Y:S01]  /*2c10*/  FMUL.FTZ R8, R40, c[0x0][0x320] ;  /* 0x0000c80028087a20 */ /* 0x000fe20000410000 */
[C---:B------:R-:W-:Y:S01]  /*2c20*/  IADD3 R16, R14.reuse, c[0x0][0x328], RZ ;  /* 0x0000ca000e107a10 */ /* 0x040fe20007ffe0ff */
[----:B------:R-:W-:Y:S01]  /*2c30*/  FMUL.FTZ R9, R41, c[0x0][0x320] ;  /* 0x0000c80029097a20 */ /* 0x000fe20000410000 */
[----:B------:R-:W-:Y:S01]  /*2c40*/  IADD3 R14, R14, UR16, RZ ;  /* 0x000000100e0e7c10 */ /* 0x000fe2000fffe0ff */
[----:B------:R-:W-:Y:S01]  /*2c50*/  IMAD.MOV.U32 R20, RZ, RZ, R200 ;  /* 0x000000ffff147224 */ /* 0x000fe200078e00c8 */
[----:B------:R-:W-:Y:S01]  /*2c60*/  HMMA.16816.F32 R72, R24, R22, R72 ;  /* 0x000000161848723c */ /* 0x000fe20000001848 */
[----:B------:R-:W-:Y:S01]  /*2c70*/  @P0 SHF.R.U32.HI R20, RZ, c[0x0][0x2cc], R7 ;  /* 0x0000b300ff140a19 */ /* 0x000fe20000011607 */
[----:B------:R-:W-:Y:S01]  /*2c80*/  FMUL.FTZ R11, R36, c[0x0][0x320] ;  /* 0x0000c800240b7a20 */ /* 0x000fe20000410000 */
[----:B------:R-:W-:Y:S01]  /*2c90*/  PLOP3.LUT P0, PT, PT, PT, UP2, 0x40, 0x0 ;  /* 0x000000000000781c */ /* 0x000fe20003f0e828 */
[----:B------:R-:W-:Y:S01]  /*2ca0*/  FMUL.FTZ R0, R37, c[0x0][0x320] ;  /* 0x0000c80025007a20 */ /* 0x000fe20000410000 */
[----:B------:R-:W1:Y:S01]  /*2cb0*/  MUFU.TANH R30, R30 ;  /* 0x0000001e001e7308 */ /* 0x000e620000002400 */
[----:B------:R-:W5:Y:S01]  /*2cc0*/  SHFL.IDX PT, R7, R20, RZ, 0x1c1f ;  /* 0x001c1fff14077589 */ /* 0x000f6200000e0000 */
[----:B------:R-:W-:-:S02]  /*2cd0*/  FMUL.FTZ R69, R69, c[0x0][0x320] ;  /* 0x0000c80045457a20 */ /* 0x000fc40000410000 */
[----:B------:R-:W-:Y:S02]  /*2ce0*/  FMUL.FTZ R32, R32, c[0x0][0x320] ;  /* 0x0000c80020207a20 */ /* 0x000fe40000410000 */
[----:B------:R-:W-:Y:S02]  /*2cf0*/  FMUL.FTZ R33, R33, c[0x0][0x320] ;  /* 0x0000c80021217a20 */ /* 0x000fe40000410000 */
[----:B------:R-:W1:Y:S03]  /*2d00*/  MUFU.TANH R8, R8 ;  /* 0x0000000800087308 */ /* 0x000e660000002400 */
[----:B------:R-:W-:Y:S02]  /*2d10*/  FMUL.FTZ R64, R64, c[0x0][0x320] ;  /* 0x0000c80040407a20 */ /* 0x000fe40000410000 */
[----:B------:R-:W-:-:S03]  /*2d20*/  FMUL.FTZ R65, R65, c[0x0][0x320] ;  /* 0x0000c80041417a20 */ /* 0x000fc60000410000 */
[----:B------:R-:W1:Y:S03]  /*2d30*/  MUFU.TANH R9, R9 ;  /* 0x0000000900097308 */ /* 0x000e660000002400 */
[----:B------:R-:W-:Y:S02]  /*2d40*/  FMUL.FTZ R72, R72, c[0x0][0x320] ;  /* 0x0000c80048487a20 */ /* 0x000fe40000410000 */
[----:B------:R-:W-:-:S03]  /*2d50*/  FMUL.FTZ R73, R73, c[0x0][0x320] ;  /* 0x0000c80049497a20 */ /* 0x000fc60000410000 */
[----:B------:R-:W1:Y:S01]  /*2d60*/  MUFU.TANH R11, R11 ;  /* 0x0000000b000b7308 */ /* 0x000e620000002400 */
[--C-:B-----5:R-:W-:Y:S02]  /*2d70*/  IMAD.IADD R19, R16, 0x1, R7.reuse ;  /* 0x0000000110137824 */ /* 0x120fe400078e0207 */
[----:B------:R-:W-:-:S03]  /*2d80*/  IMAD.IADD R18, R14, 0x1, R7 ;  /* 0x000000010e127824 */ /* 0x000fc600078e0207 */
[----:B------:R-:W-:Y:S02]  /*2d90*/  IMNMX R19, R19, R12, PT ;  /* 0x0000000c13137217 */ /* 0x000fe40003800200 */
[----:B------:R-:W1:Y:S08]  /*2da0*/  MUFU.TANH R0, R0 ;  /* 0x0000000000007308 */ /* 0x000e700000002400 */
[----:B------:R1:W1:Y:S08]  /*2db0*/  MUFU.TANH R175, R32 ;  /* 0x0000002000af7308 */ /* 0x0002700000002400 */
[----:B------:R1:W1:Y:S08]  /*2dc0*/  MUFU.TANH R173, R33 ;  /* 0x0000002100ad7308 */ /* 0x0002700000002400 */
[----:B------:R1:W1:Y:S08]  /*2dd0*/  MUFU.TANH R159, R69 ;  /* 0x00000045009f7308 */ /* 0x0002700000002400 */
[----:B------:R1:W1:Y:S08]  /*2de0*/  MUFU.TANH R171, R64 ;  /* 0x0000004000ab7308 */ /* 0x0002700000002400 */
[----:B------:R1:W1:Y:S08]  /*2df0*/  MUFU.TANH R169, R65 ;  /* 0x0000004100a97308 */ /* 0x0002700000002400 */
        /* <DEDUP_REMOVED lines=16> */
.L_x_796:
[----:B------:R-:W-:Y:S02]  /*2f00*/  ULDC UR4, c[0x0][0x32c] ;  /* 0x0000cb0000047ab9 */ /* 0x000fe40000000800 */
[----:B------:R-:W-:-:S06]  /*2f10*/  UISETP.NE.AND UP0, UPT, UR6, UR4, UPT ;  /* 0x000000040600728c */ /* 0x000fcc000bf05270 */
[----:B------:R-:W-:-:S13]  /*2f20*/  PLOP3.LUT P0, PT, PT, PT, UP0, 0x80, 0x0 ;  /* 0x000000000000781c */ /* 0x000fda0003f0f008 */
[----:B------:R-:W-:-:S05]  /*2f30*/  @P0 IMAD.HI.U32 R5, R7, c[0x0][0x330], RZ ;  /* 0x0000cc0007050a27 */ /* 0x000fca00078e00ff */
[----:B------:R-:W-:Y:S02]  /*2f40*/  @P0 SHF.R.U32.HI R7, RZ, c[0x0][0x334], R5 ;  /* 0x0000cd00ff070a19 */ /* 0x000fe40000011605 */
.L_x_797:
[----:B------:R-:W-:Y:S05]  /*2f50*/  BSYNC B0 ;  /* 0x0000000000007941 */ /* 0x000fea0003800000 */
.L_x_795:
[----:B------:R-:W-:-:S04]  /*2f60*/  IMAD R10, R7, c[0x0][0x32c], -R6 ;  /* 0x0000cb00070a7a24 */ /* 0x000fc800078e0a06 */
[----:B------:R-:W-:-:S05]  /*2f70*/  IMAD.IADD R5, R10, 0x1, -R201 ;  /* 0x000000010a057824 */ /* 0x000fca00078e0ac9 */
[----:B------:R-:W-:Y:S02]  /*2f80*/  IADD3 R10, R5, c[0x0][0x32c], RZ ;  /* 0x0000cb00050a7a10 */ /* 0x000fe40007ffe0ff */
[----:B------:R-:W-:Y:S02]  /*2f90*/  IMNMX R18, R18, R5, !PT ;  /* 0x0000000512127217 */ /* 0x000fe40007800200 */
[----:B------:R-:W-:Y:S02]  /*2fa0*/  IMNMX R19, R19, R10, PT ;  /* 0x0000000a13137217 */ /* 0x000fe40003800200 */
.L_x_794:
[----:B--234-:R-:W-:Y:S01]  /*2fb0*/  ISETP.LT.AND P6, PT, RZ, UR17, PT ;  /* 0x00000011ff007c0c */ /* 0x01cfe2000bfc1270 */
[----:B------:R-:W2:Y:S01]  /*2fc0*/  SHFL.IDX PT, R25, R20, 0x1, 0x1c1f ;  /* 0x003c1f0014197f89 */ /* 0x000ea200000e0000 */
[----:B------:R-:W-:Y:S02]  /*2fd0*/  FMUL.FTZ R10, R38, c[0x0][0x320] ;  /* 0x0000c800260a7a20 */ /* 0x000fe40000410000 */
[C---:B------:R-:W-:Y:S01]  /*2fe0*/  ISETP.GT.AND P0, PT, R18.reuse, RZ, P6 ;  /* 0x000000ff1200720c */ /* 0x040fe20003704270 */
[----:B------:R-:W-:Y:S01]  /*2ff0*/  FMUL.FTZ R17, R39, c[0x0][0x320] ;  /* 0x0000c80027117a20 */ /* 0x000fe20000410000 */
        /* <DEDUP_REMOVED lines=22> */
[----:B------:R-:W-:Y:S01]  /*3160*/  ISETP.LT.OR P0, PT, R19, 0x11, P0 ;  /* 0x000000111300780c */ /* 0x000fe20000701670 */
[----:B------:R-:W-:Y:S01]  /*3170*/  FMUL.FTZ R71, R71, c[0x0][0x320] ;  /* 0x0000c80047477a20 */ /* 0x000fe20000410000 */
[----:B-1----:R-:W-:Y:S01]  /*3180*/  FSEL R13, R30, -INF , !P5 ;  /* 0xff8000001e0d7808 */ /* 0x002fe20006800000 */
[----:B------:R-:W1:Y:S01]  /*3190*/  MUFU.TANH R10, R10 ;  /* 0x0000000a000a7308 */ /* 0x000e620000002400 */
[----:B------:R-:W-:-:S02]  /*31a0*/  FSEL R7, R8, -INF , !P0 ;  /* 0xff80000008077808 */ /* 0x000fc40004000000 */
[C---:B------:R-:W-:Y:S02]  /*31b0*/  ISETP.GT.AND P0, PT, R18.reuse, 0x18, P6 ;  /* 0x000000181200780c */ /* 0x040fe40003704270 */
[C---:B------:R-:W-:Y:S02]  /*31c0*/  ISETP.GT.AND P5, PT, R18.reuse, 0x11, P6 ;  /* 0x000000111200780c */ /* 0x040fe400037a4270 */
[C---:B------:R-:W-:Y:S01]  /*31d0*/  ISETP.LT.OR P0, PT, R19.reuse, 0x19, P0 ;  /* 0x000000191300780c */ /* 0x040fe20000701670 */
[----:B------:R-:W3:Y:S01]  /*31e0*/  MUFU.TANH R17, R17 ;  /* 0x0000001100117308 */ /* 0x000ee20000002400 */
[----:B------:R-:W-:Y:S02]  /*31f0*/  ISETP.LT.OR P5, PT, R19, 0x12, P5 ;  /* 0x000000121300780c */ /* 0x000fe40002fa1670 */
[----:B------:R-:W-:Y:S02]  /*3200*/  FSEL R11, R11, -INF , !P0 ;  /* 0xff8000000b0b7808 */ /* 0x000fe40004000000 */
[----:B------:R-:W-:-:S02]  /*3210*/  ISETP.GT.AND P0, PT, R18, 0x20, P6 ;  /* 0x000000201200780c */ /* 0x000fc40003704270 */
[----:B------:R-:W-:Y:S01]  /*3220*/  FSEL R5, R9, -INF , !P5 ;  /* 0xff80000009057808 */ /* 0x000fe20006800000 */
[----:B------:R-:W4:Y:S01]  /*3230*/  MUFU.TANH R21, R21 ;  /* 0x0000001500157308 */ /* 0x000f220000002400 */
[C---:B------:R-:W-:Y:S02]  /*3240*/  ISETP.GT.AND P5, PT, R18.reuse, 0x19, P6 ;  /* 0x000000191200780c */ /* 0x040fe400037a4270 */
[C---:B------:R-:W-:Y:S02]  /*3250*/  ISETP.LT.OR P0, PT, R19.reuse, 0x21, P0 ;  /* 0x000000211300780c */ /* 0x040fe40000701670 */
[----:B------:R-:W-:Y:S02]  /*3260*/  ISETP.LT.OR P5, PT, R19, 0x1a, P5 ;  /* 0x0000001a1300780c */ /* 0x000fe40002fa1670 */
[----:B------:R-:W-:Y:S01]  /*3270*/  FSEL R175, R175, -INF , !P0 ;  /* 0xff800000afaf7808 */ /* 0x000fe20004000000 */
[----:B------:R1:W1:Y:S01]  /*3280*/  MUFU.TANH R178, R34 ;  /* 0x0000002200b27308 */ /* 0x0002620000002400 */
[----:B------:R-:W-:-:S02]  /*3290*/  ISETP.GT.AND P0, PT, R18, 0x28, P6 ;  /* 0x000000281200780c */ /* 0x000fc40003704270 */
[----:B------:R-:W-:Y:S01]  /*32a0*/  FSEL R9, R0, -INF , !P5 ;  /* 0xff80000000097808 */ /* 0x000fe20006800000 */
[----:B------:R-:W-:Y:S01]  /*32b0*/  FMUL.FTZ R0, R43, c[0x0][0x320] ;  /* 0x0000c8002b007a20 */ /* 0x000fe20000410000 */
[C---:B------:R-:W-:Y:S02]  /*32c0*/  ISETP.GT.AND P5, PT, R18.reuse, 0x21, P6 ;  /* 0x000000211200780c */ /* 0x040fe400037a4270 */
[C---:B------:R-:W-:Y:S01]  /*32d0*/  ISETP.LT.OR P0, PT, R19.reuse, 0x29, P0 ;  /* 0x000000291300780c */ /* 0x040fe20000701670 */
[----:B------:R1:W1:Y:S01]  /*32e0*/  MUFU.TANH R162, R35 ;  /* 0x0000002300a27308 */ /* 0x0002620000002400 */
[----:B------:R-:W-:Y:S02]  /*32f0*/  ISETP.LT.OR P5, PT, R19, 0x22, P5 ;  /* 0x000000221300780c */ /* 0x000fe40002fa1670 */
[----:B------:R-:W-:Y:S02]  /*3300*/  FSEL R163, R163, -INF , !P0 ;  /* 0xff800000a3a37808 */ /* 0x000fe40004000000 */
[----:B------:R-:W-:-:S02]  /*3310*/  ISETP.GT.AND P0, PT, R18, 0x30, P6 ;  /* 0x000000301200780c */ /* 0x000fc40003704270 */
[----:B------:R-:W-:Y:S01]  /*3320*/  FSEL R173, R173, -INF , !P5 ;  /* 0xff800000adad7808 */ /* 0x000fe20006800000 */
[----:B------:R-:W1:Y:S01]  /*3330*/  MUFU.TANH R22, R22 ;  /* 0x0000001600167308 */ /* 0x000e620000002400 */
[C---:B------:R-:W-:Y:S02]  /*3340*/  ISETP.GT.AND P5, PT, R18.reuse, 0x29, P6 ;  /* 0x000000291200780c */ /* 0x040fe400037a4270 */
[C---:B------:R-:W-:Y:S02]  /*3350*/  ISETP.LT.OR P0, PT, R19.reuse, 0x31, P0 ;  /* 0x000000311300780c */ /* 0x040fe40000701670 */
[----:B------:R-:W-:Y:S02]  /*3360*/  ISETP.LT.OR P5, PT, R19, 0x2a, P5 ;  /* 0x0000002a1300780c */ /* 0x000fe40002fa1670 */
[----:B------:R-:W-:Y:S01]  /*3370*/  FSEL R171, R171, -INF , !P0 ;  /* 0xff800000abab7808 */ /* 0x000fe20004000000 */
[----:B------:R1:W1:Y:S01]  /*3380*/  MUFU.TANH R160, R70 ;  /* 0x0000004600a07308 */ /* 0x0002620000002400 */
[----:B------:R-:W-:-:S02]  /*3390*/  ISETP.GT.AND P0, PT, R18, 0x38, P6 ;  /* 0x000000381200780c */ /* 0x000fc40003704270 */
[----:B------:R-:W-:Y:S02]  /*33a0*/  FSEL R159, R159, -INF , !P5 ;  /* 0xff8000009f9f7808 */ /* 0x000fe40006800000 */
[----:B------:R-:W-:Y:S02]  /*33b0*/  ISETP.GT.AND P5, PT, R18, 0x31, P6 ;  /* 0x000000311200780c */ /* 0x000fe400037a4270 */
[C---:B------:R-:W-:Y:S01]  /*33c0*/  ISETP.LT.OR P0, PT, R19.reuse, 0x39, P0 ;  /* 0x000000391300780c */ /* 0x040fe20000701670 */
[----:B------:R-:W1:Y:S01]  /*33d0*/  MUFU.TANH R23, R23 ;  /* 0x0000001700177308 */ /* 0x000e620000002400 */
[----:B------:R-:W-:Y:S02]  /*33e0*/  ISETP.LT.OR P5, PT, R19, 0x32, P5 ;  /* 0x000000321300780c */ /* 0x000fe40002fa1670 */
[----:B------:R-:W-:Y:S02]  /*33f0*/  FSEL R167, R167, -INF , !P0 ;  /* 0xff800000a7a77808 */ /* 0x000fe40004000000 */
[----:B------:R-:W-:-:S02]  /*3400*/  PLOP3.LUT P0, PT, PT, PT, UP2, 0x40, 0x0 ;  /* 0x000000000000781c */ /* 0x000fc40003f0e828 */
[----:B------:R-:W-:Y:S01]  /*3410*/  FSEL R169, R169, -INF , !P5 ;  /* 0xff800000a9a97808 */ /* 0x000fe20006800000 */
[----:B------:R-:W1:Y:S01]  /*3420*/  MUFU.TANH R24, R24 ;  /* 0x0000001800187308 */ /* 0x000e620000002400 */
[----:B------:R-:W-:-:S04]  /*3430*/  ISETP.GT.AND P5, PT, R18, 0x39, P6 ;  /* 0x000000391200780c */ /* 0x000fc800037a4270 */
[----:B------:R-:W-:Y:S01]  /*3440*/  ISETP.LT.OR P5, PT, R19, 0x3a, P5 ;  /* 0x0000003a1300780c */ /* 0x000fe20002fa1670 */
[--C-:B--2---:R-:W-:Y:S02]  /*3450*/  IMAD.IADD R19, R16, 0x1, R25.reuse ;  /* 0x0000000110137824 */ /* 0x104fe400078e0219 */
[----:B------:R2:W1:Y:S01]  /*3460*/  MUFU.TANH R172, R66 ;  /* 0x0000004200ac7308 */ /* 0x0004620000002400 */
[----:B------:R-:W-:Y:S02]  /*3470*/  FSEL R165, R165, -INF , !P5 ;  /* 0xff800000a5a57808 */ /* 0x000fe40006800000 */
[----:B------:R-:W-:Y:S01]  /*3480*/  IMNMX R2, R19, R12, PT ;  /* 0x0000000c13027217 */ /* 0x000fe20003800200 */
[----:B------:R-:W-:-:S04]  /*3490*/  IMAD.IADD R19, R14, 0x1, R25 ;  /* 0x000000010e137824 */ /* 0x000fc800078e0219 */
[----:B------:R2:W1:Y:S08]  /*34a0*/  MUFU.TANH R170, R67 ;  /* 0x0000004300aa7308 */ /* 0x0004700000002400 */
[----:B------:R-:W1:Y:S08]  /*34b0*/  MUFU.TANH R0, R0 ;  /* 0x0000000000007308 */ /* 0x000e700000002400 */
[----:B------:R2:W1:Y:S08]  /*34c0*/  MUFU.TANH R168, R74 ;  /* 0x0000004a00a87308 */ /* 0x0004700000002400 */
[----:B------:R2:W1:Y:S08]  /*34d0*/  MUFU.TANH R164, R75 ;  /* 0x0000004b00a47308 */ /* 0x0004700000002400 */
[----:B------:R2:W1:Y:S01]  /*34e0*/  MUFU.TANH R176, R71 ;  /* 0x0000004700b07308 */ /* 0x0004620000002400 */
[----:B------:R-:W-:Y:S05]  /*34f0*/  @P0 BRA `(.L_x_798) ;  /* 0x000001a000000947 */ /* 0x000fea0003800000 */
[----:B---34-:R-:W-:Y:S01]  /*3500*/  IADD3 R25, R25, c[0x0][0x1d0], RZ ;  /* 0x0000740019197a10 */ /* 0x018fe20007ffe0ff */
[----:B------:R-:W-:Y:S03]  /*3510*/  BSSY B0, `(.L_x_799) ;  /* 0x0000013000007945 */ /* 0x000fe60003800000 */
[----:B------:R-:W-:-:S04]  /*3520*/  IADD3 R25, R25, -c[0x0][0x168], RZ ;  /* 0x80005a0019197a10 */ /* 0x000fc80007ffe0ff */
[----:B------:R-:W-:-:S13]  /*3530*/  ISETP.GT.AND P0, PT, R25, -0x1, PT ;  /* 0xffffffff1900780c */ /* 0x000fda0003f04270 */
[----:B------:R-:W-:Y:S05]  /*3540*/  @P0 BRA `(.L_x_800) ;  /* 0x0000009000000947 */ /* 0x000fea0003800000 */
[----:B------:R-:W-:Y:S01]  /*3550*/  ULDC UR4, c[0x0][0x32c] ;  /* 0x0000cb0000047ab9 */ /* 0x000fe20000000800 */
[----:B------:R-:W-:Y:S01]  /*3560*/  LOP3.LUT R12, RZ, R25, RZ, 0x33, !PT ;  /* 0x00000019ff0c7212 */ /* 0x000fe200078e33ff */
[----:B------:R-:W-:-:S06]  /*3570*/  UISETP.NE.AND UP0, UPT, UR6, UR4, UPT ;  /* 0x000000040600728c */ /* 0x000fcc000bf05270 */
[----:B------:R-:W-:Y:S02]  /*3580*/  PLOP3.LUT P5, PT, PT, PT, UP0, 0x80, 0x0 ;  /* 0x000000000000781c */ /* 0x000fe40003faf008 */
[----:B------:R-:W-:-:S11]  /*3590*/  PLOP3.LUT P0, PT, PT, PT, UP0, 0x80, 0x0 ;  /* 0x000000000000781c */ /* 0x000fd60003f0f008 */
[----:B------:R-:W-:-:S05]  /*35a0*/  @P5 IMAD.HI.U32 R8, R12, c[0x0][0x330], RZ ;  /* 0x0000cc000c085a27 */ /* 0x000fca00078e00ff */
[----:B------:R-:W-:-:S04]  /*35b0*/  @P0 SHF.R.U32.HI R12, RZ, c[0x0][0x334], R8 ;  /* 0x0000cd00ff0c0a19 */ /* 0x000fc80000011608 */
[----:B------:R-:W-:Y:S01]  /*35c0*/  LOP3.LUT R25, RZ, R12, RZ, 0x33, !PT ;  /* 0x0000000cff197212 */ /* 0x000fe200078e33ff */
[----:B------:R-:W-:Y:S05]  /*35d0*/  BRA `(.L_x_801) ;  /* 0x0000006000007947 */ /* 0x000fea0003800000 */
.L_x_800:
[----:B------:R-:W-:Y:S02]  /*35e0*/  ULDC UR4, c[0x0][0x32c] ;  /* 0x0000cb0000047ab9 */ /* 0x000fe40000000800 */
[----:B------:R-:W-:-:S06]  /*35f0*/  UISETP.NE.AND UP0, UPT, UR6, UR4, UPT ;  /* 0x000000040600728c */ /* 0x000fcc000bf05270 */
[----:B------:R-:W-:Y:S02]  /*3600*/  PLOP3.LUT P5, PT, PT, PT, UP0, 0x80, 0x0 ;  /* 0x000000000000781c */ /* 0x000fe40003faf008 */
[----:B------:R-:W-:-:S11]  /*3610*/  PLOP3.LUT P0, PT, PT, PT, UP0, 0x80, 0x0 ;  /* 0x000000000000781c */ /* 0x000fd60003f0f008 */
[----:B------:R-:W-:-:S05]  /*3620*/  @P5 IMAD.HI.U32 R8, R25, c[0x0][0x330], RZ ;  /* 0x0000cc0019085a27 */ /* 0x000fca00078e00ff */
[----:B------:R-:W-:Y:S02]  /*3630*/  @P0 SHF.R.U32.HI R25, RZ, c[0x0][0x334], R8 ;  /* 0x0000cd00ff190a19 */ /* 0x000fe40000011608 */
.L_x_801:
[----:B------:R-:W-:Y:S05]  /*3640*/  BSYNC B0 ;  /* 0x0000000000007941 */ /* 0x000fea0003800000 */
.L_x_799:
[----:B------:R-:W-:-:S04]  /*3650*/  IMAD R6, R25, c[0x0][0x32c], -R6 ;  /* 0x0000cb0019067a24 */ /* 0x000fc800078e0a06 */
[----:B------:R-:W-:-:S05]  /*3660*/  IMAD.IADD R6, R6, 0x1, -R201 ;  /* 0x0000000106067824 */ /* 0x000fca00078e0ac9 */
[----:B------:R-:W-:Y:S02]  /*3670*/  IADD3 R25, R6, c[0x0][0x32c], RZ ;  /* 0x0000cb0006197a10 */ /* 0x000fe40007ffe0ff */
[----:B------:R-:W-:Y:S02]  /*3680*/  IMNMX R19, R19, R6, !PT ;  /* 0x0000000613137217 */ /* 0x000fe40007800200 */
[----:B------:R-:W-:Y:S02]  /*3690*/  IMNMX R2, R2, R25, PT ;  /* 0x0000001902027217 */ /* 0x000fe40003800200 */
.L_x_798:
[----:B---34-:R-:W-:Y:S01]  /*36a0*/  ISETP.GT.AND P0, PT, R19, 0x1, P6 ;  /* 0x000000011300780c */ /* 0x018fe20003704270 */
[----:B------:R-:W-:-:S04]  /*36b0*/  DEPBAR.LE SB0, 0x2 ;  /* 0x000080800000791a */ /* 0x000fc80000000000 */
[----:B------:R-:W-:Y:S01]  /*36c0*/  BAR.SYNC.DEFER_BLOCKING 0x0 ;  /* 0x0000000000007b1d */ /* 0x000fe20000010000 */
[----:B------:R-:W-:Y:S01]  /*36d0*/  ISETP.GT.AND P5, PT, R19, 0x8, P6 ;  /* 0x000000081300780c */ /* 0x000fe200037a4270 */
[----:B------:R-:W-:Y:S01]  /*36e0*/  IMAD.SHL.U32 R135, R4, 0x2, RZ ;  /* 0x0000000204877824 */ /* 0x000fe200078e00ff */
[C---:B------:R-:W-:Y:S01]  /*36f0*/  ISETP.LT.OR P0, PT, R2.reuse, 0x2, P0 ;  /* 0x000000020200780c */ /* 0x040fe20000701670 */
[----:B------:R-:W-:Y:S01]  /*3700*/  UIADD3 UR4, UR17, -0x3, URZ ;  /* 0xfffffffd11047890 */ /* 0x000fe2000fffe03f */
[----:B------:R-:W-:Y:S01]  /*3710*/  ISETP.LT.OR P5, PT, R2, 0x9, P5 ;  /* 0x000000090200780c */ /* 0x000fe20002fa1670 */
[--C-:B------:R-:W-:Y:S01]  /*3720*/  IMAD R134, R3, 0x2, R135.reuse ;  /* 0x0000000203867824 */ /* 0x100fe200078e0287 */
[----:B------:R-:W-:Y:S01]  /*3730*/  FMNMX.FTZ R6, R48, R29, !PT ;  /* 0x0000001d30067209 */ /* 0x000fe20007810000 */
[----:B------:R-:W-:Y:S01]  /*3740*/  IMAD.IADD R166, R187, 0x1, R135 ;  /* 0x00000001bba67824 */ /* 0x000fe200078e0287 */
[----:B-1----:R-:W-:Y:S01]  /*3750*/  FSEL R18, R23, -INF , !P0 ;  /* 0xff80000017127808 */ /* 0x002fe20004000000 */
[----:B------:R-:W-:Y:S01]  /*3760*/  IMAD.IADD R155, R187, 0x1, R134 ;  /* 0x00000001bb9b7824 */ /* 0x000fe200078e0286 */
[----:B------:R-:W-:Y:S01]  /*3770*/  ISETP.GT.AND P0, PT, R19, 0x9, P6 ;  /* 0x000000091300780c */ /* 0x000fe20003704270 */
[----:B------:R-:W-:Y:S01]  /*3780*/  IMAD R3, R3, 0x2, R166 ;  /* 0x0000000203037824 */ /* 0x000fe200078e02a6 */
[----:B------:R-:W-:Y:S01]  /*3790*/  FSEL R16, R21, -INF , !P5 ;  /* 0xff80000015107808 */ /* 0x000fe20006800000 */
[----:B------:R-:W-:Y:S01]  /*37a0*/  UISETP.GE.AND UP0, UPT, UR4, UR10, UPT ;  /* 0x0000000a0400728c */ /* 0x000fe2000bf06270 */
[----:B------:R-:W-:Y:S01]  /*37b0*/  ISETP.GT.AND P5, PT, R19, 0x10, P6 ;  /* 0x000000101300780c */ /* 0x000fe200037a4270 */
[----:B------:R-:W-:Y:S01]  /*37c0*/  UIADD3 UR17, UR17, -0x2, URZ ;  /* 0xfffffffe11117890 */ /* 0x000fe2000fffe03f */
[----:B------:R-:W-:-:S02]  /*37d0*/  FMNMX.FTZ R6, R15, R6, !PT ;  /* 0x000000060f067209 */ /* 0x000fc40007810000 */
[C---:B------:R-:W-:Y:S02]  /*37e0*/  ISETP.LT.OR P0, PT, R2.reuse, 0xa, P0 ;  /* 0x0000000a0200780c */ /* 0x040fe40000701670 */
[----:B------:R-:W-:Y:S02]  /*37f0*/  ISETP.LT.OR P5, PT, R2, 0x11, P5 ;  /* 0x000000110200780c */ /* 0x000fe40002fa1670 */
[----:B------:R-:W-:Y:S01]  /*3800*/  FMNMX.FTZ R8, R13, R6, !PT ;  /* 0x000000060d087209 */ /* 0x000fe20007810000 */
[----:B------:R-:W-:Y:S01]  /*3810*/  LDSM.16.MT88.4 R40, [R135+0x2100] ;  /* 0x002100008728783b */ /* 0x000fe20000004200 */
[----:B------:R-:W-:Y:S01]  /*3820*/  FSEL R6, R22, -INF , !P0 ;  /* 0xff80000016067808 */ /* 0x000fe20004000000 */
[----:B------:R-:W-:Y:S01]  /*3830*/  @UP0 USHF.R.S32.HI UR5, URZ, 0x1f, UR4 ;  /* 0x0000001f3f050899 */ /* 0x000fe20008011404 */
[----:B------:R-:W-:Y:S01]  /*3840*/  ISETP.GT.AND P0, PT, R19, 0x11, P6 ;  /* 0x000000111300780c */ /* 0x000fe20003704270 */
[----:B--2---:R-:W-:Y:S01]  /*3850*/  LDSM.16.MT88.4 R64, [R155+0x2100] ;  /* 0x002100009b40783b */ /* 0x004fe20000004200 */
[----:B------:R-:W-:-:S02]  /*3860*/  FSEL R14, R24, -INF , !P5 ;  /* 0xff800000180e7808 */ /* 0x000fc40006800000 */
[----:B------:R-:W-:Y:S01]  /*3870*/  FMNMX.FTZ R8, R7, R8, !PT ;  /* 0x0000000807087209 */ /* 0x000fe20007810000 */
[----:B------:R-:W-:Y:S01]  /*3880*/  LDSM.16.MT88.4 R72, [R135+0x4100] ;  /* 0x004100008748783b */ /* 0x000fe20000004200 */
[----:B------:R-:W-:Y:S02]  /*3890*/  ISETP.GT.AND P5, PT, R19, RZ, P6 ;  /* 0x000000ff1300720c */ /* 0x000fe400037a4270 */
[C---:B------:R-:W-:Y:S01]  /*38a0*/  ISETP.LT.OR P0, PT, R2.reuse, 0x12, P0 ;  /* 0x000000120200780c */ /* 0x040fe20000701670 */
[----:B------:R-:W-:Y:S01]  /*38b0*/  LDSM.16.MT88.4 R124, [R135+0x100] ;  /* 0x00010000877c783b */ /* 0x000fe20000004200 */
[----:B------:R-:W-:Y:S02]  /*38c0*/  FMNMX.FTZ R8, R5, R8, !PT ;  /* 0x0000000805087209 */ /* 0x000fe40007810000 */
[----:B------:R-:W-:Y:S01]  /*38d0*/  ISETP.LT.OR P5, PT, R2, 0x1, P5 ;  /* 0x000000010200780c */ /* 0x000fe20002fa1670 */
[----:B------:R-:W-:Y:S01]  /*38e0*/  LDSM.16.MT88.4 R116, [R166+0x100] ;  /* 0x00010000a674783b */ /* 0x000fe20000004200 */
[----:B------:R-:W-:-:S02]  /*38f0*/  FSEL R12, R0, -INF , !P0 ;  /* 0xff800000000c7808 */ /* 0x000fc40004000000 */
[----:B------:R-:W-:Y:S01]  /*3900*/  FMNMX.FTZ R0, R11, R8, !PT ;  /* 0x000000080b007209 */ /* 0x000fe20007810000 */
[----:B------:R-:W-:Y:S01]  /*3910*/  LDSM.16.MT88.4 R108, [R134+0x100] ;  /* 0x00010000866c783b */ /* 0x000fe20000004200 */
[----:B------:R-:W-:Y:S02]  /*3920*/  FSEL R28, R28, -INF , !P5 ;  /* 0xff8000001c1c7808 */ /* 0x000fe40006800000 */
[----:B------:R-:W-:Y:S01]  /*3930*/  FMNMX.FTZ R0, R9, R0, !PT ;  /* 0x0000000009007209 */ /* 0x000fe20007810000 */
[----:B------:R-:W-:Y:S01]  /*3940*/  LDSM.16.MT88.4 R100, [R3+0x100] ;  /* 0x000100000364783b */ /* 0x000fe20000004200 */
[----:B------:R-:W-:Y:S02]  /*3950*/  FMNMX.FTZ R21, R28, R18, !PT ;  /* 0x000000121c157209 */ /* 0x000fe40007810000 */
[----:B------:R-:W-:Y:S01]  /*3960*/  ISETP.GT.AND P5, PT, R19, 0x19, P6 ;  /* 0x000000191300780c */ /* 0x000fe200037a4270 */
[----:B------:R-:W-:Y:S01]  /*3970*/  LDSM.16.MT88.4 R56, [R134+0x2100] ;  /* 0x002100008638783b */ /* 0x000fe20000004200 */
[----:B------:R-:W-:-:S02]  /*3980*/  FMNMX.FTZ R0, R175, R0, !PT ;  /* 0x00000000af007209 */ /* 0x000fc40007810000 */
[----:B------:R-:W-:Y:S01]  /*3990*/  ISETP.GT.AND P0, PT, R19, 0x18, P6 ;  /* 0x000000181300780c */ /* 0x000fe20003704270 */
[----:B------:R-:W-:Y:S01]  /*39a0*/  LDSM.16.MT88.4 R80, [R166+0x4100] ;  /* 0x00410000a650783b */ /* 0x000fe20000004200 */
[----:B------:R-:W-:Y:S02]  /*39b0*/  FMNMX.FTZ R21, R16, R21, !PT ;  /* 0x0000001510157209 */ /* 0x000fe40007810000 */
[C---:B------:R-:W-:Y:S01]  /*39c0*/  ISETP.LT.OR P5, PT, R2.reuse, 0x1a, P5 ;  /* 0x0000001a0200780c */ /* 0x040fe20002fa1670 */
[----:B------:R-:W-:Y:S01]  /*39d0*/  LDSM.16.MT88.4 R88, [R134+0x4100] ;  /* 0x004100008658783b */ /* 0x000fe20000004200 */
[----:B------:R-:W-:Y:S02]  /*39e0*/  FMNMX.FTZ R0, R173, R0, !PT ;  /* 0x00000000ad007209 */ /* 0x000fe40007810000 */
[----:B------:R-:W-:Y:S01]  /*39f0*/  ISETP.LT.OR P0, PT, R2, 0x19, P0 ;  /* 0x000000190200780c */ /* 0x000fe20000701670 */
[----:B------:R-:W-:Y:S01]  /*3a00*/  LDSM.16.MT88.4 R140, [R135+0x900] ;  /* 0x00090000878c783b */ /* 0x000fe20000004200 */
[----:B------:R-:W-:-:S02]  /*3a10*/  FMNMX.FTZ R21, R6, R21, !PT ;  /* 0x0000001506157209 */ /* 0x000fc40007810000 */
[----:B------:R-:W-:Y:S01]  /*3a20*/  FSEL R8, R17, -INF , !P5 ;  /* 0xff80000011087808 */ /* 0x000fe20006800000 */
[----:B------:R-:W-:Y:S01]  /*3a30*/  LDSM.16.MT88.4 R32, [R134+0x900] ;  /* 0x000900008620783b */ /* 0x000fe20000004200 */
[----:B------:R-:W-:Y:S02]  /*3a40*/  FMNMX.FTZ R0, R163, R0, !PT ;  /* 0x00000000a3007209 */ /* 0x000fe40007810000 */
[----:B------:R-:W-:Y:S01]  /*3a50*/  FSEL R10, R10, -INF , !P0 ;  /* 0xff8000000a0a7808 */ /* 0x000fe20004000000 */
[----:B------:R-:W-:Y:S01]  /*3a60*/  LDSM.16.MT88.4 R136, [R166+0x900] ;  /* 0x00090000a688783b */ /* 0x000fe20000004200 */
[----:B------:R-:W-:Y:S02]  /*3a70*/  FMNMX.FTZ R17, R14, R21, !PT ;  /* 0x000000150e117209 */ /* 0x000fe40007810000 */
[----:B------:R-:W-:Y:S01]  /*3a80*/  ISETP.GT.AND P0, PT, R19, 0x20, P6 ;  /* 0x000000201300780c */ /* 0x000fe20003704270 */
[----:B------:R-:W-:Y:S01]  /*3a90*/  LDSM.16.MT88.4 R24, [R166+0x2900] ;  /* 0x00290000a618783b */ /* 0x000fe20000004200 */
[----:B------:R-:W-:-:S02]  /*3aa0*/  FMNMX.FTZ R0, R159, R0, !PT ;  /* 0x000000009f007209 */ /* 0x000fc40007810000 */
[----:B------:R-:W-:Y:S02]  /*3ab0*/  FMNMX.FTZ R17, R12, R17, !PT ;  /* 0x000000110c117209 */ /* 0x000fe40007810000 */
[----:B------:R-:W-:Y:S02]  /*3ac0*/  ISETP.LT.OR P0, PT, R2, 0x21, P0 ;  /* 0x000000210200780c */ /* 0x000fe40000701670 */
[----:B------:R-:W-:Y:S02]  /*3ad0*/  ISETP.GT.AND P5, PT, R19, 0x21, P6 ;  /* 0x000000211300780c */ /* 0x000fe400037a4270 */
[----:B------:R-:W-:Y:S02]  /*3ae0*/  FMNMX.FTZ R0, R171, R0, !PT ;  /* 0x00000000ab007209 */ /* 0x000fe40007810000 */
[----:B------:R-:W-:Y:S02]  /*3af0*/  FMNMX.FTZ R17, R10, R17, !PT ;  /* 0x000000110a117209 */ /* 0x000fe40007810000 */
[----:B------:R-:W-:-:S02]  /*3b00*/  FSEL R178, R178, -INF , !P0 ;  /* 0xff800000b2b27808 */ /* 0x000fc40004000000 */
[----:B------:R-:W-:Y:S02]  /*3b10*/  ISETP.GT.AND P0, PT, R19, 0x28, P6 ;  /* 0x000000281300780c */ /* 0x000fe40003704270 */
[----:B------:R-:W-:Y:S02]  /*3b20*/  ISETP.LT.OR P5, PT, R2, 0x22, P5 ;  /* 0x000000220200780c */ /* 0x000fe40002fa1670 */
[----:B------:R-:W-:Y:S02]  /*3b30*/  FMNMX.FTZ R0, R169, R0, !PT ;  /* 0x00000000a9007209 */ /* 0x000fe40007810000 */
[----:B------:R-:W-:Y:S02]  /*3b40*/  FMNMX.FTZ R17, R8, R17, !PT ;  /* 0x0000001108117209 */ /* 0x000fe40007810000 */
[----:B------:R-:W-:Y:S02]  /*3b50*/  ISETP.LT.OR P0, PT, R2, 0x29, P0 ;  /* 0x000000290200780c */ /* 0x000fe40000701670 */
[----:B------:R-:W-:-:S02]  /*3b60*/  FSEL R162, R162, -INF , !P5 ;  /* 0xff800000a2a27808 */ /* 0x000fc40006800000 */
[----:B------:R-:W-:Y:S02]  /*3b70*/  ISETP.GT.AND P5, PT, R19, 0x29, P6 ;  /* 0x000000291300780c */ /* 0x000fe400037a4270 */
[----:B------:R-:W-:Y:S02]  /*3b80*/  FMNMX.FTZ R0, R167, R0, !PT ;  /* 0x00000000a7007209 */ /* 0x000fe40007810000 */
[----:B------:R-:W-:Y:S02]  /*3b90*/  FMNMX.FTZ R17, R178, R17, !PT ;  /* 0x00000011b2117209 */ /* 0x000fe40007810000 */
[----:B------:R-:W-:Y:S02]  /*3ba0*/  FSEL R160, R160, -INF , !P0 ;  /* 0xff800000a0a07808 */ /* 0x000fe40004000000 */
[----:B------:R-:W-:Y:S02]  /*3bb0*/  ISETP.GT.AND P0, PT, R19, 0x30, P6 ;  /* 0x000000301300780c */ /* 0x000fe40003704270 */
[----:B------:R-:W-:-:S02]  /*3bc0*/  ISETP.LT.OR P5, PT, R2, 0x2a, P5 ;  /* 0x0000002a0200780c */ /* 0x000fc40002fa1670 */
[----:B------:R-:W-:Y:S02]  /*3bd0*/  FMNMX.FTZ R0, R165, R0, !PT ;  /* 0x00000000a5007209 */ /* 0x000fe40007810000 */
[----:B------:R-:W-:Y:S02]  /*3be0*/  FMNMX.FTZ R21, R162, R17, !PT ;  /* 0x00000011a2157209 */ /* 0x000fe40007810000 */
[----:B------:R-:W-:Y:S01]  /*3bf0*/  ISETP.LT.OR P0, PT, R2, 0x31, P0 ;  /* 0x000000310200780c */ /* 0x000fe20000701670 */
[----:B------:R-:W1:Y:S01]  /*3c00*/  SHFL.BFLY PT, R17, R0, 0x2, 0x1f ;  /* 0x0c401f0000117f89 */ /* 0x000e6200000e0000 */
[----:B------:R-:W-:Y:S02]  /*3c10*/  FSEL R176, R176, -INF , !P5 ;  /* 0xff800000b0b07808 */ /* 0x000fe40006800000 */
[----:B------:R-:W-:Y:S02]  /*3c20*/  ISETP.GT.AND P5, PT, R19, 0x31, P6 ;  /* 0x000000311300780c */ /* 0x000fe400037a4270 */
[----:B------:R-:W-:-:S02]  /*3c30*/  FMNMX.FTZ R21, R160, R21, !PT ;  /* 0x00000015a0157209 */ /* 0x000fc40007810000 */
[----:B------:R-:W-:Y:S02]  /*3c40*/  FSEL R172, R172, -INF , !P0 ;  /* 0xff800000acac7808 */ /* 0x000fe40004000000 */
[C---:B------:R-:W-:Y:S02]  /*3c50*/  ISETP.GT.AND P0, PT, R19.reuse, 0x38, P6 ;  /* 0x000000381300780c */ /* 0x040fe40003704270 */
[----:B------:R-:W-:Y:S02]  /*3c60*/  ISETP.LT.OR P5, PT, R2, 0x32, P5 ;  /* 0x000000320200780c */ /* 0x000fe40002fa1670 */
[----:B------:R-:W-:Y:S02]  /*3c70*/  FMNMX.FTZ R21, R176, R21, !PT ;  /* 0x00000015b0157209 */ /* 0x000fe40007810000 */
[----:B------:R-:W-:Y:S02]  /*3c80*/  ISETP.GT.AND P6, PT, R19, 0x39, P6 ;  /* 0x000000391300780c */ /* 0x000fe400037c4270 */
[----:B------:R-:W-:-:S02]  /*3c90*/  ISETP.LT.OR P0, PT, R2, 0x39, P0 ;  /* 0x000000390200780c */ /* 0x000fc40000701670 */
[----:B------:R-:W-:Y:S02]  /*3ca0*/  FSEL R170, R170, -INF , !P5 ;  /* 0xff800000aaaa7808 */ /* 0x000fe40006800000 */
[----:B------:R-:W-:Y:S02]  /*3cb0*/  FMNMX.FTZ R21, R172, R21, !PT ;  /* 0x00000015ac157209 */ /* 0x000fe40007810000 */
[----:B------:R-:W-:Y:S02]  /*3cc0*/  ISETP.LT.OR P6, PT, R2, 0x3a, P6 ;  /* 0x0000003a0200780c */ /* 0x000fe400037c1670 */
[----:B------:R-:W-:Y:S02]  /*3cd0*/  FSEL R168, R168, -INF , !P0 ;  /* 0xff800000a8a87808 */ /* 0x000fe40004000000 */
[----:B------:R-:W-:Y:S02]  /*3ce0*/  FMNMX.FTZ R21, R170, R21, !PT ;  /* 0x00000015aa157209 */ /* 0x000fe40007810000 */
[----:B------:R-:W-:-:S02]  /*3cf0*/  FSEL R164, R164, -INF , !P6 ;  /* 0xff800000a4a47808 */ /* 0x000fc40007000000 */
[----:B------:R-:W-:Y:S02]  /*3d00*/  FMNMX.FTZ R19, R168, R21, !PT ;  /* 0x00000015a8137209 */ /* 0x000fe40007810000 */
[----:B-1----:R-:W-:Y:S02]  /*3d10*/  FMNMX.FTZ R21, R0, R17, !PT ;  /* 0x0000001100157209 */ /* 0x002fe40007810000 */
[----:B------:R-:W-:Y:S02]  /*3d20*/  FMNMX.FTZ R19, R164, R19, !PT ;  /* 0x00000013a4137209 */ /* 0x000fe40007810000 */
[----:B------:R-:W-:Y:S01]  /*3d30*/  PLOP3.LUT P6, PT, PT, PT, UP0, 0x80, 0x0 ;  /* 0x000000000000781c */ /* 0x000fe20003fcf008 */
[----:B------:R-:W1:Y:S01]  /*3d40*/  SHFL.BFLY PT, R2, R21, 0x1, 0x1f ;  /* 0x0c201f0015027f89 */ /* 0x000e6200000e0000 */
[----:B------:R-:W-:-:S03]  /*3d50*/  PLOP3.LUT P5, PT, PT, PT, UP0, 0x80, 0x0 ;  /* 0x000000000000781c */ /* 0x000fc60003faf008 */
[----:B------:R-:W2:Y:S01]  /*3d60*/  SHFL.BFLY PT, R0, R19, 0x2, 0x1f ;  /* 0x0c401f0013007f89 */ /* 0x000ea200000e0000 */
[----:B-1----:R-:W-:-:S03]  /*3d70*/  FMNMX.FTZ R2, R21, R2, !PT ;  /* 0x0000000215027209 */ /* 0x002fc60007810000 */
[----:B------:R-:W-:Y:S01]  /*3d80*/  LDSM.16.MT88.4 R20, [R134+0x2900] ;  /* 0x002900008614783b */ /* 0x000fe20000004200 */
[----:B--2---:R-:W-:Y:S01]  /*3d90*/  FMNMX.FTZ R17, R19, R0, !PT ;  /* 0x0000000013117209 */ /* 0x004fe20007810000 */
[C---:B------:R-:W-:Y:S01]  /*3da0*/  FMUL.FTZ R174, R2.reuse, c[0x0][0x2d0] ;  /* 0x0000b40002ae7a20 */ /* 0x040fe20000410000 */
[----:B------:R-:W-:-:S03]  /*3db0*/  FSETP.NEU.FTZ.AND P0, PT, R2, -INF , PT ;  /* 0xff8000000200780b */ /* 0x000fc60003f1d000 */
[----:B------:R-:W1:Y:S01]  /*3dc0*/  SHFL.BFLY PT, R0, R17, 0x1, 0x1f ;  /* 0x0c201f0011007f89 */ /* 0x000e6200000e0000 */
[----:B------:R-:W-:-:S05]  /*3dd0*/  FSEL R174, R174, RZ, P0 ;  /* 0x000000ffaeae7208 */ /* 0x000fca0000000000 */
[--C-:B------:R-:W-:Y:S02]  /*3de0*/  FFMA.FTZ R158, R48, c[0x0][0x2d0], -R174.reuse ;  /* 0x0000b400309e7a23 */ /* 0x100fe400000108ae */
[--C-:B------:R-:W-:Y:S01]  /*3df0*/  FFMA.FTZ R157, R29, c[0x0][0x2d0], -R174.reuse ;  /* 0x0000b4001d9d7a23 */ /* 0x100fe200000108ae */
[----:B------:R-:W2:Y:S01]  /*3e00*/  LDSM.16.MT88.4 R48, [R166+0x2100] ;  /* 0x00210000a630783b */ /* 0x000ea20000004200 */
[--C-:B------:R-:W-:Y:S02]  /*3e10*/  FFMA.FTZ R156, R15, c[0x0][0x2d0], -R174.reuse ;  /* 0x0000b4000f9c7a23 */ /* 0x100fe400000108ae */
[--C-:B------:R-:W-:Y:S01]  /*3e20*/  FFMA.FTZ R151, R13, c[0x0][0x2d0], -R174.reuse ;  /* 0x0000b4000d977a23 */ /* 0x100fe200000108ae */
[----:B------:R-:W-:Y:S01]  /*3e30*/  MUFU.EX2 R158, R158 ;  /* 0x0000009e009e7308 */ /* 0x000fe20000000800 */
[--C-:B------:R-:W-:Y:S02]  /*3e40*/  FFMA.FTZ R152, R7, c[0x0][0x2d0], -R174.reuse ;  /* 0x0000b40007987a23 */ /* 0x100fe400000108ae */
[----:B------:R-:W-:-:S02]  /*3e50*/  FFMA.FTZ R149, R5, c[0x0][0x2d0], -R174 ;  /* 0x0000b40005957a23 */ /* 0x000fc400000108ae */
[--C-:B------:R-:W-:Y:S02]  /*3e60*/  FFMA.FTZ R146, R11, c[0x0][0x2d0], -R174.reuse ;  /* 0x0000b4000b927a23 */ /* 0x100fe400000108ae */
[--C-:B------:R-:W-:Y:S01]  /*3e70*/  FFMA.FTZ R145, R9, c[0x0][0x2d0], -R174.reuse ;  /* 0x0000b40009917a23 */ /* 0x100fe200000108ae */
[----:B------:R-:W3:Y:S01]  /*3e80*/  MUFU.EX2 R157, R157 ;  /* 0x0000009d009d7308 */ /* 0x000ee20000000800 */
[----:B------:R-:W-:Y:S01]  /*3e90*/  FFMA.FTZ R205, R165, c[0x0][0x2d0], -R174 ;  /* 0x0000b400a5cd7a23 */ /* 0x000fe200000108ae */
[----:B-1----:R-:W-:-:S04]  /*3ea0*/  FMNMX.FTZ R0, R17, R0, !PT ;  /* 0x0000000011007209 */ /* 0x002fc80007810000 */
[C---:B------:R-:W-:Y:S01]  /*3eb0*/  FSETP.NEU.FTZ.AND P0, PT, R0.reuse, -INF , PT ;  /* 0xff8000000000780b */ /* 0x040fe20003f1d000 */
[----:B------:R-:W-:Y:S01]  /*3ec0*/  FMUL.FTZ R161, R0, c[0x0][0x2d0] ;  /* 0x0000b40000a17a20 */ /* 0x000fe20000410000 */
[----:B------:R-:W-:Y:S04]  /*3ed0*/  MUFU.EX2 R156, R156 ;  /* 0x0000009c009c7308 */ /* 0x000fe80000000800 */
[----:B------:R-:W-:Y:S02]  /*3ee0*/  FSEL R161, R161, RZ, P0 ;  /* 0x000000ffa1a17208 */ /* 0x000fe40000000000 */
[----:B------:R-:W-:Y:S02]  /*3ef0*/  PLOP3.LUT P0, PT, PT, PT, UP0, 0x80, 0x0 ;  /* 0x000000000000781c */ /* 0x000fe40003f0f008 */
[----:B------:R-:W1:Y:S01]  /*3f00*/  MUFU.EX2 R151, R151 ;  /* 0x0000009700977308 */ /* 0x000e620000000800 */
[--C-:B------:R-:W-:Y:S01]  /*3f10*/  FFMA.FTZ R154, R28, c[0x0][0x2d0], -R161.reuse ;  /* 0x0000b4001c9a7a23 */ /* 0x100fe200000108a1 */
[----:B---3--:R-:W-:Y:S01]  /*3f20*/  F2FP.PACK_AB R96, R157, R158 ;  /* 0x0000009e9d60723e */ /* 0x008fe200000000ff */
[--C-:B------:R-:W-:Y:S01]  /*3f30*/  FFMA.FTZ R153, R18, c[0x0][0x2d0], -R161.reuse ;  /* 0x0000b40012997a23 */ /* 0x100fe200000108a1 */
[----:B------:R-:W-:Y:S01]  /*3f40*/  LDSM.16.MT88.4 R28, [R155+0x900] ;  /* 0x000900009b1c783b */ /* 0x000fe20000004200 */
[----:B------:R-:W-:-:S02]  /*3f50*/  FFMA.FTZ R150, R16, c[0x0][0x2d0], -R161 ;  /* 0x0000b40010967a23 */ /* 0x000fc400000108a1 */
[--C-:B------:R-:W-:Y:S01]  /*3f60*/  FFMA.FTZ R147, R6, c[0x0][0x2d0], -R161.reuse ;  /* 0x0000b40006937a23 */ /* 0x100fe200000108a1 */
[----:B------:R-:W-:Y:S01]  /*3f70*/  MUFU.EX2 R154, R154 ;  /* 0x0000009a009a7308 */ /* 0x000fe20000000800 */
[----:B------:R3:W4:Y:S01]  /*3f80*/  LDSM.16.MT88.4 R4, [R3+0x4100] ;  /* 0x004100000304783b */ /* 0x0007220000004200 */
[--C-:B------:R-:W-:Y:S02]  /*3f90*/  FFMA.FTZ R148, R14, c[0x0][0x2d0], -R161.reuse ;  /* 0x0000b4000e947a23 */ /* 0x100fe400000108a1 */
[--C-:B------:R-:W-:Y:S01]  /*3fa0*/  FFMA.FTZ R133, R12, c[0x0][0x2d0], -R161.reuse ;  /* 0x0000b4000c857a23 */ /* 0x100fe200000108a1 */
[----:B------:R-:W5:Y:S01]  /*3fb0*/  LDSM.16.MT88.4 R16, [R135+0x2900] ;  /* 0x002900008710783b */ /* 0x000f620000004200 */
[--C-:B------:R-:W-:Y:S02]  /*3fc0*/  FFMA.FTZ R144, R10, c[0x0][0x2d0], -R161.reuse ;  /* 0x0000b4000a907a23 */ /* 0x100fe400000108a1 */
[----:B------:R-:W2:Y:S01]  /*3fd0*/  MUFU.EX2 R153, R153 ;  /* 0x0000009900997308 */ /* 0x000ea20000000800 */
[----:B-1----:R-:W-:Y:S01]  /*3fe0*/  F2FP.PACK_AB R98, R151, R156 ;  /* 0x0000009c9762723e */ /* 0x002fe200000000ff */
[----:B------:R-:W1:Y:S01]  /*3ff0*/  LDSM.16.MT88.4 R12, [R155+0x2900] ;  /* 0x002900009b0c783b */ /* 0x000e620000004200 */
[----:B------:R-:W-:-:S02]  /*4000*/  FFMA.FTZ R162, R162, c[0x0][0x2d0], -R161 ;  /* 0x0000b400a2a27a23 */ /* 0x000fc400000108a1 */
[--C-:B------:R-:W-:Y:S02]  /*4010*/  FFMA.FTZ R160, R160, c[0x0][0x2d0], -R161.reuse ;  /* 0x0000b400a0a07a23 */ /* 0x100fe400000108a1 */
[--C-:B------:R-:W-:Y:S01]  /*4020*/  FFMA.FTZ R170, R170, c[0x0][0x2d0], -R161.reuse ;  /* 0x0000b400aaaa7a23 */ /* 0x100fe200000108a1 */
[----:B------:R-:W-:Y:S01]  /*4030*/  MUFU.EX2 R150, R150 ;  /* 0x0000009600967308 */ /* 0x000fe20000000800 */
[--C-:B------:R-:W-:Y:S02]  /*4040*/  FFMA.FTZ R165, R168, c[0x0][0x2d0], -R161.reuse ;  /* 0x0000b400a8a57a23 */ /* 0x100fe400000108a1 */
[----:B------:R-:W-:Y:S02]  /*4050*/  FFMA.FTZ R206, R164, c[0x0][0x2d0], -R161 ;  /* 0x0000b400a4ce7a23 */ /* 0x000fe400000108a1 */
[----:B------:R-:W-:-:S03]  /*4060*/  FADD.FTZ R157, R158, R157 ;  /* 0x0000009d9e9d7221 */ /* 0x000fc60000010000 */
[----:B------:R-:W4:Y:S01]  /*4070*/  MUFU.EX2 R147, R147 ;  /* 0x0000009300937308 */ /* 0x000f220000000800 */
[----:B--2---:R-:W-:Y:S01]  /*4080*/  F2FP.PACK_AB R97, R153, R154 ;  /* 0x0000009a9961723e */ /* 0x004fe200000000ff */
[----:B---3--:R-:W-:Y:S02]  /*4090*/  FFMA.FTZ R3, R8, c[0x0][0x2d0], -R161 ;  /* 0x0000b40008037a23 */ /* 0x008fe400000108a1 */
[----:B------:R-:W2:Y:S01]  /*40a0*/  LDSM.16.MT88.4 R8, [R135+0x4900] ;  /* 0x004900008708783b */ /* 0x000ea20000004200 */
[----:B------:R-:W-:Y:S02]  /*40b0*/  FADD.FTZ R153, R154, R153 ;  /* 0x000000999a997221 */ /* 0x000fe40000010000 */
[----:B------:R-:W-:Y:S01]  /*40c0*/  FADD.FTZ R156, R156, R157 ;  /* 0x0000009d9c9c7221 */ /* 0x000fe20000010000 */
[----:B------:R-:W-:Y:S03]  /*40d0*/  MUFU.EX2 R152, R152 ;  /* 0x0000009800987308 */ /* 0x000fe60000000800 */
[----:B------:R-:W-:Y:S01]  /*40e0*/  FADD.FTZ R151, R151, R156 ;  /* 0x0000009c97977221 */ /* 0x000fe20000010000 */
[----:B----4-:R-:W-:-:S04]  /*40f0*/  F2FP.PACK_AB R99, R147, R150 ;  /* 0x000000969363723e */ /* 0x010fc800000000ff */
[----:B------:R-:W3:Y:S01]  /*4100*/  MUFU.EX2 R149, R149 ;  /* 0x0000009500957308 */ /* 0x000ee20000000800 */
        /* <DEDUP_REMOVED lines=26> */
[C---:B------:R-:W-:Y:S08]  /*42b0*/  HMMA.16816.F32 R76, R96.reuse, R80, RZ ;  /* 0x00000050604c723c */ /* 0x040ff000000018ff */
        /* <DEDUP_REMOVED lines=9> */
[C---:B------:R-:W-:Y:S07]  /*4350*/  HMMA.16816.F32 R92, R96.reuse, R4, RZ ;  /* 0x00000004605c723c */ /* 0x040fee00000018ff */
[----:B---3--:R-:W-:Y:S01]  /*4360*/  F2FP.PACK_AB R4, R149, R152 ;  /* 0x000000989504723e */ /* 0x008fe200000000ff */
[----:B------:R-:W-:Y:S01]  /*4370*/  HMMA.16816.F32 R96, R96, R6, RZ ;  /* 0x000000066060723c */ /* 0x000fe200000018ff */
[----:B----4-:R-:W-:Y:S01]  /*4380*/  F2FP.PACK_AB R5, R133, R148 ;  /* 0x000000948505723e */ /* 0x010fe200000000ff */
        /* <DEDUP_REMOVED lines=9> */
[----:B-----5:R-:W-:Y:S01]  /*4420*/  HMMA.16816.F32 R36, R4, R16, R36 ;  /* 0x000000100424723c */ /* 0x020fe20000001824 */
[----:B------:R-:W-:-:S07]  /*4430*/  FADD.FTZ R144, R3, R144 ;  /* 0x0000009003907221 */ /* 0x000fce0000010000 */
[C---:B------:R-:W-:Y:S01]  /*4440*/  HMMA.16816.F32 R40, R4.reuse, R18, R40 ;  /* 0x000000120428723c */ /* 0x040fe20000001828 */
[----:B------:R-:W1:Y:S07]  /*4450*/  LDSM.16.MT88.4 R16, [R166+0x4900] ;  /* 0x00490000a610783b */ /* 0x000e6e0000004200 */
[C---:B------:R-:W-:Y:S08]  /*4460*/  HMMA.16816.F32 R60, R4.reuse, R12, R60 ;  /* 0x0000000c043c723c */ /* 0x040ff0000000183c */
[C---:B------:R-:W-:Y:S01]  /*4470*/  HMMA.16816.F32 R64, R4.reuse, R14, R64 ;  /* 0x0000000e0440723c */ /* 0x040fe20000001840 */
[----:B------:R-:W3:Y:S07]  /*4480*/  LDSM.16.MT88.4 R12, [R134+0x4900] ;  /* 0x00490000860c783b */ /* 0x000eee0000004200 */
[C---:B--2---:R-:W-:Y:S08]  /*4490*/  HMMA.16816.F32 R68, R4.reuse, R8, R68 ;  /* 0x000000080444723c */ /* 0x044ff00000001844 */
[C---:B------:R-:W-:Y:S01]  /*44a0*/  HMMA.16816.F32 R72, R4.reuse, R10, R72 ;  /* 0x0000000a0448723c */ /* 0x040fe20000001848 */
[----:B------:R-:W2:Y:S07]  /*44b0*/  LDSM.16.MT88.4 R8, [R155+0x4900] ;  /* 0x004900009b08783b */ /* 0x000eae0000004200 */
[C---:B------:R-:W-:Y:S08]  /*44c0*/  HMMA.16816.F32 R52, R4.reuse, R20, R52 ;  /* 0x000000140434723c */ /* 0x040ff00000001834 */
[C---:B------:R-:W-:Y:S01]  /*44d0*/  HMMA.16816.F32 R56, R4.reuse, R22, R56 ;  /* 0x000000160438723c */ /* 0x040fe20000001838 */
[----:B------:R-:W4:Y:S07]  /*44e0*/  LDSM.16.MT88.4 R20, [R134+0x1100] ;  /* 0x001100008614783b */ /* 0x000f2e0000004200 */
[C---:B------:R-:W-:Y:S07]  /*44f0*/  HMMA.16816.F32 R128, R4.reuse, R140, R128 ;  /* 0x0000008c0480723c */ /* 0x040fee0000001880 */
[--C-:B------:R-:W-:Y:S01]  /*4500*/  FFMA.FTZ R141, R163, c[0x0][0x2d0], -R174.reuse ;  /* 0x0000b400a38d7a23 */ /* 0x100fe200000108ae */
[----:B------:R-:W-:Y:S01]  /*4510*/  HMMA.16816.F32 R124, R4, R142, R124 ;  /* 0x0000008e047c723c */ /* 0x000fe2000000187c */
[----:B------:R-:W-:-:S02]  /*4520*/  FFMA.FTZ R140, R175, c[0x0][0x2d0], -R174 ;  /* 0x0000b400af8c7a23 */ /* 0x000fc400000108ae */
[--C-:B------:R-:W-:Y:S02]  /*4530*/  FFMA.FTZ R163, R176, c[0x0][0x2d0], -R161.reuse ;  /* 0x0000b400b0a37a23 */ /* 0x100fe400000108a1 */
[----:B------:R-:W-:Y:S02]  /*4540*/  MUFU.EX2 R141, R141 ;  /* 0x0000008d008d7308 */ /* 0x000fe40000000800 */
[--C-:B------:R-:W-:Y:S01]  /*4550*/  FFMA.FTZ R142, R159, c[0x0][0x2d0], -R174.reuse ;  /* 0x0000b4009f8e7a23 */ /* 0x100fe200000108ae */
[C---:B------:R-:W-:Y:S01]  /*4560*/  HMMA.16816.F32 R112, R4.reuse, R32, R112 ;  /* 0x000000200470723c */ /* 0x040fe20000001870 */
[----:B------:R-:W-:Y:S02]  /*4570*/  FFMA.FTZ R143, R173, c[0x0][0x2d0], -R174 ;  /* 0x0000b400ad8f7a23 */ /* 0x000fe400000108ae */
[----:B------:R-:W-:Y:S02]  /*4580*/  FFMA.FTZ R159, R178, c[0x0][0x2d0], -R161 ;  /* 0x0000b400b29f7a23 */ /* 0x000fe400000108a1 */
[----:B------:R-:W-:Y:S03]  /*4590*/  MUFU.EX2 R140, R140 ;  /* 0x0000008c008c7308 */ /* 0x000fe60000000800 */
[C---:B------:R-:W-:Y:S01]  /*45a0*/  HMMA.16816.F32 R108, R4.reuse, R34, R108 ;  /* 0x00000022046c723c */ /* 0x040fe2000000186c */
[----:B------:R-:W-:Y:S04]  /*45b0*/  LDSM.16.MT88.4 R32, [R166+0x1100] ;  /* 0x00110000a620783b */ /* 0x000fe80000004200 */
[----:B------:R-:W5:Y:S03]  /*45c0*/  MUFU.EX2 R143, R143 ;  /* 0x0000008f008f7308 */ /* 0x000f660000000800 */
[C---:B-1----:R-:W-:Y:S05]  /*45d0*/  HMMA.16816.F32 R76, R4.reuse, R16, R76 ;  /* 0x00000010044c723c */ /* 0x042fea000000184c */
[----:B------:R-:W1:Y:S03]  /*45e0*/  MUFU.EX2 R142, R142 ;  /* 0x0000008e008e7308 */ /* 0x000e660000000800 */
[C---:B------:R-:W-:Y:S01]  /*45f0*/  HMMA.16816.F32 R80, R4.reuse, R18, R80 ;  /* 0x000000120450723c */ /* 0x040fe20000001850 */
[----:B------:R-:W1:Y:S04]  /*4600*/  LDSM.16.MT88.4 R16, [R166+0x3100] ;  /* 0x00310000a610783b */ /* 0x000e680000004200 */
[----:B------:R-:W1:Y:S03]  /*4610*/  MUFU.EX2 R159, R159 ;  /* 0x0000009f009f7308 */ /* 0x000e660000000800 */
[C---:B------:R-:W-:Y:S05]  /*4620*/  HMMA.16816.F32 R120, R4.reuse, R136, R120 ;  /* 0x000000880478723c */ /* 0x040fea0000001878 */
[----:B------:R-:W1:Y:S03]  /*4630*/  MUFU.EX2 R163, R163 ;  /* 0x000000a300a37308 */ /* 0x000e660000000800 */
        /* <DEDUP_REMOVED lines=12> */
[----:B------:R-:W-:Y:S01]  /*4700*/  HMMA.16816.F32 R96, R4, R10, R96 ;  /* 0x0000000a0460723c */ /* 0x000fe20000001860 */
[----:B------:R-:W2:Y:S06]  /*4710*/  LDSM.16.MT88.4 R8, [R155+0x3100] ;  /* 0x003100009b08783b */ /* 0x000eac0000004200 */
[----:B-----5:R-:W-:-:S02]  /*4720*/  F2FP.PACK_AB R4, R143, R140 ;  /* 0x0000008c8f04723e */ /* 0x020fc400000000ff */
[----:B-1----:R-:W-:Y:S02]  /*4730*/  F2FP.PACK_AB R6, R142, R141 ;  /* 0x0000008d8e06723e */ /* 0x002fe400000000ff */
[----:B------:R-:W-:Y:S01]  /*4740*/  F2FP.PACK_AB R5, R162, R159 ;  /* 0x0000009fa205723e */ /* 0x000fe200000000ff */
[----:B------:R-:W-:Y:S01]  /*4750*/  FADD.FTZ R159, R159, R144 ;  /* 0x000000909f9f7221 */ /* 0x000fe20000010000 */
[----:B------:R-:W-:-:S03]  /*4760*/  F2FP.PACK_AB R7, R163, R160 ;  /* 0x000000a0a307723e */ /* 0x000fc600000000ff */
[----:B------:R-:W-:-:S04]  /*4770*/  FADD.FTZ R159, R162, R159 ;  /* 0x0000009fa29f7221 */ /* 0x000fc80000010000 */
[----:B----4-:R-:W-:Y:S01]  /*4780*/  HMMA.16816.F32 R112, R4, R20, R112 ;  /* 0x000000140470723c */ /* 0x010fe20000001870 */
[----:B------:R-:W-:-:S04]  /*4790*/  FADD.FTZ R160, R160, R159 ;  /* 0x0000009fa0a07221 */ /* 0x000fc80000010000 */
[----:B------:R-:W-:-:S03]  /*47a0*/  FADD.FTZ R160, R163, R160 ;  /* 0x000000a0a3a07221 */ /* 0x000fc60000010000 */
[C---:B------:R-:W-:Y:S01]  /*47b0*/  HMMA.16816.F32 R108, R4.reuse, R22, R108 ;  /* 0x00000016046c723c */ /* 0x040fe2000000186c */
[----:B------:R-:W1:Y:S07]  /*47c0*/  LDSM.16.MT88.4 R20, [R135+0x5100] ;  /* 0x005100008714783b */ /* 0x000e6e0000004200 */
[C---:B------:R-:W-:Y:S08]  /*47d0*/  HMMA.16816.F32 R44, R4.reuse, R16, R44 ;  /* 0x00000010042c723c */ /* 0x040ff0000000182c */
[C---:B------:R-:W-:Y:S01]  /*47e0*/  HMMA.16816.F32 R48, R4.reuse, R18, R48 ;  /* 0x000000120430723c */ /* 0x040fe20000001830 */
[----:B------:R-:W4:Y:S07]  /*47f0*/  LDSM.16.MT88.4 R16, [R166+0x5100] ;  /* 0x00510000a610783b */ /* 0x000f2e0000004200 */
[C---:B---3--:R-:W-:Y:S08]  /*4800*/  HMMA.16816.F32 R52, R4.reuse, R12, R52 ;  /* 0x0000000c0434723c */ /* 0x048ff00000001834 */
[C---:B------:R-:W-:Y:S01]  /*4810*/  HMMA.16816.F32 R56, R4.reuse, R14, R56 ;  /* 0x0000000e0438723c */ /* 0x040fe20000001838 */
[----:B------:R-:W3:Y:S07]  /*4820*/  LDSM.16.MT88.4 R12, [R134+0x5100] ;  /* 0x00510000860c783b */ /* 0x000eee0000004200 */
[C---:B--2---:R-:W-:Y:S08]  /*4830*/  HMMA.16816.F32 R60, R4.reuse, R8, R60 ;  /* 0x00000008043c723c */ /* 0x044ff0000000183c */
[C---:B------:R-:W-:Y:S01]  /*4840*/  HMMA.16816.F32 R64, R4.reuse, R10, R64 ;  /* 0x0000000a0440723c */ /* 0x040fe20000001840 */
[----:B------:R-:W2:Y:S07]  /*4850*/  LDSM.16.MT88.4 R8, [R155+0x5100] ;  /* 0x005100009b08783b */ /* 0x000eae0000004200 */
[C---:B-1----:R-:W-:Y:S08]  /*4860*/  HMMA.16816.F32 R68, R4.reuse, R20, R68 ;  /* 0x000000140444723c */ /* 0x042ff00000001844 */
[C---:B------:R-:W-:Y:S01]  /*4870*/  HMMA.16816.F32 R72, R4.reuse, R22, R72 ;  /* 0x000000160448723c */ /* 0x040fe20000001848 */
[----:B------:R-:W1:Y:S07]  /*4880*/  LDSM.16.MT88.4 R20, [R135+0x1900] ;  /* 0x001900008714783b */ /* 0x000e6e0000004200 */
[C---:B------:R-:W-:Y:S07]  /*4890*/  HMMA.16816.F32 R128, R4.reuse, R136, R128 ;  /* 0x000000880480723c */ /* 0x040fee0000001880 */
[--C-:B------:R-:W-:Y:S01]  /*48a0*/  FFMA.FTZ R136, R171, c[0x0][0x2d0], -R174.reuse ;  /* 0x0000b400ab887a23 */ /* 0x100fe200000108ae */
[----:B------:R-:W-:Y:S01]  /*48b0*/  HMMA.16816.F32 R124, R4, R138, R124 ;  /* 0x0000008a047c723c */ /* 0x000fe2000000187c */
[----:B------:R-:W-:-:S04]  /*48c0*/  FFMA.FTZ R137, R169, c[0x0][0x2d0], -R174 ;  /* 0x0000b400a9897a23 */ /* 0x000fc800000108ae */
[----:B------:R-:W-:Y:S02]  /*48d0*/  MUFU.EX2 R136, R136 ;  /* 0x0000008800887308 */ /* 0x000fe40000000800 */
[----:B------:R-:W-:Y:S01]  /*48e0*/  FFMA.FTZ R138, R167, c[0x0][0x2d0], -R174 ;  /* 0x0000b400a78a7a23 */ /* 0x000fe200000108ae */
[----:B------:R-:W-:Y:S01]  /*48f0*/  HMMA.16816.F32 R36, R4, R24, R36 ;  /* 0x000000180424723c */ /* 0x000fe20000001824 */
[----:B------:R-:W-:-:S04]  /*4900*/  FFMA.FTZ R139, R172, c[0x0][0x2d0], -R161 ;  /* 0x0000b400ac8b7a23 */ /* 0x000fc800000108a1 */
[----:B------:R-:W5:Y:S03]  /*4910*/  MUFU.EX2 R137, R137 ;  /* 0x0000008900897308 */ /* 0x000f660000000800 */
[C---:B------:R-:W-:Y:S01]  /*4920*/  HMMA.16816.F32 R40, R4.reuse, R26, R40 ;  /* 0x0000001a0428723c */ /* 0x040fe20000001828 */
[----:B------:R-:W1:Y:S04]  /*4930*/  LDSM.16.MT88.4 R24, [R166+0x5900] ;  /* 0x00590000a618783b */ /* 0x000e680000004200 */
[----:B------:R-:W1:Y:S03]  /*4940*/  MUFU.EX2 R138, R138 ;  /* 0x0000008a008a7308 */ /* 0x000e660000000800 */
[C---:B----4-:R-:W-:Y:S05]  /*4950*/  HMMA.16816.F32 R76, R4.reuse, R16, R76 ;  /* 0x00000010044c723c */ /* 0x050fea000000184c */
[----:B------:R-:W4:Y:S03]  /*4960*/  MUFU.EX2 R139, R139 ;  /* 0x0000008b008b7308 */ /* 0x000f260000000800 */
        /* <DEDUP_REMOVED lines=11> */
[C---:B--2---:R-:W-:Y:S08]  /*4a20*/  HMMA.16816.F32 R92, R4.reuse, R8, R92 ;  /* 0x00000008045c723c */ /* 0x044ff0000000185c */
[----:B------:R-:W-:Y:S01]  /*4a30*/  HMMA.16816.F32 R96, R4, R10, R96 ;  /* 0x0000000a0460723c */ /* 0x000fe20000001860 */
[----:B------:R-:W2:Y:S06]  /*4a40*/  LDSM.16.MT88.4 R8, [R135+0x3900] ;  /* 0x003900008708783b */ /* 0x000eac0000004200 */
[----:B-----5:R-:W-:-:S02]  /*4a50*/  F2FP.PACK_AB R4, R137, R136 ;  /* 0x000000888904723e */ /* 0x020fc400000000ff */
[----:B-1----:R-:W-:Y:S02]  /*4a60*/  F2FP.PACK_AB R6, R205, R138 ;  /* 0x0000008acd06723e */ /* 0x002fe400000000ff */
[----:B----4-:R-:W-:Y:S01]  /*4a70*/  F2FP.PACK_AB R5, R170, R139 ;  /* 0x0000008baa05723e */ /* 0x010fe200000000ff */
[----:B------:R-:W-:Y:S01]  /*4a80*/  FADD.FTZ R139, R139, R160 ;  /* 0x000000a08b8b7221 */ /* 0x000fe20000010000 */
[----:B------:R-:W-:-:S03]  /*4a90*/  F2FP.PACK_AB R7, R206, R165 ;  /* 0x000000a5ce07723e */ /* 0x000fc600000000ff */
[----:B------:R-:W-:-:S04]  /*4aa0*/  FADD.FTZ R170, R170, R139 ;  /* 0x0000008baaaa7221 */ /* 0x000fc80000010000 */
[----:B------:R-:W-:Y:S01]  /*4ab0*/  HMMA.16816.F32 R128, R4, R20, R128 ;  /* 0x000000140480723c */ /* 0x000fe20000001880 */
[----:B------:R-:W-:-:S04]  /*4ac0*/  FADD.FTZ R165, R165, R170 ;  /* 0x000000aaa5a57221 */ /* 0x000fc80000010000 */
[----:B------:R-:W-:-:S03]  /*4ad0*/  FADD.FTZ R206, R206, R165 ;  /* 0x000000a5cece7221 */ /* 0x000fc60000010000 */
[C---:B------:R-:W-:Y:S01]  /*4ae0*/  HMMA.16816.F32 R124, R4.reuse, R22, R124 ;  /* 0x00000016047c723c */ /* 0x040fe2000000187c */
[----:B------:R-:W1:Y:S07]  /*4af0*/  LDSM.16.MT88.4 R20, [R134+0x3900] ;  /* 0x003900008614783b */ /* 0x000e6e0000004200 */
[C---:B------:R-:W-:Y:S07]  /*4b00*/  HMMA.16816.F32 R80, R4.reuse, R26, R80 ;  /* 0x0000001a0450723c */ /* 0x040fee0000001850 */
[----:B------:R-:W-:Y:S01]  /*4b10*/  IMAD.U32 R27, RZ, RZ, UR4 ;  /* 0x00000004ff1b7e24 */ /* 0x000fe2000f8e00ff */
[----:B------:R-:W-:Y:S01]  /*4b20*/  HMMA.16816.F32 R112, R4, R16, R112 ;  /* 0x000000100470723c */ /* 0x000fe20000001870 */
[----:B------:R-:W-:-:S02]  /*4b30*/  @UP0 UIMAD UR4, UR9, UR4, URZ ;  /* 0x00000004090402a4 */ /* 0x000fc4000f8e023f */
[----:B------:R-:W-:Y:S01]  /*4b40*/  @P0 IMAD.WIDE.U32 R26, R27, UR15, R202 ;  /* 0x0000000f1b1a0c25 */ /* 0x000fe2000f8e00ca */
[----:B------:R-:W-:Y:S01]  /*4b50*/  PLOP3.LUT P0, PT, PT, PT, UP0, 0x80, 0x0 ;  /* 0x000000000000781c */ /* 0x000fe20003f0f008 */
[----:B------:R-:W-:-:S03]  /*4b60*/  @UP0 UIMAD UR4, UR5, UR15, UR4 ;  /* 0x0000000f050402a4 */ /* 0x000fc6000f8e0204 */
[C---:B------:R-:W-:Y:S01]  /*4b70*/  HMMA.16816.F32 R108, R4.reuse, R18, R108 ;  /* 0x00000012046c723c */ /* 0x040fe2000000186c */
[----:B------:R-:W3:Y:S07]  /*4b80*/  LDSM.16.MT88.4 R16, [R155+0x3900] ;  /* 0x003900009b10783b */ /* 0x000eee0000004200 */
[C---:B------:R-:W-:Y:S07]  /*4b90*/  HMMA.16816.F32 R76, R4.reuse, R24, R76 ;  /* 0x00000018044c723c */ /* 0x040fee000000184c */
[----:B------:R-:W-:Y:S01]  /*4ba0*/  @P6 LEA R24, P6, R26, c[0x0][0x1c8], 0x1 ;  /* 0x000072001a186a11 */ /* 0x000fe200078c08ff */
[----:B--2---:R-:W-:Y:S01]  /*4bb0*/  HMMA.16816.F32 R36, R4, R8, R36 ;  /* 0x000000080424723c */ /* 0x004fe20000001824 */
[----:B------:R-:W-:Y:S01]  /*4bc0*/  @P5 IADD3 R25, R27, UR4, RZ ;  /* 0x000000041b195c10 */ /* 0x000fe2000fffe0ff */
[----:B------:R-:W-:Y:S01]  /*4bd0*/  ULDC.64 UR4, c[0x0][0x2c8] ;  /* 0x0000b20000047ab9 */ /* 0x000fe20000000a00 */
[----:B------:R-:W-:Y:S01]  /*4be0*/  PLOP3.LUT P5, PT, PT, PT, UP0, 0x80, 0x0 ;  /* 0x000000000000781c */ /* 0x000fe20003faf008 */
[----:B------:R-:W-:-:S04]  /*4bf0*/  UIMAD.WIDE.U32 UR22, UR8, UR4, URZ ;  /* 0x00000004081672a5 */ /* 0x000fc8000f8e003f */
[C---:B------:R-:W-:Y:S01]  /*4c00*/  HMMA.16816.F32 R40, R4.reuse, R10, R40 ;  /* 0x0000000a0428723c */ /* 0x040fe20000001828 */
[----:B------:R-:W2:Y:S02]  /*4c10*/  LDSM.16.MT88.4 R8, [R134+0x5900] ;  /* 0x005900008608783b */ /* 0x000ea40000004200 */
[----:B------:R-:W-:Y:S01]  /*4c20*/  @UP3 UMOV UR9, UR23 ;  /* 0x0000001700093c82 */ /* 0x000fe20008000000 */
[----:B------:R-:W-:Y:S01]  /*4c30*/  @P0 LEA.HI.X R25, R26, c[0x0][0x1cc], R25, 0x1, P6 ;  /* 0x000073001a190a11 */ /* 0x000fe200030f0c19 */
[----:B------:R-:W-:Y:S01]  /*4c40*/  @UP3 USHF.R.U32.HI UR8, URZ, UR5, UR9 ;  /* 0x000000053f083299 */ /* 0x000fe20008011609 */
[----:B------:R-:W-:Y:S02]  /*4c50*/  PLOP3.LUT P0, PT, PT, PT, UP0, 0x80, 0x0 ;  /* 0x000000000000781c */ /* 0x000fe40003f0f008 */
[----:B-1----:R-:W-:Y:S01]  /*4c60*/  HMMA.16816.F32 R52, R4, R20, R52 ;  /* 0x000000140434723c */ /* 0x002fe20000001834 */
[----:B------:R-:W-:-:S03]  /*4c70*/  UIADD3 UR4, UR7, UR8, URZ ;  /* 0x0000000807047290 */ /* 0x000fc6000fffe03f */
[----:B------:R-:W-:Y:S02]  /*4c80*/  ULDC UR7, c[0x0][0x328] ;  /* 0x0000ca0000077ab9 */ /* 0x000fe40000000800 */
[----:B------:R-:W-:Y:S01]  /*4c90*/  UIADD3 UR7, UR4, UR7, URZ ;  /* 0x0000000704077290 */ /* 0x000fe2000fffe03f */
[----:B------:R-:W-:Y:S01]  /*4ca0*/  IMAD.U32 R21, RZ, RZ, UR14 ;  /* 0x0000000eff157e24 */ /* 0x000fe2000f8e00ff */
[C---:B------:R-:W-:Y:S04]  /*4cb0*/  HMMA.16816.F32 R56, R4.reuse, R22, R56 ;  /* 0x000000160438723c */ /* 0x040fe80000001838 */
[----:B------:R-:W-:Y:S02]  /*4cc0*/  @P5 LEA R20, P6, R21, R24, 0x1 ;  /* 0x0000001815145211 */ /* 0x000fe400078c08ff */
[----:B------:R-:W-:Y:S01]  /*4cd0*/  PLOP3.LUT P5, PT, PT, PT, UP0, 0x80, 0x0 ;  /* 0x000000000000781c */ /* 0x000fe20003faf008 */
[----:B------:R-:W-:Y:S01]  /*4ce0*/  IMAD.U32 R22, RZ, RZ, UR13 ;  /* 0x0000000dff167e24 */ /* 0x000fe2000f8e00ff */
[----:B------:R-:W-:Y:S01]  /*4cf0*/  HMMA.16816.F32 R104, R4, R12, R104 ;  /* 0x0000000c0468723c */ /* 0x000fe20000001868 */
[----:B------:R-:W-:-:S07]  /*4d00*/  PLOP3.LUT P5, PT, PT, PT, UP0, 0x80, 0x0 ;  /* 0x000000000000781c */ /* 0x000fce0003faf008 */
[----:B------:R-:W-:Y:S01]  /*4d10*/  HMMA.16816.F32 R100, R4, R14, R100 ;  /* 0x0000000e0464723c */ /* 0x000fe20000001864 */
[----:B------:R-:W-:Y:S01]  /*4d20*/  @P0 LEA.HI.X R21, R21, R25, R22, 0x1, P6 ;  /* 0x0000001915150211 */ /* 0x000fe200030f0c16 */
[----:B------:R-:W1:Y:S01]  /*4d30*/  LDSM.16.MT88.4 R12, [R135+0x5900] ;  /* 0x00590000870c783b */ /* 0x000e620000004200 */
[----:B------:R-:W-:Y:S02]  /*4d40*/  PLOP3.LUT P0, PT, PT, PT, UP0, 0x80, 0x0 ;  /* 0x000000000000781c */ /* 0x000fe40003f0f008 */
[----:B------:R-:W-:-:S03]  /*4d50*/  PLOP3.LUT P6, PT, PT, PT, UP0, 0x80, 0x0 ;  /* 0x000000000000781c */ /* 0x000fc60003fcf008 */
[C---:B---3--:R-:W-:Y:S08]  /*4d60*/  HMMA.16816.F32 R60, R4.reuse, R16, R60 ;  /* 0x00000010043c723c */ /* 0x048ff0000000183c */
[----:B------:R-:W-:Y:S01]  /*4d70*/  HMMA.16816.F32 R64, R4, R18, R64 ;  /* 0x000000120440723c */ /* 0x000fe20000001840 */
[----:B------:R-:W3:Y:S04]  /*4d80*/  LDSM.16.MT88.4 R16, [R155+0x5900] ;  /* 0x005900009b10783b */ /* 0x000ee80000004200 */
[----:B------:R-:W-:Y:S01]  /*4d90*/  @!PT LDS RZ, [RZ] ;  /* 0x00000000fffff984 */ /* 0x000fe20000000800 */
[----:B------:R-:W-:Y:S01]  /*4da0*/  @!PT LDS RZ, [RZ] ;  /* 0x00000000fffff984 */ /* 0x000fe20000000800 */
[----:B------:R-:W-:Y:S01]  /*4db0*/  @!PT LDS RZ, [RZ] ;  /* 0x00000000fffff984 */ /* 0x000fe20000000800 */
[----:B------:R4:W-:Y:S01]  /*4dc0*/  @P0 LDGSTS.E.BYPASS.LTC128B.128 [R132+0xc100], [R24.64], !P3 ;  /* 0x0c10000018840fae */ /* 0x0009e2000d901d52 */
[----:B------:R-:W-:-:S02]  /*4dd0*/  PLOP3.LUT P0, PT, PT, PT, UP0, 0x80, 0x0 ;  /* 0x000000000000781c */ /* 0x000fc40003f0f008 */
[C---:B--2---:R-:W-:Y:S01]  /*4de0*/  HMMA.16816.F32 R84, R4.reuse, R8, R84 ;  /* 0x000000080454723c */ /* 0x044fe20000001854 */
[----:B------:R4:W-:Y:S01]  /*4df0*/  @P6 LDGSTS.E.BYPASS.LTC128B.128 [R132+0xe100], [R24.64+0x80], !P2 ;  /* 0x0e10008018846fae */ /* 0x0009e2000d101d52 */
[----:B------:R-:W-:Y:S02]  /*4e00*/  PLOP3.LUT P6, PT, PT, PT, UP0, 0x80, 0x0 ;  /* 0x000000000000781c */ /* 0x000fe40003fcf008 */
[----:B------:R-:W-:Y:S01]  /*4e10*/  PLOP3.LUT P0, PT, PT, PT, UP0, 0x80, 0x0 ;  /* 0x000000000000781c */ /* 0x000fe20003f0f008 */
[----:B------:R4:W-:Y:S01]  /*4e20*/  @P5 LDGSTS.E.BYPASS.LTC128B.128 [R132+0x10100], [R24.64+0x100], !P1 ;  /* 0x1010010018845fae */ /* 0x0009e2000c901d52 */
[----:B------:R-:W-:Y:S01]  /*4e30*/  PLOP3.LUT P5, PT, PT, PT, UP0, 0x80, 0x0 ;  /* 0x000000000000781c */ /* 0x000fe20003faf008 */
[----:B------:R-:W-:Y:S01]  /*4e40*/  FADD.FTZ R8, R140, R145 ;  /* 0x000000918c087221 */ /* 0x000fe20000010000 */
[----:B------:R-:W-:Y:S03]  /*4e50*/  HMMA.16816.F32 R120, R4, R32, R120 ;  /* 0x000000200478723c */ /* 0x000fe60000001878 */
[----:B------:R-:W-:-:S04]  /*4e60*/  FADD.FTZ R8, R143, R8 ;  /* 0x000000088f087221 */ /* 0x000fc80000010000 */
[----:B------:R-:W-:Y:S01]  /*4e70*/  FADD.FTZ R141, R141, R8 ;  /* 0x000000088d8d7221 */ /* 0x000fe20000010000 */
[----:B------:R4:W-:Y:S01]  /*4e80*/  @P6 LDGSTS.E.BYPASS.LTC128B.128 [R132+0xd100], [R20.64], !P3 ;  /* 0x0d10000014846fae */ /* 0x0009e2000d901d52 */
[C---:B------:R-:W-:Y:S02]  /*4e90*/  HMMA.16816.F32 R116, R4.reuse, R34, R116 ;  /* 0x000000220474723c */ /* 0x040fe40000001874 */
[----:B------:R-:W-:Y:S01]  /*4ea0*/  FADD.FTZ R141, R142, R141 ;  /* 0x0000008d8e8d7221 */ /* 0x000fe20000010000 */
[----:B------:R4:W-:Y:S03]  /*4eb0*/  @P5 LDGSTS.E.BYPASS.LTC128B.128 [R132+0xf100], [R20.64+0x80], !P2 ;  /* 0x0f10008014845fae */ /* 0x0009e6000d101d52 */
[----:B------:R-:W-:Y:S01]  /*4ec0*/  FADD.FTZ R136, R136, R141 ;  /* 0x0000008d88887221 */ /* 0x000fe20000010000 */
[----:B------:R4:W-:Y:S01]  /*4ed0*/  @P0 LDGSTS.E.BYPASS.LTC128B.128 [R132+0x11100], [R20.64+0x100], !P1 ;  /* 0x1110010014840fae */ /* 0x0009e2000c901d52 */
[----:B------:R-:W-:Y:S01]  /*4ee0*/  PLOP3.LUT P0, PT, PT, PT, UP2, 0x40, 0x0 ;  /* 0x000000000000781c */ /* 0x000fe20003f0e828 */
[----:B------:R-:W-:Y:S01]  /*4ef0*/  HMMA.16816.F32 R44, R4, R28, R44 ;  /* 0x0000001c042c723c */ /* 0x000fe2000000182c */
[----:B------:R-:W-:Y:S01]  /*4f00*/  FADD.FTZ R137, R137, R136 ;  /* 0x0000008889897221 */ /* 0x000fe20000010000 */
[----:B------:R-:W0:Y:S03]  /*4f10*/  LDGDEPBAR ;  /* 0x00000000000079af */ /* 0x000e260000000000 */
[----:B------:R-:W-:-:S03]  /*4f20*/  FADD.FTZ R138, R138, R137 ;  /* 0x000000898a8a7221 */ /* 0x000fc60000010000 */
[----:B------:R-:W-:Y:S01]  /*4f30*/  HMMA.16816.F32 R48, R4, R30, R48 ;  /* 0x0000001e0430723c */ /* 0x000fe20000001830 */
[----:B------:R-:W-:-:S07]  /*4f40*/  FADD.FTZ R205, R205, R138 ;  /* 0x0000008acdcd7221 */ /* 0x000fce0000010000 */
[C---:B-1----:R-:W-:Y:S08]  /*4f50*/  HMMA.16816.F32 R68, R4.reuse, R12, R68 ;  /* 0x0000000c0444723c */ /* 0x042ff00000001844 */
[C---:B------:R-:W-:Y:S08]  /*4f60*/  HMMA.16816.F32 R72, R4.reuse, R14, R72 ;  /* 0x0000000e0448723c */ /* 0x040ff00000001848 */
[C---:B------:R-:W-:Y:S08]  /*4f70*/  HMMA.16816.F32 R88, R4.reuse, R10, R88 ;  /* 0x0000000a0458723c */ /* 0x040ff00000001858 */
[C---:B---3--:R-:W-:Y:S08]  /*4f80*/  HMMA.16816.F32 R92, R4.reuse, R16, R92 ;  /* 0x00000010045c723c */ /* 0x048ff0000000185c */
[----:B------:R-:W-:Y:S01]  /*4f90*/  HMMA.16816.F32 R96, R4, R18, R96 ;  /* 0x000000120460723c */ /* 0x000fe20000001860 */
[----:B------:R-:W-:Y:S07]  /*4fa0*/  @P0 BRA `(.L_x_802) ;  /* 0x0000016000000947 */ /* 0x000fee0003800000 */
[----:B----4-:R-:W-:Y:S01]  /*4fb0*/  ISETP.LT.AND P0, PT, RZ, UR4, PT ;  /* 0x00000004ff007c0c */ /* 0x010fe2000bf01270 */
[----:B------:R-:W-:-:S12]  /*4fc0*/  UIADD3 UR8, UR4, -0x1, URZ ;  /* 0xffffffff04087890 */ /* 0x000fd8000fffe03f */
[----:B------:R-:W-:Y:S05]  /*4fd0*/  @P0 BRA `(.L_x_803) ;  /* 0x0000009000000947 */ /* 0x000fea0003800000 */
[----:B------:R-:W-:Y:S02]  /*4fe0*/  ULDC UR5, c[0x0][0x32c] ;  /* 0x0000cb0000057ab9 */ /* 0x000fe40000000800 */
[----:B------:R-:W-:Y:S02]  /*4ff0*/  UISETP.NE.AND UP0, UPT, UR6, UR5, UPT ;  /* 0x000000050600728c */ /* 0x000fe4000bf05270 */
[----:B------:R-:W-:-:S03]  /*5000*/  UIADD3 UR8, -UR4, URZ, URZ ;  /* 0x0000003f04087290 */ /* 0x000fc6000fffe13f */
[----:B------:R-:W-:Y:S02]  /*5010*/  ULDC.64 UR4, c[0x0][0x330] ;  /* 0x0000cc0000047ab9 */ /* 0x000fe40000000a00 */
[----:B------:R-:W-:-:S07]  /*5020*/  UIMAD.WIDE.U32 UR22, UR8, UR4, URZ ;  /* 0x00000004081672a5 */ /* 0x000fce000f8e003f */
[----:B------:R-:W-:Y:S02]  /*5030*/  @UP0 UMOV UR9, UR23 ;  /* 0x0000001700090c82 */ /* 0x000fe40008000000 */
[----:B------:R-:W-:-:S04]  /*5040*/  @UP0 USHF.R.U32.HI UR8, URZ, UR5, UR9 ;  /* 0x000000053f080299 */ /* 0x000fc80008011609 */
[----:B------:R-:W-:Y:S01]  /*5050*/  ULOP3.LUT UR8, URZ, UR8, URZ, 0x33, !UPT ;  /* 0x000000083f087292 */ /* 0x000fe2000f8e333f */
[----:B------:R-:W-:Y:S05]  /*5060*/  BRA `(.L_x_804) ;  /* 0x0000006000007947 */ /* 0x000fea0003800000 */
.L_x_803:
[----:B------:R-:W-:Y:S02]  /*5070*/  ULDC UR4, c[0x0][0x32c] ;  /* 0x0000cb0000047ab9 */ /* 0x000fe40000000800 */
[----:B------:R-:W-:-:S03]  /*5080*/  UISETP.NE.AND UP0, UPT, UR6, UR4, UPT ;  /* 0x000000040600728c */ /* 0x000fc6000bf05270 */
[----:B------:R-:W-:Y:S02]  /*5090*/  ULDC.64 UR4, c[0x0][0x330] ;  /* 0x0000cc0000047ab9 */ /* 0x000fe40000000a00 */
[----:B------:R-:W-:-:S07]  /*50a0*/  UIMAD.WIDE.U32 UR22, UR8, UR4, URZ ;  /* 0x00000004081672a5 */ /* 0x000fce000f8e003f */
[----:B------:R-:W-:Y:S02]  /*50b0*/  @UP0 UMOV UR9, UR23 ;  /* 0x0000001700090c82 */ /* 0x000fe40008000000 */
[----:B------:R-:W-:Y:S02]  /*50c0*/  @UP0 USHF.R.U32.HI UR8, URZ, UR5, UR9 ;  /* 0x000000053f080299 */ /* 0x000fe40008011609 */
.L_x_804:
[----:B------:R-:W-:Y:S02]  /*50d0*/  ULDC UR4, c[0x0][0x32c] ;  /* 0x0000cb0000047ab9 */ /* 0x000fe40000000800 */
[----:B------:R-:W-:-:S04]  /*50e0*/  UIMAD UR4, UR8, UR4, UR4 ;  /* 0x00000004080472a4 */ /* 0x000fc8000f8e0204 */
[----:B------:R-:W-:-:S04]  /*50f0*/  UISETP.LT.AND UP0, UPT, UR7, UR4, UPT ;  /* 0x000000040700728c */ /* 0x000fc8000bf01270 */
[----:B------:R-:W-:-:S04]  /*5100*/  USEL UR7, UR7, UR4, UP0 ;  /* 0x0000000407077287 */ /* 0x000fc80008000000 */
.L_x_802:
[----:B----4-:R-:W-:Y:S02]  /*5110*/  USHF.R.S32.HI UR4, URZ, 0x1f, UR7 ;  /* 0x0000001f3f047899 */ /* 0x010fe40008011407 */
[----:B------:R-:W-:Y:S02]  /*5120*/  UMOV UR5, 0x1 ;  /* 0x0000000100057882 */ /* 0x000fe40000000000 */
[----:B------:R-:W-:Y:S02]  /*5130*/  ULEA.HI UR4, UR4, UR7, URZ, 0x6 ;  /* 0x0000000704047291 */ /* 0x000fe4000f8f303f */
[----:B------:R-:W-:Y:S02]  /*5140*/  UMOV UR15, URZ ;  /* 0x0000003f000f7c82 */ /* 0x000fe40008000000 */
[----:B------:R-:W-:-:S04]  /*5150*/  USHF.R.S32.HI UR21, URZ, 0x6, UR4 ;  /* 0x000000063f157899 */ /* 0x000fc80008011404 */
[----:B------:R-:W-:-:S04]  /*5160*/  UISETP.LT.AND UP0, UPT, UR10, UR21, UPT ;  /* 0x000000150a00728c */ /* 0x000fc8000bf01270 */
[----:B------:R-:W-:-:S04]  /*5170*/  USEL UR21, UR10, UR21, !UP0 ;  /* 0x000000150a157287 */ /* 0x000fc8000c000000 */
[----:B------:R-:W-:-:S06]  /*5180*/  UISETP.GE.AND UP0, UPT, UR17, UR21, UPT ;  /* 0x000000151100728c */ /* 0x000fcc000bf06270 */
[----:B------:R-:W-:-:S13]  /*5190*/  PLOP3.LUT P0, PT, PT, PT, UP0, 0x80, 0x0 ;  /* 0x000000000000781c */ /* 0x000fda0003f0f008 */
[----:B------:R-:W-:Y:S05]  /*51a0*/  @!P0 BRA `(.L_x_805) ;  /* 0x00003ab000008947 */ /* 0x000fea0003800000 */
[----:B------:R-:W-:Y:S01]  /*51b0*/  PLOP3.LUT P5, PT, PT, PT, UP3, 0x80, 0x0 ;  /* 0x000000000000781c */ /* 0x000fe20003faf038 */
[----:B------:R-:W-:Y:S01]  /*51c0*/  IMAD.MOV.U32 R189, RZ, RZ, 0x20 ;  /* 0x00000020ffbd7424 */ /* 0x000fe200078e00ff */
[----:B------:R-:W-:Y:S01]  /*51d0*/  PLOP3.LUT P0, PT, PT, PT, UP3, 0x80, 0x0 ;  /* 0x000000000000781c */ /* 0x000fe20003f0f038 */
[----:B------:R-:W-:Y:S01]  /*51e0*/  IMAD.MOV.U32 R3, RZ, RZ, R0 ;  /* 0x000000ffff037224 */ /* 0x000fe200078e0000 */
[C---:B------:R-:W-:Y:S01]  /*51f0*/  IADD3 R216, P6, R194.reuse, 0x40, RZ ;  /* 0x00000040c2d87810 */ /* 0x040fe20007fde0ff */
[----:B------:R-:W-:Y:S01]  /*5200*/  IMAD.MOV.U32 R132, RZ, RZ, R2 ;  /* 0x000000ffff847224 */ /* 0x000fe200078e0002 */
[----:B------:R-:W-:Y:S01]  /*5210*/  SEL R189, R189, 0xffffffe0, !P4 ;  /* 0xffffffe0bdbd7807 */ /* 0x000fe20006000000 */
[----:B------:R-:W-:Y:S01]  /*5220*/  UMOV UR15, URZ ;  /* 0x0000003f000f7c82 */ /* 0x000fe20008000000 */
[----:B------:R-:W-:Y:S01]  /*5230*/  IADD3 R214, P4, R194, 0x80, RZ ;  /* 0x00000080c2d67810 */ /* 0x000fe20007f9e0ff */
[----:B------:R-:W-:Y:S01]  /*5240*/  IMAD.X R215, RZ, RZ, R199, P6 ;  /* 0x000000ffffd77224 */ /* 0x000fe200030e06c7 */
[----:B------:R-:W-:Y:S01]  /*5250*/  IADD3 R210, P6, R196, 0x80, RZ ;  /* 0x00000080c4d27810 */ /* 0x000fe20007fde0ff */
[----:B------:R-:W-:-:S02]  /*5260*/  UMOV UR5, 0x1 ;  /* 0x0000000100057882 */ /* 0x000fc40000000000 */
[----:B------:R-:W-:Y:S01]  /*5270*/  @P5 IMAD.HI.U32 R208, R200, c[0x0][0x2c8], RZ ;  /* 0x0000b200c8d05a27 */ /* 0x000fe200078e00ff */
[----:B------:R-:W-:Y:S01]  /*5280*/  IADD3 R212, P5, R196, 0x40, RZ ;  /* 0x00000040c4d47810 */ /* 0x000fe20007fbe0ff */
[----:B------:R-:W-:Y:S02]  /*5290*/  ULDC.64 UR8, c[0x0][0x208] ;  /* 0x0000820000087ab9 */ /* 0x000fe40000000a00 */
[----:B------:R-:W-:Y:S01]  /*52a0*/  IMAD.X R213, RZ, RZ, R199, P4 ;  /* 0x000000ffffd57224 */ /* 0x000fe200020e06c7 */
[----:B------:R-:W-:Y:S01]  /*52b0*/  @P0 SHF.R.U32.HI R208, RZ, c[0x0][0x2cc], R208 ;  /* 0x0000b300ffd00a19 */ /* 0x000fe200000116d0 */
[--C-:B------:R-:W-:Y:S02]  /*52c0*/  IMAD.X R211, RZ, RZ, R203.reuse, P5 ;  /* 0x000000ffffd37224 */ /* 0x100fe400028e06cb */
[----:B------:R-:W-:Y:S02]  /*52d0*/  IMAD.X R209, RZ, RZ, R203, P6 ;  /* 0x000000ffffd17224 */ /* 0x000fe400030e06cb */
.L_x_814:
[----:B------:R-:W-:Y:S04]  /*52e0*/  DEPBAR.LE SB0, 0x2 ;  /* 0x000080800000791a */ /* 0x000fe80000000000 */
[----:B------:R-:W-:Y:S01]  /*52f0*/  BAR.SYNC.DEFER_BLOCKING 0x0 ;  /* 0x0000000000007b1d */ /* 0x000fe20000010000 */
[----:B------:R-:W-:Y:S01]  /*5300*/  UIMAD UR4, UR5, 0x6000, URZ ;  /* 0x00006000050478a4 */ /* 0x000fe2000f8e023f */
[----:B------:R-:W-:Y:S01]  /*5310*/  MOV R179, UR15 ;  /* 0x0000000f00b37c02 */ /* 0x000fe20008000f00 */
[----:B------:R-:W-:Y:S01]  /*5320*/  UISETP.GE.AND UP1, UPT, UR10, UR17, UPT ;  /* 0x000000110a00728c */ /* 0x000fe2000bf26270 */
[----:B------:R-:W-:Y:S03]  /*5330*/  IMAD.MOV.U32 R232, RZ, RZ, R200 ;  /* 0x000000ffffe87224 */ /* 0x000fe600078e00c8 */
[----:B------:R-:W-:Y:S02]  /*5340*/  IADD3 R180, R188, UR4, RZ ;  /* 0x00000004bcb47c10 */ /* 0x000fe4000fffe0ff */
[----:B------:R-:W-:Y:S02]  /*5350*/  PLOP3.LUT P0, PT, PT, PT, UP1, 0x80, 0x0 ;  /* 0x000000000000781c */ /* 0x000fe40003f0f018 */
[C---:B------:R-:W-:Y:S01]  /*5360*/  IADD3 R191, R189.reuse, R180, R192 ;  /* 0x000000b4bdbf7210 */ /* 0x040fe20007ffe0c0 */
[--C-:B------:R-:W-:Y:S02]  /*5370*/  IMAD.IADD R133, R189, 0x1, R180.reuse ;  /* 0x00000001bd857824 */ /* 0x100fe400078e02b4 */
[----:B------:R-:W-:Y:S01]  /*5380*/  @!UP1 UIADD3 UR7, UR17, -0x1, URZ ;  /* 0xffffffff11079890 */ /* 0x000fe2000fffe03f */
[----:B------:R-:W-:Y:S03]  /*5390*/  IMAD.IADD R0, R192, 0x1, R180 ;  /* 0x00000001c0007824 */ /* 0x000fe600078e02b4 */
[----:B------:R-:W-:Y:S02]  /*53a0*/  @!UP1 USHF.R.S32.HI UR6, URZ, 0x1f, UR7 ;  /* 0x0000001f3f069899 */ /* 0x000fe40008011407 */
[----:B------:R-:W-:Y:S02]  /*53b0*/  @!UP1 UIMAD.WIDE.U32 UR22, UR7, UR8, URZ ;  /* 0x00000008071692a5 */ /* 0x000fe4000f8e003f */
[----:B------:R-:W-:Y:S01]  /*53c0*/  @!UP1 UIMAD UR6, UR6, UR8, URZ ;  /* 0x00000008060692a4 */ /* 0x000fe2000f8e023f */
[----:B------:R-:W-:Y:S03]  /*53d0*/  LDSM.16.M88.4 R136, [R190] ;  /* 0x00000000be88783b */ /* 0x000fe60000000200 */
[----:B------:R-:W-:Y:S02]  /*53e0*/  @!UP1 UIMAD UR6, UR7, UR9, UR6 ;  /* 0x00000009070692a4 */ /* 0x000fe4000f8e0206 */
[----:B------:R-:W-:Y:S02]  /*53f0*/  @!UP1 USHF.L.U32 UR7, UR22, 0x6, URZ ;  /* 0x0000000616079899 */ /* 0x000fe4000800063f */
[----:B------:R-:W-:Y:S01]  /*5400*/  @!UP1 UIADD3 UR6, UR23, UR6, URZ ;  /* 0x0000000617069290 */ /* 0x000fe2000fffe03f */
[----:B------:R-:W1:Y:S03]  /*5410*/  LDSM.16.M88.4 R140, [R188+UR4+0xc100] ;  /* 0x00c10004bc8c783b */ /* 0x000e660008000200 */
[----:B------:R-:W-:Y:S01]  /*5420*/  @!P0 IADD3 R2, P4, R194, UR7, RZ ;  /* 0x00000007c2028c10 */ /* 0x000fe2000ff9e0ff */
[----:B------:R-:W-:Y:S01]  /*5430*/  @!UP1 USHF.L.U64.HI UR6, UR22, 0x6, UR6 ;  /* 0x0000000616069899 */ /* 0x000fe20008010206 */
[----:B------:R-:W-:Y:S01]  /*5440*/  @!P0 IADD3 R169, P5, R216, UR7, RZ ;  /* 0x00000007d8a98c10 */ /* 0x000fe2000ffbe0ff */
[----:B------:R-:W-:Y:S01]  /*5450*/  @!UP1 UIADD3 UR22, UP0, UR12, UR7, URZ ;  /* 0x000000070c169290 */ /* 0x000fe2000ff1e03f */
[----:B------:R-:W2:Y:S01]  /*5460*/  LDSM.16.M88.4 R144, [R188+UR4+0xc900] ;  /* 0x00c90004bc90783b */ /* 0x000ea20008000200 */
[C---:B------:R-:W-:Y:S02]  /*5470*/  @!P0 LEA R166, P6, R2.reuse, c[0x0][0x1f8], 0x1 ;  /* 0x00007e0002a68a11 */ /* 0x040fe400078c08ff */
[----:B------:R-:W-:Y:S02]  /*5480*/  @!P0 IADD3.X R165, R199, UR6, RZ, P4, !PT ;  /* 0x00000006c7a58c10 */ /* 0x000fe4000a7fe4ff */
[----:B------:R-:W-:Y:S02]  /*5490*/  @!P0 LEA R164, P4, R169, c[0x0][0x1f8], 0x1 ;  /* 0x00007e00a9a48a11 */ /* 0x000fe400078808ff */
[----:B------:R-:W3:Y:S01]  /*54a0*/  LDSM.16.M88.4 R148, [R188+UR4+0xd100] ;  /* 0x00d10004bc94783b */ /* 0x000ee20008000200 */
[----:B------:R-:W-:Y:S02]  /*54b0*/  @!P0 LEA.HI.X R167, R2, c[0x0][0x1fc], R165, 0x1, P6 ;  /* 0x00007f0002a78a11 */ /* 0x000fe400030f0ca5 */
[----:B------:R-:W-:Y:S02]  /*54c0*/  @!P0 IADD3.X R168, R215, UR6, RZ, P5, !PT ;  /* 0x00000006d7a88c10 */ /* 0x000fe4000affe4ff */
[----:B------:R-:W-:Y:S01]  /*54d0*/  @!P0 IADD3 R2, P5, R214, UR7, RZ ;  /* 0x00000007d6028c10 */ /* 0x000fe2000ffbe0ff */
[----:B------:R-:W-:Y:S01]  /*54e0*/  @!UP1 UIADD3.X UR7, UR11, UR6, URZ, UP0, !UPT ;  /* 0x000000060b079290 */ /* 0x000fe200087fe43f */
[----:B------:R-:W4:Y:S01]  /*54f0*/  LDSM.16.M88.4 R152, [R188+UR4+0xd900] ;  /* 0x00d90004bc98783b */ /* 0x000f220008000200 */
[----:B------:R-:W-:Y:S01]  /*5500*/  @!P0 LEA.HI.X R165, R169, c[0x0][0x1fc], R168, 0x1, P4 ;  /* 0x00007f00a9a58a11 */ /* 0x000fe200020f0ca8 */
[----:B------:R-:W-:Y:S01]  /*5510*/  UISETP.GE.AND UP0, UPT, UR15, 0x1, UPT ;  /* 0x000000010f00788c */ /* 0x000fe2000bf06270 */
[----:B------:R-:W-:Y:S02]  /*5520*/  @!P0 LEA R172, P6, R2, c[0x0][0x1f8], 0x1 ;  /* 0x00007e0002ac8a11 */ /* 0x000fe400078c08ff */
[----:B------:R-:W-:Y:S02]  /*5530*/  @!P0 IADD3 R175, P4, R194, UR22, RZ ;  /* 0x00000016c2af8c10 */ /* 0x000fe4000ff9e0ff */
[----:B------:R-:W-:Y:S01]  /*5540*/  LDSM.16.M88.4 R156, [R133+0xd100] ;  /* 0x00d10000859c783b */ /* 0x000fe20000000200 */
[----:B------:R-:W-:Y:S01]  /*5550*/  @!P0 IADD3.X R171, R213, UR6, RZ, P5, !PT ;  /* 0x00000006d5ab8c10 */ /* 0x000fe2000affe4ff */
[----:B------:R-:W-:Y:S01]  /*5560*/  USHF.L.U32 UR6, UR17, 0x6, URZ ;  /* 0x0000000611067899 */ /* 0x000fe2000800063f */
[----:B------:R-:W-:Y:S02]  /*5570*/  @!P0 LEA R170, P5, R175, c[0x0][0x1f8], 0x1 ;  /* 0x00007e00afaa8a11 */ /* 0x000fe400078a08ff */
[----:B------:R-:W-:Y:S02]  /*5580*/  @!P0 LEA.HI.X R173, R2, c[0x0][0x1fc], R171, 0x1, P6 ;  /* 0x00007f0002ad8a11 */ /* 0x000fe400030f0cab */
[----:B------:R-:W-:Y:S01]  /*5590*/  @!P0 IADD3.X R168, R199, UR7, RZ, P4, !PT ;  /* 0x00000007c7a88c10 */ /* 0x000fe2000a7fe4ff */
[----:B------:R-:W-:Y:S01]  /*55a0*/  IMAD.U32 R228, RZ, RZ, UR6 ;  /* 0x00000006ffe47e24 */ /* 0x000fe2000f8e00ff */
[----:B------:R-:W-:Y:S02]  /*55b0*/  @!P0 IADD3 R169, P4, R216, UR22, RZ ;  /* 0x00000016d8a98c10 */ /* 0x000fe4000ff9e0ff */
[----:B------:R-:W-:Y:S01]  /*55c0*/  @!P0 LEA.HI.X R171, R175, c[0x0][0x1fc], R168, 0x1, P5 ;  /* 0x00007f00afab8a11 */ /* 0x000fe200028f0ca8 */
[C---:B-1----:R-:W-:Y:S03]  /*55d0*/  HMMA.16816.F32 R4, R136.reuse, R140, RZ ;  /* 0x0000008c8804723c */ /* 0x042fe600000018ff */
[----:B------:R-:W-:Y:S02]  /*55e0*/  @!P0 IADD3.X R168, R215, UR7, RZ, P4, !PT ;  /* 0x00000007d7a88c10 */ /* 0x000fe4000a7fe4ff */
[C---:B------:R-:W-:Y:S02]  /*55f0*/  @!P0 LEA R174, P6, R169.reuse, c[0x0][0x1f8], 0x1 ;  /* 0x00007e00a9ae8a11 */ /* 0x040fe400078c08ff */
[----:B------:R-:W-:Y:S01]  /*5600*/  @!P0 IADD3 R2, P5, R214, UR22, RZ ;  /* 0x00000016d6028c10 */ /* 0x000fe2000ffbe0ff */
[C---:B------:R-:W-:Y:S01]  /*5610*/  HMMA.16816.F32 R8, R136.reuse, R142, RZ ;  /* 0x0000008e8808723c */ /* 0x040fe200000018ff */
[----:B------:R-:W-:Y:S03]  /*5620*/  LDSM.16.M88.4 R140, [R186] ;  /* 0x00000000ba8c783b */ /* 0x000fe60000000200 */
[----:B------:R-:W-:Y:S01]  /*5630*/  @!P0 LEA.HI.X R175, R169, c[0x0][0x1fc], R168, 0x1, P6 ;  /* 0x00007f00a9af8a11 */ /* 0x000fe200030f0ca8 */
[----:B------:R-:W-:Y:S01]  /*5640*/  @!P0 IMAD R169, R179, 0x6000, R204 ;  /* 0x00006000b3a98824 */ /* 0x000fe200078e02cc */
[C---:B------:R-:W-:Y:S02]  /*5650*/  @!P0 LEA R176, P4, R2.reuse, c[0x0][0x1f8], 0x1 ;  /* 0x00007e0002b08a11 */ /* 0x040fe400078808ff */
[C---:B--2---:R-:W-:Y:S01]  /*5660*/  HMMA.16816.F32 R12, R136.reuse, R144, RZ ;  /* 0x00000090880c723c */ /* 0x044fe200000018ff */
[----:B------:R-:W-:Y:S01]  /*5670*/  @!P0 IADD3.X R177, R213, UR7, RZ, P5, !PT ;  /* 0x00000007d5b18c10 */ /* 0x000fe2000affe4ff */
[----:B------:R-:W-:Y:S02]  /*5680*/  UIADD3 UR7, UR15, 0x1, URZ ;  /* 0x000000010f077890 */ /* 0x000fe4000fffe03f */
[----:B------:R-:W-:Y:S02]  /*5690*/  IADD3 R228, -R201, 0x1, -R228 ;  /* 0x00000001c9e47810 */ /* 0x000fe40007ffe9e4 */
[----:B------:R-:W-:Y:S01]  /*56a0*/  @!P0 LEA.HI.X R177, R2, c[0x0][0x1fc], R177, 0x1, P4 ;  /* 0x00007f0002b18a11 */ /* 0x000fe200020f0cb1 */
[----:B------:R-:W-:Y:S01]  /*56b0*/  USEL UR15, UR7, URZ, !UP0 ;  /* 0x0000003f070f7287 */ /* 0x000fe2000c000000 */
[C---:B------:R-:W-:Y:S01]  /*56c0*/  HMMA.16816.F32 R16, R136.reuse, R146, RZ ;  /* 0x000000928810723c */ /* 0x040fe200000018ff */
[----:B------:R-:W1:Y:S03]  /*56d0*/  LDSM.16.M88.4 R144, [R133+0xc100] ;  /* 0x00c100008590783b */ /* 0x000e660000000200 */
[----:B------:R-:W-:Y:S02]  /*56e0*/  IADD3 R2, R192, R133, RZ ;  /* 0x00000085c0027210 */ /* 0x000fe40007ffe0ff */
[----:B------:R-:W-:Y:S02]  /*56f0*/  IADD3 R228, R228, c[0x0][0x1d0], RZ ;  /* 0x00007400e4e47a10 */ /* 0x000fe40007ffe0ff */
[C---:B---3--:R-:W-:Y:S04]  /*5700*/  HMMA.16816.F32 R20, R136.reuse, R148, RZ ;  /* 0x000000948814723c */ /* 0x048fe800000018ff */
[----:B------:R-:W-:Y:S04]  /*5710*/  IADD3 R228, R228, -c[0x0][0x168], RZ ;  /* 0x80005a00e4e47a10 */ /* 0x000fe80007ffe0ff */
[C---:B------:R-:W-:Y:S01]  /*5720*/  HMMA.16816.F32 R24, R136.reuse, R150, RZ ;  /* 0x000000968818723c */ /* 0x040fe200000018ff */
[----:B------:R-:W2:Y:S03]  /*5730*/  LDSM.16.M88.4 R148, [R133+0xc900] ;  /* 0x00c900008594783b */ /* 0x000ea60000000200 */
[C---:B------:R-:W-:Y:S02]  /*5740*/  IADD3 R229, R228.reuse, c[0x0][0x328], RZ ;  /* 0x0000ca00e4e57a10 */ /* 0x040fe40007ffe0ff */
[----:B------:R-:W-:Y:S02]  /*5750*/  IADD3 R228, R228, UR16, RZ ;  /* 0x00000010e4e47c10 */ /* 0x000fe4000fffe0ff */
[C---:B----4-:R-:W-:Y:S08]  /*5760*/  HMMA.16816.F32 R28, R136.reuse, R152, RZ ;  /* 0x00000098881c723c */ /* 0x050ff000000018ff */
[----:B------:R-:W-:Y:S01]  /*5770*/  HMMA.16816.F32 R32, R136, R154, RZ ;  /* 0x0000009a8820723c */ /* 0x000fe200000018ff */
[----:B------:R-:W3:Y:S07]  /*5780*/  LDSM.16.M88.4 R136, [R133+0xd900] ;  /* 0x00d900008588783b */ /* 0x000eee0000000200 */
[----:B------:R-:W-:Y:S01]  /*5790*/  @!PT LDS RZ, [RZ] ;  /* 0x00000000fffff984 */ /* 0x000fe20000000800 */
[----:B------:R-:W-:Y:S01]  /*57a0*/  @!PT LDS RZ, [RZ] ;  /* 0x00000000fffff984 */ /* 0x000fe20000000800 */
[----:B------:R-:W-:Y:S01]  /*57b0*/  @!PT LDS RZ, [RZ] ;  /* 0x00000000fffff984 */ /* 0x000fe20000000800 */
[----:B------:R4:W-:Y:S01]  /*57c0*/  @!P0 LDGSTS.E.BYPASS.LTC128B.128 [R169], [R166.64], !P3 ;  /* 0x00000000a6a98fae */ /* 0x0009e2000d901d52 */
[C---:B-1----:R-:W-:Y:S06]  /*57d0*/  HMMA.16816.F32 R4, R140.reuse, R144, R4 ;  /* 0x000000908c04723c */ /* 0x042fec0000001804 */
[----:B------:R4:W-:Y:S02]  /*57e0*/  @!P0 LDGSTS.E.BYPASS.LTC128B.128 [R169+0x2000], [R164.64], !P2 ;  /* 0x02000000a4a98fae */ /* 0x0009e4000d101d52 */
[C---:B------:R-:W-:Y:S05]  /*57f0*/  HMMA.16816.F32 R8, R140.reuse, R146, R8 ;  /* 0x000000928c08723c */ /* 0x040fea0000001808 */
[----:B------:R1:W-:Y:S03]  /*5800*/  @!P0 LDGSTS.E.BYPASS.LTC128B.128 [R169+0x4000], [R172.64], !P1 ;  /* 0x04000000aca98fae */ /* 0x0003e6000c901d52 */
[C---:B--2---:R-:W-:Y:S04]  /*5810*/  HMMA.16816.F32 R12, R140.reuse, R148, R12 ;  /* 0x000000948c0c723c */ /* 0x044fe8000000180c */
[----:B------:R1:W-:Y:S04]  /*5820*/  @!P0 LDGSTS.E.BYPASS.LTC128B.128 [R169+0x1000], [R170.64], !P3 ;  /* 0x01000000aaa98fae */ /* 0x0003e8000d901d52 */
[C---:B------:R-:W-:Y:S03]  /*5830*/  HMMA.16816.F32 R16, R140.reuse, R150, R16 ;  /* 0x000000968c10723c */ /* 0x040fe60000001810 */
[----:B------:R1:W-:Y:S05]  /*5840*/  @!P0 LDGSTS.E.BYPASS.LTC128B.128 [R169+0x3000], [R174.64], !P2 ;  /* 0x03000000aea98fae */ /* 0x0003ea000d101d52 */
[C---:B------:R-:W-:Y:S02]  /*5850*/  HMMA.16816.F32 R20, R140.reuse, R156, R20 ;  /* 0x0000009c8c14723c */ /* 0x040fe40000001814 */
[----:B------:R1:W-:Y:S01]  /*5860*/  @!P0 LDGSTS.E.BYPASS.LTC128B.128 [R169+0x5000], [R176.64], !P1 ;  /* 0x05000000b0a98fae */ /* 0x0003e2000c901d52 */
[----:B------:R-:W-:Y:S05]  /*5870*/  PLOP3.LUT P0, PT, PT, PT, UP3, 0x80, 0x0 ;  /* 0x000000000000781c */ /* 0x000fea0003f0f038 */
[C---:B------:R-:W-:Y:S01]  /*5880*/  HMMA.16816.F32 R24, R140.reuse, R158, R24 ;  /* 0x0000009e8c18723c */ /* 0x040fe20000001818 */
[----:B------:R-:W-:Y:S07]  /*5890*/  LDSM.16.M88.4 R152, [R185] ;  /* 0x00000000b998783b */ /* 0x000fee0000000200 */
[C---:B---3--:R-:W-:Y:S01]  /*58a0*/  HMMA.16816.F32 R28, R140.reuse, R136, R28 ;  /* 0x000000888c1c723c */ /* 0x048fe2000000181c */
[----:B------:R-:W2:Y:S03]  /*58b0*/  LDSM.16.M88.4 R160, [R0+0xc100] ;  /* 0x00c1000000a0783b */ /* 0x000ea60000000200 */
[----:B------:R-:W-:Y:S02]  /*58c0*/  @P0 MOV R232, R208 ;  /* 0x000000d000e80202 */ /* 0x000fe40000000f00 */
[----:B------:R-:W-:Y:S02]  /*58d0*/  PLOP3.LUT P0, PT, PT, PT, UP2, 0x40, 0x0 ;  /* 0x000000000000781c */ /* 0x000fe40003f0e828 */
[----:B------:R-:W-:Y:S01]  /*58e0*/  HMMA.16816.F32 R32, R140, R138, R32 ;  /* 0x0000008a8c20723c */ /* 0x000fe20000001820 */
[----:B------:R-:W3:Y:S07]  /*58f0*/  LDSM.16.M88.4 R144, [R0+0xc900] ;  /* 0x00c900000090783b */ /* 0x000eee0000000200 */
[----:B------:R-:W5:Y:S07]  /*5900*/  LDSM.16.M88.4 R148, [R0+0xd100] ;  /* 0x00d100000094783b */ /* 0x000f6e0000000200 */
[----:B------:R-:W5:Y:S07]  /*5910*/  LDSM.16.M88.4 R156, [R0+0xd900] ;  /* 0x00d90000009c783b */ /* 0x000f6e0000000200 */
[----:B----4-:R-:W-:Y:S07]  /*5920*/  LDSM.16.M88.4 R164, [R184] ;  /* 0x00000000b8a4783b */ /* 0x010fee0000000200 */
[----:B-1----:R-:W1:Y:S01]  /*5930*/  LDSM.16.M88.4 R168, [R2+0xc100] ;  /* 0x00c1000002a8783b */ /* 0x002e620000000200 */
[C---:B--2---:R-:W-:Y:S06]  /*5940*/  HMMA.16816.F32 R4, R152.reuse, R160, R4 ;  /* 0x000000a09804723c */ /* 0x044fec0000001804 */
[----:B------:R-:W2:Y:S02]  /*5950*/  LDSM.16.M88.4 R136, [R2+0xc900] ;  /* 0x00c900000288783b */ /* 0x000ea40000000200 */
[C---:B------:R-:W-:Y:S05]  /*5960*/  HMMA.16816.F32 R8, R152.reuse, R162, R8 ;  /* 0x000000a29808723c */ /* 0x040fea0000001808 */
[----:B------:R-:W4:Y:S03]  /*5970*/  LDSM.16.M88.4 R140, [R2+0xd100] ;  /* 0x00d10000028c783b */ /* 0x000f260000000200 */
[C---:B---3--:R-:W-:Y:S04]  /*5980*/  HMMA.16816.F32 R12, R152.reuse, R144, R12 ;  /* 0x00000090980c723c */ /* 0x048fe8000000180c */
[----:B------:R-:W-:Y:S04]  /*5990*/  LDSM.16.M88.4 R160, [R188+UR4+0xf900] ;  /* 0x00f90004bca0783b */ /* 0x000fe80008000200 */
[C---:B------:R-:W-:Y:S03]  /*59a0*/  HMMA.16816.F32 R16, R152.reuse, R146, R16 ;  /* 0x000000929810723c */ /* 0x040fe60000001810 */
[----:B------:R-:W3:Y:S05]  /*59b0*/  LDSM.16.M88.4 R144, [R2+0xd900] ;  /* 0x00d900000290783b */ /* 0x000eea0000000200 */
[C---:B-----5:R-:W-:Y:S02]  /*59c0*/  HMMA.16816.F32 R20, R152.reuse, R148, R20 ;  /* 0x000000949814723c */ /* 0x060fe40000001814 */
[----:B------:R-:W-:Y:S06]  /*59d0*/  LDSM.16.M88.4 R172, [R133+0xe900] ;  /* 0x00e9000085ac783b */ /* 0x000fec0000000200 */
[C---:B------:R-:W-:Y:S01]  /*59e0*/  HMMA.16816.F32 R24, R152.reuse, R150, R24 ;  /* 0x000000969818723c */ /* 0x040fe20000001818 */
[----:B------:R-:W-:Y:S07]  /*59f0*/  LDSM.16.M88.4 R148, [R190+0x4000] ;  /* 0x00400000be94783b */ /* 0x000fee0000000200 */
[C---:B------:R-:W-:Y:S01]  /*5a00*/  HMMA.16816.F32 R28, R152.reuse, R156, R28 ;  /* 0x0000009c981c723c */ /* 0x040fe2000000181c */
[----:B------:R-:W-:Y:S07]  /*5a10*/  LDSM.16.M88.4 R176, [R0+0xe100] ;  /* 0x00e1000000b0783b */ /* 0x000fee0000000200 */
[----:B------:R-:W-:Y:S01]  /*5a20*/  HMMA.16816.F32 R32, R152, R158, R32 ;  /* 0x0000009e9820723c */ /* 0x000fe20000001820 */
[----:B------:R-:W5:Y:S07]  /*5a30*/  LDSM.16.M88.4 R152, [R188+UR4+0xe100] ;  /* 0x00e10004bc98783b */ /* 0x000f6e0008000200 */
[C---:B-1----:R-:W-:Y:S01]  /*5a40*/  HMMA.16816.F32 R4, R164.reuse, R168, R4 ;  /* 0x000000a8a404723c */ /* 0x042fe20000001804 */
[----:B------:R-:W-:Y:S07]  /*5a50*/  LDSM.16.M88.4 R156, [R188+UR4+0xe900] ;  /* 0x00e90004bc9c783b */ /* 0x000fee0008000200 */
[C---:B------:R-:W-:Y:S01]  /*5a60*/  HMMA.16816.F32 R8, R164.reuse, R170, R8 ;  /* 0x000000aaa408723c */ /* 0x040fe20000001808 */
[----:B------:R-:W-:Y:S07]  /*5a70*/  LDSM.16.M88.4 R168, [R133+0xe100] ;  /* 0x00e1000085a8783b */ /* 0x000fee0000000200 */
[C---:B--2---:R-:W-:Y:S01]  /*5a80*/  HMMA.16816.F32 R12, R164.reuse, R136, R12 ;  /* 0x00000088a40c723c */ /* 0x044fe2000000180c */
[----:B------:R-:W-:Y:S07]  /*5a90*/  LDSM.16.M88.4 R180, [R188+UR4+0x10100] ;  /* 0x01010004bcb4783b */ /* 0x000fee0008000200 */
[C---:B------:R-:W-:Y:S01]  /*5aa0*/  HMMA.16816.F32 R16, R164.reuse, R138, R16 ;  /* 0x0000008aa410723c */ /* 0x040fe20000001810 */
[----:B------:R-:W-:Y:S07]  /*5ab0*/  LDSM.16.M88.4 R136, [R188+UR4+0xf100] ;  /* 0x00f10004bc88783b */ /* 0x000fee0008000200 */
[C---:B----4-:R-:W-:Y:S01]  /*5ac0*/  HMMA.16816.F32 R20, R164.reuse, R140, R20 ;  /* 0x0000008ca414723c */ /* 0x050fe20000001814 */
[----:B------:R-:W0:Y:S07]  /*5ad0*/  LDGDEPBAR ;  /* 0x00000000000079af */ /* 0x000e2e0000000000 */
[C---:B------:R-:W-:Y:S01]  /*5ae0*/  HMMA.16816.F32 R24, R164.reuse, R142, R24 ;  /* 0x0000008ea418723c */ /* 0x040fe20000001818 */
[----:B------:R-:W-:Y:S07]  /*5af0*/  LDSM.16.M88.4 R140, [R186+0x4000] ;  /* 0x00400000ba8c783b */ /* 0x000fee0000000200 */
[C---:B---3--:R-:W-:Y:S01]  /*5b00*/  HMMA.16816.F32 R28, R164.reuse, R144, R28 ;  /* 0x00000090a41c723c */ /* 0x048fe2000000181c */
[----:B------:R-:W1:Y:S07]  /*5b10*/  SHFL.IDX PT, R233, R232, RZ, 0x1c1f ;  /* 0x001c1fffe8e97589 */ /* 0x000e6e00000e0000 */
[----:B------:R-:W-:Y:S01]  /*5b20*/  HMMA.16816.F32 R32, R164, R146, R32 ;  /* 0x00000092a420723c */ /* 0x000fe20000001820 */
[----:B------:R-:W2:Y:S07]  /*5b30*/  LDSM.16.M88.4 R144, [R133+0xf100] ;  /* 0x00f100008590783b */ /* 0x000eae0000000200 */
[C---:B-----5:R-:W-:Y:S01]  /*5b40*/  HMMA.16816.F32 R4, R148.reuse, R152, R4 ;  /* 0x000000989404723c */ /* 0x060fe20000001804 */
[----:B------:R-:W-:Y:S07]  /*5b50*/  LDSM.16.M88.4 R164, [R185+0x4000] ;  /* 0x00400000b9a4783b */ /* 0x000fee0000000200 */
[C---:B------:R-:W-:Y:S01]  /*5b60*/  HMMA.16816.F32 R8, R148.reuse, R154, R8 ;  /* 0x0000009a9408723c */ /* 0x040fe20000001808 */
[----:B------:R-:W3:Y:S03]  /*5b70*/  LDSM.16.M88.4 R152, [R133+0xf900] ;  /* 0x00f900008598783b */ /* 0x000ee60000000200 */
[----:B-1----:R-:W-:Y:S01]  /*5b80*/  IADD3 R231, R229, R233, RZ ;  /* 0x000000e9e5e77210 */ /* 0x002fe20007ffe0ff */
[----:B------:R-:W-:Y:S03]  /*5b90*/  IMAD.IADD R230, R228, 0x1, R233 ;  /* 0x00000001e4e67824 */ /* 0x000fe600078e02e9 */
[C---:B------:R-:W-:Y:S08]  /*5ba0*/  HMMA.16816.F32 R12, R148.reuse, R156, R12 ;  /* 0x0000009c940c723c */ /* 0x040ff0000000180c */
[C---:B------:R-:W-:Y:S01]  /*5bb0*/  HMMA.16816.F32 R16, R148.reuse, R158, R16 ;  /* 0x0000009e9410723c */ /* 0x040fe20000001810 */
[----:B------:R-:W-:Y:S07]  /*5bc0*/  LDSM.16.M88.4 R156, [R0+0xf900] ;  /* 0x00f90000009c783b */ /* 0x000fee0000000200 */
[C---:B------:R-:W-:Y:S08]  /*5bd0*/  HMMA.16816.F32 R20, R148.reuse, R136, R20 ;  /* 0x000000889414723c */ /* 0x040ff00000001814 */
[C---:B------:R-:W-:Y:S01]  /*5be0*/  HMMA.16816.F32 R24, R148.reuse, R138, R24 ;  /* 0x0000008a9418723c */ /* 0x040fe20000001818 */
[----:B------:R-:W1:Y:S07]  /*5bf0*/  LDSM.16.M88.4 R136, [R0+0xe900] ;  /* 0x00e900000088783b */ /* 0x000e6e0000000200 */
[C---:B------:R-:W-:Y:S08]  /*5c00*/  HMMA.16816.F32 R28, R148.reuse, R160, R28 ;  /* 0x000000a0941c723c */ /* 0x040ff0000000181c */
[----:B------:R-:W-:Y:S01]  /*5c10*/  HMMA.16816.F32 R32, R148, R162, R32 ;  /* 0x000000a29420723c */ /* 0x000fe20000001820 */
[----:B------:R-:W4:Y:S07]  /*5c20*/  LDSM.16.M88.4 R148, [R0+0xf100] ;  /* 0x00f100000094783b */ /* 0x000f2e0000000200 */
[C---:B------:R-:W-:Y:S01]  /*5c30*/  HMMA.16816.F32 R4, R140.reuse, R168, R4 ;  /* 0x000000a88c04723c */ /* 0x040fe20000001804 */
[----:B------:R-:W-:Y:S07]  /*5c40*/  LDSM.16.M88.4 R160, [R184+0x4000] ;  /* 0x00400000b8a0783b */ /* 0x000fee0000000200 */
[C---:B------:R-:W-:Y:S01]  /*5c50*/  HMMA.16816.F32 R8, R140.reuse, R170, R8 ;  /* 0x000000aa8c08723c */ /* 0x040fe20000001808 */
[----:B------:R-:W5:Y:S07]  /*5c60*/  LDSM.16.M88.4 R168, [R2+0xe100] ;  /* 0x00e1000002a8783b */ /* 0x000f6e0000000200 */
[C---:B------:R-:W-:Y:S08]  /*5c70*/  HMMA.16816.F32 R12, R140.reuse, R172, R12 ;  /* 0x000000ac8c0c723c */ /* 0x040ff0000000180c */
[C---:B------:R-:W-:Y:S01]  /*5c80*/  HMMA.16816.F32 R16, R140.reuse, R174, R16 ;  /* 0x000000ae8c10723c */ /* 0x040fe20000001810 */
[----:B------:R-:W-:Y:S07]  /*5c90*/  LDSM.16.M88.4 R172, [R190+0x8000] ;  /* 0x00800000beac783b */ /* 0x000fee0000000200 */
[C---:B--2---:R-:W-:Y:S08]  /*5ca0*/  HMMA.16816.F32 R20, R140.reuse, R144, R20 ;  /* 0x000000908c14723c */ /* 0x044ff00000001814 */
[C---:B------:R-:W-:Y:S01]  /*5cb0*/  HMMA.16816.F32 R24, R140.reuse, R146, R24 ;  /* 0x000000928c18723c */ /* 0x040fe20000001818 */
[----:B------:R-:W-:Y:S07]  /*5cc0*/  LDSM.16.M88.4 R144, [R191+0xf100] ;  /* 0x00f10000bf90783b */ /* 0x000fee0000000200 */
[C---:B---3--:R-:W-:Y:S08]  /*5cd0*/  HMMA.16816.F32 R28, R140.reuse, R152, R28 ;  /* 0x000000988c1c723c */ /* 0x048ff0000000181c */
[----:B------:R-:W-:Y:S01]  /*5ce0*/  HMMA.16816.F32 R32, R140, R154, R32 ;  /* 0x0000009a8c20723c */ /* 0x000fe20000001820 */
[----:B------:R-:W2:Y:S07]  /*5cf0*/  LDSM.16.M88.4 R140, [R191+0xe900] ;  /* 0x00e90000bf8c783b */ /* 0x000eae0000000200 */
[C---:B------:R-:W-:Y:S01]  /*5d00*/  HMMA.16816.F32 R4, R164.reuse, R176, R4 ;  /* 0x000000b0a404723c */ /* 0x040fe20000001804 */
[----:B------:R-:W3:Y:S07]  /*5d10*/  LDSM.16.M88.4 R152, [R191+0xf900] ;  /* 0x00f90000bf98783b */ /* 0x000eee0000000200 */
[C---:B------:R-:W-:Y:S01]  /*5d20*/  HMMA.16816.F32 R8, R164.reuse, R178, R8 ;  /* 0x000000b2a408723c */ /* 0x040fe20000001808 */
[----:B------:R-:W-:Y:S07]  /*5d30*/  LDSM.16.M88.4 R176, [R133+0x10100] ;  /* 0x0101000085b0783b */ /* 0x000fee0000000200 */
        /* <DEDUP_REMOVED lines=8> */
[----:B------:R-:W1:Y:S07]  /*5dc0*/  LDSM.16.M88.4 R156, [R188+UR4+0x11900] ;  /* 0x01190004bc9c783b */ /* 0x000e6e0008000200 */
        /* <DEDUP_REMOVED lines=10> */
[C---:B---3--:R-:W-:Y:S08]  /*5e70*/  HMMA.16816.F32 R28, R160.reuse, R152, R28 ;  /* 0x00000098a01c723c */ /* 0x048ff0000000181c */
[----:B------:R-:W-:Y:S01]  /*5e80*/  HMMA.16816.F32 R32, R160, R154, R32 ;  /* 0x0000009aa020723c */ /* 0x000fe20000001820 */
[----:B------:R-:W3:Y:S07]  /*5e90*/  LDSM.16.M88.4 R152, [R133+0x11900] ;  /* 0x011900008598783b */ /* 0x000eee0000000200 */
[----:B------:R-:W2:Y:S01]  /*5ea0*/  LDSM.16.M88.4 R160, [R185+0x8000] ;  /* 0x00800000b9a0783b */ /* 0x000ea20000000200 */
[C---:B------:R-:W-:Y:S08]  /*5eb0*/  HMMA.16816.F32 R4, R172.reuse, R180, R4 ;  /* 0x000000b4ac04723c */ /* 0x040ff00000001804 */
[C---:B------:R-:W-:Y:S01]  /*5ec0*/  HMMA.16816.F32 R8, R172.reuse, R182, R8 ;  /* 0x000000b6ac08723c */ /* 0x040fe20000001808 */
[----:B------:R-:W-:Y:S07]  /*5ed0*/  LDSM.16.M88.4 R180, [R2+0x10100] ;  /* 0x0101000002b4783b */ /* 0x000fee0000000200 */
[C---:B-1----:R-:W-:Y:S08]  /*5ee0*/  HMMA.16816.F32 R12, R172.reuse, R136, R12 ;  /* 0x00000088ac0c723c */ /* 0x042ff0000000180c */
[C---:B------:R-:W-:Y:S01]  /*5ef0*/  HMMA.16816.F32 R16, R172.reuse, R138, R16 ;  /* 0x0000008aac10723c */ /* 0x040fe20000001810 */
[----:B------:R-:W1:Y:S07]  /*5f00*/  LDSM.16.M88.4 R136, [R0+0x10900] ;  /* 0x010900000088783b */ /* 0x000e6e0000000200 */
[C---:B----4-:R-:W-:Y:S08]  /*5f10*/  HMMA.16816.F32 R20, R172.reuse, R148, R20 ;  /* 0x00000094ac14723c */ /* 0x050ff00000001814 */
[C---:B------:R-:W-:Y:S01]  /*5f20*/  HMMA.16816.F32 R24, R172.reuse, R150, R24 ;  /* 0x00000096ac18723c */ /* 0x040fe20000001818 */
[----:B------:R-:W4:Y:S07]  /*5f30*/  LDSM.16.M88.4 R148, [R0+0x11100] ;  /* 0x011100000094783b */ /* 0x000f2e0000000200 */
[C---:B------:R-:W-:Y:S08]  /*5f40*/  HMMA.16816.F32 R28, R172.reuse, R156, R28 ;  /* 0x0000009cac1c723c */ /* 0x040ff0000000181c */
[----:B------:R-:W-:Y:S01]  /*5f50*/  HMMA.16816.F32 R32, R172, R158, R32 ;  /* 0x0000009eac20723c */ /* 0x000fe20000001820 */
[----:B------:R-:W1:Y:S07]  /*5f60*/  LDSM.16.M88.4 R156, [R0+0x11900] ;  /* 0x01190000009c783b */ /* 0x000e6e0000000200 */
[----:B------:R-:W1:Y:S01]  /*5f70*/  LDSM.16.M88.4 R172, [R184+0x8000] ;  /* 0x00800000b8ac783b */ /* 0x000e620000000200 */
[C---:B-----5:R-:W-:Y:S08]  /*5f80*/  HMMA.16816.F32 R4, R164.reuse, R176, R4 ;  /* 0x000000b0a404723c */ /* 0x060ff00000001804 */
[C---:B------:R-:W-:Y:S08]  /*5f90*/  HMMA.16816.F32 R8, R164.reuse, R178, R8 ;  /* 0x000000b2a408723c */ /* 0x040ff00000001808 */
[C---:B--2---:R-:W-:Y:S08]  /*5fa0*/  HMMA.16816.F32 R12, R164.reuse, R140, R12 ;  /* 0x0000008ca40c723c */ /* 0x044ff0000000180c */
[C---:B------:R-:W-:Y:S01]  /*5fb0*/  HMMA.16816.F32 R16, R164.reuse, R142, R16 ;  /* 0x0000008ea410723c */ /* 0x040fe20000001810 */
[----:B------:R-:W-:Y:S07]  /*5fc0*/  LDSM.16.M88.4 R140, [R191+0x11100] ;  /* 0x01110000bf8c783b */ /* 0x000fee0000000200 */
[C---:B------:R-:W-:Y:S08]  /*5fd0*/  HMMA.16816.F32 R20, R164.reuse, R144, R20 ;  /* 0x00000090a414723c */ /* 0x040ff00000001814 */
[C---:B------:R-:W-:Y:S08]  /*5fe0*/  HMMA.16816.F32 R24, R164.reuse, R146, R24 ;  /* 0x00000092a418723c */ /* 0x040ff00000001818 */
[C---:B---3--:R-:W-:Y:S08]  /*5ff0*/  HMMA.16816.F32 R28, R164.reuse, R152, R28 ;  /* 0x00000098a41c723c */ /* 0x048ff0000000181c */
[----:B------:R-:W-:Y:S08]  /*6000*/  HMMA.16816.F32 R32, R164, R154, R32 ;  /* 0x0000009aa420723c */ /* 0x000ff00000001820 */
[C---:B------:R-:W-:Y:S08]  /*6010*/  HMMA.16816.F32 R4, R160.reuse, R168, R4 ;  /* 0x000000a8a004723c */ /* 0x040ff00000001804 */
[C---:B------:R-:W-:Y:S08]  /*6020*/  HMMA.16816.F32 R8, R160.reuse, R170, R8 ;  /* 0x000000aaa008723c */ /* 0x040ff00000001808 */
[C---:B-1----:R-:W-:Y:S08]  /*6030*/  HMMA.16816.F32 R12, R160.reuse, R136, R12 ;  /* 0x00000088a00c723c */ /* 0x042ff0000000180c */
[C---:B------:R-:W-:Y:S01]  /*6040*/  HMMA.16816.F32 R16, R160.reuse, R138, R16 ;  /* 0x0000008aa010723c */ /* 0x040fe20000001810 */
[----:B------:R-:W1:Y:S07]  /*6050*/  LDSM.16.M88.4 R136, [R191+0x10900] ;  /* 0x01090000bf88783b */ /* 0x000e6e0000000200 */
[C---:B----4-:R-:W-:Y:S08]  /*6060*/  HMMA.16816.F32 R20, R160.reuse, R148, R20 ;  /* 0x00000094a014723c */ /* 0x050ff00000001814 */
[C---:B------:R-:W-:Y:S08]  /*6070*/  HMMA.16816.F32 R24, R160.reuse, R150, R24 ;  /* 0x00000096a018723c */ /* 0x040ff00000001818 */
[C---:B------:R-:W-:Y:S08]  /*6080*/  HMMA.16816.F32 R28, R160.reuse, R156, R28 ;  /* 0x0000009ca01c723c */ /* 0x040ff0000000181c */
[----:B------:R-:W-:Y:S08]  /*6090*/  HMMA.16816.F32 R32, R160, R158, R32 ;  /* 0x0000009ea020723c */ /* 0x000ff00000001820 */
[C---:B------:R-:W-:Y:S08]  /*60a0*/  HMMA.16816.F32 R4, R172.reuse, R180, R4 ;  /* 0x000000b4ac04723c */ /* 0x040ff00000001804 */
[C---:B------:R-:W-:Y:S08]  /*60b0*/  HMMA.16816.F32 R8, R172.reuse, R182, R8 ;  /* 0x000000b6ac08723c */ /* 0x040ff00000001808 */
[C---:B-1----:R-:W-:Y:S08]  /*60c0*/  HMMA.16816.F32 R12, R172.reuse, R136, R12 ;  /* 0x00000088ac0c723c */ /* 0x042ff0000000180c */
[C---:B------:R-:W-:Y:S01]  /*60d0*/  HMMA.16816.F32 R16, R172.reuse, R138, R16 ;  /* 0x0000008aac10723c */ /* 0x040fe20000001810 */
[----:B------:R1:W2:Y:S03]  /*60e0*/  LDSM.16.M88.4 R136, [R191+0x11900] ;  /* 0x01190000bf88783b */ /* 0x0002a60000000200 */
[----:B------:R-:W-:Y:S02]  /*60f0*/  FMUL.FTZ R166, R4, c[0x0][0x320] ;  /* 0x0000c80004a67a20 */ /* 0x000fe40000410000 */
[----:B------:R-:W-:Y:S02]  /*6100*/  FMUL.FTZ R168, R5, c[0x0][0x320] ;  /* 0x0000c80005a87a20 */ /* 0x000fe40000410000 */
[C---:B------:R-:W-:Y:S02]  /*6110*/  HMMA.16816.F32 R20, R172.reuse, R140, R20 ;  /* 0x0000008cac14723c */ /* 0x040fe40000001814 */
[----:B------:R-:W3:Y:S02]  /*6120*/  MUFU.TANH R166, R166 ;  /* 0x000000a600a67308 */ /* 0x000ee40000002400 */
[----:B------:R-:W-:Y:S02]  /*6130*/  FMUL.FTZ R2, R6, c[0x0][0x320] ;  /* 0x0000c80006027a20 */ /* 0x000fe40000410000 */
[----:B------:R-:W-:Y:S02]  /*6140*/  FMUL.FTZ R164, R7, c[0x0][0x320] ;  /* 0x0000c80007a47a20 */ /* 0x000fe40000410000 */
[C---:B------:R-:W-:Y:S04]  /*6150*/  HMMA.16816.F32 R24, R172.reuse, R142, R24 ;  /* 0x0000008eac18723c */ /* 0x040fe80000001818 */
[----:B------:R-:W4:Y:S01]  /*6160*/  MUFU.TANH R168, R168 ;  /* 0x000000a800a87308 */ /* 0x000f220000002400 */
[----:B------:R-:W-:Y:S02]  /*6170*/  FMUL.FTZ R169, R8, c[0x0][0x320] ;  /* 0x0000c80008a97a20 */ /* 0x000fe40000410000 */
[----:B------:R-:W-:Y:S02]  /*6180*/  FMUL.FTZ R171, R9, c[0x0][0x320] ;  /* 0x0000c80009ab7a20 */ /* 0x000fe40000410000 */
[----:B------:R-:W-:Y:S03]  /*6190*/  FMUL.FTZ R165, R10, c[0x0][0x320] ;  /* 0x0000c8000aa57a20 */ /* 0x000fe60000410000 */
[----:B------:R-:W-:Y:S02]  /*61a0*/  FMUL.FTZ R167, R11, c[0x0][0x320] ;  /* 0x0000c8000ba77a20 */ /* 0x000fe40000410000 */
[----:B------:R-:W3:Y:S01]  /*61b0*/  MUFU.TANH R2, R2 ;  /* 0x0000000200027308 */ /* 0x000ee20000002400 */
[----:B------:R-:W-:Y:S02]  /*61c0*/  FMUL.FTZ R181, R12, c[0x0][0x320] ;  /* 0x0000c8000cb57a20 */ /* 0x000fe40000410000 */
[----:B------:R-:W-:Y:S02]  /*61d0*/  FMUL.FTZ R218, R22, c[0x0][0x320] ;  /* 0x0000c80016da7a20 */ /* 0x000fe40000410000 */
[----:B------:R-:W-:Y:S02]  /*61e0*/  FMUL.FTZ R177, R13, c[0x0][0x320] ;  /* 0x0000c8000db17a20 */ /* 0x000fe40000410000 */
[----:B------:R-:W-:Y:S02]  /*61f0*/  FMUL.FTZ R176, R14, c[0x0][0x320] ;  /* 0x0000c8000eb07a20 */ /* 0x000fe40000410000 */
[----:B------:R-:W-:Y:S01]  /*6200*/  FMUL.FTZ R170, R15, c[0x0][0x320] ;  /* 0x0000c8000faa7a20 */ /* 0x000fe20000410000 */
[----:B-1----:R-:W1:Y:S01]  /*6210*/  MUFU.TANH R191, R218 ;  /* 0x000000da00bf7308 */ /* 0x002e620000002400 */
[C---:B--2---:R-:W-:Y:S03]  /*6220*/  HMMA.16816.F32 R28, R172.reuse, R136, R28 ;  /* 0x00000088ac1c723c */ /* 0x044fe6000000181c */
[----:B------:R-:W-:Y:S02]  /*6230*/  FMUL.FTZ R224, R27, c[0x0][0x320] ;  /* 0x0000c8001be07a20 */ /* 0x000fe40000410000 */
[----:B------:R-:W-:Y:S02]  /*6240*/  FMUL.FTZ R182, R16, c[0x0][0x320] ;  /* 0x0000c80010b67a20 */ /* 0x000fe40000410000 */
[----:B------:R-:W-:Y:S01]  /*6250*/  FMUL.FTZ R217, R17, c[0x0][0x320] ;  /* 0x0000c80011d97a20 */ /* 0x000fe20000410000 */
[----:B------:R-:W-:Y:S01]  /*6260*/  HMMA.16816.F32 R32, R172, R138, R32 ;  /* 0x0000008aac20723c */ /* 0x000fe20000001820 */
[----:B------:R2:W1:Y:S03]  /*6270*/  MUFU.TANH R218, R224 ;  /* 0x000000e000da7308 */ /* 0x0004660000002400 */
[----:B------:R-:W-:Y:S02]  /*6280*/  FMUL.FTZ R179, R18, c[0x0][0x320] ;  /* 0x0000c80012b37a20 */ /* 0x000fe40000410000 */
[----:B------:R-:W-:Y:S02]  /*6290*/  FMUL.FTZ R178, R19, c[0x0][0x320] ;  /* 0x0000c80013b27a20 */ /* 0x000fe40000410000 */
[----:B------:R-:W-:Y:S03]  /*62a0*/  FMUL.FTZ R221, R20, c[0x0][0x320] ;  /* 0x0000c80014dd7a20 */ /* 0x000fe60000410000 */
[----:B------:R-:W1:Y:S01]  /*62b0*/  MUFU.TANH R164, R164 ;  /* 0x000000a400a47308 */ /* 0x000e620000002400 */
[----:B------:R-:W-:Y:S02]  /*62c0*/  FMUL.FTZ R220, R21, c[0x0][0x320] ;  /* 0x0000c80015dc7a20 */ /* 0x000fe40000410000 */
        /* <DEDUP_REMOVED lines=12> */
[----:B--2---:R-:W-:Y:S02]  /*6390*/  FMUL.FTZ R224, R34, c[0x0][0x320] ;  /* 0x0000c80022e07a20 */ /* 0x004fe40000410000 */
[----:B------:R-:W-:Y:S05]  /*63a0*/  FMUL.FTZ R175, R35, c[0x0][0x320] ;  /* 0x0000c80023af7a20 */ /* 0x000fea0000410000 */
[----:B------:R-:W2:Y:S10]  /*63b0*/  MUFU.TANH R165, R165 ;  /* 0x000000a500a57308 */ /* 0x000eb40000002400 */
        /* <DEDUP_REMOVED lines=38> */
.L_x_808:
[----:B------:R-:W-:Y:S04]  /*6620*/  MOV R0, c[0x0][0x32c] ;  /* 0x0000cb0000007a02 */ /* 0x000fe80000000f00 */
[----:B------:R-:W-:Y:S11]  /*6630*/  ISETP.NE.AND P0, PT, R0, 0x1, PT ;  /* 0x000000010000780c */ /* 0x000ff60003f05270 */
[----:B------:R-:W-:Y:S02]  /*6640*/  @!UPT UIADD3 URZ, URZ, URZ, URZ ;  /* 0x0000003f3f3ff290 */ /* 0x000fe4000fffe03f */
[----:B------:R-:W-:Y:S05]  /*6650*/  @P0 IMAD.HI.U32 R0, R5, c[0x0][0x330], RZ ;  /* 0x0000cc0005000a27 */ /* 0x000fea00078e00ff */
[----:B------:R-:W-:Y:S02]  /*6660*/  @P0 SHF.R.U32.HI R5, RZ, c[0x0][0x334], R0 ;  /* 0x0000cd00ff050a19 */ /* 0x000fe40000011600 */
.L_x_809:
[----:B------:R-:W-:Y:S05]  /*6670*/  BSYNC B0 ;  /* 0x0000000000007941 */ /* 0x000fea0003800000 */
.L_x_807:
[----:B------:R-:W-:Y:S04]  /*6680*/  IMAD.MOV.U32 R0, RZ, RZ, c[0x0][0x32c] ;  /* 0x0000cb00ff007624 */ /* 0x000fe800078e00ff */
[----:B------:R-:W-:Y:S04]  /*6690*/  IMAD R0, R5, R0, -UR6 ;  /* 0x8000000605007e24 */ /* 0x000fe8000f8e0200 */
[----:B------:R-:W-:Y:S05]  /*66a0*/  IMAD.IADD R5, R0, 0x1, -R201 ;  /* 0x0000000100057824 */ /* 0x000fea00078e0ac9 */
[----:B------:R-:W-:Y:S02]  /*66b0*/  IADD3 R0, R5, c[0x0][0x32c], RZ ;  /* 0x0000cb0005007a10 */ /* 0x000fe40007ffe0ff */
[----:B------:R-:W-:Y:S02]  /*66c0*/  IMNMX R230, R230, R5, !PT ;  /* 0x00000005e6e67217 */ /* 0x000fe40007800200 */
[----:B------:R-:W-:Y:S02]  /*66d0*/  IMNMX R231, R231, R0, PT ;  /* 0x00000000e7e77217 */ /* 0x000fe40003800200 */
.L_x_806:
[----:B--234-:R-:W-:Y:S01]  /*66e0*/  UISETP.GT.AND UP0, UPT, UR17, -0x1, UPT ;  /* 0xffffffff1100788c */ /* 0x01cfe2000bf04270 */
[----:B------:R-:W2:Y:S05]  /*66f0*/  SHFL.IDX PT, R6, R232, 0x1, 0x1c1f ;  /* 0x003c1f00e8067f89 */ /* 0x000eaa00000e0000 */
[----:B------:R-:W-:Y:S04]  /*6700*/  PLOP3.LUT P0, PT, PT, PT, UP0, 0x80, 0x0 ;  /* 0x000000000000781c */ /* 0x000fe80003f0f008 */
[C---:B------:R-:W-:Y:S02]  /*6710*/  ISETP.GT.AND P4, PT, R230.reuse, 0x1, P0 ;  /* 0x00000001e600780c */ /* 0x040fe40000784270 */
[C---:B------:R-:W-:Y:S02]  /*6720*/  ISETP.GT.AND P5, PT, R230.reuse, RZ, P0 ;  /* 0x000000ffe600720c */ /* 0x040fe400007a4270 */
[C---:B------:R-:W-:Y:S02]  /*6730*/  ISETP.LT.OR P4, PT, R231.reuse, 0x2, P4 ;  /* 0x00000002e700780c */ /* 0x040fe40002781670 */
[----:B------:R-:W-:Y:S02]  /*6740*/  ISETP.GT.AND P6, PT, R230, 0x8, P0 ;  /* 0x00000008e600780c */ /* 0x000fe400007c4270 */
[----:B------:R-:W-:Y:S02]  /*6750*/  FSEL R9, R168, -INF , !P4 ;  /* 0xff800000a8097808 */ /* 0x000fe40006000000 */
[----:B------:R-:W-:Y:S02]  /*6760*/  ISETP.GT.AND P4, PT, R230, 0x10, P0 ;  /* 0x00000010e600780c */ /* 0x000fe40000784270 */
[C---:B------:R-:W-:Y:S02]  /*6770*/  ISETP.LT.OR P5, PT, R231.reuse, 0x1, P5 ;  /* 0x00000001e700780c */ /* 0x040fe40002fa1670 */
[----:B------:R-:W-:Y:S01]  /*6780*/  ISETP.LT.OR P6, PT, R231, 0x9, P6 ;  /* 0x00000009e700780c */ /* 0x000fe200037c1670 */
[--C-:B--2---:R-:W-:Y:S01]  /*6790*/  IMAD.IADD R0, R229, 0x1, R6.reuse ;  /* 0x00000001e5007824 */ /* 0x104fe200078e0206 */
[----:B------:R-:W-:Y:S01]  /*67a0*/  ISETP.LT.OR P4, PT, R231, 0x11, P4 ;  /* 0x00000011e700780c */ /* 0x000fe20002781670 */
[----:B------:R-:W-:Y:S01]  /*67b0*/  IMAD.IADD R4, R228, 0x1, R6 ;  /* 0x00000001e4047824 */ /* 0x000fe200078e0206 */
[----:B------:R-:W-:Y:S02]  /*67c0*/  FSEL R11, R166, -INF , !P5 ;  /* 0xff800000a60b7808 */ /* 0x000fe40006800000 */
[C---:B------:R-:W-:Y:S02]  /*67d0*/  ISETP.GT.AND P5, PT, R230.reuse, 0x9, P0 ;  /* 0x00000009e600780c */ /* 0x040fe400007a4270 */
[----:B-1----:R-:W-:Y:S02]  /*67e0*/  FSEL R5, R169, -INF , !P6 ;  /* 0xff800000a9057808 */ /* 0x002fe40007000000 */
[----:B------:R-:W-:Y:S02]  /*67f0*/  FSEL R169, R181, -INF , !P4 ;  /* 0xff800000b5a97808 */ /* 0x000fe40006000000 */
[C---:B------:R-:W-:Y:S02]  /*6800*/  ISETP.GT.AND P4, PT, R230.reuse, 0x19, P0 ;  /* 0x00000019e600780c */ /* 0x040fe40000784270 */
[C---:B------:R-:W-:Y:S02]  /*6810*/  ISETP.LT.OR P5, PT, R231.reuse, 0xa, P5 ;  /* 0x0000000ae700780c */ /* 0x040fe40002fa1670 */
[----:B------:R-:W-:Y:S02]  /*6820*/  ISETP.LT.OR P4, PT, R231, 0x1a, P4 ;  /* 0x0000001ae700780c */ /* 0x000fe40002781670 */
        /* <DEDUP_REMOVED lines=48> */
.L_x_812:
[----:B------:R-:W-:Y:S04]  /*6b30*/  MOV R6, c[0x0][0x32c] ;  /* 0x0000cb0000067a02 */ /* 0x000fe80000000f00 */
[----:B------:R-:W-:Y:S11]  /*6b40*/  ISETP.NE.AND P4, PT, R6, 0x1, PT ;  /* 0x000000010600780c */ /* 0x000ff60003f85270 */
[----:B------:R-:W-:Y:S02]  /*6b50*/  @!UPT UIADD3 URZ, URZ, URZ, URZ ;  /* 0x0000003f3f3ff290 */ /* 0x000fe4000fffe03f */
[----:B------:R-:W-:Y:S05]  /*6b60*/  @P4 IMAD.HI.U32 R6, R13, c[0x0][0x330], RZ ;  /* 0x0000cc000d064a27 */ /* 0x000fea00078e00ff */
[----:B------:R-:W-:Y:S02]  /*6b70*/  @P4 SHF.R.U32.HI R13, RZ, c[0x0][0x334], R6 ;  /* 0x0000cd00ff0d4a19 */ /* 0x000fe40000011606 */
.L_x_813:
[----:B------:R-:W-:Y:S05]  /*6b80*/  BSYNC B0 ;  /* 0x0000000000007941 */ /* 0x000fea0003800000 */
.L_x_811:
[----:B------:R-:W-:Y:S04]  /*6b90*/  IMAD.MOV.U32 R6, RZ, RZ, c[0x0][0x32c] ;  /* 0x0000cb00ff067624 */ /* 0x000fe800078e00ff */
[----:B------:R-:W-:Y:S04]  /*6ba0*/  IMAD R6, R13, R6, -UR6 ;  /* 0x800000060d067e24 */ /* 0x000fe8000f8e0206 */
[----:B------:R-:W-:Y:S05]  /*6bb0*/  IMAD.IADD R15, R6, 0x1, -R201 ;  /* 0x00000001060f7824 */ /* 0x000fea00078e0ac9 */
[----:B------:R-:W-:Y:S02]  /*6bc0*/  IADD3 R13, R15, c[0x0][0x32c], RZ ;  /* 0x0000cb000f0d7a10 */ /* 0x000fe40007ffe0ff */
[----:B------:R-:W-:Y:S02]  /*6bd0*/  IMNMX R4, R4, R15, !PT ;  /* 0x0000000f04047217 */ /* 0x000fe40007800200 */
[----:B------:R-:W-:Y:S02]  /*6be0*/  IMNMX R0, R0, R13, PT ;  /* 0x0000000d00007217 */ /* 0x000fe40003800200 */
.L_x_810:
[----:B------:R-:W-:Y:S01]  /*6bf0*/  FMNMX.FTZ R6, R11, R132, !PT ;  /* 0x000000840b067209 */ /* 0x000fe20007810000 */
[----:B------:R-:W-:Y:S04]  /*6c00*/  DEPBAR.LE SB0, 0x2 ;  /* 0x000080800000791a */ /* 0x000fe80000000000 */
[----:B------:R-:W-:Y:S01]  /*6c10*/  FMNMX.FTZ R6, R9, R6, !PT ;  /* 0x0000000609067209 */ /* 0x000fe20007810000 */
[----:B------:R-:W-:Y:S01]  /*6c20*/  BAR.SYNC.DEFER_BLOCKING 0x0 ;  /* 0x0000000000007b1d */ /* 0x000fe20000010000 */
[C---:B------:R-:W-:Y:S01]  /*6c30*/  ISETP.GT.AND P6, PT, R4.reuse, RZ, P0 ;  /* 0x000000ff0400720c */ /* 0x040fe200007c4270 */
[----:B------:R-:W-:Y:S01]  /*6c40*/  UIADD3 UR22, UR17, -0x2, URZ ;  /* 0xfffffffe11167890 */ /* 0x000fe2000fffe03f */
[----:B------:R-:W-:Y:S02]  /*6c50*/  FMNMX.FTZ R6, R5, R6, !PT ;  /* 0x0000000605067209 */ /* 0x000fe40007810000 */
[----:B------:R-:W-:Y:S01]  /*6c60*/  ISETP.GT.AND P5, PT, R4, 0x1, P0 ;  /* 0x000000010400780c */ /* 0x000fe200007a4270 */
[----:B------:R-:W-:Y:S01]  /*6c70*/  UISETP.GE.AND UP1, UPT, UR22, UR10, UPT ;  /* 0x0000000a1600728c */ /* 0x000fe2000bf26270 */
[----:B------:R-:W-:Y:S02]  /*6c80*/  FMNMX.FTZ R6, R7, R6, !PT ;  /* 0x0000000607067209 */ /* 0x000fe40007810000 */
[----:B------:R-:W-:Y:S02]  /*6c90*/  ISETP.LT.OR P6, PT, R0, 0x1, P6 ;  /* 0x000000010000780c */ /* 0x000fe400037c1670 */
[----:B------:R-:W-:Y:S02]  /*6ca0*/  FMNMX.FTZ R6, R169, R6, !PT ;  /* 0x00000006a9067209 */ /* 0x000fe40007810000 */
[----:B------:R-:W-:Y:S02]  /*6cb0*/  FSEL R10, R2, -INF , !P6 ;  /* 0xff800000020a7808 */ /* 0x000fe40007000000 */
[----:B------:R-:W-:Y:S02]  /*6cc0*/  ISETP.GT.AND P4, PT, R4, 0x8, P0 ;  /* 0x000000080400780c */ /* 0x000fe40000784270 */
[----:B------:R-:W-:Y:S01]  /*6cd0*/  ISETP.LT.OR P5, PT, R0, 0x2, P5 ;  /* 0x000000020000780c */ /* 0x000fe20002fa1670 */
[----:B------:R-:W-:Y:S01]  /*6ce0*/  @UP1 USHF.R.S32.HI UR23, URZ, 0x1f, UR22 ;  /* 0x0000001f3f171899 */ /* 0x000fe20008011416 */
[----:B------:R-:W-:Y:S02]  /*6cf0*/  FMNMX.FTZ R6, R171, R6, !PT ;  /* 0x00000006ab067209 */ /* 0x000fe40007810000 */
[----:B------:R-:W-:Y:S02]  /*6d00*/  FMNMX.FTZ R13, R10, R3, !PT ;  /* 0x000000030a0d7209 */ /* 0x000fe40007810000 */
[----:B------:R-:W-:Y:S01]  /*6d10*/  ISETP.GT.AND P6, PT, R4, 0x9, P0 ;  /* 0x000000090400780c */ /* 0x000fe200007c4270 */
[----:B------:R-:W-:Y:S01]  /*6d20*/  LDSM.16.MT88.4 R28, [R134+UR4+0x100] ;  /* 0x00010004861c783b */ /* 0x000fe20008004200 */
[----:B------:R-:W-:Y:S01]  /*6d30*/  ISETP.LT.OR P4, PT, R0, 0x9, P4 ;  /* 0x000000090000780c */ /* 0x000fe20002781670 */
[----:B------:R-:W-:Y:S01]  /*6d40*/  ULDC.64 UR6, c[0x0][0x1e0] ;  /* 0x0000780000067ab9 */ /* 0x000fe20000000a00 */
[----:B------:R-:W-:Y:S02]  /*6d50*/  FSEL R164, R164, -INF , !P5 ;  /* 0xff800000a4a47808 */ /* 0x000fe40006800000 */
[----:B------:R-:W-:Y:S02]  /*6d60*/  FMNMX.FTZ R6, R143, R6, !PT ;  /* 0x000000068f067209 */ /* 0x000fe40007810000 */
[----:B------:R-:W-:Y:S01]  /*6d70*/  FSEL R8, R165, -INF , !P4 ;  /* 0xff800000a5087808 */ /* 0x000fe20006000000 */
[----:B------:R-:W-:Y:S01]  /*6d80*/  @UP1 UIMAD UR23, UR23, UR6, URZ ;  /* 0x00000006171712a4 */ /* 0x000fe2000f8e023f */
[----:B------:R-:W-:Y:S01]  /*6d90*/  ISETP.GT.AND P5, PT, R4, 0x10, P0 ;  /* 0x000000100400780c */ /* 0x000fe200007a4270 */
[----:B------:R-:W-:Y:S01]  /*6da0*/  @UP1 UIMAD.WIDE.U32 UR24, UR22, UR6, URZ ;  /* 0x00000006161812a5 */ /* 0x000fe2000f8e003f */
[----:B------:R-:W-:Y:S01]  /*6db0*/  ISETP.LT.OR P6, PT, R0, 0xa, P6 ;  /* 0x0000000a0000780c */ /* 0x000fe200037c1670 */
[----:B------:R-:W-:Y:S01]  /*6dc0*/  @UP1 UIMAD UR23, UR22, UR7, UR23 ;  /* 0x00000007161712a4 */ /* 0x000fe2000f8e0217 */
[----:B------:R-:W-:Y:S01]  /*6dd0*/  FMNMX.FTZ R13, R164, R13, !PT ;  /* 0x0000000da40d7209 */ /* 0x000fe20007810000 */
[----:B------:R-:W-:Y:S01]  /*6de0*/  @UP1 USHF.L.U32 UR6, UR24, 0x6, URZ ;  /* 0x0000000618061899 */ /* 0x000fe2000800063f */
[----:B------:R-:W-:Y:S01]  /*6df0*/  FMNMX.FTZ R2, R141, R6, !PT ;  /* 0x000000068d027209 */ /* 0x000fe20007810000 */
[----:B------:R-:W-:Y:S01]  /*6e00*/  @UP1 UIADD3 UR23, UR25, UR23, URZ ;  /* 0x0000001719171290 */ /* 0x000fe2000fffe03f */
[----:B------:R-:W-:Y:S01]  /*6e10*/  FSEL R6, R167, -INF , !P6 ;  /* 0xff800000a7067808 */ /* 0x000fe20007000000 */
[----:B------:R-:W-:Y:S01]  /*6e20*/  @UP1 UIADD3 UR7, UP0, UR14, UR6, URZ ;  /* 0x000000060e071290 */ /* 0x000fe2000ff1e03f */
[----:B------:R-:W-:Y:S01]  /*6e30*/  FMNMX.FTZ R13, R8, R13, !PT ;  /* 0x0000000d080d7209 */ /* 0x000fe20007810000 */
[----:B------:R-:W-:Y:S01]  /*6e40*/  @UP1 USHF.L.U64.HI UR23, UR24, 0x6, UR23 ;  /* 0x0000000618171899 */ /* 0x000fe20008010217 */
[----:B------:R-:W-:Y:S02]  /*6e50*/  ISETP.GT.AND P4, PT, R4, 0x11, P0 ;  /* 0x000000110400780c */ /* 0x000fe40000784270 */
[----:B------:R-:W-:Y:S02]  /*6e60*/  ISETP.LT.OR P5, PT, R0, 0x11, P5 ;  /* 0x000000110000780c */ /* 0x000fe40002fa1670 */
[----:B------:R-:W-:Y:S02]  /*6e70*/  FMNMX.FTZ R15, R6, R13, !PT ;  /* 0x0000000d060f7209 */ /* 0x000fe40007810000 */
[----:B------:R-:W-:Y:S02]  /*6e80*/  FSEL R176, R176, -INF , !P5 ;  /* 0xff800000b0b07808 */ /* 0x000fe40006800000 */
[----:B------:R-:W-:Y:S02]  /*6e90*/  ISETP.GT.AND P6, PT, R4, 0x18, P0 ;  /* 0x000000180400780c */ /* 0x000fe400007c4270 */
[C---:B------:R-:W-:Y:S02]  /*6ea0*/  ISETP.LT.OR P4, PT, R0.reuse, 0x12, P4 ;  /* 0x000000120000780c */ /* 0x040fe40002781670 */
[----:B------:R-:W-:Y:S02]  /*6eb0*/  FMNMX.FTZ R2, R177, R2, !PT ;  /* 0x00000002b1027209 */ /* 0x000fe40007810000 */
[----:B------:R-:W-:Y:S02]  /*6ec0*/  ISETP.LT.OR P6, PT, R0, 0x19, P6 ;  /* 0x000000190000780c */ /* 0x000fe400037c1670 */
[----:B------:R-:W-:Y:S02]  /*6ed0*/  FMNMX.FTZ R15, R176, R15, !PT ;  /* 0x0000000fb00f7209 */ /* 0x000fe40007810000 */
[----:B------:R-:W-:Y:S02]  /*6ee0*/  ISETP.GT.AND P5, PT, R4, 0x19, P0 ;  /* 0x000000190400780c */ /* 0x000fe400007a4270 */
[----:B------:R-:W-:Y:S02]  /*6ef0*/  FSEL R174, R170, -INF , !P4 ;  /* 0xff800000aaae7808 */ /* 0x000fe40006000000 */
        /* <DEDUP_REMOVED lines=8> */
[----:B------:R-:W-:Y:S02]  /*6f80*/  ISETP.GT.AND P6, PT, R4, 0x21, P0 ;  /* 0x000000210400780c */ /* 0x000fe400007c4270 */
[----:B------:R-:W-:Y:S02]  /*6f90*/  ISETP.LT.OR P4, PT, R0, 0x21, P4 ;  /* 0x000000210000780c */ /* 0x000fe40002781670 */
[----:B------:R-:W-:Y:S02]  /*6fa0*/  FMNMX.FTZ R2, R155, R2, !PT ;  /* 0x000000029b027209 */ /* 0x000fe40007810000 */
[----:B------:R-:W-:Y:S02]  /*6fb0*/  FMNMX.FTZ R15, R140, R15, !PT ;  /* 0x0000000f8c0f7209 */ /* 0x000fe40007810000 */
[----:B------:R-:W-:Y:S02]  /*6fc0*/  ISETP.LT.OR P6, PT, R0, 0x22, P6 ;  /* 0x000000220000780c */ /* 0x000fe400037c1670 */
[----:B------:R-:W-:Y:S02]  /*6fd0*/  FSEL R178, R191, -INF , !P4 ;  /* 0xff800000bfb27808 */ /* 0x000fe40006000000 */
        /* <DEDUP_REMOVED lines=18> */
[----:B------:R-:W-:Y:S01]  /*7100*/  FMNMX.FTZ R15, R154, R15, !PT ;  /* 0x0000000f9a0f7209 */ /* 0x000fe20007810000 */
[----:B------:R-:W1:Y:S01]  /*7110*/  SHFL.BFLY PT, R2, R13, 0x2, 0x1f ;  /* 0x0c401f000d027f89 */ /* 0x000e6200000e0000 */
        /* <DEDUP_REMOVED lines=9> */
[----:B------:R-:W-:Y:S02]  /*71b0*/  FMNMX.FTZ R19, R146, R15, !PT ;  /* 0x0000000f92137209 */ /* 0x000fe40007810000 */
[----:B------:R-:W-:Y:S02]  /*71c0*/  FSEL R144, R175, -INF , !P0 ;  /* 0xff800000af907808 */ /* 0x000fe40004000000 */
[----:B------:R-:W-:Y:S02]  /*71d0*/  IADD3 R16, R134, UR4, RZ ;  /* 0x0000000486107c10 */ /* 0x000fe4000fffe0ff */
[----:B------:R-:W-:Y:S02]  /*71e0*/  FMNMX.FTZ R17, R144, R19, !PT ;  /* 0x0000001390117209 */ /* 0x000fe40007810000 */
[----:B-1----:R-:W-:Y:S02]  /*71f0*/  FMNMX.FTZ R4, R13, R2, !PT ;  /* 0x000000020d047209 */ /* 0x002fe40007810000 */
[----:B------:R-:W-:Y:S01]  /*7200*/  IADD3 R160, R187, R16, RZ ;  /* 0x00000010bba07210 */ /* 0x000fe20007ffe0ff */
[----:B------:R-:W1:Y:S08]  /*7210*/  SHFL.BFLY PT, R0, R17, 0x2, 0x1f ;  /* 0x0c401f0011007f89 */ /* 0x000e7000000e0000 */
[----:B------:R-:W2:Y:S01]  /*7220*/  SHFL.BFLY PT, R15, R4, 0x1, 0x1f ;  /* 0x0c201f00040f7f89 */ /* 0x000ea200000e0000 */
[----:B-1----:R-:W-:Y:S07]  /*7230*/  FMNMX.FTZ R13, R17, R0, !PT ;  /* 0x00000000110d7209 */ /* 0x002fee0007810000 */
[----:B------:R-:W1:Y:S01]  /*7240*/  SHFL.BFLY PT, R0, R13, 0x1, 0x1f ;  /* 0x0c201f000d007f89 */ /* 0x000e6200000e0000 */
[----:B--2---:R-:W-:Y:S04]  /*7250*/  FMNMX.FTZ R2, R4, R15, !PT ;  /* 0x0000000f04027209 */ /* 0x004fe80007810000 */
[C---:B------:R-:W-:Y:S01]  /*7260*/  FSETP.NEU.FTZ.AND P0, PT, R2.reuse, -INF , PT ;  /* 0xff8000000200780b */ /* 0x040fe20003f1d000 */
[----:B------:R-:W-:Y:S05]  /*7270*/  FMUL.FTZ R152, R2, c[0x0][0x2d0] ;  /* 0x0000b40002987a20 */ /* 0x000fea0000410000 */
[----:B------:R-:W-:Y:S05]  /*7280*/  FSEL R152, R152, RZ, P0 ;  /* 0x000000ff98987208 */ /* 0x000fea0000000000 */
[--C-:B------:R-:W-:Y:S01]  /*7290*/  FFMA.FTZ R162, R5, c[0x0][0x2d0], -R152.reuse ;  /* 0x0000b40005a27a23 */ /* 0x100fe20000010898 */
[----:B------:R-:W-:Y:S01]  /*72a0*/  FSEL R5, R2, RZ, P0 ;  /* 0x000000ff02057208 */ /* 0x000fe20000000000 */
[--C-:B------:R-:W-:Y:S02]  /*72b0*/  FFMA.FTZ R168, R11, c[0x0][0x2d0], -R152.reuse ;  /* 0x0000b4000ba87a23 */ /* 0x100fe40000010898 */
[----:B------:R-:W-:Y:S01]  /*72c0*/  FFMA.FTZ R167, R9, c[0x0][0x2d0], -R152 ;  /* 0x0000b40009a77a23 */ /* 0x000fe20000010898 */
[----:B-1----:R-:W-:Y:S01]  /*72d0*/  FMNMX.FTZ R0, R13, R0, !PT ;  /* 0x000000000d007209 */ /* 0x002fe20007810000 */
[----:B------:R-:W-:Y:S01]  /*72e0*/  FADD.FTZ R4, -R5, R132 ;  /* 0x0000008405047221 */ /* 0x000fe20000010100 */
[----:B------:R-:W1:Y:S01]  /*72f0*/  LDSM.16.MT88.4 R12, [R135+UR4+0x100] ;  /* 0x00010004870c783b */ /* 0x000e620008004200 */
[--C-:B------:R-:W-:Y:S01]  /*7300*/  FFMA.FTZ R163, R7, c[0x0][0x2d0], -R152.reuse ;  /* 0x0000b40007a37a23 */ /* 0x100fe20000010898 */
[C---:B------:R-:W-:Y:S01]  /*7310*/  FSETP.NEU.FTZ.AND P0, PT, R0.reuse, -INF , PT ;  /* 0xff8000000000780b */ /* 0x040fe20003f1d000 */
[----:B------:R-:W-:Y:S01]  /*7320*/  FMUL.FTZ R145, R0, c[0x0][0x2d0] ;  /* 0x0000b40000917a20 */ /* 0x000fe20000410000 */
[----:B------:R-:W-:Y:S01]  /*7330*/  MUFU.EX2 R168, R168 ;  /* 0x000000a800a87308 */ /* 0x000fe20000000800 */
[----:B------:R-:W-:Y:S01]  /*7340*/  FMUL.FTZ R132, R4, c[0x0][0x2d0] ;  /* 0x0000b40004847a20 */ /* 0x000fe20000410000 */
[----:B------:R-:W-:Y:S01]  /*7350*/  FSEL R4, R0, RZ, P0 ;  /* 0x000000ff00047208 */ /* 0x000fe20000000000 */
[--C-:B------:R-:W-:Y:S01]  /*7360*/  FFMA.FTZ R172, R141, c[0x0][0x2d0], -R152.reuse ;  /* 0x0000b4008dac7a23 */ /* 0x100fe20000010898 */
[----:B------:R-:W-:Y:S01]  /*7370*/  FSEL R145, R145, RZ, P0 ;  /* 0x000000ff91917208 */ /* 0x000fe20000000000 */
[--C-:B------:R-:W-:Y:S01]  /*7380*/  FFMA.FTZ R180, R159, c[0x0][0x2d0], -R152.reuse ;  /* 0x0000b4009fb47a23 */ /* 0x100fe20000010898 */
[----:B------:R-:W-:Y:S01]  /*7390*/  PLOP3.LUT P0, PT, PT, PT, UP1, 0x80, 0x0 ;  /* 0x000000000000781c */ /* 0x000fe20003f0f018 */
[----:B------:R-:W-:Y:S02]  /*73a0*/  FADD.FTZ R4, -R4, R3 ;  /* 0x0000000304047221 */ /* 0x000fe40000010100 */
[--C-:B------:R-:W-:Y:S01]  /*73b0*/  FFMA.FTZ R166, R10, c[0x0][0x2d0], -R145.reuse ;  /* 0x0000b4000aa67a23 */ /* 0x100fe20000010891 */
[----:B------:R-:W2:Y:S01]  /*73c0*/  MUFU.EX2 R132, R132 ;  /* 0x0000008400847308 */ /* 0x000ea20000000800 */
[--C-:B------:R-:W-:Y:S02]  /*73d0*/  FFMA.FTZ R165, R164, c[0x0][0x2d0], -R145.reuse ;  /* 0x0000b400a4a57a23 */ /* 0x100fe40000010891 */
[--C-:B------:R-:W-:Y:S02]  /*73e0*/  FFMA.FTZ R161, R8, c[0x0][0x2d0], -R145.reuse ;  /* 0x0000b40008a17a23 */ /* 0x100fe40000010891 */
[--C-:B------:R-:W-:Y:S02]  /*73f0*/  FFMA.FTZ R164, R6, c[0x0][0x2d0], -R145.reuse ;  /* 0x0000b40006a47a23 */ /* 0x100fe40000010891 */
[----:B------:R-:W-:Y:S01]  /*7400*/  FMUL.FTZ R3, R4, c[0x0][0x2d0] ;  /* 0x0000b40004037a20 */ /* 0x000fe20000410000 */
[----:B------:R-:W-:Y:S01]  /*7410*/  IADD3 R4, R135, UR4, RZ ;  /* 0x0000000487047c10 */ /* 0x000fe2000fffe0ff */
[--C-:B------:R-:W-:Y:S01]  /*7420*/  FFMA.FTZ R175, R142, c[0x0][0x2d0], -R145.reuse ;  /* 0x0000b4008eaf7a23 */ /* 0x100fe20000010891 */
[----:B------:R-:W3:Y:S01]  /*7430*/  MUFU.EX2 R167, R167 ;  /* 0x000000a700a77308 */ /* 0x000ee20000000800 */
[--C-:B------:R-:W-:Y:S01]  /*7440*/  FFMA.FTZ R179, R157, c[0x0][0x2d0], -R152.reuse ;  /* 0x0000b4009db37a23 */ /* 0x100fe20000010898 */
[----:B------:R-:W-:Y:S01]  /*7450*/  IADD3 R133, R187, R4, RZ ;  /* 0x00000004bb857210 */ /* 0x000fe20007ffe0ff */
[--C-:B------:R-:W-:Y:S02]  /*7460*/  FFMA.FTZ R182, R155, c[0x0][0x2d0], -R152.reuse ;  /* 0x0000b4009bb67a23 */ /* 0x100fe40000010898 */
[--C-:B------:R-:W-:Y:S02]  /*7470*/  FFMA.FTZ R181, R158, c[0x0][0x2d0], -R145.reuse ;  /* 0x0000b4009eb57a23 */ /* 0x100fe40000010891 */
[----:B------:R-:W4:Y:S01]  /*7480*/  LDSM.16.MT88.4 R20, [R133+0x100] ;  /* 0x000100008514783b */ /* 0x000f220000004200 */
[--C-:B------:R-:W-:Y:S02]  /*7490*/  FFMA.FTZ R183, R156, c[0x0][0x2d0], -R145.reuse ;  /* 0x0000b4009cb77a23 */ /* 0x100fe40000010891 */
[----:B------:R-:W5:Y:S01]  /*74a0*/  MUFU.EX2 R3, R3 ;  /* 0x0000000300037308 */ /* 0x000f620000000800 */
[--C-:B------:R-:W-:Y:S02]  /*74b0*/  FFMA.FTZ R218, R154, c[0x0][0x2d0], -R145.reuse ;  /* 0x0000b4009ada7a23 */ /* 0x100fe40000010891 */
[--C-:B------:R-:W-:Y:S02]  /*74c0*/  FFMA.FTZ R191, R153, c[0x0][0x2d0], -R152.reuse ;  /* 0x0000b40099bf7a23 */ /* 0x100fe40000010898 */
[C---:B--2---:R-:W-:Y:S01]  /*74d0*/  FMUL.FTZ R4, R132.reuse, R128 ;  /* 0x0000008084047220 */ /* 0x044fe20000410000 */
[----:B------:R-:W-:Y:S01]  /*74e0*/  LDSM.16.MT88.4 R156, [R134+UR4+0x3900] ;  /* 0x00390004869c783b */ /* 0x000fe20008004200 */
        /* <DEDUP_REMOVED lines=9> */
[----:B------:R-:W2:Y:S01]  /*7580*/  MUFU.EX2 R163, R163 ;  /* 0x000000a300a37308 */ /* 0x000ea20000000800 */
[C---:B------:R-:W-:Y:S02]  /*7590*/  FMUL.FTZ R32, R132.reuse, R100 ;  /* 0x0000006484207220 */ /* 0x040fe40000410000 */
[----:B------:R-:W-:Y:S02]  /*75a0*/  FMUL.FTZ R33, R132, R101 ;  /* 0x0000006584217220 */ /* 0x000fe40000410000 */
[C---:B-----5:R-:W-:Y:S02]  /*75b0*/  FMUL.FTZ R6, R3.reuse, R130 ;  /* 0x0000008203067220 */ /* 0x060fe40000410000 */
[C---:B------:R-:W-:Y:S02]  /*75c0*/  FMUL.FTZ R7, R3.reuse, R131 ;  /* 0x0000008303077220 */ /* 0x040fe40000410000 */
[C---:B------:R-:W-:Y:S01]  /*75d0*/  FMUL.FTZ R10, R3.reuse, R126 ;  /* 0x0000007e030a7220 */ /* 0x040fe20000410000 */
[----:B------:R-:W-:Y:S01]  /*75e0*/  MUFU.EX2 R166, R166 ;  /* 0x000000a600a67308 */ /* 0x000fe20000000800 */
[C---:B------:R-:W-:Y:S01]  /*75f0*/  FMUL.FTZ R11, R3.reuse, R127 ;  /* 0x0000007f030b7220 */ /* 0x040fe20000410000 */
[----:B------:R-:W-:Y:S01]  /*7600*/  LDSM.16.MT88.4 R128, [R133+0x2900] ;  /* 0x002900008580783b */ /* 0x000fe20000004200 */
[C---:B------:R-:W-:Y:S02]  /*7610*/  FMUL.FTZ R18, R3.reuse, R118 ;  /* 0x0000007603127220 */ /* 0x040fe40000410000 */
[C---:B------:R-:W-:Y:S02]  /*7620*/  FMUL.FTZ R19, R3.reuse, R119 ;  /* 0x0000007703137220 */ /* 0x040fe40000410000 */
[C---:B------:R-:W-:Y:S02]  /*7630*/  FMUL.FTZ R26, R3.reuse, R110 ;  /* 0x0000006e031a7220 */ /* 0x040fe40000410000 */
[C---:B------:R-:W-:Y:S01]  /*7640*/  FMUL.FTZ R27, R3.reuse, R111 ;  /* 0x0000006f031b7220 */ /* 0x040fe20000410000 */
[----:B------:R-:W3:Y:S01]  /*7650*/  MUFU.EX2 R165, R165 ;  /* 0x000000a500a57308 */ /* 0x000ee20000000800 */
[C---:B------:R-:W-:Y:S01]  /*7660*/  FMUL.FTZ R34, R3.reuse, R102 ;  /* 0x0000006603227220 */ /* 0x040fe20000410000 */
[----:B------:R-:W-:Y:S01]  /*7670*/  LDSM.16.MT88.4 R108, [R160+0x2100] ;  /* 0x00210000a06c783b */ /* 0x000fe20000004200 */
[----:B------:R-:W-:Y:S01]  /*7680*/  FMUL.FTZ R35, R3, R103 ;  /* 0x0000006703237220 */ /* 0x000fe20000410000 */
[----:B--2---:R-:W-:Y:S01]  /*7690*/  F2FP.PACK_AB R138, R163, R162 ;  /* 0x000000a2a38a723e */ /* 0x004fe200000000ff */
[--C-:B------:R-:W-:Y:S02]  /*76a0*/  FFMA.FTZ R220, R151, c[0x0][0x2d0], -R152.reuse ;  /* 0x0000b40097dc7a23 */ /* 0x100fe40000010898 */
[--C-:B------:R-:W-:Y:S02]  /*76b0*/  FFMA.FTZ R217, R149, c[0x0][0x2d0], -R152.reuse ;  /* 0x0000b40095d97a23 */ /* 0x100fe40000010898 */
[--C-:B------:R-:W-:Y:S01]  /*76c0*/  FFMA.FTZ R219, R150, c[0x0][0x2d0], -R145.reuse ;  /* 0x0000b40096db7a23 */ /* 0x100fe20000010891 */
[----:B------:R-:W-:Y:S01]  /*76d0*/  MUFU.EX2 R161, R161 ;  /* 0x000000a100a17308 */ /* 0x000fe20000000800 */
[----:B------:R-:W-:Y:S01]  /*76e0*/  LDSM.16.MT88.4 R100, [R134+UR4+0x2100] ;  /* 0x002100048664783b */ /* 0x000fe20008004200 */
[--C-:B------:R-:W-:Y:S02]  /*76f0*/  FFMA.FTZ R224, R148, c[0x0][0x2d0], -R145.reuse ;  /* 0x0000b40094e07a23 */ /* 0x100fe40000010891 */
[--C-:B------:R-:W-:Y:S02]  /*7700*/  FFMA.FTZ R221, R146, c[0x0][0x2d0], -R145.reuse ;  /* 0x0000b40092dd7a23 */ /* 0x100fe40000010891 */
[C---:B------:R-:W-:Y:S02]  /*7710*/  FMUL.FTZ R36, R132.reuse, R36 ;  /* 0x0000002484247220 */ /* 0x040fe40000410000 */
[C---:B------:R-:W-:Y:S01]  /*7720*/  FMUL.FTZ R37, R132.reuse, R37 ;  /* 0x0000002584257220 */ /* 0x040fe20000410000 */
[----:B------:R-:W-:Y:S01]  /*7730*/  LDSM.16.MT88.4 R116, [R133+0x900] ;  /* 0x000900008574783b */ /* 0x000fe20000004200 */
[----:B------:R-:W2:Y:S01]  /*7740*/  MUFU.EX2 R164, R164 ;  /* 0x000000a400a47308 */ /* 0x000ea20000000800 */
[C---:B------:R-:W-:Y:S02]  /*7750*/  FMUL.FTZ R38, R3.reuse, R38 ;  /* 0x0000002603267220 */ /* 0x040fe40000410000 */
[----:B------:R-:W-:Y:S01]  /*7760*/  FMUL.FTZ R39, R3, R39 ;  /* 0x0000002703277220 */ /* 0x000fe20000410000 */
[----:B---3--:R-:W-:Y:S01]  /*7770*/  F2FP.PACK_AB R137, R165, R166 ;  /* 0x000000a6a589723e */ /* 0x008fe200000000ff */
[C---:B------:R-:W-:Y:S02]  /*7780*/  FMUL.FTZ R40, R132.reuse, R40 ;  /* 0x0000002884287220 */ /* 0x040fe40000410000 */
[----:B------:R-:W-:Y:S01]  /*7790*/  LDSM.16.MT88.4 R124, [R135+UR4+0x2900] ;  /* 0x00290004877c783b */ /* 0x000fe20008004200 */
        /* <DEDUP_REMOVED lines=9> */
[----:B------:R-:W-:Y:S01]  /*7830*/  MUFU.EX2 R175, R175 ;  /* 0x000000af00af7308 */ /* 0x000fe20000000800 */
[----:B------:R-:W-:Y:S01]  /*7840*/  FMUL.FTZ R48, R132, R48 ;  /* 0x0000003084307220 */ /* 0x000fe20000410000 */
[----:B--2---:R-:W-:Y:S01]  /*7850*/  F2FP.PACK_AB R139, R164, R161 ;  /* 0x000000a1a48b723e */ /* 0x004fe200000000ff */
[C---:B------:R-:W-:Y:S02]  /*7860*/  FMUL.FTZ R49, R132.reuse, R49 ;  /* 0x0000003184317220 */ /* 0x040fe40000410000 */
[C---:B------:R-:W-:Y:S02]  /*7870*/  FMUL.FTZ R50, R3.reuse, R50 ;  /* 0x0000003203327220 */ /* 0x040fe40000410000 */
[C---:B------:R-:W-:Y:S02]  /*7880*/  FMUL.FTZ R51, R3.reuse, R51 ;  /* 0x0000003303337220 */ /* 0x040fe40000410000 */
[C---:B-1----:R-:W-:Y:S01]  /*7890*/  HMMA.16816.F32 R4, R136.reuse, R12, R4 ;  /* 0x0000000c8804723c */ /* 0x042fe20000001804 */
[----:B------:R-:W-:Y:S04]  /*78a0*/  MUFU.EX2 R180, R180 ;  /* 0x000000b400b47308 */ /* 0x000fe80000000800 */
[C---:B------:R-:W-:Y:S02]  /*78b0*/  FMUL.FTZ R52, R132.reuse, R52 ;  /* 0x0000003484347220 */ /* 0x040fe40000410000 */
[C---:B------:R-:W-:Y:S01]  /*78c0*/  FMUL.FTZ R12, R132.reuse, R120 ;  /* 0x00000078840c7220 */ /* 0x040fe20000410000 */
[C---:B------:R-:W-:Y:S03]  /*78d0*/  HMMA.16816.F32 R8, R136.reuse, R14, R8 ;  /* 0x0000000e8808723c */ /* 0x040fe60000001808 */
[----:B------:R-:W-:Y:S01]  /*78e0*/  MUFU.EX2 R179, R179 ;  /* 0x000000b300b37308 */ /* 0x000fe20000000800 */
[C---:B------:R-:W-:Y:S02]  /*78f0*/  FMUL.FTZ R13, R132.reuse, R121 ;  /* 0x00000079840d7220 */ /* 0x040fe40000410000 */
[C---:B------:R-:W-:Y:S02]  /*7900*/  FMUL.FTZ R53, R132.reuse, R53 ;  /* 0x0000003584357220 */ /* 0x040fe40000410000 */
[C---:B------:R-:W-:Y:S04]  /*7910*/  FMUL.FTZ R14, R3.reuse, R122 ;  /* 0x0000007a030e7220 */ /* 0x040fe80000410000 */
[C---:B------:R-:W-:Y:S01]  /*7920*/  FMUL.FTZ R15, R3.reuse, R123 ;  /* 0x0000007b030f7220 */ /* 0x040fe20000410000 */
[----:B------:R-:W-:Y:S01]  /*7930*/  MUFU.EX2 R182, R182 ;  /* 0x000000b600b67308 */ /* 0x000fe20000000800 */
[----:B------:R-:W1:Y:S01]  /*7940*/  LDSM.16.MT88.4 R120, [R160+0x100] ;  /* 0x00010000a078783b */ /* 0x000e620000004200 */
[C---:B------:R-:W-:Y:S02]  /*7950*/  FMUL.FTZ R54, R3.reuse, R54 ;  /* 0x0000003603367220 */ /* 0x040fe40000410000 */
[C---:B------:R-:W-:Y:S02]  /*7960*/  FMUL.FTZ R55, R3.reuse, R55 ;  /* 0x0000003703377220 */ /* 0x040fe40000410000 */
[C---:B----4-:R-:W-:Y:S03]  /*7970*/  HMMA.16816.F32 R12, R136.reuse, R20, R12 ;  /* 0x00000014880c723c */ /* 0x050fe6000000180c */
[C---:B------:R-:W-:Y:S01]  /*7980*/  FMUL.FTZ R56, R132.reuse, R56 ;  /* 0x0000003884387220 */ /* 0x040fe20000410000 */
[----:B------:R-:W-:Y:S01]  /*7990*/  MUFU.EX2 R181, R181 ;  /* 0x000000b500b57308 */ /* 0x000fe20000000800 */
[C---:B------:R-:W-:Y:S02]  /*79a0*/  FMUL.FTZ R57, R132.reuse, R57 ;  /* 0x0000003984397220 */ /* 0x040fe40000410000 */
[C---:B------:R-:W-:Y:S01]  /*79b0*/  FMUL.FTZ R20, R132.reuse, R112 ;  /* 0x0000007084147220 */ /* 0x040fe20000410000 */
[C---:B------:R-:W-:Y:S04]  /*79c0*/  HMMA.16816.F32 R16, R136.reuse, R22, R16 ;  /* 0x000000168810723c */ /* 0x040fe80000001810 */
[C---:B------:R-:W-:Y:S02]  /*79d0*/  FMUL.FTZ R21, R132.reuse, R113 ;  /* 0x0000007184157220 */ /* 0x040fe40000410000 */
[C---:B------:R-:W-:Y:S01]  /*79e0*/  FMUL.FTZ R58, R3.reuse, R58 ;  /* 0x0000003a033a7220 */ /* 0x040fe20000410000 */
[----:B------:R-:W-:Y:S01]  /*79f0*/  MUFU.EX2 R183, R183 ;  /* 0x000000b700b77308 */ /* 0x000fe20000000800 */
[C---:B------:R-:W-:Y:S04]  /*7a00*/  FMUL.FTZ R22, R3.reuse, R114 ;  /* 0x0000007203167220 */ /* 0x040fe80000410000 */
[C---:B------:R-:W-:Y:S02]  /*7a10*/  FMUL.FTZ R23, R3.reuse, R115 ;  /* 0x0000007303177220 */ /* 0x040fe40000410000 */
[----:B------:R-:W2:Y:S01]  /*7a20*/  LDSM.16.MT88.4 R112, [R135+UR4+0x2100] ;  /* 0x002100048770783b */ /* 0x000ea20008004200 */
[C---:B------:R-:W-:Y:S02]  /*7a30*/  FMUL.FTZ R59, R3.reuse, R59 ;  /* 0x0000003b033b7220 */ /* 0x040fe40000410000 */
[C---:B------:R-:W-:Y:S01]  /*7a40*/  FMUL.FTZ R60, R132.reuse, R60 ;  /* 0x0000003c843c7220 */ /* 0x040fe20000410000 */
[----:B------:R-:W-:Y:S01]  /*7a50*/  MUFU.EX2 R218, R218 ;  /* 0x000000da00da7308 */ /* 0x000fe20000000800 */
[C---:B------:R-:W-:Y:S03]  /*7a60*/  HMMA.16816.F32 R20, R136.reuse, R28, R20 ;  /* 0x0000001c8814723c */ /* 0x040fe60000001814 */
        /* <DEDUP_REMOVED lines=10> */
[----:B------:R-:W3:Y:S01]  /*7b10*/  LDSM.16.MT88.4 R104, [R133+0x2100] ;  /* 0x002100008568783b */ /* 0x000ee20000004200 */
        /* <DEDUP_REMOVED lines=12> */
[C---:B--2---:R-:W-:Y:S04]  /*7be0*/  HMMA.16816.F32 R36, R136.reuse, R112, R36 ;  /* 0x000000708824723c */ /* 0x044fe80000001824 */
[C---:B------:R-:W-:Y:S02]  /*7bf0*/  FMUL.FTZ R71, R3.reuse, R71 ;  /* 0x0000004703477220 */ /* 0x040fe40000410000 */
[C---:B------:R-:W-:Y:S01]  /*7c00*/  FMUL.FTZ R72, R132.reuse, R72 ;  /* 0x0000004884487220 */ /* 0x040fe20000410000 */
[----:B------:R-:W-:Y:S01]  /*7c10*/  MUFU.EX2 R224, R224 ;  /* 0x000000e000e07308 */ /* 0x000fe20000000800 */
[C---:B------:R-:W-:Y:S01]  /*7c20*/  HMMA.16816.F32 R40, R136.reuse, R114, R40 ;  /* 0x000000728828723c */ /* 0x040fe20000001828 */
[----:B------:R-:W-:Y:S03]  /*7c30*/  LDSM.16.MT88.4 R112, [R135+UR4+0x900] ;  /* 0x000900048770783b */ /* 0x000fe60008004200 */
[C---:B------:R-:W-:Y:S02]  /*7c40*/  FMUL.FTZ R73, R132.reuse, R73 ;  /* 0x0000004984497220 */ /* 0x040fe40000410000 */
[C---:B------:R-:W-:Y:S02]  /*7c50*/  FMUL.FTZ R74, R3.reuse, R74 ;  /* 0x0000004a034a7220 */ /* 0x040fe40000410000 */
[C---:B------:R-:W-:Y:S01]  /*7c60*/  FMUL.FTZ R75, R3.reuse, R75 ;  /* 0x0000004b034b7220 */ /* 0x040fe20000410000 */
[----:B------:R-:W-:Y:S01]  /*7c70*/  MUFU.EX2 R221, R221 ;  /* 0x000000dd00dd7308 */ /* 0x000fe20000000800 */
[C---:B---3--:R-:W-:Y:S03]  /*7c80*/  HMMA.16816.F32 R44, R136.reuse, R104, R44 ;  /* 0x00000068882c723c */ /* 0x048fe6000000182c */
[C---:B------:R-:W-:Y:S02]  /*7c90*/  FMUL.FTZ R84, R132.reuse, R84 ;  /* 0x0000005484547220 */ /* 0x040fe40000410000 */
[----:B------:R-:W-:Y:S02]  /*7ca0*/  FMUL.FTZ R85, R132, R85 ;  /* 0x0000005584557220 */ /* 0x000fe40000410000 */
[C---:B------:R-:W-:Y:S01]  /*7cb0*/  FMUL.FTZ R86, R3.reuse, R86 ;  /* 0x0000005603567220 */ /* 0x040fe20000410000 */
[C---:B------:R-:W-:Y:S01]  /*7cc0*/  HMMA.16816.F32 R48, R136.reuse, R106, R48 ;  /* 0x0000006a8830723c */ /* 0x040fe20000001830 */
[----:B------:R-:W1:Y:S03]  /*7cd0*/  LDSM.16.MT88.4 R104, [R135+UR4+0x4100] ;  /* 0x004100048768783b */ /* 0x000e660008004200 */
[----:B------:R-:W-:Y:S02]  /*7ce0*/  FMUL.FTZ R87, R3, R87 ;  /* 0x0000005703577220 */ /* 0x000fe40000410000 */
[--C-:B------:R-:W-:Y:S02]  /*7cf0*/  FFMA.FTZ R169, R169, c[0x0][0x2d0], -R152.reuse ;  /* 0x0000b400a9a97a23 */ /* 0x100fe40000010898 */
[C---:B------:R-:W-:Y:S04]  /*7d00*/  HMMA.16816.F32 R52, R136.reuse, R100, R52 ;  /* 0x000000648834723c */ /* 0x040fe80000001834 */
[--C-:B------:R-:W-:Y:S01]  /*7d10*/  FFMA.FTZ R170, R171, c[0x0][0x2d0], -R152.reuse ;  /* 0x0000b400abaa7a23 */ /* 0x100fe20000010898 */
[----:B------:R-:W-:Y:S01]  /*7d20*/  MUFU.EX2 R169, R169 ;  /* 0x000000a900a97308 */ /* 0x000fe20000000800 */
[--C-:B------:R-:W-:Y:S02]  /*7d30*/  FFMA.FTZ R171, R143, c[0x0][0x2d0], -R152.reuse ;  /* 0x0000b4008fab7a23 */ /* 0x100fe40000010898 */
[C---:B------:R-:W-:Y:S01]  /*7d40*/  HMMA.16816.F32 R56, R136.reuse, R102, R56 ;  /* 0x000000668838723c */ /* 0x040fe20000001838 */
[----:B------:R-:W2:Y:S03]  /*7d50*/  LDSM.16.MT88.4 R100, [R133+0x4100] ;  /* 0x004100008564783b */ /* 0x000ea60000004200 */
[--C-:B------:R-:W-:Y:S02]  /*7d60*/  FFMA.FTZ R173, R176, c[0x0][0x2d0], -R145.reuse ;  /* 0x0000b400b0ad7a23 */ /* 0x100fe40000010891 */
[--C-:B------:R-:W-:Y:S01]  /*7d70*/  FFMA.FTZ R176, R140, c[0x0][0x2d0], -R145.reuse ;  /* 0x0000b4008cb07a23 */ /* 0x100fe20000010891 */
[----:B------:R-:W3:Y:S01]  /*7d80*/  MUFU.EX2 R170, R170 ;  /* 0x000000aa00aa7308 */ /* 0x000ee20000000800 */
[C---:B------:R-:W-:Y:S01]  /*7d90*/  HMMA.16816.F32 R60, R136.reuse, R108, R60 ;  /* 0x0000006c883c723c */ /* 0x040fe2000000183c */
[----:B------:R-:W-:Y:S03]  /*7da0*/  LDSM.16.MT88.4 R140, [R134+UR4+0x2900] ;  /* 0x00290004868c783b */ /* 0x000fe60008004200 */
[--C-:B------:R-:W-:Y:S02]  /*7db0*/  FFMA.FTZ R174, R174, c[0x0][0x2d0], -R145.reuse ;  /* 0x0000b400aeae7a23 */ /* 0x100fe40000010891 */
[C---:B------:R-:W-:Y:S02]  /*7dc0*/  FMUL.FTZ R88, R132.reuse, R88 ;  /* 0x0000005884587220 */ /* 0x040fe40000410000 */
[C---:B------:R-:W-:Y:S01]  /*7dd0*/  HMMA.16816.F32 R64, R136.reuse, R110, R64 ;  /* 0x0000006e8840723c */ /* 0x040fe20000001840 */
[----:B------:R-:W4:Y:S01]  /*7de0*/  LDSM.16.MT88.4 R108, [R134+UR4+0x4100] ;  /* 0x00410004866c783b */ /* 0x000f220008004200 */
[----:B------:R-:W-:Y:S02]  /*7df0*/  MUFU.EX2 R171, R171 ;  /* 0x000000ab00ab7308 */ /* 0x000fe40000000800 */
[C---:B------:R-:W-:Y:S02]  /*7e00*/  FMUL.FTZ R89, R132.reuse, R89 ;  /* 0x0000005984597220 */ /* 0x040fe40000410000 */
[C---:B------:R-:W-:Y:S02]  /*7e10*/  FMUL.FTZ R90, R3.reuse, R90 ;  /* 0x0000005a035a7220 */ /* 0x040fe40000410000 */
        /* <DEDUP_REMOVED lines=10> */
[----:B------:R-:W5:Y:S01]  /*7ec0*/  MUFU.EX2 R174, R174 ;  /* 0x000000ae00ae7308 */ /* 0x000f620000000800 */
[C---:B------:R-:W-:Y:S04]  /*7ed0*/  FMUL.FTZ R79, R3.reuse, R79 ;  /* 0x0000004f034f7220 */ /* 0x040fe80000410000 */
[C---:B------:R-:W-:Y:S02]  /*7ee0*/  FMUL.FTZ R77, R132.reuse, R77 ;  /* 0x0000004d844d7220 */ /* 0x040fe40000410000 */
[C---:B------:R-:W-:Y:S02]  /*7ef0*/  FMUL.FTZ R95, R3.reuse, R95 ;  /* 0x0000005f035f7220 */ /* 0x040fe40000410000 */
[C---:B------:R-:W-:Y:S01]  /*7f00*/  FMUL.FTZ R96, R132.reuse, R96 ;  /* 0x0000006084607220 */ /* 0x040fe20000410000 */
[----:B------:R-:W1:Y:S01]  /*7f10*/  MUFU.EX2 R176, R176 ;  /* 0x000000b000b07308 */ /* 0x000e620000000800 */
[C---:B------:R-:W-:Y:S01]  /*7f20*/  FMUL.FTZ R97, R132.reuse, R97 ;  /* 0x0000006184617220 */ /* 0x040fe20000410000 */
[C---:B--2---:R-:W-:Y:S03]  /*7f30*/  HMMA.16816.F32 R76, R136.reuse, R100, R76 ;  /* 0x00000064884c723c */ /* 0x044fe6000000184c */
[C---:B------:R-:W-:Y:S02]  /*7f40*/  FMUL.FTZ R82, R3.reuse, R82 ;  /* 0x0000005203527220 */ /* 0x040fe40000410000 */
[----:B------:R-:W-:Y:S02]  /*7f50*/  FMUL.FTZ R80, R132, R80 ;  /* 0x0000005084507220 */ /* 0x000fe40000410000 */
[C---:B------:R-:W-:Y:S01]  /*7f60*/  FMUL.FTZ R83, R3.reuse, R83 ;  /* 0x0000005303537220 */ /* 0x040fe20000410000 */
[----:B---3--:R-:W-:Y:S01]  /*7f70*/  F2FP.PACK_AB R100, R170, R169 ;  /* 0x000000a9aa64723e */ /* 0x008fe200000000ff */
[----:B------:R-:W-:Y:S03]  /*7f80*/  FMUL.FTZ R81, R132, R81 ;  /* 0x0000005184517220 */ /* 0x000fe60000410000 */
[C---:B------:R-:W-:Y:S01]  /*7f90*/  FMUL.FTZ R98, R3.reuse, R98 ;  /* 0x0000006203627220 */ /* 0x040fe20000410000 */
[----:B-----5:R-:W-:Y:S01]  /*7fa0*/  F2FP.PACK_AB R101, R174, R173 ;  /* 0x000000adae65723e */ /* 0x020fe200000000ff */
[----:B------:R-:W-:Y:S02]  /*7fb0*/  FMUL.FTZ R99, R3, R99 ;  /* 0x0000006303637220 */ /* 0x000fe40000410000 */
[C---:B------:R-:W-:Y:S03]  /*7fc0*/  HMMA.16816.F32 R80, R136.reuse, R102, R80 ;  /* 0x000000668850723c */ /* 0x040fe60000001850 */
[--C-:B------:R-:W-:Y:S02]  /*7fd0*/  FFMA.FTZ R177, R177, c[0x0][0x2d0], -R152.reuse ;  /* 0x0000b400b1b17a23 */ /* 0x100fe40000010898 */
[----:B------:R-:W-:Y:S02]  /*7fe0*/  FFMA.FTZ R152, R147, c[0x0][0x2d0], -R152 ;  /* 0x0000b40093987a23 */ /* 0x000fe40000010898 */
[----:B------:R-:W-:Y:S01]  /*7ff0*/  F2FP.PACK_AB R102, R172, R171 ;  /* 0x000000abac66723e */ /* 0x000fe200000000ff */
[C---:B----4-:R-:W-:Y:S01]  /*8000*/  HMMA.16816.F32 R84, R136.reuse, R108, R84 ;  /* 0x0000006c8854723c */ /* 0x050fe20000001854 */
[----:B------:R2:W3:Y:S03]  /*8010*/  MUFU.EX2 R222, R152 ;  /* 0x0000009800de7308 */ /* 0x0004e60000000800 */
[----:B-1----:R-:W-:Y:S01]  /*8020*/  F2FP.PACK_AB R103, R176, R175 ;  /* 0x000000afb067723e */ /* 0x002fe200000000ff */
[--C-:B------:R-:W-:Y:S02]  /*8030*/  FFMA.FTZ R178, R178, c[0x0][0x2d0], -R145.reuse ;  /* 0x0000b400b2b27a23 */ /* 0x100fe40000010891 */
[----:B------:R-:W-:Y:S01]  /*8040*/  FFMA.FTZ R145, R144, c[0x0][0x2d0], -R145 ;  /* 0x0000b40090917a23 */ /* 0x000fe20000010891 */
[C---:B------:R-:W-:Y:S01]  /*8050*/  HMMA.16816.F32 R88, R136.reuse, R110, R88 ;  /* 0x0000006e8858723c */ /* 0x040fe20000001858 */
[----:B------:R-:W1:Y:S02]  /*8060*/  LDSM.16.MT88.4 R108, [R134+UR4+0x900] ;  /* 0x00090004866c783b */ /* 0x000e640008004200 */
[----:B------:R-:W4:Y:S01]  /*8070*/  MUFU.EX2 R226, R145 ;  /* 0x0000009100e27308 */ /* 0x000f220000000800 */
[----:B------:R-:W-:Y:S02]  /*8080*/  FFMA.FTZ R166, R3, R206, R166 ;  /* 0x000000ce03a67223 */ /* 0x000fe400000100a6 */
[----:B------:R-:W-:Y:S01]  /*8090*/  FFMA.FTZ R168, R132, R205, R168 ;  /* 0x000000cd84a87223 */ /* 0x000fe200000100a8 */
[----:B------:R-:W-:Y:S01]  /*80a0*/  MOV R132, R2 ;  /* 0x0000000200847202 */ /* 0x000fe20000000f00 */
[C---:B------:R-:W-:Y:S04]  /*80b0*/  HMMA.16816.F32 R92, R136.reuse, R104, R92 ;  /* 0x00000068885c723c */ /* 0x040fe8000000185c */
[----:B------:R-:W-:Y:S01]  /*80c0*/  FADD.FTZ R167, R167, R168 ;  /* 0x000000a8a7a77221 */ /* 0x000fe20000010000 */
[----:B------:R-:W5:Y:S01]  /*80d0*/  MUFU.EX2 R177, R177 ;  /* 0x000000b100b17308 */ /* 0x000f620000000800 */
[----:B------:R-:W-:Y:S02]  /*80e0*/  FADD.FTZ R166, R165, R166 ;  /* 0x000000a6a5a67221 */ /* 0x000fe40000010000 */
[----:B------:R-:W-:Y:S01]  /*80f0*/  HMMA.16816.F32 R96, R136, R106, R96 ;  /* 0x0000006a8860723c */ /* 0x000fe20000001860 */
[----:B------:R-:W5:Y:S03]  /*8100*/  LDSM.16.MT88.4 R104, [R160+0x2900] ;  /* 0x00290000a068783b */ /* 0x000f660000004200 */
[----:B------:R-:W-:Y:S03]  /*8110*/  FADD.FTZ R161, R161, R166 ;  /* 0x000000a6a1a17221 */ /* 0x000fe60000010000 */
[----:B------:R-:W-:Y:S01]  /*8120*/  F2FP.PACK_AB R136, R220, R191 ;  /* 0x000000bfdc88723e */ /* 0x000fe200000000ff */
[C---:B------:R-:W-:Y:S01]  /*8130*/  HMMA.16816.F32 R4, R100.reuse, R112, R4 ;  /* 0x000000706404723c */ /* 0x040fe20000001804 */
[----:B--2---:R-:W-:Y:S01]  /*8140*/  LDSM.16.MT88.4 R152, [R133+0x3900] ;  /* 0x003900008598783b */ /* 0x004fe20000004200 */
[----:B------:R-:W2:Y:S03]  /*8150*/  MUFU.EX2 R178, R178 ;  /* 0x000000b200b27308 */ /* 0x000ea60000000800 */
[----:B---3--:R-:W-:Y:S01]  /*8160*/  F2FP.PACK_AB R138, R222, R217 ;  /* 0x000000d9de8a723e */ /* 0x008fe200000000ff */
[----:B------:R-:W-:Y:S01]  /*8170*/  FADD.FTZ R164, R164, R161 ;  /* 0x000000a1a4a47221 */ /* 0x000fe20000010000 */
[----:B------:R-:W-:Y:S01]  /*8180*/  F2FP.PACK_AB R137, R224, R219 ;  /* 0x000000dbe089723e */ /* 0x000fe200000000ff */
[C---:B------:R-:W-:Y:S01]  /*8190*/  HMMA.16816.F32 R8, R100.reuse, R114, R8 ;  /* 0x000000726408723c */ /* 0x040fe20000001808 */
[----:B------:R-:W-:Y:S03]  /*81a0*/  LDSM.16.MT88.4 R112, [R133+0x4900] ;  /* 0x004900008570783b */ /* 0x000fe60000004200 */
[----:B----4-:R-:W-:Y:S01]  /*81b0*/  F2FP.PACK_AB R139, R226, R221 ;  /* 0x000000dde28b723e */ /* 0x010fe200000000ff */
[----:B------:R-:W-:Y:S03]  /*81c0*/  FADD.FTZ R173, R173, R164 ;  /* 0x000000a4adad7221 */ /* 0x000fe60000010000 */
[C---:B------:R-:W-:Y:S01]  /*81d0*/  HMMA.16816.F32 R12, R100.reuse, R116, R12 ;  /* 0x00000074640c723c */ /* 0x040fe2000000180c */
[----:B------:R-:W-:Y:S03]  /*81e0*/  LDSM.16.MT88.4 R144, [R160+0x1900] ;  /* 0x00190000a090783b */ /* 0x000fe60000004200 */
[----:B------:R-:W-:Y:S04]  /*81f0*/  FADD.FTZ R174, R174, R173 ;  /* 0x000000adaeae7221 */ /* 0x000fe80000010000 */
[C---:B------:R-:W-:Y:S01]  /*8200*/  HMMA.16816.F32 R16, R100.reuse, R118, R16 ;  /* 0x000000766410723c */ /* 0x040fe20000001810 */
[----:B------:R-:W-:Y:S03]  /*8210*/  LDSM.16.MT88.4 R116, [R134+UR4+0x4900] ;  /* 0x004900048674783b */ /* 0x000fe60008004200 */
[----:B------:R-:W-:Y:S04]  /*8220*/  FADD.FTZ R175, R175, R174 ;  /* 0x000000aeafaf7221 */ /* 0x000fe80000010000 */
[C---:B-1----:R-:W-:Y:S04]  /*8230*/  HMMA.16816.F32 R20, R100.reuse, R108, R20 ;  /* 0x0000006c6414723c */ /* 0x042fe80000001814 */
[----:B------:R-:W-:Y:S04]  /*8240*/  FADD.FTZ R175, R176, R175 ;  /* 0x000000afb0af7221 */ /* 0x000fe80000010000 */
[C---:B------:R-:W-:Y:S01]  /*8250*/  HMMA.16816.F32 R24, R100.reuse, R110, R24 ;  /* 0x0000006e6418723c */ /* 0x040fe20000001818 */
[----:B------:R-:W1:Y:S07]  /*8260*/  LDSM.16.MT88.4 R108, [R135+UR4+0x4900] ;  /* 0x00490004876c783b */ /* 0x000e6e0008004200 */
[C---:B------:R-:W-:Y:S08]  /*8270*/  HMMA.16816.F32 R28, R100.reuse, R120, R28 ;  /* 0x00000078641c723c */ /* 0x040ff0000000181c */
[C---:B------:R-:W-:Y:S01]  /*8280*/  HMMA.16816.F32 R32, R100.reuse, R122, R32 ;  /* 0x0000007a6420723c */ /* 0x040fe20000001820 */
[----:B------:R-:W-:Y:S07]  /*8290*/  LDSM.16.MT88.4 R120, [R133+0x1100] ;  /* 0x001100008578783b */ /* 0x000fee0000004200 */
[C---:B------:R-:W-:Y:S08]  /*82a0*/  HMMA.16816.F32 R36, R100.reuse, R124, R36 ;  /* 0x0000007c6424723c */ /* 0x040ff00000001824 */
[C---:B------:R-:W-:Y:S01]  /*82b0*/  HMMA.16816.F32 R40, R100.reuse, R126, R40 ;  /* 0x0000007e6428723c */ /* 0x040fe20000001828 */
[----:B------:R-:W-:Y:S07]  /*82c0*/  LDSM.16.MT88.4 R124, [R160+0x1100] ;  /* 0x00110000a07c783b */ /* 0x000fee0000004200 */
[C---:B------:R-:W-:Y:S08]  /*82d0*/  HMMA.16816.F32 R44, R100.reuse, R128, R44 ;  /* 0x00000080642c723c */ /* 0x040ff0000000182c */
[C---:B------:R-:W-:Y:S08]  /*82e0*/  HMMA.16816.F32 R48, R100.reuse, R130, R48 ;  /* 0x000000826430723c */ /* 0x040ff00000001830 */
[C---:B------:R-:W-:Y:S08]  /*82f0*/  HMMA.16816.F32 R52, R100.reuse, R140, R52 ;  /* 0x0000008c6434723c */ /* 0x040ff00000001834 */
[C---:B------:R-:W-:Y:S01]  /*8300*/  HMMA.16816.F32 R56, R100.reuse, R142, R56 ;  /* 0x0000008e6438723c */ /* 0x040fe20000001838 */
[----:B------:R-:W-:Y:S07]  /*8310*/  LDSM.16.MT88.4 R140, [R134+UR4+0x1900] ;  /* 0x00190004868c783b */ /* 0x000fee0008004200 */
[C---:B-----5:R-:W-:Y:S08]  /*8320*/  HMMA.16816.F32 R60, R100.reuse, R104, R60 ;  /* 0x00000068643c723c */ /* 0x060ff0000000183c */
[C---:B------:R-:W-:Y:S01]  /*8330*/  HMMA.16816.F32 R64, R100.reuse, R106, R64 ;  /* 0x0000006a6440723c */ /* 0x040fe20000001840 */
[----:B------:R-:W3:Y:S07]  /*8340*/  LDSM.16.MT88.4 R104, [R160+0x4900] ;  /* 0x00490000a068783b */ /* 0x000eee0000004200 */
[C---:B-1----:R-:W-:Y:S08]  /*8350*/  HMMA.16816.F32 R68, R100.reuse, R108, R68 ;  /* 0x0000006c6444723c */ /* 0x042ff00000001844 */
[C---:B------:R-:W-:Y:S01]  /*8360*/  HMMA.16816.F32 R72, R100.reuse, R110, R72 ;  /* 0x0000006e6448723c */ /* 0x040fe20000001848 */
[----:B------:R-:W1:Y:S07]  /*8370*/  LDSM.16.MT88.4 R108, [R135+UR4+0x1100] ;  /* 0x00110004876c783b */ /* 0x000e6e0008004200 */
[C---:B------:R-:W-:Y:S08]  /*8380*/  HMMA.16816.F32 R76, R100.reuse, R112, R76 ;  /* 0x00000070644c723c */ /* 0x040ff0000000184c */
[C---:B------:R-:W-:Y:S01]  /*8390*/  HMMA.16816.F32 R80, R100.reuse, R114, R80 ;  /* 0x000000726450723c */ /* 0x040fe20000001850 */
[----:B------:R-:W4:Y:S07]  /*83a0*/  LDSM.16.MT88.4 R112, [R134+UR4+0x1100] ;  /* 0x001100048670783b */ /* 0x000f2e0008004200 */
[C---:B------:R-:W-:Y:S08]  /*83b0*/  HMMA.16816.F32 R84, R100.reuse, R116, R84 ;  /* 0x000000746454723c */ /* 0x040ff00000001854 */
[C---:B------:R-:W-:Y:S01]  /*83c0*/  HMMA.16816.F32 R88, R100.reuse, R118, R88 ;  /* 0x000000766458723c */ /* 0x040fe20000001858 */
[----:B------:R-:W5:Y:S07]  /*83d0*/  LDSM.16.MT88.4 R116, [R135+UR4+0x3100] ;  /* 0x003100048774783b */ /* 0x000f6e0008004200 */
[C---:B---3--:R-:W-:Y:S08]  /*83e0*/  HMMA.16816.F32 R92, R100.reuse, R104, R92 ;  /* 0x00000068645c723c */ /* 0x048ff0000000185c */
[----:B------:R-:W-:Y:S01]  /*83f0*/  HMMA.16816.F32 R96, R100, R106, R96 ;  /* 0x0000006a6460723c */ /* 0x000fe20000001860 */
[----:B------:R-:W3:Y:S06]  /*8400*/  LDSM.16.MT88.4 R104, [R133+0x3100] ;  /* 0x003100008568783b */ /* 0x000eec0000004200 */
[----:B------:R-:W-:Y:S02]  /*8410*/  F2FP.PACK_AB R100, R180, R177 ;  /* 0x000000b1b464723e */ /* 0x000fe400000000ff */
[----:B------:R-:W-:Y:S03]  /*8420*/  F2FP.PACK_AB R102, R182, R179 ;  /* 0x000000b3b666723e */ /* 0x000fe600000000ff */
[C---:B--2---:R-:W-:Y:S01]  /*8430*/  F2FP.PACK_AB R101, R181.reuse, R178 ;  /* 0x000000b2b565723e */ /* 0x044fe200000000ff */
[----:B------:R-:W-:Y:S01]  /*8440*/  FADD.FTZ R178, R178, R175 ;  /* 0x000000afb2b27221 */ /* 0x000fe20000010000 */
[C---:B------:R-:W-:Y:S03]  /*8450*/  F2FP.PACK_AB R103, R218.reuse, R183 ;  /* 0x000000b7da67723e */ /* 0x040fe600000000ff */
[----:B------:R-:W-:Y:S04]  /*8460*/  FADD.FTZ R178, R181, R178 ;  /* 0x000000b2b5b27221 */ /* 0x000fe80000010000 */
[C---:B-1----:R-:W-:Y:S03]  /*8470*/  HMMA.16816.F32 R4, R100.reuse, R108, R4 ;  /* 0x0000006c6404723c */ /* 0x042fe60000001804 */
[----:B------:R-:W-:Y:S04]  /*8480*/  FADD.FTZ R183, R183, R178 ;  /* 0x000000b2b7b77221 */ /* 0x000fe80000010000 */
[----:B------:R-:W-:Y:S01]  /*8490*/  FADD.FTZ R218, R218, R183 ;  /* 0x000000b7dada7221 */ /* 0x000fe20000010000 */
[C---:B------:R-:W-:Y:S01]  /*84a0*/  HMMA.16816.F32 R8, R100.reuse, R110, R8 ;  /* 0x0000006e6408723c */ /* 0x040fe20000001808 */
[----:B------:R-:W1:Y:S03]  /*84b0*/  LDSM.16.MT88.4 R108, [R134+UR4+0x3100] ;  /* 0x00310004866c783b */ /* 0x000e660008004200 */
[----:B------:R-:W-:Y:S04]  /*84c0*/  FADD.FTZ R219, R219, R218 ;  /* 0x000000dadbdb7221 */ /* 0x000fe80000010000 */
[C---:B------:R-:W-:Y:S04]  /*84d0*/  HMMA.16816.F32 R12, R100.reuse, R120, R12 ;  /* 0x00000078640c723c */ /* 0x040fe8000000180c */
[----:B------:R-:W-:Y:S04]  /*84e0*/  FADD.FTZ R224, R224, R219 ;  /* 0x000000dbe0e07221 */ /* 0x000fe80000010000 */
[C---:B------:R-:W-:Y:S04]  /*84f0*/  HMMA.16816.F32 R16, R100.reuse, R122, R16 ;  /* 0x0000007a6410723c */ /* 0x040fe80000001810 */
[----:B------:R-:W-:Y:S04]  /*8500*/  FADD.FTZ R221, R221, R224 ;  /* 0x000000e0dddd7221 */ /* 0x000fe80000010000 */
[C---:B----4-:R-:W-:Y:S04]  /*8510*/  HMMA.16816.F32 R20, R100.reuse, R112, R20 ;  /* 0x000000706414723c */ /* 0x050fe80000001814 */
[----:B------:R-:W-:Y:S04]  /*8520*/  FADD.FTZ R206, R226, R221 ;  /* 0x000000dde2ce7221 */ /* 0x000fe80000010000 */
[C---:B------:R-:W-:Y:S01]  /*8530*/  HMMA.16816.F32 R24, R100.reuse, R114, R24 ;  /* 0x000000726418723c */ /* 0x040fe20000001818 */
[----:B------:R-:W2:Y:S07]  /*8540*/  LDSM.16.MT88.4 R112, [R160+0x3100] ;  /* 0x00310000a070783b */ /* 0x000eae0000004200 */
[C---:B------:R-:W-:Y:S08]  /*8550*/  HMMA.16816.F32 R28, R100.reuse, R124, R28 ;  /* 0x0000007c641c723c */ /* 0x040ff0000000181c */
[C---:B------:R-:W-:Y:S01]  /*8560*/  HMMA.16816.F32 R32, R100.reuse, R126, R32 ;  /* 0x0000007e6420723c */ /* 0x040fe20000001820 */
[----:B------:R-:W-:Y:S07]  /*8570*/  LDSM.16.MT88.4 R124, [R135+UR4+0x1900] ;  /* 0x00190004877c783b */ /* 0x000fee0008004200 */
[C---:B-----5:R-:W-:Y:S08]  /*8580*/  HMMA.16816.F32 R36, R100.reuse, R116, R36 ;  /* 0x000000746424723c */ /* 0x060ff00000001824 */
[C---:B------:R-:W-:Y:S01]  /*8590*/  HMMA.16816.F32 R40, R100.reuse, R118, R40 ;  /* 0x000000766428723c */ /* 0x040fe20000001828 */
[----:B------:R-:W4:Y:S07]  /*85a0*/  LDSM.16.MT88.4 R116, [R135+UR4+0x5100] ;  /* 0x005100048774783b */ /* 0x000f2e0008004200 */
[C---:B---3--:R-:W-:Y:S08]  /*85b0*/  HMMA.16816.F32 R44, R100.reuse, R104, R44 ;  /* 0x00000068642c723c */ /* 0x048ff0000000182c */
[C---:B------:R-:W-:Y:S01]  /*85c0*/  HMMA.16816.F32 R48, R100.reuse, R106, R48 ;  /* 0x0000006a6430723c */ /* 0x040fe20000001830 */
[----:B------:R-:W3:Y:S07]  /*85d0*/  LDSM.16.MT88.4 R104, [R133+0x5100] ;  /* 0x005100008568783b */ /* 0x000eee0000004200 */
[C---:B-1----:R-:W-:Y:S08]  /*85e0*/  HMMA.16816.F32 R52, R100.reuse, R108, R52 ;  /* 0x0000006c6434723c */ /* 0x042ff00000001834 */
[C---:B------:R-:W-:Y:S01]  /*85f0*/  HMMA.16816.F32 R56, R100.reuse, R110, R56 ;  /* 0x0000006e6438723c */ /* 0x040fe20000001838 */
[----:B------:R-:W1:Y:S07]  /*8600*/  LDSM.16.MT88.4 R108, [R134+UR4+0x5100] ;  /* 0x00510004866c783b */ /* 0x000e6e0008004200 */
[C---:B--2---:R-:W-:Y:S08]  /*8610*/  HMMA.16816.F32 R60, R100.reuse, R112, R60 ;  /* 0x00000070643c723c */ /* 0x044ff0000000183c */
[C---:B------:R-:W-:Y:S01]  /*8620*/  HMMA.16816.F32 R64, R100.reuse, R114, R64 ;  /* 0x000000726440723c */ /* 0x040fe20000001840 */
[----:B------:R-:W2:Y:S07]  /*8630*/  LDSM.16.MT88.4 R112, [R160+0x5100] ;  /* 0x00510000a070783b */ /* 0x000eae0000004200 */
[C---:B----4-:R-:W-:Y:S08]  /*8640*/  HMMA.16816.F32 R68, R100.reuse, R116, R68 ;  /* 0x000000746444723c */ /* 0x050ff00000001844 */
[C---:B------:R-:W-:Y:S01]  /*8650*/  HMMA.16816.F32 R72, R100.reuse, R118, R72 ;  /* 0x000000766448723c */ /* 0x040fe20000001848 */
[----:B------:R-:W4:Y:S07]  /*8660*/  LDSM.16.MT88.4 R116, [R133+0x1900] ;  /* 0x001900008574783b */ /* 0x000f2e0000004200 */
[C---:B---3--:R-:W-:Y:S08]  /*8670*/  HMMA.16816.F32 R76, R100.reuse, R104, R76 ;  /* 0x00000068644c723c */ /* 0x048ff0000000184c */
[C---:B------:R-:W-:Y:S08]  /*8680*/  HMMA.16816.F32 R80, R100.reuse, R106, R80 ;  /* 0x0000006a6450723c */ /* 0x040ff00000001850 */
[C---:B-1----:R-:W-:Y:S08]  /*8690*/  HMMA.16816.F32 R84, R100.reuse, R108, R84 ;  /* 0x0000006c6454723c */ /* 0x042ff00000001854 */
[C---:B------:R-:W-:Y:S08]  /*86a0*/  HMMA.16816.F32 R88, R100.reuse, R110, R88 ;  /* 0x0000006e6458723c */ /* 0x040ff00000001858 */
[C---:B--2---:R-:W-:Y:S08]  /*86b0*/  HMMA.16816.F32 R92, R100.reuse, R112, R92 ;  /* 0x00000070645c723c */ /* 0x044ff0000000185c */
[----:B------:R-:W-:Y:S08]  /*86c0*/  HMMA.16816.F32 R96, R100, R114, R96 ;  /* 0x000000726460723c */ /* 0x000ff00000001860 */
[C---:B------:R-:W-:Y:S01]  /*86d0*/  HMMA.16816.F32 R128, R136.reuse, R124, R4 ;  /* 0x0000007c8880723c */ /* 0x040fe20000001804 */
[----:B------:R-:W1:Y:S07]  /*86e0*/  LDSM.16.MT88.4 R4, [R160+0x3900] ;  /* 0x00390000a004783b */ /* 0x000e6e0000004200 */
[C---:B------:R-:W-:Y:S01]  /*86f0*/  HMMA.16816.F32 R124, R136.reuse, R126, R8 ;  /* 0x0000007e887c723c */ /* 0x040fe20000001808 */
[----:B------:R-:W2:Y:S07]  /*8700*/  LDSM.16.MT88.4 R8, [R135+UR4+0x5900] ;  /* 0x005900048708783b */ /* 0x000eae0008004200 */
[C---:B----4-:R-:W-:Y:S01]  /*8710*/  HMMA.16816.F32 R120, R136.reuse, R116, R12 ;  /* 0x000000748878723c */ /* 0x050fe2000000180c */
[----:B------:R-:W3:Y:S07]  /*8720*/  LDSM.16.MT88.4 R12, [R133+0x5900] ;  /* 0x00590000850c783b */ /* 0x000eee0000004200 */
[C---:B------:R-:W-:Y:S08]  /*8730*/  HMMA.16816.F32 R116, R136.reuse, R118, R16 ;  /* 0x000000768874723c */ /* 0x040ff00000001810 */
[C---:B------:R-:W-:Y:S07]  /*8740*/  HMMA.16816.F32 R112, R136.reuse, R140, R20 ;  /* 0x0000008c8870723c */ /* 0x040fee0000001814 */
[----:B------:R-:W-:Y:S01]  /*8750*/  FADD.FTZ R20, R162, R167 ;  /* 0x000000a7a2147221 */ /* 0x000fe20000010000 */
[C---:B------:R-:W-:Y:S04]  /*8760*/  HMMA.16816.F32 R108, R136.reuse, R142, R24 ;  /* 0x0000008e886c723c */ /* 0x040fe80000001818 */
[----:B------:R-:W-:Y:S04]  /*8770*/  FADD.FTZ R20, R163, R20 ;  /* 0x00000014a3147221 */ /* 0x000fe80000010000 */
[C---:B------:R-:W-:Y:S04]  /*8780*/  HMMA.16816.F32 R104, R136.reuse, R144, R28 ;  /* 0x000000908868723c */ /* 0x040fe8000000181c */
[----:B------:R-:W-:Y:S01]  /*8790*/  FADD.FTZ R169, R169, R20 ;  /* 0x00000014a9a97221 */ /* 0x000fe20000010000 */
[----:B------:R-:W-:Y:S03]  /*87a0*/  MOV R20, UR15 ;  /* 0x0000000f00147c02 */ /* 0x000fe60008000f00 */
[C---:B------:R-:W-:Y:S04]  /*87b0*/  HMMA.16816.F32 R100, R136.reuse, R146, R32 ;  /* 0x000000928864723c */ /* 0x040fe80000001820 */
[----:B------:R-:W-:Y:S02]  /*87c0*/  @P0 IMAD R25, R20, 0x3000, R193 ;  /* 0x0000300014190824 */ /* 0x000fe400078e02c1 */
[----:B------:R-:W-:Y:S02]  /*87d0*/  FADD.FTZ R170, R170, R169 ;  /* 0x000000a9aaaa7221 */ /* 0x000fe40000010000 */
        /* <DEDUP_REMOVED lines=12> */
[C---:B-1----:R-:W-:Y:S04]  /*88a0*/  HMMA.16816.F32 R60, R136.reuse, R4, R60 ;  /* 0x00000004883c723c */ /* 0x042fe8000000183c */
[----:B------:R-:W-:Y:S03]  /*88b0*/  FADD.FTZ R191, R191, R182 ;  /* 0x000000b6bfbf7221 */ /* 0x000fe60000010000 */
[----:B------:R-:W-:Y:S01]  /*88c0*/  @P0 IADD3 R4, P5, R196, UR6, RZ ;  /* 0x00000006c4040c10 */ /* 0x000fe2000ffbe0ff */
[C---:B------:R-:W-:Y:S04]  /*88d0*/  HMMA.16816.F32 R64, R136.reuse, R6, R64 ;  /* 0x000000068840723c */ /* 0x040fe80000001840 */
[----:B------:R-:W-:Y:S01]  /*88e0*/  @P0 LEA R16, P4, R4, c[0x0][0x1c8], 0x1 ;  /* 0x0000720004100a11 */ /* 0x000fe200078808ff */
[----:B------:R-:W-:Y:S01]  /*88f0*/  FADD.FTZ R220, R220, R191 ;  /* 0x000000bfdcdc7221 */ /* 0x000fe20000010000 */
[----:B------:R-:W-:Y:S02]  /*8900*/  @P0 IADD3.X R5, R203, UR23, RZ, P5, !PT ;  /* 0x00000017cb050c10 */ /* 0x000fe4000affe4ff */
[C---:B--2---:R-:W-:Y:S04]  /*8910*/  HMMA.16816.F32 R68, R136.reuse, R8, R68 ;  /* 0x000000088844723c */ /* 0x044fe80000001844 */
[----:B------:R-:W-:Y:S01]  /*8920*/  @P0 LEA.HI.X R17, R4, c[0x0][0x1cc], R5, 0x1, P4 ;  /* 0x0000730004110a11 */ /* 0x000fe200020f0c05 */
[----:B------:R-:W-:Y:S01]  /*8930*/  FADD.FTZ R205, R217, R220 ;  /* 0x000000dcd9cd7221 */ /* 0x000fe20000010000 */
[----:B------:R-:W1:Y:S01]  /*8940*/  LDSM.16.MT88.4 R4, [R134+UR4+0x5900] ;  /* 0x005900048604783b */ /* 0x000e620008004200 */
[----:B------:R-:W-:Y:S01]  /*8950*/  @P0 IADD3 R8, P5, R212, UR6, RZ ;  /* 0x00000006d4080c10 */ /* 0x000fe2000ffbe0ff */
[C---:B------:R-:W-:Y:S04]  /*8960*/  HMMA.16816.F32 R72, R136.reuse, R10, R72 ;  /* 0x0000000a8848723c */ /* 0x040fe80000001848 */
[----:B------:R-:W-:Y:S01]  /*8970*/  @P0 LEA R18, P4, R8, c[0x0][0x1c8], 0x1 ;  /* 0x0000720008120a11 */ /* 0x000fe200078808ff */
[----:B------:R-:W-:Y:S01]  /*8980*/  FADD.FTZ R205, R222, R205 ;  /* 0x000000cddecd7221 */ /* 0x000fe20000010000 */
[----:B------:R-:W-:Y:S02]  /*8990*/  @P0 IADD3.X R9, R211, UR23, RZ, P5, !PT ;  /* 0x00000017d3090c10 */ /* 0x000fe4000affe4ff */
[C---:B---3--:R-:W-:Y:S04]  /*89a0*/  HMMA.16816.F32 R76, R136.reuse, R12, R76 ;  /* 0x0000000c884c723c */ /* 0x048fe8000000184c */
[----:B------:R-:W-:Y:S02]  /*89b0*/  @P0 LEA.HI.X R19, R8, c[0x0][0x1cc], R9, 0x1, P4 ;  /* 0x0000730008130a11 */ /* 0x000fe400020f0c09 */
[----:B------:R-:W2:Y:S01]  /*89c0*/  LDSM.16.MT88.4 R8, [R160+0x5900] ;  /* 0x00590000a008783b */ /* 0x000ea20000004200 */
[----:B------:R-:W-:Y:S01]  /*89d0*/  @P0 IADD3 R3, P4, R210, UR6, RZ ;  /* 0x00000006d2030c10 */ /* 0x000fe2000ff9e0ff */
[----:B------:R-:W-:Y:S01]  /*89e0*/  @UP1 UIADD3.X UR6, UR13, UR23, URZ, UP0, !UPT ;  /* 0x000000170d061290 */ /* 0x000fe200087fe43f */
[----:B------:R-:W-:Y:S01]  /*89f0*/  @P0 IADD3 R21, P5, R196, UR7, RZ ;  /* 0x00000007c4150c10 */ /* 0x000fe2000ffbe0ff */
[C---:B------:R-:W-:Y:S01]  /*8a00*/  HMMA.16816.F32 R80, R136.reuse, R14, R80 ;  /* 0x0000000e8850723c */ /* 0x040fe20000001850 */
[----:B------:R-:W-:Y:S02]  /*8a10*/  UISETP.GT.AND UP0, UPT, UR17, UR21, UPT ;  /* 0x000000151100728c */ /* 0x000fe4000bf04270 */
[----:B------:R-:W-:Y:S01]  /*8a20*/  @P0 LEA R22, P6, R3, c[0x0][0x1c8], 0x1 ;  /* 0x0000720003160a11 */ /* 0x000fe200078c08ff */
[----:B------:R-:W-:Y:S01]  /*8a30*/  UISETP.GE.AND UP1, UPT, UR5, 0x1, UPT ;  /* 0x000000010500788c */ /* 0x000fe2000bf26270 */
[----:B------:R-:W-:Y:S01]  /*8a40*/  @P0 IADD3.X R24, R209, UR23, RZ, P4, !PT ;  /* 0x00000017d1180c10 */ /* 0x000fe2000a7fe4ff */
[----:B------:R-:W-:Y:S01]  /*8a50*/  UIADD3 UR17, UR17, -0x1, URZ ;  /* 0xffffffff11117890 */ /* 0x000fe2000fffe03f */
[----:B------:R-:W-:Y:S02]  /*8a60*/  @P0 LEA R12, P4, R21, c[0x0][0x1c8], 0x1 ;  /* 0x00007200150c0a11 */ /* 0x000fe400078808ff */
[----:B------:R-:W-:Y:S03]  /*8a70*/  @P0 IADD3.X R26, R203, UR6, RZ, P5, !PT ;  /* 0x00000006cb1a0c10 */ /* 0x000fe6000affe4ff */
[----:B------:R-:W-:Y:S02]  /*8a80*/  @P0 LEA.HI.X R23, R3, c[0x0][0x1cc], R24, 0x1, P6 ;  /* 0x0000730003170a11 */ /* 0x000fe400030f0c18 */
[----:B------:R-:W-:Y:S02]  /*8a90*/  @P0 LEA.HI.X R13, R21, c[0x0][0x1cc], R26, 0x1, P4 ;  /* 0x00007300150d0a11 */ /* 0x000fe400020f0c1a */
[----:B------:R-:W-:Y:S02]  /*8aa0*/  @P0 IADD3 R3, P4, R212, UR7, RZ ;  /* 0x00000007d4030c10 */ /* 0x000fe4000ff9e0ff */
[----:B------:R-:W-:Y:S02]  /*8ab0*/  @P0 IADD3 R21, P5, R210, UR7, RZ ;  /* 0x00000007d2150c10 */ /* 0x000fe4000ffbe0ff */
[----:B------:R-:W-:Y:S01]  /*8ac0*/  @P0 LEA R14, P6, R3, c[0x0][0x1c8], 0x1 ;  /* 0x00007200030e0a11 */ /* 0x000fe200078c08ff */
[C---:B-1----:R-:W-:Y:S03]  /*8ad0*/  HMMA.16816.F32 R84, R136.reuse, R4, R84 ;  /* 0x000000048854723c */ /* 0x042fe60000001854 */
[----:B------:R-:W-:Y:S02]  /*8ae0*/  @P0 IADD3.X R24, R211, UR6, RZ, P4, !PT ;  /* 0x00000006d3180c10 */ /* 0x000fe4000a7fe4ff */
[----:B------:R-:W-:Y:S02]  /*8af0*/  @P0 LEA R20, P4, R21, c[0x0][0x1c8], 0x1 ;  /* 0x0000720015140a11 */ /* 0x000fe400078808ff */
[----:B------:R-:W-:Y:S01]  /*8b00*/  @P0 LEA.HI.X R15, R3, c[0x0][0x1cc], R24, 0x1, P6 ;  /* 0x00007300030f0a11 */ /* 0x000fe200030f0c18 */
[C---:B------:R-:W-:Y:S04]  /*8b10*/  HMMA.16816.F32 R88, R136.reuse, R6, R88 ;  /* 0x000000068858723c */ /* 0x040fe80000001858 */
[----:B------:R-:W-:Y:S02]  /*8b20*/  @P0 SHF.L.U32 R3, R25, 0x1, RZ ;  /* 0x0000000119030819 */ /* 0x000fe400000006ff */
[----:B------:R-:W-:Y:S01]  /*8b30*/  @P0 IADD3.X R26, R209, UR6, RZ, P5, !PT ;  /* 0x00000006d11a0c10 */ /* 0x000fe2000affe4ff */
[----:B------:R-:W-:Y:S01]  /*8b40*/  UIADD3 UR6, UR5, 0x1, URZ ;  /* 0x0000000105067890 */ /* 0x000fe2000fffe03f */
[C---:B--2---:R-:W-:Y:S01]  /*8b50*/  HMMA.16816.F32 R92, R136.reuse, R8, R92 ;  /* 0x00000008885c723c */ /* 0x044fe2000000185c */
[----:B------:R-:W-:Y:S01]  /*8b60*/  @!PT LDS RZ, [RZ] ;  /* 0x00000000fffff984 */ /* 0x000fe20000000800 */
[----:B------:R-:W-:Y:S01]  /*8b70*/  @!PT LDS RZ, [RZ] ;  /* 0x00000000fffff984 */ /* 0x000fe20000000800 */
[----:B------:R-:W-:Y:S01]  /*8b80*/  @!PT LDS RZ, [RZ] ;  /* 0x00000000fffff984 */ /* 0x000fe20000000800 */
[----:B------:R1:W-:Y:S02]  /*8b90*/  @P0 LDGSTS.E.BYPASS.LTC128B.128 [R3+0xc100], [R16.64], !P3 ;  /* 0x0c10000010030fae */ /* 0x0003e4000d901d52 */
[----:B------:R-:W-:Y:S01]  /*8ba0*/  USEL UR5, UR6, URZ, !UP1 ;  /* 0x0000003f06057287 */ /* 0x000fe2000c800000 */
[----:B------:R-:W-:Y:S04]  /*8bb0*/  @P0 LEA.HI.X R21, R21, c[0x0][0x1cc], R26, 0x1, P4 ;  /* 0x0000730015150a11 */ /* 0x000fe800020f0c1a */
[----:B------:R-:W-:Y:S01]  /*8bc0*/  HMMA.16816.F32 R96, R136, R10, R96 ;  /* 0x0000000a8860723c */ /* 0x000fe20000001860 */
[----:B------:R1:W-:Y:S08]  /*8bd0*/  @P0 LDGSTS.E.BYPASS.LTC128B.128 [R3+0xe100], [R18.64], !P2 ;  /* 0x0e10000012030fae */ /* 0x0003f0000d101d52 */
[----:B------:R1:W-:Y:S08]  /*8be0*/  @P0 LDGSTS.E.BYPASS.LTC128B.128 [R3+0x10100], [R22.64], !P1 ;  /* 0x1010000016030fae */ /* 0x0003f0000c901d52 */
[----:B------:R1:W-:Y:S08]  /*8bf0*/  @P0 LDGSTS.E.BYPASS.LTC128B.128 [R3+0xd100], [R12.64], !P3 ;  /* 0x0d1000000c030fae */ /* 0x0003f0000d901d52 */
[----:B------:R1:W-:Y:S08]  /*8c00*/  @P0 LDGSTS.E.BYPASS.LTC128B.128 [R3+0xf100], [R14.64], !P2 ;  /* 0x0f1000000e030fae */ /* 0x0003f0000d101d52 */
[----:B------:R1:W-:Y:S01]  /*8c10*/  @P0 LDGSTS.E.BYPASS.LTC128B.128 [R3+0x11100], [R20.64], !P1 ;  /* 0x1110000014030fae */ /* 0x0003e2000c901d52 */
[----:B------:R-:W-:Y:S07]  /*8c20*/  PLOP3.LUT P0, PT, PT, PT, UP0, 0x80, 0x0 ;  /* 0x000000000000781c */ /* 0x000fee0003f0f008 */
[----:B------:R-:W0:Y:S01]  /*8c30*/  LDGDEPBAR ;  /* 0x00000000000079af */ /* 0x000e220000000000 */
[----:B-1----:R-:W-:Y:S05]  /*8c40*/  MOV R3, R0 ;  /* 0x0000000000037202 */ /* 0x002fea0000000f00 */
[----:B------:R-:W-:-:S05]  /*8c50*/  @P0 BRA `(.L_x_814) ;  /* 0xffffc68000000947 */ /* 0x000fca000383ffff */
.L_x_805:
[----:B------:R-:W-:Y:S01]  /*8c60*/  ULEA UR20, UR20, 0x7f, 0x7 ;  /* 0x0000007f14147891 */ /* 0x000fe2000f8e383f */
[----:B------:R-:W-:Y:S01]  /*8c70*/  PLOP3.LUT P0, PT, PT, PT, UP2, 0x40, 0x0 ;  /* 0x000000000000781c */ /* 0x000fe20003f0e828 */
[----:B------:R-:W-:-:S02]  /*8c80*/  ULDC.64 UR6, c[0x0][0x2c8] ;  /* 0x0000b20000067ab9 */ /* 0x000fc40000000a00 */
[----:B------:R-:W-:Y:S02]  /*8c90*/  UIMAD.WIDE.U32 UR8, UR20, UR6, URZ ;  /* 0x00000006140872a5 */ /* 0x000fe4000f8e003f */
[----:B------:R-:W-:Y:S02]  /*8ca0*/  ULDC UR4, c[0x0][0x168] ;  /* 0x00005a0000047ab9 */ /* 0x000fe40000000800 */
[----:B------:R-:W-:Y:S02]  /*8cb0*/  UMOV UR6, 0x1 ;  /* 0x0000000100067882 */ /* 0x000fe40000000000 */
[----:B------:R-:W-:Y:S02]  /*8cc0*/  UIADD3 UR4, UR6, -UR4, URZ ;  /* 0x8000000406047290 */ /* 0x000fe4000fffe03f */
[----:B------:R-:W-:Y:S02]  /*8cd0*/  @UP3 USHF.R.U32.HI UR20, URZ, UR7, UR9 ;  /* 0x000000073f143299 */ /* 0x000fe40008011609 */
[----:B------:R-:W-:-:S02]  /*8ce0*/  ULDC UR6, c[0x0][0x1d0] ;  /* 0x0000740000067ab9 */ /* 0x000fc40000000800 */
[----:B------:R-:W-:-:S03]  /*8cf0*/  UIADD3 UR8, UR20, UR6, UR4 ;  /* 0x0000000614087290 */ /* 0x000fc6000fffe004 */
        /* <DEDUP_REMOVED lines=15> */
.L_x_816:
[----:B------:R-:W-:Y:S02]  /*8df0*/  ULDC UR6, c[0x0][0x32c] ;  /* 0x0000cb0000067ab9 */ /* 0x000fe40000000800 */
[----:B------:R-:W-:-:S03]  /*8e00*/  UISETP.NE.AND UP0, UPT, UR6, 0x1, UPT ;  /* 0x000000010600788c */ /* 0x000fc6000bf05270 */
[----:B------:R-:W-:Y:S02]  /*8e10*/  ULDC.64 UR6, c[0x0][0x330] ;  /* 0x0000cc0000067ab9 */ /* 0x000fe40000000a00 */
[----:B------:R-:W-:-:S07]  /*8e20*/  UIMAD.WIDE.U32 UR20, UR8, UR6, URZ ;  /* 0x00000006081472a5 */ /* 0x000fce000f8e003f */
[----:B------:R-:W-:Y:S02]  /*8e30*/  @UP0 UMOV UR9, UR21 ;  /* 0x0000001500090c82 */ /* 0x000fe40008000000 */
[----:B------:R-:W-:Y:S02]  /*8e40*/  @UP0 USHF.R.U32.HI UR8, URZ, UR7, UR9 ;  /* 0x000000073f080299 */ /* 0x000fe40008011609 */
.L_x_817:
[----:B------:R-:W-:Y:S02]  /*8e50*/  ULDC UR6, c[0x0][0x32c] ;  /* 0x0000cb0000067ab9 */ /* 0x000fe40000000800 */
[----:B------:R-:W-:-:S04]  /*8e60*/  UIMAD UR6, UR8, UR6, URZ ;  /* 0x00000006080672a4 */ /* 0x000fc8000f8e023f */
[----:B------:R-:W-:-:S04]  /*8e70*/  UISETP.LT.AND UP0, UPT, UR4, UR6, UPT ;  /* 0x000000060400728c */ /* 0x000fc8000bf01270 */
[----:B------:R-:W-:-:S04]  /*8e80*/  USEL UR4, UR4, UR6, !UP0 ;  /* 0x0000000604047287 */ /* 0x000fc8000c000000 */
.L_x_815:
        /* <DEDUP_REMOVED lines=9> */
[----:B------:R-:W-:Y:S01]  /*8f20*/  IMAD.MOV.U32 R189, RZ, RZ, 0x20 ;  /* 0x00000020ffbd7424 */ /* 0x000fe200078e00ff */
[----:B------:R-:W-:Y:S01]  /*8f30*/  LOP3.LUT P0, RZ, R207, 0x2, RZ, 0xc0, !PT ;  /* 0x00000002cfff7812 */ /* 0x000fe2000780c0ff */
[----:B------:R-:W-:Y:S01]  /*8f40*/  IMAD.MOV.U32 R3, RZ, RZ, R0 ;  /* 0x000000ffff037224 */ /* 0x000fe200078e0000 */
[----:B------:R-:W-:Y:S01]  /*8f50*/  IADD3 R213, P5, R194, 0x80, RZ ;  /* 0x00000080c2d57810 */ /* 0x000fe20007fbe0ff */
[----:B------:R-:W-:Y:S01]  /*8f60*/  IMAD.MOV.U32 R133, RZ, RZ, R2 ;  /* 0x000000ffff857224 */ /* 0x000fe200078e0002 */
[----:B------:R-:W-:Y:S01]  /*8f70*/  IADD3 R211, P4, R196, 0x40, RZ ;  /* 0x00000040c4d37810 */ /* 0x000fe20007f9e0ff */
[----:B------:R-:W-:Y:S01]  /*8f80*/  UMOV UR21, UR17 ;  /* 0x0000001100157c82 */ /* 0x000fe20008000000 */
[----:B------:R-:W-:Y:S01]  /*8f90*/  SEL R189, R189, 0xffffffe0, !P0 ;  /* 0xffffffe0bdbd7807 */ /* 0x000fe20004000000 */
[----:B------:R-:W-:Y:S01]  /*8fa0*/  IMAD.X R212, RZ, RZ, R199, P5 ;  /* 0x000000ffffd47224 */ /* 0x000fe200028e06c7 */
[----:B------:R-:W-:Y:S01]  /*8fb0*/  IADD3 R215, P6, R194, 0x40, RZ ;  /* 0x00000040c2d77810 */ /* 0x000fe20007fde0ff */
[----:B------:R-:W-:Y:S01]  /*8fc0*/  IMAD.X R210, RZ, RZ, R203, P4 ;  /* 0x000000ffffd27224 */ /* 0x000fe200020e06cb */
[----:B------:R-:W-:Y:S01]  /*8fd0*/  IADD3 R209, P0, R196, 0x80, RZ ;  /* 0x00000080c4d17810 */ /* 0x000fe20007f1e0ff */
[----:B------:R-:W-:Y:S01]  /*8fe0*/  ULDC.64 UR8, c[0x0][0x208] ;  /* 0x0000820000087ab9 */ /* 0x000fe20000000a00 */
[----:B------:R-:W-:Y:S01]  /*8ff0*/  IADD3.X R214, RZ, R199, RZ, P6, !PT ;  /* 0x000000c7ffd67210 */ /* 0x000fe200037fe4ff */
[----:B------:R-:W-:Y:S01]  /*9000*/  ULDC.64 UR6, c[0x0][0x1e0] ;  /* 0x0000780000067ab9 */ /* 0x000fe20000000a00 */
[----:B------:R-:W-:-:S02]  /*9010*/  IADD3.X R208, RZ, R203, RZ, P0, !PT ;  /* 0x000000cbffd07210 */ /* 0x000fc400007fe4ff */
.L_x_819:
[----:B------:R-:W-:Y:S04]  /*9020*/  DEPBAR.LE SB0, 0x2 ;  /* 0x000080800000791a */ /* 0x000fe80000000000 */
[----:B------:R-:W-:Y:S01]  /*9030*/  BAR.SYNC.DEFER_BLOCKING 0x0 ;  /* 0x0000000000007b1d */ /* 0x000fe20000010000 */
[----:B------:R-:W-:Y:S01]  /*9040*/  UIMAD UR4, UR5, 0x6000, URZ ;  /* 0x00006000050478a4 */ /* 0x000fe2000f8e023f */
[----:B------:R-:W-:Y:S01]  /*9050*/  MOV R167, UR15 ;  /* 0x0000000f00a77c02 */ /* 0x000fe20008000f00 */
[----:B------:R-:W-:Y:S02]  /*9060*/  UISETP.GE.AND UP1, UPT, UR10, UR21, UPT ;  /* 0x000000150a00728c */ /* 0x000fe4000bf26270 */
[----:B------:R-:W-:Y:S02]  /*9070*/  UIADD3 UR17, UR21, -0x1, URZ ;  /* 0xffffffff15117890 */ /* 0x000fe4000fffe03f */
[----:B------:R-:W-:Y:S02]  /*9080*/  IADD3 R132, R188, UR4, RZ ;  /* 0x00000004bc847c10 */ /* 0x000fe4000fffe0ff */
[----:B------:R-:W-:Y:S02]  /*9090*/  PLOP3.LUT P0, PT, PT, PT, UP1, 0x80, 0x0 ;  /* 0x000000000000781c */ /* 0x000fe40003f0f018 */
[-C--:B------:R-:W-:Y:S03]  /*90a0*/  IADD3 R191, R189, R132.reuse, RZ ;  /* 0x00000084bdbf7210 */ /* 0x080fe60007ffe0ff */
[----:B------:R-:W-:Y:S02]  /*90b0*/  @!UP1 USHF.R.S32.HI UR22, URZ, 0x1f, UR17 ;  /* 0x0000001f3f169899 */ /* 0x000fe40008011411 */
[----:B------:R-:W-:Y:S02]  /*90c0*/  @!UP1 UIMAD.WIDE.U32 UR24, UR17, UR8, URZ ;  /* 0x00000008111892a5 */ /* 0x000fe4000f8e003f */
[----:B------:R-:W-:Y:S02]  /*90d0*/  @!UP1 UIMAD UR22, UR22, UR8, URZ ;  /* 0x00000008161692a4 */ /* 0x000fe4000f8e023f */
[----:B------:R-:W-:Y:S02]  /*90e0*/  @!UP1 USHF.L.U32 UR23, UR24, 0x6, URZ ;  /* 0x0000000618179899 */ /* 0x000fe4000800063f */
[----:B------:R-:W-:Y:S01]  /*90f0*/  @!UP1 UIMAD UR22, UR17, UR9, UR22 ;  /* 0x00000009111692a4 */ /* 0x000fe2000f8e0216 */
[----:B------:R-:W-:Y:S01]  /*9100*/  @!P0 IMAD R167, R167, 0x6000, R204 ;  /* 0x00006000a7a78824 */ /* 0x000fe200078e02cc */
[----:B------:R-:W-:Y:S02]  /*9110*/  LDSM.16.M88.4 R32, [R190] ;  /* 0x00000000be20783b */ /* 0x000fe40000000200 */
[----:B------:R-:W-:Y:S01]  /*9120*/  @!UP1 UIADD3 UR22, UR25, UR22, URZ ;  /* 0x0000001619169290 */ /* 0x000fe2000fffe03f */
[----:B------:R-:W-:Y:S02]  /*9130*/  @!P0 IADD3 R23, P4, R215, UR23, RZ ;  /* 0x00000017d7178c10 */ /* 0x000fe4000ff9e0ff */
[----:B------:R-:W-:Y:S01]  /*9140*/  @!P0 IADD3 R2, P5, R194, UR23, RZ ;  /* 0x00000017c2028c10 */ /* 0x000fe2000ffbe0ff */
[----:B------:R-:W-:Y:S02]  /*9150*/  @!UP1 USHF.L.U64.HI UR22, UR24, 0x6, UR22 ;  /* 0x0000000618169899 */ /* 0x000fe40008010216 */
[----:B------:R-:W1:Y:S01]  /*9160*/  LDSM.16.M88.4 R8, [R188+UR4+0xc100] ;  /* 0x00c10004bc08783b */ /* 0x000e620008000200 */
[----:B------:R-:W-:Y:S01]  /*9170*/  @!P0 LEA R172, P6, R2, c[0x0][0x1f8], 0x1 ;  /* 0x00007e0002ac8a11 */ /* 0x000fe200078c08ff */
[----:B------:R-:W-:Y:S02]  /*9180*/  @!UP1 UIADD3 UR24, UP0, UR12, UR23, URZ ;  /* 0x000000170c189290 */ /* 0x000fe4000ff1e03f */
[----:B------:R-:W-:Y:S02]  /*9190*/  @!P0 IADD3.X R20, R214, UR22, RZ, P4, !PT ;  /* 0x00000016d6148c10 */ /* 0x000fe4000a7fe4ff */
[----:B------:R-:W-:Y:S02]  /*91a0*/  @!P0 IADD3 R0, P4, R213, UR23, RZ ;  /* 0x00000017d5008c10 */ /* 0x000fe4000ff9e0ff */
[----:B------:R-:W2:Y:S01]  /*91b0*/  LDSM.16.M88.4 R16, [R188+UR4+0xc900] ;  /* 0x00c90004bc10783b */ /* 0x000ea20008000200 */
[----:B------:R-:W-:Y:S02]  /*91c0*/  @!P0 IADD3.X R21, R199, UR22, RZ, P5, !PT ;  /* 0x00000016c7158c10 */ /* 0x000fe4000affe4ff */
[C---:B------:R-:W-:Y:S02]  /*91d0*/  @!P0 LEA R164, P5, R23.reuse, c[0x0][0x1f8], 0x1 ;  /* 0x00007e0017a48a11 */ /* 0x040fe400078a08ff */
[----:B------:R-:W-:Y:S02]  /*91e0*/  @!P0 LEA.HI.X R173, R2, c[0x0][0x1fc], R21, 0x1, P6 ;  /* 0x00007f0002ad8a11 */ /* 0x000fe400030f0c15 */
[----:B------:R-:W-:Y:S01]  /*91f0*/  @!P0 LEA.HI.X R165, R23, c[0x0][0x1fc], R20, 0x1, P5 ;  /* 0x00007f0017a58a11 */ /* 0x000fe200028f0c14 */
[----:B------:R-:W3:Y:S01]  /*9200*/  LDSM.16.M88.4 R24, [R188+UR4+0xd100] ;  /* 0x00d10004bc18783b */ /* 0x000ee20008000200 */
[----:B------:R-:W-:Y:S02]  /*9210*/  @!P0 LEA R168, P5, R0, c[0x0][0x1f8], 0x1 ;  /* 0x00007e0000a88a11 */ /* 0x000fe400078a08ff */
[----:B------:R-:W-:Y:S01]  /*9220*/  @!P0 IADD3.X R29, R212, UR22, RZ, P4, !PT ;  /* 0x00000016d41d8c10 */ /* 0x000fe2000a7fe4ff */
[----:B------:R-:W-:Y:S01]  /*9230*/  @!UP1 UIADD3.X UR22, UR11, UR22, URZ, UP0, !UPT ;  /* 0x000000160b169290 */ /* 0x000fe200087fe43f */
[----:B------:R-:W-:Y:S02]  /*9240*/  @!P0 IADD3 R2, P4, R194, UR24, RZ ;  /* 0x00000018c2028c10 */ /* 0x000fe4000ff9e0ff */
[----:B------:R-:W-:Y:S01]  /*9250*/  @!P0 LEA.HI.X R169, R0, c[0x0][0x1fc], R29, 0x1, P5 ;  /* 0x00007f0000a98a11 */ /* 0x000fe200028f0c1d */
[----:B------:R-:W4:Y:S01]  /*9260*/  LDSM.16.M88.4 R136, [R188+UR4+0xd900] ;  /* 0x00d90004bc88783b */ /* 0x000f220008000200 */
[C---:B------:R-:W-:Y:S02]  /*9270*/  @!P0 LEA R170, P5, R2.reuse, c[0x0][0x1f8], 0x1 ;  /* 0x00007e0002aa8a11 */ /* 0x040fe400078a08ff */
[----:B------:R-:W-:Y:S02]  /*9280*/  @!P0 IADD3.X R29, R199, UR22, RZ, P4, !PT ;  /* 0x00000016c71d8c10 */ /* 0x000fe4000a7fe4ff */
[----:B------:R-:W-:Y:S02]  /*9290*/  @!P0 IADD3 R0, P4, R215, UR24, RZ ;  /* 0x00000018d7008c10 */ /* 0x000fe4000ff9e0ff */
[----:B------:R-:W-:Y:S01]  /*92a0*/  @!P0 LEA.HI.X R171, R2, c[0x0][0x1fc], R29, 0x1, P5 ;  /* 0x00007f0002ab8a11 */ /* 0x000fe200028f0c1d */
[----:B------:R-:W-:Y:S01]  /*92b0*/  LDSM.16.M88.4 R140, [R186] ;  /* 0x00000000ba8c783b */ /* 0x000fe20000000200 */
[----:B------:R-:W-:Y:S02]  /*92c0*/  @!P0 IADD3 R159, P5, R213, UR24, RZ ;  /* 0x00000018d59f8c10 */ /* 0x000fe4000ffbe0ff */
[----:B------:R-:W-:Y:S02]  /*92d0*/  @!P0 LEA R176, P6, R0, c[0x0][0x1f8], 0x1 ;  /* 0x00007e0000b08a11 */ /* 0x000fe400078c08ff */
[----:B------:R-:W-:Y:S02]  /*92e0*/  @!P0 IADD3.X R157, R214, UR22, RZ, P4, !PT ;  /* 0x00000016d69d8c10 */ /* 0x000fe4000a7fe4ff */
[----:B------:R-:W-:Y:S01]  /*92f0*/  @!P0 LEA R174, P4, R159, c[0x0][0x1f8], 0x1 ;  /* 0x00007e009fae8a11 */ /* 0x000fe200078808ff */
[C---:B-1----:R-:W-:Y:S01]  /*9300*/  HMMA.16816.F32 R4, R32.reuse, R8, RZ ;  /* 0x000000082004723c */ /* 0x042fe200000018ff */
[----:B------:R-:W1:Y:S02]  /*9310*/  LDSM.16.M88.4 R144, [R191+0xc100] ;  /* 0x00c10000bf90783b */ /* 0x000e640000000200 */
[----:B------:R-:W-:Y:S02]  /*9320*/  @!P0 LEA.HI.X R177, R0, c[0x0][0x1fc], R157, 0x1, P6 ;  /* 0x00007f0000b18a11 */ /* 0x000fe400030f0c9d */
[-C--:B------:R-:W-:Y:S02]  /*9330*/  IADD3 R0, R192, R132.reuse, RZ ;  /* 0x00000084c0007210 */ /* 0x080fe40007ffe0ff */
[----:B------:R-:W-:Y:S01]  /*9340*/  IADD3 R132, R189, R132, R192 ;  /* 0x00000084bd847210 */ /* 0x000fe20007ffe0c0 */
[C---:B------:R-:W-:Y:S01]  /*9350*/  HMMA.16816.F32 R8, R32.reuse, R10, RZ ;  /* 0x0000000a2008723c */ /* 0x040fe200000018ff */
[----:B------:R-:W5:Y:S03]  /*9360*/  LDSM.16.M88.4 R148, [R191+0xc900] ;  /* 0x00c90000bf94783b */ /* 0x000f660000000200 */
[----:B------:R-:W-:Y:S01]  /*9370*/  @!P0 IADD3.X R2, R212, UR22, RZ, P5, !PT ;  /* 0x00000016d4028c10 */ /* 0x000fe2000affe4ff */
[----:B------:R-:W-:Y:S03]  /*9380*/  UIADD3 UR22, UR21, -0x2, URZ ;  /* 0xfffffffe15167890 */ /* 0x000fe6000fffe03f */
[C---:B--2---:R-:W-:Y:S01]  /*9390*/  HMMA.16816.F32 R12, R32.reuse, R16, RZ ;  /* 0x00000010200c723c */ /* 0x044fe200000018ff */
[----:B------:R-:W2:Y:S01]  /*93a0*/  LDSM.16.M88.4 R152, [R191+0xd100] ;  /* 0x00d10000bf98783b */ /* 0x000ea20000000200 */
[----:B------:R-:W-:Y:S02]  /*93b0*/  UISETP.GE.AND UP1, UPT, UR22, UR10, UPT ;  /* 0x0000000a1600728c */ /* 0x000fe4000bf26270 */
[----:B------:R-:W-:Y:S02]  /*93c0*/  @!P0 LEA.HI.X R175, R159, c[0x0][0x1fc], R2, 0x1, P4 ;  /* 0x00007f009faf8a11 */ /* 0x000fe400020f0c02 */
[----:B------:R-:W-:Y:S02]  /*93d0*/  IADD3 R2, R192, R191, RZ ;  /* 0x000000bfc0027210 */ /* 0x000fe40007ffe0ff */
[C---:B------:R-:W-:Y:S01]  /*93e0*/  HMMA.16816.F32 R16, R32.reuse, R18, RZ ;  /* 0x000000122010723c */ /* 0x040fe200000018ff */
[----:B------:R-:W2:Y:S04]  /*93f0*/  LDSM.16.M88.4 R156, [R191+0xd900] ;  /* 0x00d90000bf9c783b */ /* 0x000ea80000000200 */
[----:B------:R-:W-:Y:S02]  /*9400*/  @UP1 USHF.R.S32.HI UR23, URZ, 0x1f, UR22 ;  /* 0x0000001f3f171899 */ /* 0x000fe40008011416 */
[----:B------:R-:W-:Y:S01]  /*9410*/  @UP1 UIMAD.WIDE.U32 UR24, UR22, UR6, URZ ;  /* 0x00000006161812a5 */ /* 0x000fe2000f8e003f */
[C---:B---3--:R-:W-:Y:S01]  /*9420*/  HMMA.16816.F32 R20, R32.reuse, R24, RZ ;  /* 0x000000182014723c */ /* 0x048fe200000018ff */
[----:B------:R-:W-:Y:S01]  /*9430*/  @!PT LDS RZ, [RZ] ;  /* 0x00000000fffff984 */ /* 0x000fe20000000800 */
[----:B------:R-:W-:Y:S01]  /*9440*/  @!PT LDS RZ, [RZ] ;  /* 0x00000000fffff984 */ /* 0x000fe20000000800 */
[----:B------:R-:W-:Y:S01]  /*9450*/  @!PT LDS RZ, [RZ] ;  /* 0x00000000fffff984 */ /* 0x000fe20000000800 */
[----:B------:R3:W-:Y:S01]  /*9460*/  @!P0 LDGSTS.E.BYPASS.LTC128B.128 [R167], [R172.64], !P3 ;  /* 0x00000000aca78fae */ /* 0x0007e2000d901d52 */
[----:B------:R-:W-:Y:S04]  /*9470*/  @UP1 UIMAD UR23, UR23, UR6, URZ ;  /* 0x00000006171712a4 */ /* 0x000fe8000f8e023f */
[----:B------:R-:W-:Y:S02]  /*9480*/  @UP1 UIMAD UR23, UR22, UR7, UR23 ;  /* 0x00000007161712a4 */ /* 0x000fe4000f8e0217 */
[C---:B------:R-:W-:Y:S01]  /*9490*/  HMMA.16816.F32 R24, R32.reuse, R26, RZ ;  /* 0x0000001a2018723c */ /* 0x040fe200000018ff */
[----:B------:R3:W-:Y:S01]  /*94a0*/  @!P0 LDGSTS.E.BYPASS.LTC128B.128 [R167+0x2000], [R164.64], !P2 ;  /* 0x02000000a4a78fae */ /* 0x0007e2000d101d52 */
[----:B------:R-:W-:Y:S02]  /*94b0*/  @UP1 USHF.L.U32 UR22, UR24, 0x6, URZ ;  /* 0x0000000618161899 */ /* 0x000fe4000800063f */
[----:B------:R-:W-:Y:S02]  /*94c0*/  @UP1 UIADD3 UR23, UR25, UR23, URZ ;  /* 0x0000001719171290 */ /* 0x000fe4000fffe03f */
[----:B------:R-:W-:Y:S02]  /*94d0*/  UIADD3 UR25, UR15, 0x1, URZ ;  /* 0x000000010f197890 */ /* 0x000fe4000fffe03f */
[C---:B----4-:R-:W-:Y:S01]  /*94e0*/  HMMA.16816.F32 R28, R32.reuse, R136, RZ ;  /* 0x00000088201c723c */ /* 0x050fe200000018ff */
[----:B------:R3:W-:Y:S01]  /*94f0*/  @!P0 LDGSTS.E.BYPASS.LTC128B.128 [R167+0x4000], [R168.64], !P1 ;  /* 0x04000000a8a78fae */ /* 0x0007e2000c901d52 */
[----:B------:R-:W-:Y:S02]  /*9500*/  @UP1 USHF.L.U64.HI UR23, UR24, 0x6, UR23 ;  /* 0x0000000618171899 */ /* 0x000fe40008010217 */
[----:B------:R-:W-:Y:S04]  /*9510*/  @UP1 UIADD3 UR24, UP0, UR14, UR22, URZ ;  /* 0x000000160e181290 */ /* 0x000fe8000ff1e03f */
[----:B------:R-:W-:Y:S01]  /*9520*/  HMMA.16816.F32 R32, R32, R138, RZ ;  /* 0x0000008a2020723c */ /* 0x000fe200000018ff */
[----:B------:R3:W-:Y:S07]  /*9530*/  @!P0 LDGSTS.E.BYPASS.LTC128B.128 [R167+0x1000], [R170.64], !P3 ;  /* 0x01000000aaa78fae */ /* 0x0007ee000d901d52 */
[C---:B-1----:R-:W-:Y:S01]  /*9540*/  HMMA.16816.F32 R4, R140.reuse, R144, R4 ;  /* 0x000000908c04723c */ /* 0x042fe20000001804 */
[----:B------:R3:W-:Y:S07]  /*9550*/  @!P0 LDGSTS.E.BYPASS.LTC128B.128 [R167+0x3000], [R176.64], !P2 ;  /* 0x03000000b0a78fae */ /* 0x0007ee000d101d52 */
[C---:B------:R-:W-:Y:S01]  /*9560*/  HMMA.16816.F32 R8, R140.reuse, R146, R8 ;  /* 0x000000928c08723c */ /* 0x040fe20000001808 */
[----:B------:R3:W-:Y:S01]  /*9570*/  @!P0 LDGSTS.E.BYPASS.LTC128B.128 [R167+0x5000], [R174.64], !P1 ;  /* 0x05000000aea78fae */ /* 0x0007e2000c901d52 */
[----:B------:R-:W-:Y:S06]  /*9580*/  PLOP3.LUT P0, PT, PT, PT, UP1, 0x80, 0x0 ;  /* 0x000000000000781c */ /* 0x000fec0003f0f018 */
[C---:B-----5:R-:W-:Y:S01]  /*9590*/  HMMA.16816.F32 R12, R140.reuse, R148, R12 ;  /* 0x000000948c0c723c */ /* 0x060fe2000000180c */
[----:B------:R-:W-:Y:S07]  /*95a0*/  LDSM.16.M88.4 R136, [R185] ;  /* 0x00000000b988783b */ /* 0x000fee0000000200 */
[C---:B------:R-:W-:Y:S01]  /*95b0*/  HMMA.16816.F32 R16, R140.reuse, R150, R16 ;  /* 0x000000968c10723c */ /* 0x040fe20000001810 */
[----:B------:R-:W1:Y:S07]  /*95c0*/  LDSM.16.M88.4 R160, [R0+0xc100] ;  /* 0x00c1000000a0783b */ /* 0x000e6e0000000200 */
[C---:B--2---:R-:W-:Y:S01]  /*95d0*/  HMMA.16816.F32 R20, R140.reuse, R152, R20 ;  /* 0x000000988c14723c */ /* 0x044fe20000001814 */
[----:B------:R-:W0:Y:S07]  /*95e0*/  LDGDEPBAR ;  /* 0x00000000000079af */ /* 0x000e2e0000000000 */
[C---:B------:R-:W-:Y:S01]  /*95f0*/  HMMA.16816.F32 R24, R140.reuse, R154, R24 ;  /* 0x0000009a8c18723c */ /* 0x040fe20000001818 */
[----:B------:R-:W2:Y:S07]  /*9600*/  LDSM.16.M88.4 R144, [R0+0xc900] ;  /* 0x00c900000090783b */ /* 0x000eae0000000200 */
[C---:B------:R-:W-:Y:S01]  /*9610*/  HMMA.16816.F32 R28, R140.reuse, R156, R28 ;  /* 0x0000009c8c1c723c */ /* 0x040fe2000000181c */
[----:B------:R-:W4:Y:S07]  /*9620*/  LDSM.16.M88.4 R148, [R0+0xd100] ;  /* 0x00d100000094783b */ /* 0x000f2e0000000200 */
[----:B------:R-:W-:Y:S01]  /*9630*/  HMMA.16816.F32 R32, R140, R158, R32 ;  /* 0x0000009e8c20723c */ /* 0x000fe20000001820 */
[----:B------:R-:W5:Y:S07]  /*9640*/  LDSM.16.M88.4 R152, [R0+0xd900] ;  /* 0x00d900000098783b */ /* 0x000f6e0000000200 */
[C---:B-1----:R-:W-:Y:S01]  /*9650*/  HMMA.16816.F32 R4, R136.reuse, R160, R4 ;  /* 0x000000a08804723c */ /* 0x042fe20000001804 */
[----:B---3--:R-:W-:Y:S07]  /*9660*/  LDSM.16.M88.4 R164, [R184] ;  /* 0x00000000b8a4783b */ /* 0x008fee0000000200 */
[C---:B------:R-:W-:Y:S01]  /*9670*/  HMMA.16816.F32 R8, R136.reuse, R162, R8 ;  /* 0x000000a28808723c */ /* 0x040fe20000001808 */
[----:B------:R-:W1:Y:S07]  /*9680*/  LDSM.16.M88.4 R168, [R2+0xc100] ;  /* 0x00c1000002a8783b */ /* 0x000e6e0000000200 */
[C---:B--2---:R-:W-:Y:S01]  /*9690*/  HMMA.16816.F32 R12, R136.reuse, R144, R12 ;  /* 0x00000090880c723c */ /* 0x044fe2000000180c */
[----:B------:R-:W2:Y:S07]  /*96a0*/  LDSM.16.M88.4 R140, [R2+0xc900] ;  /* 0x00c90000028c783b */ /* 0x000eae0000000200 */
[C---:B------:R-:W-:Y:S01]  /*96b0*/  HMMA.16816.F32 R16, R136.reuse, R146, R16 ;  /* 0x000000928810723c */ /* 0x040fe20000001810 */
[----:B------:R-:W3:Y:S07]  /*96c0*/  LDSM.16.M88.4 R156, [R2+0xd100] ;  /* 0x00d10000029c783b */ /* 0x000eee0000000200 */
[C---:B----4-:R-:W-:Y:S01]  /*96d0*/  HMMA.16816.F32 R20, R136.reuse, R148, R20 ;  /* 0x000000948814723c */ /* 0x050fe20000001814 */
[----:B------:R-:W4:Y:S07]  /*96e0*/  LDSM.16.M88.4 R144, [R2+0xd900] ;  /* 0x00d900000290783b */ /* 0x000f2e0000000200 */
[C---:B------:R-:W-:Y:S01]  /*96f0*/  HMMA.16816.F32 R24, R136.reuse, R150, R24 ;  /* 0x000000968818723c */ /* 0x040fe20000001818 */
[----:B------:R-:W-:Y:S07]  /*9700*/  LDSM.16.M88.4 R148, [R188+UR4+0xe100] ;  /* 0x00e10004bc94783b */ /* 0x000fee0008000200 */
[C---:B-----5:R-:W-:Y:S01]  /*9710*/  HMMA.16816.F32 R28, R136.reuse, R152, R28 ;  /* 0x00000098881c723c */ /* 0x060fe2000000181c */
[----:B------:R-:W-:Y:S07]  /*9720*/  LDSM.16.M88.4 R160, [R188+UR4+0xf900] ;  /* 0x00f90004bca0783b */ /* 0x000fee0008000200 */
[----:B------:R-:W-:Y:S01]  /*9730*/  HMMA.16816.F32 R32, R136, R154, R32 ;  /* 0x0000009a8820723c */ /* 0x000fe20000001820 */
[----:B------:R-:W5:Y:S07]  /*9740*/  LDSM.16.M88.4 R136, [R190+0x4000] ;  /* 0x00400000be88783b */ /* 0x000f6e0000000200 */
[C---:B-1----:R-:W-:Y:S01]  /*9750*/  HMMA.16816.F32 R4, R164.reuse, R168, R4 ;  /* 0x000000a8a404723c */ /* 0x042fe20000001804 */
[----:B------:R-:W1:Y:S07]  /*9760*/  LDSM.16.M88.4 R152, [R188+UR4+0xe900] ;  /* 0x00e90004bc98783b */ /* 0x000e6e0008000200 */
[C---:B------:R-:W-:Y:S01]  /*9770*/  HMMA.16816.F32 R8, R164.reuse, R170, R8 ;  /* 0x000000aaa408723c */ /* 0x040fe20000001808 */
[----:B------:R-:W-:Y:S07]  /*9780*/  LDSM.16.M88.4 R168, [R191+0xe100] ;  /* 0x00e10000bfa8783b */ /* 0x000fee0000000200 */
[C---:B--2---:R-:W-:Y:S01]  /*9790*/  HMMA.16816.F32 R12, R164.reuse, R140, R12 ;  /* 0x0000008ca40c723c */ /* 0x044fe2000000180c */
[----:B------:R-:W-:Y:S07]  /*97a0*/  LDSM.16.M88.4 R172, [R191+0xe900] ;  /* 0x00e90000bfac783b */ /* 0x000fee0000000200 */
[C---:B------:R-:W-:Y:S01]  /*97b0*/  HMMA.16816.F32 R16, R164.reuse, R142, R16 ;  /* 0x0000008ea410723c */ /* 0x040fe20000001810 */
[----:B------:R-:W2:Y:S07]  /*97c0*/  LDSM.16.M88.4 R140, [R188+UR4+0xf100] ;  /* 0x00f10004bc8c783b */ /* 0x000eae0008000200 */
[C---:B---3--:R-:W-:Y:S01]  /*97d0*/  HMMA.16816.F32 R20, R164.reuse, R156, R20 ;  /* 0x0000009ca414723c */ /* 0x048fe20000001814 */
[----:B------:R-:W-:Y:S07]  /*97e0*/  LDSM.16.M88.4 R176, [R0+0xe100] ;  /* 0x00e1000000b0783b */ /* 0x000fee0000000200 */
[C---:B------:R-:W-:Y:S01]  /*97f0*/  HMMA.16816.F32 R24, R164.reuse, R158, R24 ;  /* 0x0000009ea418723c */ /* 0x040fe20000001818 */
[----:B------:R-:W3:Y:S07]  /*9800*/  LDSM.16.M88.4 R156, [R186+0x4000] ;  /* 0x00400000ba9c783b */ /* 0x000eee0000000200 */
[C---:B----4-:R-:W-:Y:S01]  /*9810*/  HMMA.16816.F32 R28, R164.reuse, R144, R28 ;  /* 0x00000090a41c723c */ /* 0x050fe2000000181c */
[----:B------:R-:W-:Y:S07]  /*9820*/  LDSM.16.M88.4 R180, [R188+UR4+0x10100] ;  /* 0x01010004bcb4783b */ /* 0x000fee0008000200 */
[----:B------:R-:W-:Y:S01]  /*9830*/  HMMA.16816.F32 R32, R164, R146, R32 ;  /* 0x00000092a420723c */ /* 0x000fe20000001820 */
[----:B------:R-:W4:Y:S07]  /*9840*/  LDSM.16.M88.4 R144, [R191+0xf100] ;  /* 0x00f10000bf90783b */ /* 0x000f2e0000000200 */
[C---:B-----5:R-:W-:Y:S01]  /*9850*/  HMMA.16816.F32 R4, R136.reuse, R148, R4 ;  /* 0x000000948804723c */ /* 0x060fe20000001804 */
[----:B------:R-:W-:Y:S07]  /*9860*/  LDSM.16.M88.4 R164, [R185+0x4000] ;  /* 0x00400000b9a4783b */ /* 0x000fee0000000200 */
[C---:B------:R-:W-:Y:S01]  /*9870*/  HMMA.16816.F32 R8, R136.reuse, R150, R8 ;  /* 0x000000968808723c */ /* 0x040fe20000001808 */
[----:B------:R-:W5:Y:S07]  /*9880*/  LDSM.16.M88.4 R148, [R191+0xf900] ;  /* 0x00f90000bf94783b */ /* 0x000f6e0000000200 */
[C---:B-1----:R-:W-:Y:S08]  /*9890*/  HMMA.16816.F32 R12, R136.reuse, R152, R12 ;  /* 0x00000098880c723c */ /* 0x042ff0000000180c */
[C---:B------:R-:W-:Y:S01]  /*98a0*/  HMMA.16816.F32 R16, R136.reuse, R154, R16 ;  /* 0x0000009a8810723c */ /* 0x040fe20000001810 */
[----:B------:R-:W-:Y:S07]  /*98b0*/  LDSM.16.M88.4 R152, [R0+0xf900] ;  /* 0x00f900000098783b */ /* 0x000fee0000000200 */
[C---:B--2---:R-:W-:Y:S08]  /*98c0*/  HMMA.16816.F32 R20, R136.reuse, R140, R20 ;  /* 0x0000008c8814723c */ /* 0x044ff00000001814 */
[C---:B------:R-:W-:Y:S01]  /*98d0*/  HMMA.16816.F32 R24, R136.reuse, R142, R24 ;  /* 0x0000008e8818723c */ /* 0x040fe20000001818 */
[----:B------:R-:W-:Y:S07]  /*98e0*/  LDSM.16.M88.4 R140, [R0+0xf100] ;  /* 0x00f10000008c783b */ /* 0x000fee0000000200 */
[C---:B------:R-:W-:Y:S08]  /*98f0*/  HMMA.16816.F32 R28, R136.reuse, R160, R28 ;  /* 0x000000a0881c723c */ /* 0x040ff0000000181c */
[----:B------:R-:W-:Y:S01]  /*9900*/  HMMA.16816.F32 R32, R136, R162, R32 ;  /* 0x000000a28820723c */ /* 0x000fe20000001820 */
[----:B------:R-:W1:Y:S07]  /*9910*/  LDSM.16.M88.4 R136, [R0+0xe900] ;  /* 0x00e900000088783b */ /* 0x000e6e0000000200 */
[C---:B---3--:R-:W-:Y:S01]  /*9920*/  HMMA.16816.F32 R4, R156.reuse, R168, R4 ;  /* 0x000000a89c04723c */ /* 0x048fe20000001804 */
[----:B------:R-:W-:Y:S07]  /*9930*/  LDSM.16.M88.4 R160, [R184+0x4000] ;  /* 0x00400000b8a0783b */ /* 0x000fee0000000200 */
[C---:B------:R-:W-:Y:S01]  /*9940*/  HMMA.16816.F32 R8, R156.reuse, R170, R8 ;  /* 0x000000aa9c08723c */ /* 0x040fe20000001808 */
[----:B------:R-:W2:Y:S07]  /*9950*/  LDSM.16.M88.4 R168, [R2+0xe100] ;  /* 0x00e1000002a8783b */ /* 0x000eae0000000200 */
[C---:B------:R-:W-:Y:S08]  /*9960*/  HMMA.16816.F32 R12, R156.reuse, R172, R12 ;  /* 0x000000ac9c0c723c */ /* 0x040ff0000000180c */
[C---:B------:R-:W-:Y:S01]  /*9970*/  HMMA.16816.F32 R16, R156.reuse, R174, R16 ;  /* 0x000000ae9c10723c */ /* 0x040fe20000001810 */
[----:B------:R-:W-:Y:S07]  /*9980*/  LDSM.16.M88.4 R172, [R190+0x8000] ;  /* 0x00800000beac783b */ /* 0x000fee0000000200 */
[C---:B----4-:R-:W-:Y:S08]  /*9990*/  HMMA.16816.F32 R20, R156.reuse, R144, R20 ;  /* 0x000000909c14723c */ /* 0x050ff00000001814 */
[C---:B------:R-:W-:Y:S01]  /*99a0*/  HMMA.16816.F32 R24, R156.reuse, R146, R24 ;  /* 0x000000929c18723c */ /* 0x040fe20000001818 */
[----:B------:R-:W3:Y:S07]  /*99b0*/  LDSM.16.M88.4 R144, [R132+0xe900] ;  /* 0x00e900008490783b */ /* 0x000eee0000000200 */
[C---:B-----5:R-:W-:Y:S08]  /*99c0*/  HMMA.16816.F32 R28, R156.reuse, R148, R28 ;  /* 0x000000949c1c723c */ /* 0x060ff0000000181c */
[----:B------:R-:W-:Y:S01]  /*99d0*/  HMMA.16816.F32 R32, R156, R150, R32 ;  /* 0x000000969c20723c */ /* 0x000fe20000001820 */
[----:B------:R-:W4:Y:S07]  /*99e0*/  LDSM.16.M88.4 R148, [R132+0xf100] ;  /* 0x00f100008494783b */ /* 0x000f2e0000000200 */
[C---:B------:R-:W-:Y:S01]  /*99f0*/  HMMA.16816.F32 R4, R164.reuse, R176, R4 ;  /* 0x000000b0a404723c */ /* 0x040fe20000001804 */
[----:B------:R-:W5:Y:S07]  /*9a00*/  LDSM.16.M88.4 R156, [R132+0xf900] ;  /* 0x00f90000849c783b */ /* 0x000f6e0000000200 */
[C---:B------:R-:W-:Y:S01]  /*9a10*/  HMMA.16816.F32 R8, R164.reuse, R178, R8 ;  /* 0x000000b2a408723c */ /* 0x040fe20000001808 */
[----:B------:R-:W-:Y:S07]  /*9a20*/  LDSM.16.M88.4 R176, [R191+0x10100] ;  /* 0x01010000bfb0783b */ /* 0x000fee0000000200 */
[C---:B-1----:R-:W-:Y:S08]  /*9a30*/  HMMA.16816.F32 R12, R164.reuse, R136, R12 ;  /* 0x00000088a40c723c */ /* 0x042ff0000000180c */
[C---:B------:R-:W-:Y:S01]  /*9a40*/  HMMA.16816.F32 R16, R164.reuse, R138, R16 ;  /* 0x0000008aa410723c */ /* 0x040fe20000001810 */
[----:B------:R-:W1:Y:S07]  /*9a50*/  LDSM.16.M88.4 R136, [R188+UR4+0x10900] ;  /* 0x01090004bc88783b */ /* 0x000e6e0008000200 */
[C---:B------:R-:W-:Y:S08]  /*9a60*/  HMMA.16816.F32 R20, R164.reuse, R140, R20 ;  /* 0x0000008ca414723c */ /* 0x040ff00000001814 */
[C---:B------:R-:W-:Y:S01]  /*9a70*/  HMMA.16816.F32 R24, R164.reuse, R142, R24 ;  /* 0x0000008ea418723c */ /* 0x040fe20000001818 */
[----:B------:R-:W1:Y:S07]  /*9a80*/  LDSM.16.M88.4 R140, [R188+UR4+0x11100] ;  /* 0x01110004bc8c783b */ /* 0x000e6e0008000200 */
[C---:B------:R-:W-:Y:S08]  /*9a90*/  HMMA.16816.F32 R28, R164.reuse, R152, R28 ;  /* 0x00000098a41c723c */ /* 0x040ff0000000181c */
[----:B------:R-:W-:Y:S01]  /*9aa0*/  HMMA.16816.F32 R32, R164, R154, R32 ;  /* 0x0000009aa420723c */ /* 0x000fe20000001820 */
[----:B------:R-:W1:Y:S07]  /*9ab0*/  LDSM.16.M88.4 R152, [R188+UR4+0x11900] ;  /* 0x01190004bc98783b */ /* 0x000e6e0008000200 */
        /* <DEDUP_REMOVED lines=10> */
[C---:B-----5:R-:W-:Y:S08]  /*9b60*/  HMMA.16816.F32 R28, R160.reuse, R156, R28 ;  /* 0x0000009ca01c723c */ /* 0x060ff0000000181c */
[----:B------:R-:W-:Y:S01]  /*9b70*/  HMMA.16816.F32 R32, R160, R158, R32 ;  /* 0x0000009ea020723c */ /* 0x000fe20000001820 */
[----:B------:R-:W5:Y:S07]  /*9b80*/  LDSM.16.M88.4 R156, [R191+0x11900] ;  /* 0x01190000bf9c783b */ /* 0x000f6e0000000200 */
        /* <DEDUP_REMOVED lines=15> */
[C---:B------:R-:W-:Y:S08]  /*9c80*/  HMMA.16816.F32 R8, R164.reuse, R178, R8 ;  /* 0x000000b2a408723c */ /* 0x040ff00000001808 */
[C---:B---3--:R-:W-:Y:S08]  /*9c90*/  HMMA.16816.F32 R12, R164.reuse, R144, R12 ;  /* 0x00000090a40c723c */ /* 0x048ff0000000180c */
[C---:B------:R-:W-:Y:S08]  /*9ca0*/  HMMA.16816.F32 R16, R164.reuse, R146, R16 ;  /* 0x00000092a410723c */ /* 0x040ff00000001810 */
[C---:B----4-:R-:W-:Y:S08]  /*9cb0*/  HMMA.16816.F32 R20, R164.reuse, R148, R20 ;  /* 0x00000094a414723c */ /* 0x050ff00000001814 */
[C---:B------:R-:W-:Y:S08]  /*9cc0*/  HMMA.16816.F32 R24, R164.reuse, R150, R24 ;  /* 0x00000096a418723c */ /* 0x040ff00000001818 */
[C---:B-----5:R-:W-:Y:S08]  /*9cd0*/  HMMA.16816.F32 R28, R164.reuse, R156, R28 ;  /* 0x0000009ca41c723c */ /* 0x060ff0000000181c */
[----:B------:R-:W-:Y:S08]  /*9ce0*/  HMMA.16816.F32 R32, R164, R158, R32 ;  /* 0x0000009ea420723c */ /* 0x000ff00000001820 */
[C---:B------:R-:W-:Y:S08]  /*9cf0*/  HMMA.16816.F32 R4, R160.reuse, R168, R4 ;  /* 0x000000a8a004723c */ /* 0x040ff00000001804 */
[C---:B------:R-:W-:Y:S08]  /*9d00*/  HMMA.16816.F32 R8, R160.reuse, R170, R8 ;  /* 0x000000aaa008723c */ /* 0x040ff00000001808 */
[C---:B-1----:R-:W-:Y:S08]  /*9d10*/  HMMA.16816.F32 R12, R160.reuse, R136, R12 ;  /* 0x00000088a00c723c */ /* 0x042ff0000000180c */
[C---:B------:R-:W-:Y:S01]  /*9d20*/  HMMA.16816.F32 R16, R160.reuse, R138, R16 ;  /* 0x0000008aa010723c */ /* 0x040fe20000001810 */
[----:B------:R-:W1:Y:S07]  /*9d30*/  LDSM.16.M88.4 R136, [R132+0x10900] ;  /* 0x010900008488783b */ /* 0x000e6e0000000200 */
[C---:B------:R-:W-:Y:S08]  /*9d40*/  HMMA.16816.F32 R20, R160.reuse, R140, R20 ;  /* 0x0000008ca014723c */ /* 0x040ff00000001814 */
[C---:B------:R-:W-:Y:S08]  /*9d50*/  HMMA.16816.F32 R24, R160.reuse, R142, R24 ;  /* 0x0000008ea018723c */ /* 0x040ff00000001818 */
[C---:B------:R-:W-:Y:S08]  /*9d60*/  HMMA.16816.F32 R28, R160.reuse, R152, R28 ;  /* 0x00000098a01c723c */ /* 0x040ff0000000181c */
        /* <DEDUP_REMOVED lines=21> */
[----:B------:R-:W-:Y:S01]  /*9ec0*/  FMUL.FTZ R16, R16, c[0x0][0x320] ;  /* 0x0000c80010107a20 */ /* 0x000fe20000410000 */
[----:B-1----:R-:W-:Y:S01]  /*9ed0*/  FMNMX.FTZ R0, R161, R133, !PT ;  /* 0x00000085a1007209 */ /* 0x002fe20007810000 */
[----:B------:R-:W-:Y:S02]  /*9ee0*/  FMUL.FTZ R17, R17, c[0x0][0x320] ;  /* 0x0000c80011117a20 */ /* 0x000fe40000410000 */
[----:B------:R-:W-:Y:S02]  /*9ef0*/  FMUL.FTZ R18, R18, c[0x0][0x320] ;  /* 0x0000c80012127a20 */ /* 0x000fe40000410000 */
[----:B------:R-:W-:Y:S01]  /*9f00*/  FMUL.FTZ R19, R19, c[0x0][0x320] ;  /* 0x0000c80013137a20 */ /* 0x000fe20000410000 */
[----:B------:R1:W-:Y:S10]  /*9f10*/  MUFU.TANH R170, R11 ;  /* 0x0000000b00aa7308 */ /* 0x0003f40000002400 */
[----:B------:R-:W-:Y:S10]  /*9f20*/  MUFU.TANH R159, R13 ;  /* 0x0000000d009f7308 */ /* 0x000ff40000002400 */
[----:B------:R-:W-:Y:S01]  /*9f30*/  MUFU.TANH R176, R14 ;  /* 0x0000000e00b07308 */ /* 0x000fe20000002400 */
[C---:B--2---:R-:W-:Y:S01]  /*9f40*/  HMMA.16816.F32 R20, R172.reuse, R4, R20 ;  /* 0x00000004ac14723c */ /* 0x044fe20000001814 */
[----:B-1----:R-:W1:Y:S01]  /*9f50*/  LDSM.16.M88.4 R8, [R132+0x11900] ;  /* 0x011900008408783b */ /* 0x002e620000000200 */
        /* <DEDUP_REMOVED lines=28> */
[----:B------:R-:W-:Y:S01]  /*a120*/  FMUL.FTZ R32, R32, c[0x0][0x320] ;  /* 0x0000c80020207a20 */ /* 0x000fe20000410000 */
[----:B------:R-:W-:Y:S01]  /*a130*/  FMNMX.FTZ R13, R170, R13, !PT ;  /* 0x0000000daa0d7209 */ /* 0x000fe20007810000 */
[----:B------:R-:W-:Y:S01]  /*a140*/  FMUL.FTZ R33, R33, c[0x0][0x320] ;  /* 0x0000c80021217a20 */ /* 0x000fe20000410000 */
[----:B---3--:R-:W-:Y:S01]  /*a150*/  FMNMX.FTZ R0, R163, R0, !PT ;  /* 0x00000000a3007209 */ /* 0x008fe20007810000 */
[----:B------:R-:W-:Y:S01]  /*a160*/  FMUL.FTZ R34, R34, c[0x0][0x320] ;  /* 0x0000c80022227a20 */ /* 0x000fe20000410000 */
[----:B------:R-:W-:Y:S01]  /*a170*/  FMNMX.FTZ R13, R176, R13, !PT ;  /* 0x0000000db00d7209 */ /* 0x000fe20007810000 */
[----:B------:R-:W-:Y:S01]  /*a180*/  FMUL.FTZ R35, R35, c[0x0][0x320] ;  /* 0x0000c80023237a20 */ /* 0x000fe20000410000 */
[----:B------:R-:W-:Y:S02]  /*a190*/  FMNMX.FTZ R0, R171, R0, !PT ;  /* 0x00000000ab007209 */ /* 0x000fe40007810000 */
[----:B------:R-:W3:Y:S02]  /*a1a0*/  MUFU.TANH R139, R16 ;  /* 0x00000010008b7308 */ /* 0x000ee40000002400 */
[----:B--2---:R-:W-:Y:S04]  /*a1b0*/  FMNMX.FTZ R0, R169, R0, !PT ;  /* 0x00000000a9007209 */ /* 0x004fe80007810000 */
[----:B------:R-:W-:Y:S04]  /*a1c0*/  FMNMX.FTZ R0, R159, R0, !PT ;  /* 0x000000009f007209 */ /* 0x000fe80007810000 */
[----:B------:R-:W2:Y:S01]  /*a1d0*/  MUFU.TANH R137, R17 ;  /* 0x0000001100897308 */ /* 0x000ea20000002400 */
[----:B-1----:R-:W-:Y:S09]  /*a1e0*/  FMNMX.FTZ R13, R138, R13, !PT ;  /* 0x0000000d8a0d7209 */ /* 0x002ff20007810000 */
        /* <DEDUP_REMOVED lines=40> */
[----:B--2---:R-:W-:Y:S03]  /*a470*/  FMNMX.FTZ R9, R140, R13, !PT ;  /* 0x0000000d8c097209 */ /* 0x004fe60007810000 */
[----:B------:R-:W-:Y:S01]  /*a480*/  LDSM.16.MT88.4 R12, [R135+UR4+0x100] ;  /* 0x00010004870c783b */ /* 0x000fe20008004200 */
[----:B-1----:R-:W-:Y:S07]  /*a490*/  FMNMX.FTZ R7, R11, R2, !PT ;  /* 0x000000020b077209 */ /* 0x002fee0007810000 */
[----:B------:R-:W1:Y:S08]  /*a4a0*/  SHFL.BFLY PT, R0, R9, 0x2, 0x1f ;  /* 0x0c401f0009007f89 */ /* 0x000e7000000e0000 */
[----:B------:R-:W2:Y:S01]  /*a4b0*/  SHFL.BFLY PT, R2, R7, 0x1, 0x1f ;  /* 0x0c201f0007027f89 */ /* 0x000ea200000e0000 */
[----:B-1----:R-:W-:Y:S07]  /*a4c0*/  FMNMX.FTZ R5, R9, R0, !PT ;  /* 0x0000000009057209 */ /* 0x002fee0007810000 */
[----:B------:R-:W1:Y:S01]  /*a4d0*/  SHFL.BFLY PT, R0, R5, 0x1, 0x1f ;  /* 0x0c201f0005007f89 */ /* 0x000e6200000e0000 */
[----:B--2---:R-:W-:Y:S05]  /*a4e0*/  FMNMX.FTZ R2, R7, R2, !PT ;  /* 0x0000000207027209 */ /* 0x004fea0007810000 */
[C---:B------:R-:W-:Y:S02]  /*a4f0*/  FADD.FTZ R4, -R2.reuse, R133 ;  /* 0x0000008502047221 */ /* 0x040fe40000010100 */
[----:B------:R-:W-:Y:S02]  /*a500*/  FMUL.FTZ R148, R2, c[0x0][0x2d0] ;  /* 0x0000b40002947a20 */ /* 0x000fe40000410000 */
[----:B------:R-:W-:Y:S02]  /*a510*/  FMUL.FTZ R132, R4, c[0x0][0x2d0] ;  /* 0x0000b40004847a20 */ /* 0x000fe40000410000 */
[--C-:B------:R-:W-:Y:S02]  /*a520*/  FFMA.FTZ R167, R141, c[0x0][0x2d0], -R148.reuse ;  /* 0x0000b4008da77a23 */ /* 0x100fe40000010894 */
[--C-:B------:R-:W-:Y:S02]  /*a530*/  FFMA.FTZ R168, R161, c[0x0][0x2d0], -R148.reuse ;  /* 0x0000b400a1a87a23 */ /* 0x100fe40000010894 */
[--C-:B------:R-:W-:Y:S01]  /*a540*/  FFMA.FTZ R165, R163, c[0x0][0x2d0], -R148.reuse ;  /* 0x0000b400a3a57a23 */ /* 0x100fe20000010894 */
[----:B------:R-:W2:Y:S01]  /*a550*/  MUFU.EX2 R132, R132 ;  /* 0x0000008400847308 */ /* 0x000ea20000000800 */
[--C-:B------:R-:W-:Y:S02]  /*a560*/  FFMA.FTZ R164, R171, c[0x0][0x2d0], -R148.reuse ;  /* 0x0000b400aba47a23 */ /* 0x100fe40000010894 */
[--C-:B------:R-:W-:Y:S01]  /*a570*/  FFMA.FTZ R171, R139, c[0x0][0x2d0], -R148.reuse ;  /* 0x0000b4008bab7a23 */ /* 0x100fe20000010894 */
[----:B-1----:R-:W-:Y:S01]  /*a580*/  FMNMX.FTZ R0, R5, R0, !PT ;  /* 0x0000000005007209 */ /* 0x002fe20007810000 */
[--C-:B------:R-:W-:Y:S02]  /*a590*/  FFMA.FTZ R172, R137, c[0x0][0x2d0], -R148.reuse ;  /* 0x0000b40089ac7a23 */ /* 0x100fe40000010894 */
[--C-:B------:R-:W-:Y:S02]  /*a5a0*/  FFMA.FTZ R177, R157, c[0x0][0x2d0], -R148.reuse ;  /* 0x0000b4009db17a23 */ /* 0x100fe40000010894 */
[C---:B------:R-:W-:Y:S01]  /*a5b0*/  FMUL.FTZ R141, R0.reuse, c[0x0][0x2d0] ;  /* 0x0000b400008d7a20 */ /* 0x040fe20000410000 */
[----:B------:R-:W-:Y:S01]  /*a5c0*/  MUFU.EX2 R168, R168 ;  /* 0x000000a800a87308 */ /* 0x000fe20000000800 */
[----:B------:R-:W-:Y:S02]  /*a5d0*/  FADD.FTZ R4, -R0, R3 ;  /* 0x0000000300047221 */ /* 0x000fe40000010100 */
[--C-:B------:R-:W-:Y:S02]  /*a5e0*/  FFMA.FTZ R166, R162, c[0x0][0x2d0], -R141.reuse ;  /* 0x0000b400a2a67a23 */ /* 0x100fe4000001088d */
[--C-:B------:R-:W-:Y:S01]  /*a5f0*/  FFMA.FTZ R163, R160, c[0x0][0x2d0], -R141.reuse ;  /* 0x0000b400a0a37a23 */ /* 0x100fe2000001088d */
[----:B------:R-:W-:Y:S01]  /*a600*/  IADD3 R160, R187, R16, RZ ;  /* 0x00000010bba07210 */ /* 0x000fe20007ffe0ff */
[--C-:B------:R-:W-:Y:S02]  /*a610*/  FFMA.FTZ R162, R178, c[0x0][0x2d0], -R141.reuse ;  /* 0x0000b400b2a27a23 */ /* 0x100fe4000001088d */
[--C-:B------:R-:W-:Y:S01]  /*a620*/  FFMA.FTZ R161, R170, c[0x0][0x2d0], -R141.reuse ;  /* 0x0000b400aaa17a23 */ /* 0x100fe2000001088d */
[----:B------:R-:W1:Y:S01]  /*a630*/  MUFU.EX2 R167, R167 ;  /* 0x000000a700a77308 */ /* 0x000e620000000800 */
[----:B------:R-:W-:Y:S01]  /*a640*/  FMUL.FTZ R3, R4, c[0x0][0x2d0] ;  /* 0x0000b40004037a20 */ /* 0x000fe20000410000 */
[----:B------:R-:W-:Y:S01]  /*a650*/  IADD3 R4, R135, UR4, RZ ;  /* 0x0000000487047c10 */ /* 0x000fe2000fffe0ff */
[C---:B--2---:R-:W-:Y:S02]  /*a660*/  FMUL.FTZ R5, R132.reuse, R129 ;  /* 0x0000008184057220 */ /* 0x044fe40000410000 */
[C---:B------:R-:W-:Y:S01]  /*a670*/  FMUL.FTZ R8, R132.reuse, R124 ;  /* 0x0000007c84087220 */ /* 0x040fe20000410000 */
[----:B------:R-:W-:Y:S01]  /*a680*/  IADD3 R133, R187, R4, RZ ;  /* 0x00000004bb857210 */ /* 0x000fe20007ffe0ff */
[C---:B------:R-:W-:Y:S02]  /*a690*/  FMUL.FTZ R4, R132.reuse, R128 ;  /* 0x0000008084047220 */ /* 0x040fe40000410000 */
[C---:B------:R-:W-:Y:S01]  /*a6a0*/  FMUL.FTZ R9, R132.reuse, R125 ;  /* 0x0000007d84097220 */ /* 0x040fe20000410000 */
[----:B------:R-:W2:Y:S01]  /*a6b0*/  MUFU.EX2 R3, R3 ;  /* 0x0000000300037308 */ /* 0x000ea20000000800 */
[----:B------:R-:W3:Y:S01]  /*a6c0*/  LDSM.16.MT88.4 R20, [R133+0x100] ;  /* 0x000100008514783b */ /* 0x000ee20000004200 */
[C---:B------:R-:W-:Y:S02]  /*a6d0*/  FMUL.FTZ R16, R132.reuse, R116 ;  /* 0x0000007484107220 */ /* 0x040fe40000410000 */
[C---:B------:R-:W-:Y:S02]  /*a6e0*/  FMUL.FTZ R17, R132.reuse, R117 ;  /* 0x0000007584117220 */ /* 0x040fe40000410000 */
[C---:B------:R-:W-:Y:S02]  /*a6f0*/  FMUL.FTZ R24, R132.reuse, R108 ;  /* 0x0000006c84187220 */ /* 0x040fe40000410000 */
[C---:B------:R-:W-:Y:S02]  /*a700*/  FMUL.FTZ R25, R132.reuse, R109 ;  /* 0x0000006d84197220 */ /* 0x040fe40000410000 */
[----:B------:R-:W-:Y:S01]  /*a710*/  MUFU.EX2 R165, R165 ;  /* 0x000000a500a57308 */ /* 0x000fe20000000800 */
[C---:B------:R-:W-:Y:S02]  /*a720*/  FMUL.FTZ R32, R132.reuse, R100 ;  /* 0x0000006484207220 */ /* 0x040fe40000410000 */
[C---:B------:R-:W-:Y:S01]  /*a730*/  FMUL.FTZ R33, R132.reuse, R101 ;  /* 0x0000006584217220 */ /* 0x040fe20000410000 */
[----:B-1----:R-:W-:Y:S01]  /*a740*/  F2FP.PACK_AB R128, R167, R168 ;  /* 0x000000a8a780723e */ /* 0x002fe200000000ff */
[C---:B------:R-:W-:Y:S02]  /*a750*/  FMUL.FTZ R36, R132.reuse, R36 ;  /* 0x0000002484247220 */ /* 0x040fe40000410000 */
[----:B------:R-:W-:Y:S02]  /*a760*/  FMUL.FTZ R37, R132, R37 ;  /* 0x0000002584257220 */ /* 0x000fe40000410000 */
[--C-:B------:R-:W-:Y:S01]  /*a770*/  FFMA.FTZ R170, R159, c[0x0][0x2d0], -R148.reuse ;  /* 0x0000b4009faa7a23 */ /* 0x100fe20000010894 */
[----:B------:R-:W1:Y:S01]  /*a780*/  MUFU.EX2 R164, R164 ;  /* 0x000000a400a47308 */ /* 0x000e620000000800 */
[--C-:B------:R-:W-:Y:S02]  /*a790*/  FFMA.FTZ R174, R138, c[0x0][0x2d0], -R141.reuse ;  /* 0x0000b4008aae7a23 */ /* 0x100fe4000001088d */
[--C-:B------:R-:W-:Y:S02]  /*a7a0*/  FFMA.FTZ R175, R158, c[0x0][0x2d0], -R141.reuse ;  /* 0x0000b4009eaf7a23 */ /* 0x100fe4000001088d */
[C---:B--2---:R-:W-:Y:S02]  /*a7b0*/  FMUL.FTZ R6, R3.reuse, R130 ;  /* 0x0000008203067220 */ /* 0x044fe40000410000 */
        /* <DEDUP_REMOVED lines=9> */
[----:B------:R-:W2:Y:S01]  /*a850*/  MUFU.EX2 R163, R163 ;  /* 0x000000a300a37308 */ /* 0x000ea20000000800 */
[C---:B------:R-:W-:Y:S01]  /*a860*/  FMUL.FTZ R34, R3.reuse, R102 ;  /* 0x0000006603227220 */ /* 0x040fe20000410000 */
[----:B------:R-:W-:Y:S01]  /*a870*/  LDSM.16.MT88.4 R108, [R160+0x2100] ;  /* 0x00210000a06c783b */ /* 0x000fe20000004200 */
[C---:B------:R-:W-:Y:S01]  /*a880*/  FMUL.FTZ R35, R3.reuse, R103 ;  /* 0x0000006703237220 */ /* 0x040fe20000410000 */
[----:B-1----:R-:W-:Y:S01]  /*a890*/  F2FP.PACK_AB R130, R164, R165 ;  /* 0x000000a5a482723e */ /* 0x002fe200000000ff */
[C---:B------:R-:W-:Y:S02]  /*a8a0*/  FMUL.FTZ R38, R3.reuse, R38 ;  /* 0x0000002603267220 */ /* 0x040fe40000410000 */
[----:B------:R-:W-:Y:S02]  /*a8b0*/  FMUL.FTZ R39, R3, R39 ;  /* 0x0000002703277220 */ /* 0x000fe40000410000 */
[--C-:B------:R-:W-:Y:S01]  /*a8c0*/  FFMA.FTZ R178, R151, c[0x0][0x2d0], -R148.reuse ;  /* 0x0000b40097b27a23 */ /* 0x100fe20000010894 */
[----:B------:R-:W-:Y:S01]  /*a8d0*/  MUFU.EX2 R162, R162 ;  /* 0x000000a200a27308 */ /* 0x000fe20000000800 */
[----:B------:R-:W-:Y:S01]  /*a8e0*/  LDSM.16.MT88.4 R100, [R134+UR4+0x2100] ;  /* 0x002100048664783b */ /* 0x000fe20008004200 */
[--C-:B------:R-:W-:Y:S02]  /*a8f0*/  FFMA.FTZ R179, R155, c[0x0][0x2d0], -R148.reuse ;  /* 0x0000b4009bb37a23 */ /* 0x100fe40000010894 */
[--C-:B------:R-:W-:Y:S02]  /*a900*/  FFMA.FTZ R180, R153, c[0x0][0x2d0], -R148.reuse ;  /* 0x0000b40099b47a23 */ /* 0x100fe40000010894 */
[--C-:B------:R-:W-:Y:S02]  /*a910*/  FFMA.FTZ R181, R156, c[0x0][0x2d0], -R141.reuse ;  /* 0x0000b4009cb57a23 */ /* 0x100fe4000001088d */
[--C-:B------:R-:W-:Y:S01]  /*a920*/  FFMA.FTZ R182, R152, c[0x0][0x2d0], -R141.reuse ;  /* 0x0000b40098b67a23 */ /* 0x100fe2000001088d */
[----:B------:R-:W-:Y:S01]  /*a930*/  LDSM.16.MT88.4 R116, [R133+0x900] ;  /* 0x000900008574783b */ /* 0x000fe20000004200 */
[----:B------:R-:W1:Y:S01]  /*a940*/  MUFU.EX2 R161, R161 ;  /* 0x000000a100a17308 */ /* 0x000e620000000800 */
[--C-:B------:R-:W-:Y:S02]  /*a950*/  FFMA.FTZ R183, R154, c[0x0][0x2d0], -R141.reuse ;  /* 0x0000b4009ab77a23 */ /* 0x100fe4000001088d */
[--C-:B------:R-:W-:Y:S01]  /*a960*/  FFMA.FTZ R216, R150, c[0x0][0x2d0], -R141.reuse ;  /* 0x0000b40096d87a23 */ /* 0x100fe2000001088d */
[----:B--2---:R-:W-:Y:S01]  /*a970*/  F2FP.PACK_AB R129, R163, R166 ;  /* 0x000000a6a381723e */ /* 0x004fe200000000ff */
[--C-:B------:R-:W-:Y:S02]  /*a980*/  FFMA.FTZ R191, R149, c[0x0][0x2d0], -R148.reuse ;  /* 0x0000b40095bf7a23 */ /* 0x100fe40000010894 */
[----:B------:R-:W-:Y:S01]  /*a990*/  LDSM.16.MT88.4 R152, [R133+0x3900] ;  /* 0x003900008598783b */ /* 0x000fe20000004200 */
[--C-:B------:R-:W-:Y:S02]  /*a9a0*/  FFMA.FTZ R218, R147, c[0x0][0x2d0], -R148.reuse ;  /* 0x0000b40093da7a23 */ /* 0x100fe40000010894 */
[--C-:B------:R-:W-:Y:S01]  /*a9b0*/  FFMA.FTZ R217, R145, c[0x0][0x2d0], -R148.reuse ;  /* 0x0000b40091d97a23 */ /* 0x100fe20000010894 */
[----:B------:R-:W-:Y:S01]  /*a9c0*/  MUFU.EX2 R170, R170 ;  /* 0x000000aa00aa7308 */ /* 0x000fe20000000800 */
[--C-:B------:R-:W-:Y:S02]  /*a9d0*/  FFMA.FTZ R219, R146, c[0x0][0x2d0], -R141.reuse ;  /* 0x0000b40092db7a23 */ /* 0x100fe4000001088d */
[--C-:B------:R-:W-:Y:S01]  /*a9e0*/  FFMA.FTZ R222, R144, c[0x0][0x2d0], -R141.reuse ;  /* 0x0000b40090de7a23 */ /* 0x100fe2000001088d */
[----:B------:R-:W-:Y:S01]  /*a9f0*/  LDSM.16.MT88.4 R156, [R134+UR4+0x3900] ;  /* 0x00390004869c783b */ /* 0x000fe20008004200 */
[--C-:B------:R-:W-:Y:S02]  /*aa00*/  FFMA.FTZ R221, R142, c[0x0][0x2d0], -R141.reuse ;  /* 0x0000b4008edd7a23 */ /* 0x100fe4000001088d */
[C---:B------:R-:W-:Y:S02]  /*aa10*/  FMUL.FTZ R40, R132.reuse, R40 ;  /* 0x0000002884287220 */ /* 0x040fe40000410000 */
[C---:B------:R-:W-:Y:S01]  /*aa20*/  FMUL.FTZ R41, R132.reuse, R41 ;  /* 0x0000002984297220 */ /* 0x040fe20000410000 */
[----:B------:R-:W-:Y:S01]  /*aa30*/  MUFU.EX2 R171, R171 ;  /* 0x000000ab00ab7308 */ /* 0x000fe20000000800 */
[----:B------:R-:W-:Y:S01]  /*aa40*/  FMUL.FTZ R42, R3, R42 ;  /* 0x0000002a032a7220 */ /* 0x000fe20000410000 */
[----:B------:R-:W-:Y:S01]  /*aa50*/  LDSM.16.MT88.4 R144, [R160+0x1900] ;  /* 0x00190000a090783b */ /* 0x000fe20000004200 */
[----:B-1----:R-:W-:Y:S01]  /*aa60*/  F2FP.PACK_AB R131, R161, R162 ;  /* 0x000000a2a183723e */ /* 0x002fe200000000ff */
[C---:B------:R-:W-:Y:S02]  /*aa70*/  FMUL.FTZ R43, R3.reuse, R43 ;  /* 0x0000002b032b7220 */ /* 0x040fe40000410000 */
[C---:B------:R-:W-:Y:S02]  /*aa80*/  FMUL.FTZ R44, R132.reuse, R44 ;  /* 0x0000002c842c7220 */ /* 0x040fe40000410000 */
[C---:B------:R-:W-:Y:S02]  /*aa90*/  FMUL.FTZ R45, R132.reuse, R45 ;  /* 0x0000002d842d7220 */ /* 0x040fe40000410000 */
[C---:B------:R-:W-:Y:S01]  /*aaa0*/  HMMA.16816.F32 R4, R128.reuse, R12, R4 ;  /* 0x0000000c8004723c */ /* 0x040fe20000001804 */
[----:B------:R-:W1:Y:S04]  /*aab0*/  MUFU.EX2 R172, R172 ;  /* 0x000000ac00ac7308 */ /* 0x000e680000000800 */
        /* <DEDUP_REMOVED lines=9> */
[----:B------:R-:W2:Y:S01]  /*ab50*/  LDSM.16.MT88.4 R120, [R160+0x100] ;  /* 0x00010000a078783b */ /* 0x000ea20000004200 */
[C---:B------:R-:W-:Y:S02]  /*ab60*/  FMUL.FTZ R48, R132.reuse, R48 ;  /* 0x0000003084307220 */ /* 0x040fe40000410000 */
[C---:B------:R-:W-:Y:S02]  /*ab70*/  FMUL.FTZ R49, R132.reuse, R49 ;  /* 0x0000003184317220 */ /* 0x040fe40000410000 */
[C---:B---3--:R-:W-:Y:S03]  /*ab80*/  HMMA.16816.F32 R12, R128.reuse, R20, R12 ;  /* 0x00000014800c723c */ /* 0x048fe6000000180c */
        /* <DEDUP_REMOVED lines=10> */
[----:B------:R-:W3:Y:S01]  /*ac30*/  LDSM.16.MT88.4 R112, [R135+UR4+0x2100] ;  /* 0x002100048770783b */ /* 0x000ee20008004200 */
        /* <DEDUP_REMOVED lines=14> */
[----:B------:R-:W4:Y:S01]  /*ad20*/  LDSM.16.MT88.4 R104, [R133+0x2100] ;  /* 0x002100008568783b */ /* 0x000f220000004200 */
[C---:B------:R-:W-:Y:S02]  /*ad30*/  FMUL.FTZ R58, R3.reuse, R58 ;  /* 0x0000003a033a7220 */ /* 0x040fe40000410000 */
[C---:B------:R-:W-:Y:S02]  /*ad40*/  FMUL.FTZ R59, R3.reuse, R59 ;  /* 0x0000003b033b7220 */ /* 0x040fe40000410000 */
[C---:B--2---:R-:W-:Y:S02]  /*ad50*/  HMMA.16816.F32 R28, R128.reuse, R120, R28 ;  /* 0x00000078801c723c */ /* 0x044fe4000000181c */
        /* <DEDUP_REMOVED lines=19> */
[C---:B----4-:R-:W-:Y:S03]  /*ae90*/  HMMA.16816.F32 R44, R128.reuse, R104, R44 ;  /* 0x00000068802c723c */ /* 0x050fe6000000182c */
[C---:B------:R-:W-:Y:S02]  /*aea0*/  FMUL.FTZ R70, R3.reuse, R70 ;  /* 0x0000004603467220 */ /* 0x040fe40000410000 */
[C---:B------:R-:W-:Y:S02]  /*aeb0*/  FMUL.FTZ R71, R3.reuse, R71 ;  /* 0x0000004703477220 */ /* 0x040fe40000410000 */
[C---:B------:R-:W-:Y:S01]  /*aec0*/  FMUL.FTZ R72, R132.reuse, R72 ;  /* 0x0000004884487220 */ /* 0x040fe20000410000 */
[C---:B------:R-:W-:Y:S01]  /*aed0*/  HMMA.16816.F32 R48, R128.reuse, R106, R48 ;  /* 0x0000006a8030723c */ /* 0x040fe20000001830 */
[----:B------:R-:W2:Y:S01]  /*aee0*/  LDSM.16.MT88.4 R104, [R135+UR4+0x4100] ;  /* 0x004100048768783b */ /* 0x000ea20008004200 */
        /* <DEDUP_REMOVED lines=8> */
[----:B------:R-:W3:Y:S03]  /*af70*/  LDSM.16.MT88.4 R100, [R133+0x4100] ;  /* 0x004100008564783b */ /* 0x000ee60000004200 */
[C---:B------:R-:W-:Y:S02]  /*af80*/  FMUL.FTZ R77, R132.reuse, R77 ;  /* 0x0000004d844d7220 */ /* 0x040fe40000410000 */
[C---:B------:R-:W-:Y:S01]  /*af90*/  FMUL.FTZ R78, R3.reuse, R78 ;  /* 0x0000004e034e7220 */ /* 0x040fe20000410000 */
[----:B------:R-:W-:Y:S01]  /*afa0*/  MUFU.EX2 R219, R219 ;  /* 0x000000db00db7308 */ /* 0x000fe20000000800 */
[C---:B------:R-:W-:Y:S04]  /*afb0*/  HMMA.16816.F32 R60, R128.reuse, R108, R60 ;  /* 0x0000006c803c723c */ /* 0x040fe8000000183c */
[C---:B------:R-:W-:Y:S02]  /*afc0*/  FMUL.FTZ R79, R3.reuse, R79 ;  /* 0x0000004f034f7220 */ /* 0x040fe40000410000 */
[C---:B------:R-:W-:Y:S02]  /*afd0*/  FMUL.FTZ R80, R132.reuse, R80 ;  /* 0x0000005084507220 */ /* 0x040fe40000410000 */
[C---:B------:R-:W-:Y:S01]  /*afe0*/  HMMA.16816.F32 R64, R128.reuse, R110, R64 ;  /* 0x0000006e8040723c */ /* 0x040fe20000001840 */
[----:B------:R-:W4:Y:S01]  /*aff0*/  LDSM.16.MT88.4 R108, [R134+UR4+0x4100] ;  /* 0x00410004866c783b */ /* 0x000f220008004200 */
[----:B------:R-:W-:Y:S02]  /*b000*/  MUFU.EX2 R222, R222 ;  /* 0x000000de00de7308 */ /* 0x000fe40000000800 */
[C---:B------:R-:W-:Y:S02]  /*b010*/  FMUL.FTZ R81, R132.reuse, R81 ;  /* 0x0000005184517220 */ /* 0x040fe40000410000 */
[C---:B------:R-:W-:Y:S02]  /*b020*/  FMUL.FTZ R82, R3.reuse, R82 ;  /* 0x0000005203527220 */ /* 0x040fe40000410000 */
[C---:B------:R-:W-:Y:S01]  /*b030*/  FMUL.FTZ R83, R3.reuse, R83 ;  /* 0x0000005303537220 */ /* 0x040fe20000410000 */
[C---:B--2---:R-:W-:Y:S03]  /*b040*/  HMMA.16816.F32 R68, R128.reuse, R104, R68 ;  /* 0x000000688044723c */ /* 0x044fe60000001844 */
[C---:B------:R-:W-:Y:S01]  /*b050*/  FMUL.FTZ R84, R132.reuse, R84 ;  /* 0x0000005484547220 */ /* 0x040fe20000410000 */
[----:B------:R-:W-:Y:S01]  /*b060*/  MUFU.EX2 R221, R221 ;  /* 0x000000dd00dd7308 */ /* 0x000fe20000000800 */
[----:B------:R-:W-:Y:S02]  /*b070*/  FMUL.FTZ R85, R132, R85 ;  /* 0x0000005584557220 */ /* 0x000fe40000410000 */
[C---:B------:R-:W-:Y:S01]  /*b080*/  FMUL.FTZ R86, R3.reuse, R86 ;  /* 0x0000005603567220 */ /* 0x040fe20000410000 */
[C---:B------:R-:W-:Y:S01]  /*b090*/  HMMA.16816.F32 R72, R128.reuse, R106, R72 ;  /* 0x0000006a8048723c */ /* 0x040fe20000001848 */
[----:B------:R-:W2:Y:S03]  /*b0a0*/  LDSM.16.MT88.4 R104, [R160+0x4100] ;  /* 0x00410000a068783b */ /* 0x000ea60000004200 */
[----:B------:R-:W-:Y:S02]  /*b0b0*/  FMUL.FTZ R87, R3, R87 ;  /* 0x0000005703577220 */ /* 0x000fe40000410000 */
[--C-:B------:R-:W-:Y:S02]  /*b0c0*/  FFMA.FTZ R169, R169, c[0x0][0x2d0], -R148.reuse ;  /* 0x0000b400a9a97a23 */ /* 0x100fe40000010894 */
[C---:B---3--:R-:W-:Y:S04]  /*b0d0*/  HMMA.16816.F32 R76, R128.reuse, R100, R76 ;  /* 0x00000064804c723c */ /* 0x048fe8000000184c */
[----:B------:R-:W-:Y:S01]  /*b0e0*/  FFMA.FTZ R148, R143, c[0x0][0x2d0], -R148 ;  /* 0x0000b4008f947a23 */ /* 0x000fe20000010894 */
[----:B------:R-:W3:Y:S01]  /*b0f0*/  MUFU.EX2 R169, R169 ;  /* 0x000000a900a97308 */ /* 0x000ee20000000800 */
[--C-:B------:R-:W-:Y:S02]  /*b100*/  FFMA.FTZ R173, R176, c[0x0][0x2d0], -R141.reuse ;  /* 0x0000b400b0ad7a23 */ /* 0x100fe4000001088d */
[C---:B------:R-:W-:Y:S04]  /*b110*/  HMMA.16816.F32 R80, R128.reuse, R102, R80 ;  /* 0x000000668050723c */ /* 0x040fe80000001850 */
[--C-:B------:R-:W-:Y:S02]  /*b120*/  FFMA.FTZ R176, R136, c[0x0][0x2d0], -R141.reuse ;  /* 0x0000b40088b07a23 */ /* 0x100fe4000001088d */
[----:B------:R-:W-:Y:S01]  /*b130*/  LDSM.16.MT88.4 R136, [R133+0x2900] ;  /* 0x002900008588783b */ /* 0x000fe20000004200 */
[----:B------:R-:W-:Y:S01]  /*b140*/  FFMA.FTZ R141, R140, c[0x0][0x2d0], -R141 ;  /* 0x0000b4008c8d7a23 */ /* 0x000fe2000001088d */
[C---:B----4-:R-:W-:Y:S01]  /*b150*/  HMMA.16816.F32 R84, R128.reuse, R108, R84 ;  /* 0x0000006c8054723c */ /* 0x050fe20000001854 */
[----:B------:R-:W4:Y:S03]  /*b160*/  MUFU.EX2 R173, R173 ;  /* 0x000000ad00ad7308 */ /* 0x000f260000000800 */
[----:B------:R-:W-:Y:S01]  /*b170*/  FMUL.FTZ R88, R132, R88 ;  /* 0x0000005884587220 */ /* 0x000fe20000410000 */
[----:B-1----:R-:W-:Y:S01]  /*b180*/  F2FP.PACK_AB R102, R172, R171 ;  /* 0x000000abac66723e */ /* 0x002fe200000000ff */
[----:B------:R-:W-:Y:S02]  /*b190*/  FMUL.FTZ R89, R132, R89 ;  /* 0x0000005984597220 */ /* 0x000fe40000410000 */
[C---:B------:R-:W-:Y:S03]  /*b1a0*/  FMUL.FTZ R90, R3.reuse, R90 ;  /* 0x0000005a035a7220 */ /* 0x040fe60000410000 */
[----:B------:R-:W1:Y:S01]  /*b1b0*/  MUFU.EX2 R176, R176 ;  /* 0x000000b000b07308 */ /* 0x000e620000000800 */
[C---:B------:R-:W-:Y:S01]  /*b1c0*/  FMUL.FTZ R91, R3.reuse, R91 ;  /* 0x0000005b035b7220 */ /* 0x040fe20000410000 */
[----:B---3--:R-:W-:Y:S01]  /*b1d0*/  F2FP.PACK_AB R100, R170, R169 ;  /* 0x000000a9aa64723e */ /* 0x008fe200000000ff */
[C---:B------:R-:W-:Y:S02]  /*b1e0*/  FMUL.FTZ R92, R132.reuse, R92 ;  /* 0x0000005c845c7220 */ /* 0x040fe40000410000 */
[C---:B------:R-:W-:Y:S02]  /*b1f0*/  FMUL.FTZ R93, R132.reuse, R93 ;  /* 0x0000005d845d7220 */ /* 0x040fe40000410000 */
[C---:B------:R-:W-:Y:S01]  /*b200*/  FMUL.FTZ R94, R3.reuse, R94 ;  /* 0x0000005e035e7220 */ /* 0x040fe20000410000 */
[C---:B------:R-:W-:Y:S01]  /*b210*/  HMMA.16816.F32 R88, R128.reuse, R110, R88 ;  /* 0x0000006e8058723c */ /* 0x040fe20000001858 */
[----:B------:R-:W3:Y:S01]  /*b220*/  LDSM.16.MT88.4 R108, [R134+UR4+0x900] ;  /* 0x00090004866c783b */ /* 0x000ee20008004200 */
[----:B------:R5:W-:Y:S01]  /*b230*/  MUFU.EX2 R224, R141 ;  /* 0x0000008d00e07308 */ /* 0x000be20000000800 */
[C---:B------:R-:W-:Y:S02]  /*b240*/  FMUL.FTZ R95, R3.reuse, R95 ;  /* 0x0000005f035f7220 */ /* 0x040fe40000410000 */
[----:B------:R-:W-:Y:S01]  /*b250*/  FMUL.FTZ R96, R132, R96 ;  /* 0x0000006084607220 */ /* 0x000fe20000410000 */
[----:B----4-:R-:W-:Y:S01]  /*b260*/  F2FP.PACK_AB R101, R174, R173 ;  /* 0x000000adae65723e */ /* 0x010fe200000000ff */
[----:B------:R-:W-:Y:S02]  /*b270*/  FMUL.FTZ R97, R132, R97 ;  /* 0x0000006184617220 */ /* 0x000fe40000410000 */
[C---:B------:R-:W-:Y:S01]  /*b280*/  FMUL.FTZ R98, R3.reuse, R98 ;  /* 0x0000006203627220 */ /* 0x040fe20000410000 */
[C---:B--2---:R-:W-:Y:S02]  /*b290*/  HMMA.16816.F32 R92, R128.reuse, R104, R92 ;  /* 0x00000068805c723c */ /* 0x044fe4000000185c */
[----:B------:R2:W4:Y:S01]  /*b2a0*/  MUFU.EX2 R220, R148 ;  /* 0x0000009400dc7308 */ /* 0x0005220000000800 */
[C---:B------:R-:W-:Y:S02]  /*b2b0*/  FMUL.FTZ R99, R3.reuse, R99 ;  /* 0x0000006303637220 */ /* 0x040fe40000410000 */
[----:B------:R-:W-:Y:S01]  /*b2c0*/  FFMA.FTZ R166, R3, R206, R166 ;  /* 0x000000ce03a67223 */ /* 0x000fe200000100a6 */
[----:B------:R-:W-:Y:S01]  /*b2d0*/  @P0 IADD3 R3, P4, R196, UR22, RZ ;  /* 0x00000016c4030c10 */ /* 0x000fe2000ff9e0ff */
[----:B------:R-:W-:Y:S01]  /*b2e0*/  FFMA.FTZ R168, R132, R205, R168 ;  /* 0x000000cd84a87223 */ /* 0x000fe200000100a8 */
[----:B-1----:R-:W-:Y:S01]  /*b2f0*/  F2FP.PACK_AB R103, R176, R175 ;  /* 0x000000afb067723e */ /* 0x002fe200000000ff */
[----:B------:R-:W-:Y:S01]  /*b300*/  FADD.FTZ R163, R163, R166 ;  /* 0x000000a6a3a37221 */ /* 0x000fe20000010000 */
[----:B------:R-:W-:Y:S01]  /*b310*/  HMMA.16816.F32 R96, R128, R106, R96 ;  /* 0x0000006a8060723c */ /* 0x000fe20000001860 */
[----:B------:R-:W1:Y:S02]  /*b320*/  LDSM.16.MT88.4 R104, [R134+UR4+0x2900] ;  /* 0x002900048668783b */ /* 0x000e640008004200 */
[----:B------:R-:W-:Y:S02]  /*b330*/  FADD.FTZ R168, R167, R168 ;  /* 0x000000a8a7a87221 */ /* 0x000fe40000010000 */
[----:B------:R-:W-:Y:S02]  /*b340*/  FADD.FTZ R162, R162, R163 ;  /* 0x000000a3a2a27221 */ /* 0x000fe40000010000 */
[----:B------:R-:W-:Y:S01]  /*b350*/  FADD.FTZ R165, R165, R168 ;  /* 0x000000a8a5a57221 */ /* 0x000fe20000010000 */
[C---:B------:R-:W-:Y:S01]  /*b360*/  HMMA.16816.F32 R4, R100.reuse, R112, R4 ;  /* 0x000000706404723c */ /* 0x040fe20000001804 */
[----:B------:R-:W-:Y:S04]  /*b370*/  LDSM.16.MT88.4 R128, [R135+UR4+0x3100] ;  /* 0x003100048780783b */ /* 0x000fe80008004200 */
[----:B------:R-:W-:Y:S02]  /*b380*/  FADD.FTZ R164, R164, R165 ;  /* 0x000000a5a4a47221 */ /* 0x000fe40000010000 */
[----:B------:R-:W-:Y:S01]  /*b390*/  FADD.FTZ R162, R161, R162 ;  /* 0x000000a2a1a27221 */ /* 0x000fe20000010000 */
[C---:B------:R-:W-:Y:S01]  /*b3a0*/  HMMA.16816.F32 R8, R100.reuse, R114, R8 ;  /* 0x000000726408723c */ /* 0x040fe20000001808 */
[----:B------:R-:W1:Y:S03]  /*b3b0*/  LDSM.16.MT88.4 R112, [R160+0x2900] ;  /* 0x00290000a070783b */ /* 0x000e660000004200 */
[----:B------:R-:W-:Y:S02]  /*b3c0*/  FADD.FTZ R169, R169, R164 ;  /* 0x000000a4a9a97221 */ /* 0x000fe40000010000 */
[----:B------:R-:W-:Y:S02]  /*b3d0*/  FADD.FTZ R173, R173, R162 ;  /* 0x000000a2adad7221 */ /* 0x000fe40000010000 */
[C---:B------:R-:W-:Y:S01]  /*b3e0*/  HMMA.16816.F32 R12, R100.reuse, R116, R12 ;  /* 0x00000074640c723c */ /* 0x040fe2000000180c */
[----:B-----5:R-:W-:Y:S03]  /*b3f0*/  LDSM.16.MT88.4 R140, [R134+UR4+0x1900] ;  /* 0x00190004868c783b */ /* 0x020fe60008004200 */
[----:B------:R-:W-:Y:S02]  /*b400*/  FADD.FTZ R170, R170, R169 ;  /* 0x000000a9aaaa7221 */ /* 0x000fe40000010000 */
[----:B------:R-:W-:Y:S02]  /*b410*/  FADD.FTZ R174, R174, R173 ;  /* 0x000000adaeae7221 */ /* 0x000fe40000010000 */
[C---:B------:R-:W-:Y:S01]  /*b420*/  HMMA.16816.F32 R16, R100.reuse, R118, R16 ;  /* 0x000000766410723c */ /* 0x040fe20000001810 */
[----:B------:R-:W-:Y:S03]  /*b430*/  LDSM.16.MT88.4 R116, [R133+0x4900] ;  /* 0x004900008574783b */ /* 0x000fe60000004200 */
[----:B------:R-:W-:Y:S02]  /*b440*/  FADD.FTZ R171, R171, R170 ;  /* 0x000000aaabab7221 */ /* 0x000fe40000010000 */
[----:B------:R-:W-:Y:S02]  /*b450*/  FADD.FTZ R175, R175, R174 ;  /* 0x000000aeafaf7221 */ /* 0x000fe40000010000 */
[C---:B---3--:R-:W-:Y:S01]  /*b460*/  HMMA.16816.F32 R20, R100.reuse, R108, R20 ;  /* 0x0000006c6414723c */ /* 0x048fe20000001814 */
[----:B--2---:R-:W-:Y:S03]  /*b470*/  LDSM.16.MT88.4 R148, [R135+UR4+0x3900] ;  /* 0x003900048794783b */ /* 0x004fe60008004200 */
[----:B------:R-:W-:Y:S02]  /*b480*/  FADD.FTZ R172, R172, R171 ;  /* 0x000000abacac7221 */ /* 0x000fe40000010000 */
[----:B------:R-:W-:Y:S02]  /*b490*/  FADD.FTZ R176, R176, R175 ;  /* 0x000000afb0b07221 */ /* 0x000fe40000010000 */
[C---:B------:R-:W-:Y:S01]  /*b4a0*/  HMMA.16816.F32 R24, R100.reuse, R110, R24 ;  /* 0x0000006e6418723c */ /* 0x040fe20000001818 */
[----:B------:R-:W2:Y:S07]  /*b4b0*/  LDSM.16.MT88.4 R108, [R135+UR4+0x4900] ;  /* 0x00490004876c783b */ /* 0x000eae0008004200 */
        /* <DEDUP_REMOVED lines=11> */
[----:B------:R-:W1:Y:S07]  /*b570*/  LDSM.16.MT88.4 R104, [R134+UR4+0x4900] ;  /* 0x004900048668783b */ /* 0x000e6e0008004200 */
[C---:B------:R-:W-:Y:S08]  /*b580*/  HMMA.16816.F32 R60, R100.reuse, R112, R60 ;  /* 0x00000070643c723c */ /* 0x040ff0000000183c */
[C---:B------:R-:W-:Y:S01]  /*b590*/  HMMA.16816.F32 R64, R100.reuse, R114, R64 ;  /* 0x000000726440723c */ /* 0x040fe20000001840 */
[----:B------:R-:W3:Y:S07]  /*b5a0*/  LDSM.16.MT88.4 R112, [R160+0x4900] ;  /* 0x00490000a070783b */ /* 0x000eee0000004200 */
[C---:B--2---:R-:W-:Y:S08]  /*b5b0*/  HMMA.16816.F32 R68, R100.reuse, R108, R68 ;  /* 0x0000006c6444723c */ /* 0x044ff00000001844 */
[C---:B------:R-:W-:Y:S01]  /*b5c0*/  HMMA.16816.F32 R72, R100.reuse, R110, R72 ;  /* 0x0000006e6448723c */ /* 0x040fe20000001848 */
[----:B------:R-:W2:Y:S07]  /*b5d0*/  LDSM.16.MT88.4 R108, [R135+UR4+0x1100] ;  /* 0x00110004876c783b */ /* 0x000eae0008004200 */
[C---:B------:R-:W-:Y:S08]  /*b5e0*/  HMMA.16816.F32 R76, R100.reuse, R116, R76 ;  /* 0x00000074644c723c */ /* 0x040ff0000000184c */
[C---:B------:R-:W-:Y:S01]  /*b5f0*/  HMMA.16816.F32 R80, R100.reuse, R118, R80 ;  /* 0x000000766450723c */ /* 0x040fe20000001850 */
[----:B------:R-:W5:Y:S07]  /*b600*/  LDSM.16.MT88.4 R116, [R134+UR4+0x1100] ;  /* 0x001100048674783b */ /* 0x000f6e0008004200 */
[C---:B-1----:R-:W-:Y:S08]  /*b610*/  HMMA.16816.F32 R84, R100.reuse, R104, R84 ;  /* 0x000000686454723c */ /* 0x042ff00000001854 */
[C---:B------:R-:W-:Y:S01]  /*b620*/  HMMA.16816.F32 R88, R100.reuse, R106, R88 ;  /* 0x0000006a6458723c */ /* 0x040fe20000001858 */
[----:B------:R-:W1:Y:S07]  /*b630*/  LDSM.16.MT88.4 R104, [R134+UR4+0x3100] ;  /* 0x003100048668783b */ /* 0x000e6e0008004200 */
[C---:B---3--:R-:W-:Y:S08]  /*b640*/  HMMA.16816.F32 R92, R100.reuse, R112, R92 ;  /* 0x00000070645c723c */ /* 0x048ff0000000185c */
[----:B------:R-:W-:Y:S01]  /*b650*/  HMMA.16816.F32 R96, R100, R114, R96 ;  /* 0x000000726460723c */ /* 0x000fe20000001860 */
[----:B------:R-:W-:Y:S06]  /*b660*/  LDSM.16.MT88.4 R112, [R135+UR4+0x5100] ;  /* 0x005100048770783b */ /* 0x000fec0008004200 */
        /* <DEDUP_REMOVED lines=9> */
[C---:B--2---:R-:W-:Y:S03]  /*b700*/  HMMA.16816.F32 R4, R100.reuse, R108, R4 ;  /* 0x0000006c6404723c */ /* 0x044fe60000001804 */
[----:B------:R-:W-:Y:S02]  /*b710*/  FADD.FTZ R183, R183, R182 ;  /* 0x000000b6b7b77221 */ /* 0x000fe40000010000 */
[----:B------:R-:W-:Y:S02]  /*b720*/  FADD.FTZ R180, R180, R179 ;  /* 0x000000b3b4b47221 */ /* 0x000fe40000010000 */
[----:B------:R-:W-:Y:S01]  /*b730*/  FADD.FTZ R216, R216, R183 ;  /* 0x000000b7d8d87221 */ /* 0x000fe20000010000 */
[C---:B------:R-:W-:Y:S01]  /*b740*/  HMMA.16816.F32 R8, R100.reuse, R110, R8 ;  /* 0x0000006e6408723c */ /* 0x040fe20000001808 */
[----:B------:R-:W2:Y:S07]  /*b750*/  LDSM.16.MT88.4 R108, [R160+0x3100] ;  /* 0x00310000a06c783b */ /* 0x000eae0000004200 */
[C---:B------:R-:W-:Y:S08]  /*b760*/  HMMA.16816.F32 R12, R100.reuse, R120, R12 ;  /* 0x00000078640c723c */ /* 0x040ff0000000180c */
[C---:B------:R-:W-:Y:S08]  /*b770*/  HMMA.16816.F32 R16, R100.reuse, R122, R16 ;  /* 0x0000007a6410723c */ /* 0x040ff00000001810 */
[C---:B-----5:R-:W-:Y:S08]  /*b780*/  HMMA.16816.F32 R20, R100.reuse, R116, R20 ;  /* 0x000000746414723c */ /* 0x060ff00000001814 */
[C---:B------:R-:W-:Y:S01]  /*b790*/  HMMA.16816.F32 R24, R100.reuse, R118, R24 ;  /* 0x000000766418723c */ /* 0x040fe20000001818 */
[----:B------:R-:W3:Y:S07]  /*b7a0*/  LDSM.16.MT88.4 R116, [R133+0x5100] ;  /* 0x005100008574783b */ /* 0x000eee0000004200 */
[C---:B------:R-:W-:Y:S08]  /*b7b0*/  HMMA.16816.F32 R28, R100.reuse, R124, R28 ;  /* 0x0000007c641c723c */ /* 0x040ff0000000181c */
[C---:B------:R-:W-:Y:S01]  /*b7c0*/  HMMA.16816.F32 R32, R100.reuse, R126, R32 ;  /* 0x0000007e6420723c */ /* 0x040fe20000001820 */
[----:B------:R-:W-:Y:S07]  /*b7d0*/  LDSM.16.MT88.4 R124, [R135+UR4+0x1900] ;  /* 0x00190004877c783b */ /* 0x000fee0008004200 */
[C---:B------:R-:W-:Y:S08]  /*b7e0*/  HMMA.16816.F32 R36, R100.reuse, R128, R36 ;  /* 0x000000806424723c */ /* 0x040ff00000001824 */
[C---:B------:R-:W-:Y:S08]  /*b7f0*/  HMMA.16816.F32 R40, R100.reuse, R130, R40 ;  /* 0x000000826428723c */ /* 0x040ff00000001828 */
[C---:B------:R-:W-:Y:S07]  /*b800*/  HMMA.16816.F32 R44, R100.reuse, R136, R44 ;  /* 0x00000088642c723c */ /* 0x040fee000000182c */
[----:B------:R-:W-:Y:S01]  /*b810*/  F2FP.PACK_AB R136, R218, R191 ;  /* 0x000000bfda88723e */ /* 0x000fe200000000ff */
[C---:B------:R-:W-:Y:S04]  /*b820*/  HMMA.16816.F32 R48, R100.reuse, R138, R48 ;  /* 0x0000008a6430723c */ /* 0x040fe80000001830 */
[----:B------:R-:W-:Y:S01]  /*b830*/  F2FP.PACK_AB R137, R222, R219 ;  /* 0x000000dbde89723e */ /* 0x000fe200000000ff */
[----:B------:R-:W-:Y:S02]  /*b840*/  FADD.FTZ R191, R191, R180 ;  /* 0x000000b4bfbf7221 */ /* 0x000fe40000010000 */
[----:B----4-:R-:W-:Y:S01]  /*b850*/  F2FP.PACK_AB R138, R220, R217 ;  /* 0x000000d9dc8a723e */ /* 0x010fe200000000ff */
[C---:B-1----:R-:W-:Y:S04]  /*b860*/  HMMA.16816.F32 R52, R100.reuse, R104, R52 ;  /* 0x000000686434723c */ /* 0x042fe80000001834 */
[----:B------:R-:W-:Y:S01]  /*b870*/  F2FP.PACK_AB R139, R224, R221 ;  /* 0x000000dde08b723e */ /* 0x000fe200000000ff */
[----:B------:R-:W-:Y:S02]  /*b880*/  FADD.FTZ R219, R219, R216 ;  /* 0x000000d8dbdb7221 */ /* 0x000fe40000010000 */
[----:B------:R-:W-:Y:S01]  /*b890*/  FADD.FTZ R218, R218, R191 ;  /* 0x000000bfdada7221 */ /* 0x000fe20000010000 */
[C---:B------:R-:W-:Y:S01]  /*b8a0*/  HMMA.16816.F32 R56, R100.reuse, R106, R56 ;  /* 0x0000006a6438723c */ /* 0x040fe20000001838 */
[----:B------:R-:W1:Y:S03]  /*b8b0*/  LDSM.16.MT88.4 R104, [R134+UR4+0x5100] ;  /* 0x005100048668783b */ /* 0x000e660008004200 */
[----:B------:R-:W-:Y:S02]  /*b8c0*/  FADD.FTZ R222, R222, R219 ;  /* 0x000000dbdede7221 */ /* 0x000fe40000010000 */
[----:B------:R-:W-:Y:S02]  /*b8d0*/  FADD.FTZ R205, R217, R218 ;  /* 0x000000dad9cd7221 */ /* 0x000fe40000010000 */
[C---:B--2---:R-:W-:Y:S04]  /*b8e0*/  HMMA.16816.F32 R60, R100.reuse, R108, R60 ;  /* 0x0000006c643c723c */ /* 0x044fe8000000183c */
[----:B------:R-:W-:Y:S02]  /*b8f0*/  FADD.FTZ R221, R221, R222 ;  /* 0x000000dedddd7221 */ /* 0x000fe40000010000 */
[----:B------:R-:W-:Y:S02]  /*b900*/  FADD.FTZ R205, R220, R205 ;  /* 0x000000cddccd7221 */ /* 0x000fe40000010000 */
[C---:B------:R-:W-:Y:S01]  /*b910*/  HMMA.16816.F32 R64, R100.reuse, R110, R64 ;  /* 0x0000006e6440723c */ /* 0x040fe20000001840 */
[----:B------:R-:W2:Y:S03]  /*b920*/  LDSM.16.MT88.4 R108, [R160+0x5100] ;  /* 0x00510000a06c783b */ /* 0x000ea60000004200 */
[----:B------:R-:W-:Y:S04]  /*b930*/  FADD.FTZ R206, R224, R221 ;  /* 0x000000dde0ce7221 */ /* 0x000fe80000010000 */
[C---:B------:R-:W-:Y:S08]  /*b940*/  HMMA.16816.F32 R68, R100.reuse, R112, R68 ;  /* 0x000000706444723c */ /* 0x040ff00000001844 */
        /* <DEDUP_REMOVED lines=13> */
[----:B------:R3:W4:Y:S07]  /*ba20*/  LDSM.16.MT88.4 R12, [R133+0x5900] ;  /* 0x00590000850c783b */ /* 0x00072e0000004200 */
[C---:B------:R-:W-:Y:S07]  /*ba30*/  HMMA.16816.F32 R116, R136.reuse, R114, R16 ;  /* 0x000000728874723c */ /* 0x040fee0000001810 */
[----:B------:R-:W-:Y:S01]  /*ba40*/  @P0 LEA R18, P6, R3, c[0x0][0x1c8], 0x1 ;  /* 0x0000720003120a11 */ /* 0x000fe200078c08ff */
[C---:B------:R-:W-:Y:S08]  /*ba50*/  HMMA.16816.F32 R112, R136.reuse, R140, R20 ;  /* 0x0000008c8870723c */ /* 0x040ff00000001814 */
[C---:B------:R-:W-:Y:S04]  /*ba60*/  HMMA.16816.F32 R108, R136.reuse, R142, R24 ;  /* 0x0000008e886c723c */ /* 0x040fe80000001818 */
[----:B---3--:R-:W-:Y:S04]  /*ba70*/  MOV R133, R2 ;  /* 0x0000000200857202 */ /* 0x008fe80000000f00 */
        /* <DEDUP_REMOVED lines=9> */
[C---:B------:R-:W-:Y:S01]  /*bb10*/  HMMA.16816.F32 R64, R136.reuse, R6, R64 ;  /* 0x000000068840723c */ /* 0x040fe20000001840 */
[----:B------:R-:W1:Y:S07]  /*bb20*/  LDSM.16.MT88.4 R4, [R134+UR4+0x5900] ;  /* 0x005900048604783b */ /* 0x000e6e0008004200 */
[C---:B--2---:R-:W-:Y:S07]  /*bb30*/  HMMA.16816.F32 R68, R136.reuse, R8, R68 ;  /* 0x000000088844723c */ /* 0x044fee0000001844 */
[----:B------:R-:W-:Y:S01]  /*bb40*/  @P0 IADD3 R8, P5, R211, UR22, RZ ;  /* 0x00000016d3080c10 */ /* 0x000fe2000ffbe0ff */
[C---:B------:R-:W-:Y:S04]  /*bb50*/  HMMA.16816.F32 R72, R136.reuse, R10, R72 ;  /* 0x0000000a8848723c */ /* 0x040fe80000001848 */
[----:B------:R-:W-:Y:S02]  /*bb60*/  @P0 IADD3.X R9, R210, UR23, RZ, P5, !PT ;  /* 0x00000017d2090c10 */ /* 0x000fe4000affe4ff */
[----:B------:R-:W-:Y:S02]  /*bb70*/  @P0 IADD3 R24, P5, R196, UR24, RZ ;  /* 0x00000018c4180c10 */ /* 0x000fe4000ffbe0ff */
[----:B------:R-:W-:Y:S01]  /*bb80*/  @P0 IADD3.X R10, R203, UR23, RZ, P4, !PT ;  /* 0x00000017cb0a0c10 */ /* 0x000fe2000a7fe4ff */
[C---:B----4-:R-:W-:Y:S03]  /*bb90*/  HMMA.16816.F32 R76, R136.reuse, R12, R76 ;  /* 0x0000000c884c723c */ /* 0x050fe6000000184c */
[C---:B------:R-:W-:Y:S02]  /*bba0*/  @P0 LEA R16, P4, R8.reuse, c[0x0][0x1c8], 0x1 ;  /* 0x0000720008100a11 */ /* 0x040fe400078808ff */
[----:B------:R-:W-:Y:S02]  /*bbb0*/  @P0 LEA.HI.X R19, R3, c[0x0][0x1cc], R10, 0x1, P6 ;  /* 0x0000730003130a11 */ /* 0x000fe400030f0c0a */
[----:B------:R-:W-:Y:S01]  /*bbc0*/  @P0 LEA.HI.X R17, R8, c[0x0][0x1cc], R9, 0x1, P4 ;  /* 0x0000730008110a11 */ /* 0x000fe200020f0c09 */
[C---:B------:R-:W-:Y:S01]  /*bbd0*/  HMMA.16816.F32 R80, R136.reuse, R14, R80 ;  /* 0x0000000e8850723c */ /* 0x040fe20000001850 */
[----:B------:R-:W2:Y:S03]  /*bbe0*/  LDSM.16.MT88.4 R8, [R160+0x5900] ;  /* 0x00590000a008783b */ /* 0x000ea60000004200 */
[----:B------:R-:W-:Y:S01]  /*bbf0*/  @P0 IADD3 R22, P4, R209, UR22, RZ ;  /* 0x00000016d1160c10 */ /* 0x000fe2000ff9e0ff */
[----:B------:R-:W-:Y:S02]  /*bc00*/  @UP1 UIADD3.X UR22, UR13, UR23, URZ, UP0, !UPT ;  /* 0x000000170d161290 */ /* 0x000fe400087fe43f */
[----:B------:R-:W-:Y:S01]  /*bc10*/  UISETP.GE.AND UP0, UPT, UR15, 0x1, UPT ;  /* 0x000000010f00788c */ /* 0x000fe2000bf06270 */
[----:B------:R-:W-:Y:S01]  /*bc20*/  @P0 LEA R20, P6, R22, c[0x0][0x1c8], 0x1 ;  /* 0x0000720016140a11 */ /* 0x000fe200078c08ff */
[C---:B-1----:R-:W-:Y:S01]  /*bc30*/  HMMA.16816.F32 R84, R136.reuse, R4, R84 ;  /* 0x000000048854723c */ /* 0x042fe20000001854 */
[----:B------:R-:W-:Y:S02]  /*bc40*/  UISETP.GE.AND UP1, UPT, UR5, 0x1, UPT ;  /* 0x000000010500788c */ /* 0x000fe4000bf26270 */
[----:B------:R-:W-:Y:S01]  /*bc50*/  USEL UR15, UR25, URZ, !UP0 ;  /* 0x0000003f190f7287 */ /* 0x000fe2000c000000 */
[----:B------:R-:W-:Y:S01]  /*bc60*/  @P0 IADD3.X R3, R208, UR23, RZ, P4, !PT ;  /* 0x00000017d0030c10 */ /* 0x000fe2000a7fe4ff */
[----:B------:R-:W-:Y:S01]  /*bc70*/  UISETP.GT.AND UP0, UPT, UR21, UR20, UPT ;  /* 0x000000141500728c */ /* 0x000fe2000bf04270 */
[----:B------:R-:W-:Y:S01]  /*bc80*/  @P0 LEA R12, P4, R24, c[0x0][0x1c8], 0x1 ;  /* 0x00007200180c0a11 */ /* 0x000fe200078808ff */
[----:B------:R-:W-:Y:S01]  /*bc90*/  UIADD3 UR21, UR5, 0x1, URZ ;  /* 0x0000000105157890 */ /* 0x000fe2000fffe03f */
[----:B------:R-:W-:Y:S01]  /*bca0*/  @P0 IADD3.X R13, R203, UR22, RZ, P5, !PT ;  /* 0x00000016cb0d0c10 */ /* 0x000fe2000affe4ff */
[C---:B------:R-:W-:Y:S02]  /*bcb0*/  HMMA.16816.F32 R88, R136.reuse, R6, R88 ;  /* 0x000000068858723c */ /* 0x040fe40000001858 */
[----:B------:R-:W-:Y:S01]  /*bcc0*/  USEL UR5, UR21, URZ, !UP1 ;  /* 0x0000003f15057287 */ /* 0x000fe2000c800000 */
[----:B------:R-:W-:Y:S02]  /*bcd0*/  @P0 LEA.HI.X R21, R22, c[0x0][0x1cc], R3, 0x1, P6 ;  /* 0x0000730016150a11 */ /* 0x000fe400030f0c03 */
[----:B------:R-:W-:Y:S01]  /*bce0*/  MOV R22, UR15 ;  /* 0x0000000f00167c02 */ /* 0x000fe20008000f00 */
[----:B------:R-:W-:Y:S01]  /*bcf0*/  UMOV UR21, UR17 ;  /* 0x0000001100157c82 */ /* 0x000fe20008000000 */
[----:B------:R-:W-:Y:S02]  /*bd00*/  @P0 LEA.HI.X R13, R24, c[0x0][0x1cc], R13, 0x1, P4 ;  /* 0x00007300180d0a11 */ /* 0x000fe400020f0c0d */
[----:B------:R-:W-:Y:S03]  /*bd10*/  @P0 IADD3 R3, P4, R211, UR24, RZ ;  /* 0x00000018d3030c10 */ /* 0x000fe6000ff9e0ff */
[----:B------:R-:W-:Y:S01]  /*bd20*/  @P0 IMAD R25, R22, 0x3000, R193 ;  /* 0x0000300016190824 */ /* 0x000fe200078e02c1 */
[----:B------:R-:W-:Y:S02]  /*bd30*/  @P0 LEA R14, P6, R3, c[0x0][0x1c8], 0x1 ;  /* 0x00007200030e0a11 */ /* 0x000fe400078c08ff */
[----:B------:R-:W-:Y:S02]  /*bd40*/  @P0 IADD3.X R24, R210, UR22, RZ, P4, !PT ;  /* 0x00000016d2180c10 */ /* 0x000fe4000a7fe4ff */
[----:B------:R-:W-:Y:S02]  /*bd50*/  @P0 IADD3 R23, P5, R209, UR24, RZ ;  /* 0x00000018d1170c10 */ /* 0x000fe4000ffbe0ff */
[----:B------:R-:W-:Y:S02]  /*bd60*/  @P0 LEA.HI.X R15, R3, c[0x0][0x1cc], R24, 0x1, P6 ;  /* 0x00007300030f0a11 */ /* 0x000fe400030f0c18 */
[----:B------:R-:W-:Y:S02]  /*bd70*/  @P0 SHF.L.U32 R3, R25, 0x1, RZ ;  /* 0x0000000119030819 */ /* 0x000fe400000006ff */
[C---:B------:R-:W-:Y:S01]  /*bd80*/  @P0 LEA R22, P4, R23.reuse, c[0x0][0x1c8], 0x1 ;  /* 0x0000720017160a11 */ /* 0x040fe200078808ff */
[C---:B--2---:R-:W-:Y:S02]  /*bd90*/  HMMA.16816.F32 R92, R136.reuse, R8, R92 ;  /* 0x00000008885c723c */ /* 0x044fe4000000185c */
[----:B------:R-:W-:Y:S01]  /*bda0*/  @!PT LDS RZ, [RZ] ;  /* 0x00000000fffff984 */ /* 0x000fe20000000800 */
[----:B------:R-:W-:Y:S01]  /*bdb0*/  @!PT LDS RZ, [RZ] ;  /* 0x00000000fffff984 */ /* 0x000fe20000000800 */
[----:B------:R-:W-:Y:S01]  /*bdc0*/  @!PT LDS RZ, [RZ] ;  /* 0x00000000fffff984 */ /* 0x000fe20000000800 */
[----:B------:R1:W-:Y:S01]  /*bdd0*/  @P0 LDGSTS.E.BYPASS.LTC128B.128 [R3+0xc100], [R18.64], !P3 ;  /* 0x0c10000012030fae */ /* 0x0003e2000d901d52 */
[----:B------:R-:W-:Y:S04]  /*bde0*/  @P0 IADD3.X R26, R208, UR22, RZ, P5, !PT ;  /* 0x00000016d01a0c10 */ /* 0x000fe8000affe4ff */
[----:B------:R-:W-:Y:S01]  /*bdf0*/  @P0 LEA.HI.X R23, R23, c[0x0][0x1cc], R26, 0x1, P4 ;  /* 0x0000730017170a11 */ /* 0x000fe200020f0c1a */
[----:B------:R-:W-:Y:S02]  /*be00*/  HMMA.16816.F32 R96, R136, R10, R96 ;  /* 0x0000000a8860723c */ /* 0x000fe40000001860 */
        /* <DEDUP_REMOVED lines=9> */
.L_x_818:
[----:B------:R-:W-:-:S06]  /*bea0*/  UISETP.GE.AND UP0, UPT, UR17, UR10, UPT ;  /* 0x0000000a1100728c */ /* 0x000fcc000bf06270 */
[----:B------:R-:W-:-:S13]  /*beb0*/  PLOP3.LUT P0, PT, PT, PT, UP0, 0x80, 0x0 ;  /* 0x000000000000781c */ /* 0x000fda0003f0f008 */
[----:B------:R-:W-:Y:S05]  /*bec0*/  @!P0 BRA `(.L_x_820) ;  /* 0x00003a9000008947 */ /* 0x000fea0003800000 */
[----:B------:R-:W-:Y:S01]  /*bed0*/  PLOP3.LUT P5, PT, PT, PT, UP3, 0x80, 0x0 ;  /* 0x000000000000781c */ /* 0x000fe20003faf038 */
[----:B------:R-:W-:Y:S01]  /*bee0*/  IMAD.MOV.U32 R133, RZ, RZ, 0x40 ;  /* 0x00000040ff857424 */ /* 0x000fe200078e00ff */
[----:B------:R-:W-:Y:S01]  /*bef0*/  PLOP3.LUT P4, PT, PT, PT, UP3, 0x80, 0x0 ;  /* 0x000000000000781c */ /* 0x000fe20003f8f038 */
[----:B------:R-:W-:Y:S01]  /*bf00*/  IMAD.MOV.U32 R3, RZ, RZ, R0 ;  /* 0x000000ffff037224 */ /* 0x000fe200078e0000 */
[----:B------:R-:W-:Y:S01]  /*bf10*/  LOP3.LUT P0, RZ, R207, 0x4, RZ, 0xc0, !PT ;  /* 0x00000004cfff7812 */ /* 0x000fe2000780c0ff */
[----:B------:R-:W-:Y:S01]  /*bf20*/  IMAD.MOV.U32 R132, RZ, RZ, R2 ;  /* 0x000000ffff847224 */ /* 0x000fe200078e0002 */
[C---:B------:R-:W-:Y:S01]  /*bf30*/  IADD3 R207, P6, R194.reuse, 0x40, RZ ;  /* 0x00000040c2cf7810 */ /* 0x040fe20007fde0ff */
[----:B------:R-:W-:Y:S01]  /*bf40*/  ULDC.64 UR8, c[0x0][0x208] ;  /* 0x0000820000087ab9 */ /* 0x000fe20000000a00 */
[----:B------:R-:W-:Y:S02]  /*bf50*/  SEL R133, R133, 0xffffffc0, !P0 ;  /* 0xffffffc085857807 */ /* 0x000fe40004000000 */
[----:B------:R-:W-:Y:S01]  /*bf60*/  IADD3 R214, P0, R194, 0x80, RZ ;  /* 0x00000080c2d67810 */ /* 0x000fe20007f1e0ff */
[----:B------:R-:W-:Y:S01]  /*bf70*/  IMAD.X R215, RZ, RZ, R199, P6 ;  /* 0x000000ffffd77224 */ /* 0x000fe200030e06c7 */
[----:B------:R-:W-:Y:S01]  /*bf80*/  IADD3 R210, P6, R196, 0x80, RZ ;  /* 0x00000080c4d27810 */ /* 0x000fe20007fde0ff */
[----:B------:R-:W-:Y:S01]  /*bf90*/  @P5 IMAD.HI.U32 R208, R200, c[0x0][0x2c8], RZ ;  /* 0x0000b200c8d05a27 */ /* 0x000fe200078e00ff */
[----:B------:R-:W-:-:S03]  /*bfa0*/  IADD3 R212, P5, R196, 0x40, RZ ;  /* 0x00000040c4d47810 */ /* 0x000fc60007fbe0ff */
[----:B------:R-:W-:Y:S01]  /*bfb0*/  IMAD.X R213, RZ, RZ, R199, P0 ;  /* 0x000000ffffd57224 */ /* 0x000fe200000e06c7 */
[----:B------:R-:W-:Y:S01]  /*bfc0*/  @P4 SHF.R.U32.HI R208, RZ, c[0x0][0x2cc], R208 ;  /* 0x0000b300ffd04a19 */ /* 0x000fe200000116d0 */
[--C-:B------:R-:W-:Y:S02]  /*bfd0*/  IMAD.X R211, RZ, RZ, R203.reuse, P5 ;  /* 0x000000ffffd37224 */ /* 0x100fe400028e06cb */
[----:B------:R-:W-:Y:S02]  /*bfe0*/  IMAD.X R209, RZ, RZ, R203, P6 ;  /* 0x000000ffffd17224 */ /* 0x000fe400030e06cb */
.L_x_829:
[----:B------:R-:W-:Y:S04]  /*bff0*/  DEPBAR.LE SB0, 0x2 ;  /* 0x000080800000791a */ /* 0x000fe80000000000 */
[----:B------:R-:W-:Y:S01]  /*c000*/  BAR.SYNC.DEFER_BLOCKING 0x0 ;  /* 0x0000000000007b1d */ /* 0x000fe20000010000 */
[----:B------:R-:W-:Y:S01]  /*c010*/  UIMAD UR4, UR5, 0x6000, URZ ;  /* 0x00006000050478a4 */ /* 0x000fe2000f8e023f */
[----:B------:R-:W-:Y:S01]  /*c020*/  IMAD.U32 R175, RZ, RZ, UR15 ;  /* 0x0000000fffaf7e24 */ /* 0x000fe2000f8e00ff */
[----:B------:R-:W-:Y:S04]  /*c030*/  UISETP.GE.AND UP1, UPT, UR10, UR17, UPT ;  /* 0x000000110a00728c */ /* 0x000fe8000bf26270 */
[----:B------:R-:W-:Y:S02]  /*c040*/  IADD3 R0, R188, UR4, RZ ;  /* 0x00000004bc007c10 */ /* 0x000fe4000fffe0ff */
[----:B------:R-:W-:Y:S03]  /*c050*/  PLOP3.LUT P0, PT, PT, PT, UP1, 0x80, 0x0 ;  /* 0x000000000000781c */ /* 0x000fe60003f0f018 */
[----:B------:R-:W-:Y:S01]  /*c060*/  IMAD.IADD R192, R189, 0x1, R0 ;  /* 0x00000001bdc07824 */ /* 0x000fe200078e0200 */
[----:B------:R-:W-:Y:S01]  /*c070*/  IADD3 R0, R133, R0, RZ ;  /* 0x0000000085007210 */ /* 0x000fe20007ffe0ff */
[----:B------:R-:W-:Y:S04]  /*c080*/  @!UP1 UIADD3 UR7, UR17, -0x1, URZ ;  /* 0xffffffff11079890 */ /* 0x000fe8000fffe03f */
[----:B------:R-:W-:Y:S02]  /*c090*/  @!UP1 USHF.R.S32.HI UR6, URZ, 0x1f, UR7 ;  /* 0x0000001f3f069899 */ /* 0x000fe40008011407 */
[----:B------:R-:W-:Y:S02]  /*c0a0*/  @!UP1 UIMAD.WIDE.U32 UR20, UR7, UR8, URZ ;  /* 0x00000008071492a5 */ /* 0x000fe4000f8e003f */
[----:B------:R-:W-:Y:S01]  /*c0b0*/  @!UP1 UIMAD UR6, UR6, UR8, URZ ;  /* 0x00000008060692a4 */ /* 0x000fe2000f8e023f */
[----:B------:R-:W-:Y:S01]  /*c0c0*/  @!P0 IMAD R175, R175, 0x6000, R204 ;  /* 0x00006000afaf8824 */ /* 0x000fe200078e02cc */
[----:B------:R-:W-:Y:S02]  /*c0d0*/  LDSM.16.M88.4 R32, [R190] ;  /* 0x00000000be20783b */ /* 0x000fe40000000200 */
[----:B------:R-:W-:Y:S02]  /*c0e0*/  @!UP1 UIMAD UR6, UR7, UR9, UR6 ;  /* 0x00000009070692a4 */ /* 0x000fe4000f8e0206 */
[----:B------:R-:W-:Y:S02]  /*c0f0*/  @!UP1 USHF.L.U32 UR7, UR20, 0x6, URZ ;  /* 0x0000000614079899 */ /* 0x000fe4000800063f */
[----:B------:R-:W-:Y:S01]  /*c100*/  @!UP1 UIADD3 UR6, UR21, UR6, URZ ;  /* 0x0000000615069290 */ /* 0x000fe2000fffe03f */
[----:B------:R-:W1:Y:S03]  /*c110*/  LDSM.16.M88.4 R8, [R188+UR4+0xc100] ;  /* 0x00c10004bc08783b */ /* 0x000e660008000200 */
[----:B------:R-:W-:Y:S01]  /*c120*/  @!P0 IADD3 R2, P5, R194, UR7, RZ ;  /* 0x00000007c2028c10 */ /* 0x000fe2000ffbe0ff */
[----:B------:R-:W-:Y:S02]  /*c130*/  @!UP1 USHF.L.U64.HI UR6, UR20, 0x6, UR6 ;  /* 0x0000000614069899 */ /* 0x000fe40008010206 */
[----:B------:R-:W-:Y:S01]  /*c140*/  @!UP1 UIADD3 UR20, UP0, UR12, UR7, URZ ;  /* 0x000000070c149290 */ /* 0x000fe2000ff1e03f */
[----:B------:R-:W2:Y:S01]  /*c150*/  LDSM.16.M88.4 R16, [R188+UR4+0xc900] ;  /* 0x00c90004bc10783b */ /* 0x000ea20008000200 */
[----:B------:R-:W-:Y:S02]  /*c160*/  @!P0 LEA R176, P4, R2, c[0x0][0x1f8], 0x1 ;  /* 0x00007e0002b08a11 */ /* 0x000fe400078808ff */
[----:B------:R-:W-:Y:S02]  /*c170*/  @!P0 IADD3.X R29, R199, UR6, RZ, P5, !PT ;  /* 0x00000006c71d8c10 */ /* 0x000fe4000affe4ff */
[----:B------:R-:W-:Y:S02]  /*c180*/  @!P0 IADD3 R30, P5, R214, UR7, RZ ;  /* 0x00000007d61e8c10 */ /* 0x000fe4000ffbe0ff */
[----:B------:R-:W3:Y:S01]  /*c190*/  LDSM.16.M88.4 R24, [R188+UR4+0xd100] ;  /* 0x00d10004bc18783b */ /* 0x000ee20008000200 */
[----:B------:R-:W-:Y:S02]  /*c1a0*/  @!P0 LEA.HI.X R177, R2, c[0x0][0x1fc], R29, 0x1, P4 ;  /* 0x00007f0002b18a11 */ /* 0x000fe400020f0c1d */
[----:B------:R-:W-:Y:S01]  /*c1b0*/  @!P0 IADD3 R29, P6, R207, UR7, RZ ;  /* 0x00000007cf1d8c10 */ /* 0x000fe2000ffde0ff */
[----:B------:R-:W-:Y:S01]  /*c1c0*/  @!UP1 UIADD3.X UR7, UR11, UR6, URZ, UP0, !UPT ;  /* 0x000000060b079290 */ /* 0x000fe200087fe43f */
[----:B------:R-:W-:Y:S01]  /*c1d0*/  @!P0 IADD3.X R31, R213, UR6, RZ, P5, !PT ;  /* 0x00000006d51f8c10 */ /* 0x000fe2000affe4ff */
[----:B------:R-:W-:Y:S01]  /*c1e0*/  UISETP.GE.AND UP0, UPT, UR15, 0x1, UPT ;  /* 0x000000010f00788c */ /* 0x000fe2000bf06270 */
[----:B------:R-:W4:Y:S01]  /*c1f0*/  LDSM.16.M88.4 R136, [R188+UR4+0xd900] ;  /* 0x00d90004bc88783b */ /* 0x000f220008000200 */
[C---:B------:R-:W-:Y:S02]  /*c200*/  @!P0 LEA R170, P5, R30.reuse, c[0x0][0x1f8], 0x1 ;  /* 0x00007e001eaa8a11 */ /* 0x040fe400078a08ff */
[----:B------:R-:W-:Y:S01]  /*c210*/  @!P0 IADD3.X R28, R215, UR6, RZ, P6, !PT ;  /* 0x00000006d71c8c10 */ /* 0x000fe2000b7fe4ff */
[----:B------:R-:W-:Y:S01]  /*c220*/  USHF.L.U32 UR6, UR17, 0x6, URZ ;  /* 0x0000000611067899 */ /* 0x000fe2000800063f */
[C---:B------:R-:W-:Y:S02]  /*c230*/  @!P0 LEA R172, P6, R29.reuse, c[0x0][0x1f8], 0x1 ;  /* 0x00007e001dac8a11 */ /* 0x040fe400078c08ff */
[----:B------:R-:W-:Y:S01]  /*c240*/  LDSM.16.M88.4 R140, [R186] ;  /* 0x00000000ba8c783b */ /* 0x000fe20000000200 */
[----:B------:R-:W-:Y:S02]  /*c250*/  @!P0 LEA.HI.X R171, R30, c[0x0][0x1fc], R31, 0x1, P5 ;  /* 0x00007f001eab8a11 */ /* 0x000fe400028f0c1f */
[----:B------:R-:W-:Y:S02]  /*c260*/  @!P0 LEA.HI.X R173, R29, c[0x0][0x1fc], R28, 0x1, P6 ;  /* 0x00007f001dad8a11 */ /* 0x000fe400030f0c1c */
[----:B------:R-:W-:Y:S02]  /*c270*/  @!P0 IADD3 R2, P4, R194, UR20, RZ ;  /* 0x00000014c2028c10 */ /* 0x000fe4000ff9e0ff */
[----:B------:R-:W5:Y:S02]  /*c280*/  LDSM.16.M88.4 R144, [R192+0xc100] ;  /* 0x00c10000c090783b */ /* 0x000f640000000200 */
[----:B------:R-:W-:Y:S02]  /*c290*/  @!P0 IADD3.X R149, R199, UR7, RZ, P4, !PT ;  /* 0x00000007c7958c10 */ /* 0x000fe4000a7fe4ff */
[C---:B------:R-:W-:Y:S01]  /*c2a0*/  @!P0 LEA R168, P4, R2.reuse, c[0x0][0x1f8], 0x1 ;  /* 0x00007e0002a88a11 */ /* 0x040fe200078808ff */
[C---:B-1----:R-:W-:Y:S03]  /*c2b0*/  HMMA.16816.F32 R4, R32.reuse, R8, RZ ;  /* 0x000000082004723c */ /* 0x042fe600000018ff */
[----:B------:R-:W-:Y:S02]  /*c2c0*/  @!P0 LEA.HI.X R169, R2, c[0x0][0x1fc], R149, 0x1, P4 ;  /* 0x00007f0002a98a11 */ /* 0x000fe400020f0c95 */
[----:B------:R-:W1:Y:S01]  /*c2d0*/  LDSM.16.M88.4 R148, [R192+0xc900] ;  /* 0x00c90000c094783b */ /* 0x000e620000000200 */
[----:B------:R-:W-:Y:S02]  /*c2e0*/  @!P0 IADD3 R2, P5, R214, UR20, RZ ;  /* 0x00000014d6028c10 */ /* 0x000fe4000ffbe0ff */
[C---:B------:R-:W-:Y:S04]  /*c2f0*/  HMMA.16816.F32 R8, R32.reuse, R10, RZ ;  /* 0x0000000a2008723c */ /* 0x040fe800000018ff */
[----:B------:R-:W-:Y:S04]  /*c300*/  @!P0 IADD3.X R153, R213, UR7, RZ, P5, !PT ;  /* 0x00000007d5998c10 */ /* 0x000fe8000affe4ff */
[C---:B--2---:R-:W-:Y:S08]  /*c310*/  HMMA.16816.F32 R12, R32.reuse, R16, RZ ;  /* 0x00000010200c723c */ /* 0x044ff000000018ff */
[C---:B------:R-:W-:Y:S08]  /*c320*/  HMMA.16816.F32 R16, R32.reuse, R18, RZ ;  /* 0x000000122010723c */ /* 0x040ff000000018ff */
[C---:B---3--:R-:W-:Y:S08]  /*c330*/  HMMA.16816.F32 R20, R32.reuse, R24, RZ ;  /* 0x000000182014723c */ /* 0x048ff000000018ff */
[C---:B------:R-:W-:Y:S08]  /*c340*/  HMMA.16816.F32 R24, R32.reuse, R26, RZ ;  /* 0x0000001a2018723c */ /* 0x040ff000000018ff */
[C---:B----4-:R-:W-:Y:S07]  /*c350*/  HMMA.16816.F32 R28, R32.reuse, R136, RZ ;  /* 0x00000088201c723c */ /* 0x050fee00000018ff */
[----:B------:R-:W-:Y:S01]  /*c360*/  @!P0 IADD3 R137, P4, R207, UR20, RZ ;  /* 0x00000014cf898c10 */ /* 0x000fe2000ff9e0ff */
[----:B------:R-:W-:Y:S04]  /*c370*/  HMMA.16816.F32 R32, R32, R138, RZ ;  /* 0x0000008a2020723c */ /* 0x000fe800000018ff */
[----:B------:R-:W-:Y:S02]  /*c380*/  @!P0 LEA R178, P6, R137, c[0x0][0x1f8], 0x1 ;  /* 0x00007e0089b28a11 */ /* 0x000fe400078c08ff */
[----:B------:R-:W-:Y:S02]  /*c390*/  @!P0 IADD3.X R136, R215, UR7, RZ, P4, !PT ;  /* 0x00000007d7888c10 */ /* 0x000fe4000a7fe4ff */
[C---:B-----5:R-:W-:Y:S05]  /*c3a0*/  HMMA.16816.F32 R4, R140.reuse, R144, R4 ;  /* 0x000000908c04723c */ /* 0x060fea0000001804 */
[C---:B------:R-:W-:Y:S02]  /*c3b0*/  @!P0 LEA R180, P4, R2.reuse, c[0x0][0x1f8], 0x1 ;  /* 0x00007e0002b48a11 */ /* 0x040fe400078808ff */
[----:B------:R-:W-:Y:S01]  /*c3c0*/  @!P0 LEA.HI.X R179, R137, c[0x0][0x1fc], R136, 0x1, P6 ;  /* 0x00007f0089b38a11 */ /* 0x000fe200030f0c88 */
[C---:B------:R-:W-:Y:S01]  /*c3d0*/  HMMA.16816.F32 R8, R140.reuse, R146, R8 ;  /* 0x000000928c08723c */ /* 0x040fe20000001808 */
[----:B------:R-:W2:Y:S03]  /*c3e0*/  LDSM.16.M88.4 R136, [R192+0xd100] ;  /* 0x00d10000c088783b */ /* 0x000ea60000000200 */
[----:B------:R-:W-:Y:S01]  /*c3f0*/  @!P0 LEA.HI.X R181, R2, c[0x0][0x1fc], R153, 0x1, P4 ;  /* 0x00007f0002b58a11 */ /* 0x000fe200020f0c99 */
[C---:B------:R-:W-:Y:S03]  /*c400*/  IMAD.IADD R2, R133.reuse, 0x1, R192 ;  /* 0x0000000185027824 */ /* 0x040fe600078e02c0 */
[C---:B-1----:R-:W-:Y:S01]  /*c410*/  HMMA.16816.F32 R12, R140.reuse, R148, R12 ;  /* 0x000000948c0c723c */ /* 0x042fe2000000180c */
[----:B------:R-:W1:Y:S07]  /*c420*/  LDSM.16.M88.4 R152, [R192+0xd900] ;  /* 0x00d90000c098783b */ /* 0x000e6e0000000200 */
[C---:B------:R-:W-:Y:S01]  /*c430*/  HMMA.16816.F32 R16, R140.reuse, R150, R16 ;  /* 0x000000968c10723c */ /* 0x040fe20000001810 */
[----:B------:R-:W-:Y:S01]  /*c440*/  @!PT LDS RZ, [RZ] ;  /* 0x00000000fffff984 */ /* 0x000fe20000000800 */
[----:B------:R-:W-:Y:S01]  /*c450*/  @!PT LDS RZ, [RZ] ;  /* 0x00000000fffff984 */ /* 0x000fe20000000800 */
[----:B------:R-:W-:Y:S01]  /*c460*/  @!PT LDS RZ, [RZ] ;  /* 0x00000000fffff984 */ /* 0x000fe20000000800 */
[----:B------:R3:W-:Y:S07]  /*c470*/  @!P0 LDGSTS.E.BYPASS.LTC128B.128 [R175], [R176.64], !P3 ;  /* 0x00000000b0af8fae */ /* 0x0007ee000d901d52 */
[----:B------:R3:W-:Y:S07]  /*c480*/  @!P0 LDGSTS.E.BYPASS.LTC128B.128 [R175+0x2000], [R172.64], !P2 ;  /* 0x02000000acaf8fae */ /* 0x0007ee000d101d52 */
[----:B------:R4:W-:Y:S07]  /*c490*/  @!P0 LDGSTS.E.BYPASS.LTC128B.128 [R175+0x4000], [R170.64], !P1 ;  /* 0x04000000aaaf8fae */ /* 0x0009ee000c901d52 */
[----:B------:R4:W-:Y:S01]  /*c4a0*/  @!P0 LDGSTS.E.BYPASS.LTC128B.128 [R175+0x1000], [R168.64], !P3 ;  /* 0x01000000a8af8fae */ /* 0x0009e2000d901d52 */
[C---:B--2---:R-:W-:Y:S06]  /*c4b0*/  HMMA.16816.F32 R20, R140.reuse, R136, R20 ;  /* 0x000000888c14723c */ /* 0x044fec0000001814 */
[----:B------:R3:W-:Y:S02]  /*c4c0*/  @!P0 LDGSTS.E.BYPASS.LTC128B.128 [R175+0x3000], [R178.64], !P2 ;  /* 0x03000000b2af8fae */ /* 0x0007e4000d101d52 */
[C---:B------:R-:W-:Y:S05]  /*c4d0*/  HMMA.16816.F32 R24, R140.reuse, R138, R24 ;  /* 0x0000008a8c18723c */ /* 0x040fea0000001818 */
[----:B------:R3:W-:Y:S01]  /*c4e0*/  @!P0 LDGSTS.E.BYPASS.LTC128B.128 [R175+0x5000], [R180.64], !P1 ;  /* 0x05000000b4af8fae */ /* 0x0007e2000c901d52 */
[----:B------:R-:W-:Y:S02]  /*c4f0*/  PLOP3.LUT P0, PT, PT, PT, UP3, 0x80, 0x0 ;  /* 0x000000000000781c */ /* 0x000fe40003f0f038 */
[C---:B-1----:R-:W-:Y:S04]  /*c500*/  HMMA.16816.F32 R28, R140.reuse, R152, R28 ;  /* 0x000000988c1c723c */ /* 0x042fe8000000181c */
[----:B------:R-:W-:Y:S04]  /*c510*/  LDSM.16.M88.4 R156, [R185] ;  /* 0x00000000b99c783b */ /* 0x000fe80000000200 */
[----:B------:R-:W-:Y:S03]  /*c520*/  HMMA.16816.F32 R32, R140, R154, R32 ;  /* 0x0000009a8c20723c */ /* 0x000fe60000001820 */
[----:B------:R-:W1:Y:S07]  /*c530*/  LDSM.16.M88.4 R160, [R0+0xc100] ;  /* 0x00c1000000a0783b */ /* 0x000e6e0000000200 */
[----:B------:R-:W2:Y:S07]  /*c540*/  LDSM.16.M88.4 R164, [R0+0xc900] ;  /* 0x00c9000000a4783b */ /* 0x000eae0000000200 */
[----:B------:R-:W5:Y:S07]  /*c550*/  LDSM.16.M88.4 R144, [R0+0xd100] ;  /* 0x00d100000090783b */ /* 0x000f6e0000000200 */
[----:B------:R-:W3:Y:S07]  /*c560*/  LDSM.16.M88.4 R148, [R0+0xd900] ;  /* 0x00d900000094783b */ /* 0x000eee0000000200 */
[----:B------:R-:W-:Y:S07]  /*c570*/  LDSM.16.M88.4 R136, [R184] ;  /* 0x00000000b888783b */ /* 0x000fee0000000200 */
[----:B----4-:R-:W4:Y:S01]  /*c580*/  LDSM.16.M88.4 R168, [R2+0xc100] ;  /* 0x00c1000002a8783b */ /* 0x010f220000000200 */
[C---:B-1----:R-:W-:Y:S06]  /*c590*/  HMMA.16816.F32 R4, R156.reuse, R160, R4 ;  /* 0x000000a09c04723c */ /* 0x042fec0000001804 */
[----:B------:R-:W1:Y:S02]  /*c5a0*/  LDSM.16.M88.4 R140, [R2+0xc900] ;  /* 0x00c90000028c783b */ /* 0x000e640000000200 */
[C---:B------:R-:W-:Y:S05]  /*c5b0*/  HMMA.16816.F32 R8, R156.reuse, R162, R8 ;  /* 0x000000a29c08723c */ /* 0x040fea0000001808 */
[----:B------:R-:W1:Y:S03]  /*c5c0*/  LDSM.16.M88.4 R152, [R2+0xd100] ;  /* 0x00d100000298783b */ /* 0x000e660000000200 */
[C---:B--2---:R-:W-:Y:S04]  /*c5d0*/  HMMA.16816.F32 R12, R156.reuse, R164, R12 ;  /* 0x000000a49c0c723c */ /* 0x044fe8000000180c */
[----:B------:R-:W2:Y:S04]  /*c5e0*/  LDSM.16.M88.4 R160, [R2+0xd900] ;  /* 0x00d9000002a0783b */ /* 0x000ea80000000200 */
[C---:B------:R-:W-:Y:S03]  /*c5f0*/  HMMA.16816.F32 R16, R156.reuse, R166, R16 ;  /* 0x000000a69c10723c */ /* 0x040fe60000001810 */
[----:B------:R-:W-:Y:S05]  /*c600*/  LDSM.16.M88.4 R164, [R188+UR4+0xe100] ;  /* 0x00e10004bca4783b */ /* 0x000fea0008000200 */
[C---:B-----5:R-:W-:Y:S02]  /*c610*/  HMMA.16816.F32 R20, R156.reuse, R144, R20 ;  /* 0x000000909c14723c */ /* 0x060fe40000001814 */
[----:B---3--:R-:W-:Y:S06]  /*c620*/  LDSM.16.M88.4 R172, [R192+0xf900] ;  /* 0x00f90000c0ac783b */ /* 0x008fec0000000200 */
[C---:B------:R-:W-:Y:S01]  /*c630*/  HMMA.16816.F32 R24, R156.reuse, R146, R24 ;  /* 0x000000929c18723c */ /* 0x040fe20000001818 */
[----:B------:R-:W3:Y:S07]  /*c640*/  LDSM.16.M88.4 R144, [R190+0x4000] ;  /* 0x00400000be90783b */ /* 0x000eee0000000200 */
[C---:B------:R-:W-:Y:S01]  /*c650*/  HMMA.16816.F32 R28, R156.reuse, R148, R28 ;  /* 0x000000949c1c723c */ /* 0x040fe2000000181c */
[----:B------:R-:W-:Y:S07]  /*c660*/  LDSM.16.M88.4 R176, [R190+0x8000] ;  /* 0x00800000beb0783b */ /* 0x000fee0000000200 */
[----:B------:R-:W-:Y:S01]  /*c670*/  HMMA.16816.F32 R32, R156, R150, R32 ;  /* 0x000000969c20723c */ /* 0x000fe20000001820 */
[----:B------:R-:W5:Y:S07]  /*c680*/  LDSM.16.M88.4 R148, [R188+UR4+0xe900] ;  /* 0x00e90004bc94783b */ /* 0x000f6e0008000200 */
[C---:B----4-:R-:W-:Y:S01]  /*c690*/  HMMA.16816.F32 R4, R136.reuse, R168, R4 ;  /* 0x000000a88804723c */ /* 0x050fe20000001804 */
[----:B------:R-:W4:Y:S07]  /*c6a0*/  LDSM.16.M88.4 R156, [R188+UR4+0xf100] ;  /* 0x00f10004bc9c783b */ /* 0x000f2e0008000200 */
[C---:B------:R-:W-:Y:S01]  /*c6b0*/  HMMA.16816.F32 R8, R136.reuse, R170, R8 ;  /* 0x000000aa8808723c */ /* 0x040fe20000001808 */
[----:B------:R-:W3:Y:S07]  /*c6c0*/  LDSM.16.M88.4 R168, [R188+UR4+0xf900] ;  /* 0x00f90004bca8783b */ /* 0x000eee0008000200 */
[C---:B-1----:R-:W-:Y:S01]  /*c6d0*/  HMMA.16816.F32 R12, R136.reuse, R140, R12 ;  /* 0x0000008c880c723c */ /* 0x042fe2000000180c */
[----:B------:R-:W-:Y:S07]  /*c6e0*/  LDSM.16.M88.4 R180, [R188+UR4+0x10100] ;  /* 0x01010004bcb4783b */ /* 0x000fee0008000200 */
[C---:B------:R-:W-:Y:S01]  /*c6f0*/  HMMA.16816.F32 R16, R136.reuse, R142, R16 ;  /* 0x0000008e8810723c */ /* 0x040fe20000001810 */
[----:B------:R-:W-:Y:S07]  /*c700*/  LDSM.16.M88.4 R140, [R192+0xe100] ;  /* 0x00e10000c08c783b */ /* 0x000fee0000000200 */
[C---:B------:R-:W-:Y:S01]  /*c710*/  HMMA.16816.F32 R20, R136.reuse, R152, R20 ;  /* 0x000000988814723c */ /* 0x040fe20000001814 */
[----:B------:R-:W0:Y:S07]  /*c720*/  LDGDEPBAR ;  /* 0x00000000000079af */ /* 0x000e2e0000000000 */
[C---:B------:R-:W-:Y:S01]  /*c730*/  HMMA.16816.F32 R24, R136.reuse, R154, R24 ;  /* 0x0000009a8818723c */ /* 0x040fe20000001818 */
[----:B------:R-:W-:Y:S07]  /*c740*/  LDSM.16.M88.4 R152, [R192+0xe900] ;  /* 0x00e90000c098783b */ /* 0x000fee0000000200 */
[C---:B--2---:R-:W-:Y:S08]  /*c750*/  HMMA.16816.F32 R28, R136.reuse, R160, R28 ;  /* 0x000000a0881c723c */ /* 0x044ff0000000181c */
[----:B------:R-:W-:Y:S01]  /*c760*/  HMMA.16816.F32 R32, R136, R162, R32 ;  /* 0x000000a28820723c */ /* 0x000fe20000001820 */
[----:B------:R-:W1:Y:S07]  /*c770*/  LDSM.16.M88.4 R136, [R186+0x4000] ;  /* 0x00400000ba88783b */ /* 0x000e6e0000000200 */
[C---:B---3--:R-:W-:Y:S01]  /*c780*/  HMMA.16816.F32 R4, R144.reuse, R164, R4 ;  /* 0x000000a49004723c */ /* 0x048fe20000001804 */
[----:B------:R-:W2:Y:S07]  /*c790*/  LDSM.16.M88.4 R160, [R192+0xf100] ;  /* 0x00f10000c0a0783b */ /* 0x000eae0000000200 */
[C---:B------:R-:W-:Y:S01]  /*c7a0*/  HMMA.16816.F32 R8, R144.reuse, R166, R8 ;  /* 0x000000a69008723c */ /* 0x040fe20000001808 */
[----:B------:R-:W-:Y:S07]  /*c7b0*/  LDSM.16.M88.4 R164, [R2+0xe100] ;  /* 0x00e1000002a4783b */ /* 0x000fee0000000200 */
[C---:B-----5:R-:W-:Y:S08]  /*c7c0*/  HMMA.16816.F32 R12, R144.reuse, R148, R12 ;  /* 0x00000094900c723c */ /* 0x060ff0000000180c */
[C---:B------:R-:W-:Y:S01]  /*c7d0*/  HMMA.16816.F32 R16, R144.reuse, R150, R16 ;  /* 0x000000969010723c */ /* 0x040fe20000001810 */
[----:B------:R-:W-:Y:S07]  /*c7e0*/  LDSM.16.M88.4 R148, [R185+0x4000] ;  /* 0x00400000b994783b */ /* 0x000fee0000000200 */
[C---:B----4-:R-:W-:Y:S08]  /*c7f0*/  HMMA.16816.F32 R20, R144.reuse, R156, R20 ;  /* 0x0000009c9014723c */ /* 0x050ff00000001814 */
[C---:B------:R-:W-:Y:S01]  /*c800*/  HMMA.16816.F32 R24, R144.reuse, R158, R24 ;  /* 0x0000009e9018723c */ /* 0x040fe20000001818 */
[----:B------:R-:W3:Y:S07]  /*c810*/  LDSM.16.M88.4 R156, [R0+0xe100] ;  /* 0x00e10000009c783b */ /* 0x000eee0000000200 */
        /* <DEDUP_REMOVED lines=9> */
[C---:B--2---:R-:W-:Y:S08]  /*c8b0*/  HMMA.16816.F32 R20, R136.reuse, R160, R20 ;  /* 0x000000a08814723c */ /* 0x044ff00000001814 */
[C---:B------:R-:W-:Y:S01]  /*c8c0*/  HMMA.16816.F32 R24, R136.reuse, R162, R24 ;  /* 0x000000a28818723c */ /* 0x040fe20000001818 */
[----:B------:R-:W2:Y:S07]  /*c8d0*/  LDSM.16.M88.4 R160, [R184+0x4000] ;  /* 0x00400000b8a0783b */ /* 0x000eae0000000200 */
[C---:B------:R-:W-:Y:S08]  /*c8e0*/  HMMA.16816.F32 R28, R136.reuse, R172, R28 ;  /* 0x000000ac881c723c */ /* 0x040ff0000000181c */
[----:B------:R-:W-:Y:S07]  /*c8f0*/  HMMA.16816.F32 R32, R136, R174, R32 ;  /* 0x000000ae8820723c */ /* 0x000fee0000001820 */
[----:B------:R-:W-:Y:S01]  /*c900*/  IADD3 R136, R133, UR4, R188 ;  /* 0x0000000485887c10 */ /* 0x000fe2000fffe0bc */
[C---:B---3--:R-:W-:Y:S05]  /*c910*/  HMMA.16816.F32 R4, R148.reuse, R156, R4 ;  /* 0x0000009c9404723c */ /* 0x048fea0000001804 */
[----:B------:R-:W-:Y:S03]  /*c920*/  IADD3 R191, R189, R136, RZ ;  /* 0x00000088bdbf7210 */ /* 0x000fe60007ffe0ff */
[C---:B------:R-:W-:Y:S01]  /*c930*/  HMMA.16816.F32 R8, R148.reuse, R158, R8 ;  /* 0x0000009e9408723c */ /* 0x040fe20000001808 */
[----:B------:R-:W-:Y:S07]  /*c940*/  LDSM.16.M88.4 R156, [R192+0x10100] ;  /* 0x01010000c09c783b */ /* 0x000fee0000000200 */
[C---:B-1----:R-:W-:Y:S01]  /*c950*/  HMMA.16816.F32 R12, R148.reuse, R140, R12 ;  /* 0x0000008c940c723c */ /* 0x042fe2000000180c */
[----:B------:R-:W1:Y:S07]  /*c960*/  LDSM.16.M88.4 R136, [R191+0xe900] ;  /* 0x00e90000bf88783b */ /* 0x000e6e0000000200 */
[C---:B------:R-:W-:Y:S01]  /*c970*/  HMMA.16816.F32 R16, R148.reuse, R142, R16 ;  /* 0x0000008e9410723c */ /* 0x040fe20000001810 */
[----:B------:R-:W3:Y:S07]  /*c980*/  LDSM.16.M88.4 R168, [R191+0xf100] ;  /* 0x00f10000bfa8783b */ /* 0x000eee0000000200 */
[C---:B------:R-:W-:Y:S01]  /*c990*/  HMMA.16816.F32 R20, R148.reuse, R144, R20 ;  /* 0x000000909414723c */ /* 0x040fe20000001814 */
[----:B------:R-:W5:Y:S07]  /*c9a0*/  LDSM.16.M88.4 R172, [R191+0xf900] ;  /* 0x00f90000bfac783b */ /* 0x000f6e0000000200 */
[C---:B------:R-:W-:Y:S01]  /*c9b0*/  HMMA.16816.F32 R24, R148.reuse, R146, R24 ;  /* 0x000000929418723c */ /* 0x040fe20000001818 */
[----:B------:R-:W3:Y:S07]  /*c9c0*/  LDSM.16.M88.4 R140, [R188+UR4+0x10900] ;  /* 0x01090004bc8c783b */ /* 0x000eee0008000200 */
[C---:B----4-:R-:W-:Y:S01]  /*c9d0*/  HMMA.16816.F32 R28, R148.reuse, R152, R28 ;  /* 0x00000098941c723c */ /* 0x050fe2000000181c */
[----:B------:R-:W4:Y:S07]  /*c9e0*/  LDSM.16.M88.4 R144, [R188+UR4+0x11100] ;  /* 0x01110004bc90783b */ /* 0x000f2e0008000200 */
[----:B------:R-:W-:Y:S01]  /*c9f0*/  HMMA.16816.F32 R32, R148, R154, R32 ;  /* 0x0000009a9420723c */ /* 0x000fe20000001820 */
[----:B------:R-:W4:Y:S07]  /*ca00*/  LDSM.16.M88.4 R148, [R188+UR4+0x11900] ;  /* 0x01190004bc94783b */ /* 0x000f2e0008000200 */
[C---:B--2---:R-:W-:Y:S01]  /*ca10*/  HMMA.16816.F32 R4, R160.reuse, R164, R4 ;  /* 0x000000a4a004723c */ /* 0x044fe20000001804 */
[----:B------:R-:W2:Y:S07]  /*ca20*/  LDSM.16.M88.4 R152, [R186+0x8000] ;  /* 0x00800000ba98783b */ /* 0x000eae0000000200 */
[C---:B------:R-:W-:Y:S01]  /*ca30*/  HMMA.16816.F32 R8, R160.reuse, R166, R8 ;  /* 0x000000a6a008723c */ /* 0x040fe20000001808 */
[----:B------:R-:W-:Y:S07]  /*ca40*/  LDSM.16.M88.4 R164, [R192+0x11900] ;  /* 0x01190000c0a4783b */ /* 0x000fee0000000200 */
[C---:B-1----:R-:W-:Y:S08]  /*ca50*/  HMMA.16816.F32 R12, R160.reuse, R136, R12 ;  /* 0x00000088a00c723c */ /* 0x042ff0000000180c */
[C---:B------:R-:W-:Y:S01]  /*ca60*/  HMMA.16816.F32 R16, R160.reuse, R138, R16 ;  /* 0x0000008aa010723c */ /* 0x040fe20000001810 */
[----:B------:R-:W1:Y:S07]  /*ca70*/  LDSM.16.M88.4 R136, [R192+0x10900] ;  /* 0x01090000c088783b */ /* 0x000e6e0000000200 */
[C---:B---3--:R-:W-:Y:S08]  /*ca80*/  HMMA.16816.F32 R20, R160.reuse, R168, R20 ;  /* 0x000000a8a014723c */ /* 0x048ff00000001814 */
[C---:B------:R-:W-:Y:S01]  /*ca90*/  HMMA.16816.F32 R24, R160.reuse, R170, R24 ;  /* 0x000000aaa018723c */ /* 0x040fe20000001818 */
[----:B------:R-:W-:Y:S07]  /*caa0*/  LDSM.16.M88.4 R168, [R185+0x8000] ;  /* 0x00800000b9a8783b */ /* 0x000fee0000000200 */
[C---:B-----5:R-:W-:Y:S08]  /*cab0*/  HMMA.16816.F32 R28, R160.reuse, R172, R28 ;  /* 0x000000aca01c723c */ /* 0x060ff0000000181c */
[----:B------:R-:W-:Y:S01]  /*cac0*/  HMMA.16816.F32 R32, R160, R174, R32 ;  /* 0x000000aea020723c */ /* 0x000fe20000001820 */
[----:B------:R-:W3:Y:S07]  /*cad0*/  LDSM.16.M88.4 R160, [R192+0x11100] ;  /* 0x01110000c0a0783b */ /* 0x000eee0000000200 */
[C---:B------:R-:W-:Y:S01]  /*cae0*/  HMMA.16816.F32 R4, R176.reuse, R180, R4 ;  /* 0x000000b4b004723c */ /* 0x040fe20000001804 */
[----:B------:R-:W5:Y:S07]  /*caf0*/  LDSM.16.M88.4 R172, [R0+0x10100] ;  /* 0x0101000000ac783b */ /* 0x000f6e0000000200 */
[C---:B------:R-:W-:Y:S01]  /*cb00*/  HMMA.16816.F32 R8, R176.reuse, R182, R8 ;  /* 0x000000b6b008723c */ /* 0x040fe20000001808 */
[----:B------:R-:W-:Y:S07]  /*cb10*/  LDSM.16.M88.4 R180, [R2+0x10100] ;  /* 0x0101000002b4783b */ /* 0x000fee0000000200 */
[C---:B------:R-:W-:Y:S08]  /*cb20*/  HMMA.16816.F32 R12, R176.reuse, R140, R12 ;  /* 0x0000008cb00c723c */ /* 0x040ff0000000180c */
[C---:B------:R-:W-:Y:S01]  /*cb30*/  HMMA.16816.F32 R16, R176.reuse, R142, R16 ;  /* 0x0000008eb010723c */ /* 0x040fe20000001810 */
[----:B------:R-:W1:Y:S07]  /*cb40*/  LDSM.16.M88.4 R140, [R0+0x10900] ;  /* 0x01090000008c783b */ /* 0x000e6e0000000200 */
[C---:B----4-:R-:W-:Y:S08]  /*cb50*/  HMMA.16816.F32 R20, R176.reuse, R144, R20 ;  /* 0x00000090b014723c */ /* 0x050ff00000001814 */
[C---:B------:R-:W-:Y:S01]  /*cb60*/  HMMA.16816.F32 R24, R176.reuse, R146, R24 ;  /* 0x00000092b018723c */ /* 0x040fe20000001818 */
[----:B------:R-:W4:Y:S07]  /*cb70*/  LDSM.16.M88.4 R144, [R0+0x11100] ;  /* 0x011100000090783b */ /* 0x000f2e0000000200 */
[C---:B------:R-:W-:Y:S08]  /*cb80*/  HMMA.16816.F32 R28, R176.reuse, R148, R28 ;  /* 0x00000094b01c723c */ /* 0x040ff0000000181c */
[----:B------:R-:W-:Y:S01]  /*cb90*/  HMMA.16816.F32 R32, R176, R150, R32 ;  /* 0x00000096b020723c */ /* 0x000fe20000001820 */
[----:B------:R-:W3:Y:S07]  /*cba0*/  LDSM.16.M88.4 R148, [R0+0x11900] ;  /* 0x011900000094783b */ /* 0x000eee0000000200 */
[----:B------:R-:W4:Y:S01]  /*cbb0*/  LDSM.16.M88.4 R176, [R184+0x8000] ;  /* 0x00800000b8b0783b */ /* 0x000f220000000200 */
[C---:B--2---:R-:W-:Y:S08]  /*cbc0*/  HMMA.16816.F32 R4, R152.reuse, R156, R4 ;  /* 0x0000009c9804723c */ /* 0x044ff00000001804 */
[C---:B------:R-:W-:Y:S08]  /*cbd0*/  HMMA.16816.F32 R8, R152.reuse, R158, R8 ;  /* 0x0000009e9808723c */ /* 0x040ff00000001808 */
[C---:B-1----:R-:W-:Y:S08]  /*cbe0*/  HMMA.16816.F32 R12, R152.reuse, R136, R12 ;  /* 0x00000088980c723c */ /* 0x042ff0000000180c */
[C---:B------:R-:W-:Y:S01]  /*cbf0*/  HMMA.16816.F32 R16, R152.reuse, R138, R16 ;  /* 0x0000008a9810723c */ /* 0x040fe20000001810 */
[----:B------:R-:W1:Y:S07]  /*cc00*/  LDSM.16.M88.4 R136, [R191+0x10900] ;  /* 0x01090000bf88783b */ /* 0x000e6e0000000200 */
[C---:B---3--:R-:W-:Y:S08]  /*cc10*/  HMMA.16816.F32 R20, R152.reuse, R160, R20 ;  /* 0x000000a09814723c */ /* 0x048ff00000001814 */
[C---:B------:R-:W-:Y:S08]  /*cc20*/  HMMA.16816.F32 R24, R152.reuse, R162, R24 ;  /* 0x000000a29818723c */ /* 0x040ff00000001818 */
[C---:B------:R-:W-:Y:S08]  /*cc30*/  HMMA.16816.F32 R28, R152.reuse, R164, R28 ;  /* 0x000000a4981c723c */ /* 0x040ff0000000181c */
[----:B------:R-:W-:Y:S08]  /*cc40*/  HMMA.16816.F32 R32, R152, R166, R32 ;  /* 0x000000a69820723c */ /* 0x000ff00000001820 */
[C---:B-----5:R-:W-:Y:S08]  /*cc50*/  HMMA.16816.F32 R4, R168.reuse, R172, R4 ;  /* 0x000000aca804723c */ /* 0x060ff00000001804 */
[C---:B------:R-:W-:Y:S08]  /*cc60*/  HMMA.16816.F32 R8, R168.reuse, R174, R8 ;  /* 0x000000aea808723c */ /* 0x040ff00000001808 */
[C---:B------:R-:W-:Y:S08]  /*cc70*/  HMMA.16816.F32 R12, R168.reuse, R140, R12 ;  /* 0x0000008ca80c723c */ /* 0x040ff0000000180c */
[C---:B------:R-:W-:Y:S08]  /*cc80*/  HMMA.16816.F32 R16, R168.reuse, R142, R16 ;  /* 0x0000008ea810723c */ /* 0x040ff00000001810 */
[C---:B----4-:R-:W-:Y:S08]  /*cc90*/  HMMA.16816.F32 R20, R168.reuse, R144, R20 ;  /* 0x00000090a814723c */ /* 0x050ff00000001814 */
[C---:B------:R-:W-:Y:S08]  /*cca0*/  HMMA.16816.F32 R24, R168.reuse, R146, R24 ;  /* 0x00000092a818723c */ /* 0x040ff00000001818 */
[C---:B------:R-:W-:Y:S08]  /*ccb0*/  HMMA.16816.F32 R28, R168.reuse, R148, R28 ;  /* 0x00000094a81c723c */ /* 0x040ff0000000181c */
[----:B------:R-:W-:Y:S08]  /*ccc0*/  HMMA.16816.F32 R32, R168, R150, R32 ;  /* 0x00000096a820723c */ /* 0x000ff00000001820 */
[C---:B------:R-:W-:Y:S08]  /*ccd0*/  HMMA.16816.F32 R4, R176.reuse, R180, R4 ;  /* 0x000000b4b004723c */ /* 0x040ff00000001804 */
[C---:B------:R-:W-:Y:S08]  /*cce0*/  HMMA.16816.F32 R8, R176.reuse, R182, R8 ;  /* 0x000000b6b008723c */ /* 0x040ff00000001808 */
[C---:B-1----:R-:W-:Y:S08]  /*ccf0*/  HMMA.16816.F32 R12, R176.reuse, R136, R12 ;  /* 0x00000088b00c723c */ /* 0x042ff0000000180c */
        /* <DEDUP_REMOVED lines=18> */
[----:B------:R-:W-:Y:S03]  /*ce20*/  FMUL.FTZ R14, R17, c[0x0][0x320] ;  /* 0x0000c800110e7a20 */ /* 0x000fe60000410000 */
[----:B------:R5:W1:Y:S10]  /*ce30*/  MUFU.TANH R137, R11 ;  /* 0x0000000b00897308 */ /* 0x000a740000002400 */
[----:B------:R-:W1:Y:S10]  /*ce40*/  MUFU.TANH R141, R141 ;  /* 0x0000008d008d7308 */ /* 0x000e740000002400 */
[----:B------:R-:W1:Y:S01]  /*ce50*/  MUFU.TANH R0, R0 ;  /* 0x0000000000007308 */ /* 0x000e620000002400 */
[C---:B---3--:R-:W-:Y:S01]  /*ce60*/  HMMA.16816.F32 R20, R176.reuse, R4, R20 ;  /* 0x00000004b014723c */ /* 0x048fe20000001814 */
[----:B-----5:R-:W3:Y:S08]  /*ce70*/  LDSM.16.M88.4 R8, [R191+0x11900] ;  /* 0x01190000bf08783b */ /* 0x020ef00000000200 */
[----:B------:R-:W1:Y:S01]  /*ce80*/  MUFU.TANH R2, R2 ;  /* 0x0000000200027308 */ /* 0x000e620000002400 */
[C---:B------:R-:W-:Y:S03]  /*ce90*/  HMMA.16816.F32 R24, R176.reuse, R6, R24 ;  /* 0x00000006b018723c */ /* 0x040fe60000001818 */
[----:B------:R-:W-:Y:S02]  /*cea0*/  FMUL.FTZ R5, R18, c[0x0][0x320] ;  /* 0x0000c80012057a20 */ /* 0x000fe40000410000 */
[----:B------:R-:W-:Y:S04]  /*ceb0*/  FMUL.FTZ R4, R19, c[0x0][0x320] ;  /* 0x0000c80013047a20 */ /* 0x000fe80000410000 */
[----:B------:R-:W1:Y:S05]  /*cec0*/  MUFU.TANH R142, R142 ;  /* 0x0000008e008e7308 */ /* 0x000e6a0000002400 */
[----:B------:R-:W-:Y:S02]  /*ced0*/  FMUL.FTZ R7, R20, c[0x0][0x320] ;  /* 0x0000c80014077a20 */ /* 0x000fe40000410000 */
[----:B------:R-:W-:Y:S03]  /*cee0*/  IMAD.MOV.U32 R20, RZ, RZ, R200 ;  /* 0x000000ffff147224 */ /* 0x000fe600078e00c8 */
[----:B------:R-:W1:Y:S01]  /*cef0*/  MUFU.TANH R173, R173 ;  /* 0x000000ad00ad7308 */ /* 0x000e620000002400 */
[----:B------:R-:W-:Y:S01]  /*cf00*/  @P0 MOV R20, R208 ;  /* 0x000000d000140202 */ /* 0x000fe20000000f00 */
[----:B------:R-:W-:Y:S01]  /*cf10*/  FMUL.FTZ R6, R22, c[0x0][0x320] ;  /* 0x0000c80016067a20 */ /* 0x000fe20000410000 */
[----:B------:R-:W-:Y:S01]  /*cf20*/  PLOP3.LUT P0, PT, PT, PT, UP2, 0x40, 0x0 ;  /* 0x000000000000781c */ /* 0x000fe20003f0e828 */
[----:B------:R-:W-:Y:S02]  /*cf30*/  FMUL.FTZ R21, R21, c[0x0][0x320] ;  /* 0x0000c80015157a20 */ /* 0x000fe40000410000 */
[----:B------:R-:W-:Y:S02]  /*cf40*/  FMUL.FTZ R157, R24, c[0x0][0x320] ;  /* 0x0000c800189d7a20 */ /* 0x000fe40000410000 */
[----:B------:R-:W-:Y:S02]  /*cf50*/  FMUL.FTZ R23, R23, c[0x0][0x320] ;  /* 0x0000c80017177a20 */ /* 0x000fe40000410000 */
[----:B------:R-:W1:Y:S01]  /*cf60*/  MUFU.TANH R171, R171 ;  /* 0x000000ab00ab7308 */ /* 0x000e620000002400 */
[----:B------:R-:W-:Y:S02]  /*cf70*/  FMUL.FTZ R25, R25, c[0x0][0x320] ;  /* 0x0000c80019197a20 */ /* 0x000fe40000410000 */
[----:B------:R-:W-:Y:S01]  /*cf80*/  FMUL.FTZ R26, R26, c[0x0][0x320] ;  /* 0x0000c8001a1a7a20 */ /* 0x000fe20000410000 */
[C---:B---3--:R-:W-:Y:S01]  /*cf90*/  HMMA.16816.F32 R28, R176.reuse, R8, R28 ;  /* 0x00000008b01c723c */ /* 0x048fe2000000181c */
[----:B------:R-:W3:Y:S02]  /*cfa0*/  SHFL.IDX PT, R9, R20, RZ, 0x1c1f ;  /* 0x001c1fff14097589 */ /* 0x000ee400000e0000 */
[----:B------:R-:W-:Y:S03]  /*cfb0*/  FMUL.FTZ R27, R27, c[0x0][0x320] ;  /* 0x0000c8001b1b7a20 */ /* 0x000fe60000410000 */
[----:B------:R-:W1:Y:S01]  /*cfc0*/  MUFU.TANH R174, R174 ;  /* 0x000000ae00ae7308 */ /* 0x000e620000002400 */
[----:B------:R-:W-:Y:S01]  /*cfd0*/  IMAD.U32 R8, RZ, RZ, UR6 ;  /* 0x00000006ff087e24 */ /* 0x000fe2000f8e00ff */
[----:B------:R-:W-:Y:S01]  /*cfe0*/  HMMA.16816.F32 R32, R176, R10, R32 ;  /* 0x0000000ab020723c */ /* 0x000fe20000001820 */
[----:B------:R-:W-:Y:S04]  /*cff0*/  UIADD3 UR6, UR15, 0x1, URZ ;  /* 0x000000010f067890 */ /* 0x000fe8000fffe03f */
[----:B------:R-:W-:Y:S02]  /*d000*/  USEL UR15, UR6, URZ, !UP0 ;  /* 0x0000003f060f7287 */ /* 0x000fe4000c000000 */
[----:B------:R-:W-:Y:S01]  /*d010*/  IADD3 R10, -R201, 0x1, -R8 ;  /* 0x00000001c90a7810 */ /* 0x000fe20007ffe908 */
[----:B------:R-:W1:Y:S04]  /*d020*/  MUFU.TANH R12, R12 ;  /* 0x0000000c000c7308 */ /* 0x000e680000002400 */
[----:B------:R-:W-:Y:S04]  /*d030*/  IADD3 R10, R10, c[0x0][0x1d0], RZ ;  /* 0x000074000a0a7a10 */ /* 0x000fe80007ffe0ff */
[----:B------:R-:W-:Y:S01]  /*d040*/  FMUL.FTZ R153, R28, c[0x0][0x320] ;  /* 0x0000c8001c997a20 */ /* 0x000fe20000410000 */
[----:B------:R-:W-:Y:S01]  /*d050*/  IADD3 R10, R10, -c[0x0][0x168], RZ ;  /* 0x80005a000a0a7a10 */ /* 0x000fe20007ffe0ff */
[----:B------:R-:W1:Y:S01]  /*d060*/  MUFU.TANH R13, R13 ;  /* 0x0000000d000d7308 */ /* 0x000e620000002400 */
[----:B------:R-:W-:Y:S02]  /*d070*/  FMUL.FTZ R29, R29, c[0x0][0x320] ;  /* 0x0000c8001d1d7a20 */ /* 0x000fe40000410000 */
[----:B------:R-:W-:Y:S01]  /*d080*/  FMUL.FTZ R30, R30, c[0x0][0x320] ;  /* 0x0000c8001e1e7a20 */ /* 0x000fe20000410000 */
[C---:B------:R-:W-:Y:S01]  /*d090*/  IADD3 R16, R10.reuse, c[0x0][0x328], RZ ;  /* 0x0000ca000a107a10 */ /* 0x040fe20007ffe0ff */
[----:B------:R-:W-:Y:S01]  /*d0a0*/  FMUL.FTZ R31, R31, c[0x0][0x320] ;  /* 0x0000c8001f1f7a20 */ /* 0x000fe20000410000 */
[----:B------:R-:W-:Y:S01]  /*d0b0*/  IADD3 R10, R10, UR16, RZ ;  /* 0x000000100a0a7c10 */ /* 0x000fe2000fffe0ff */
[----:B------:R-:W-:Y:S01]  /*d0c0*/  FMUL.FTZ R149, R32, c[0x0][0x320] ;  /* 0x0000c80020957a20 */ /* 0x000fe20000410000 */
[-C--:B---3--:R-:W-:Y:S01]  /*d0d0*/  IADD3 R19, R16, R9.reuse, RZ ;  /* 0x0000000910137210 */ /* 0x088fe20007ffe0ff */
[----:B------:R-:W-:Y:S01]  /*d0e0*/  FMUL.FTZ R33, R33, c[0x0][0x320] ;  /* 0x0000c80021217a20 */ /* 0x000fe20000410000 */
[----:B------:R-:W3:Y:S01]  /*d0f0*/  MUFU.TANH R14, R14 ;  /* 0x0000000e000e7308 */ /* 0x000ee20000002400 */
[----:B------:R-:W-:Y:S01]  /*d100*/  FMUL.FTZ R34, R34, c[0x0][0x320] ;  /* 0x0000c80022227a20 */ /* 0x000fe20000410000 */
[----:B------:R-:W-:Y:S01]  /*d110*/  IADD3 R18, R10, R9, RZ ;  /* 0x000000090a127210 */ /* 0x000fe20007ffe0ff */
[----:B------:R-:W-:Y:S07]  /*d120*/  FMUL.FTZ R35, R35, c[0x0][0x320] ;  /* 0x0000c80023237a20 */ /* 0x000fee0000410000 */
[----:B------:R-:W1:Y:S10]  /*d130*/  MUFU.TANH R5, R5 ;  /* 0x0000000500057308 */ /* 0x000e740000002400 */
[----:B------:R-:W1:Y:S10]  /*d140*/  MUFU.TANH R4, R4 ;  /* 0x0000000400047308 */ /* 0x000e740000002400 */
[----:B------:R-:W1:Y:S10]  /*d150*/  MUFU.TANH R7, R7 ;  /* 0x0000000700077308 */ /* 0x000e740000002400 */
[----:B------:R1:W1:Y:S10]  /*d160*/  MUFU.TANH R159, R21 ;  /* 0x00000015009f7308 */ /* 0x0002740000002400 */
[----:B------:R-:W1:Y:S10]  /*d170*/  MUFU.TANH R6, R6 ;  /* 0x0000000600067308 */ /* 0x000e740000002400 */
[----:B------:R1:W1:Y:S10]  /*d180*/  MUFU.TANH R158, R23 ;  /* 0x00000017009e7308 */ /* 0x0002740000002400 */
[----:B------:R-:W1:Y:S10]  /*d190*/  MUFU.TANH R157, R157 ;  /* 0x0000009d009d7308 */ /* 0x000e740000002400 */
[----:B------:R1:W1:Y:S10]  /*d1a0*/  MUFU.TANH R155, R25 ;  /* 0x00000019009b7308 */ /* 0x0002740000002400 */
[----:B------:R1:W1:Y:S10]  /*d1b0*/  MUFU.TANH R156, R26 ;  /* 0x0000001a009c7308 */ /* 0x0002740000002400 */
        /* <DEDUP_REMOVED lines=24> */
.L_x_823:
[----:B------:R-:W-:Y:S04]  /*d340*/  MOV R9, c[0x0][0x32c] ;  /* 0x0000cb0000097a02 */ /* 0x000fe80000000f00 */
[----:B------:R-:W-:Y:S11]  /*d350*/  ISETP.NE.AND P0, PT, R9, 0x1, PT ;  /* 0x000000010900780c */ /* 0x000ff60003f05270 */
[----:B------:R-:W-:Y:S02]  /*d360*/  @!UPT UIADD3 URZ, URZ, URZ, URZ ;  /* 0x0000003f3f3ff290 */ /* 0x000fe4000fffe03f */
[----:B------:R-:W-:Y:S05]  /*d370*/  @P0 IMAD.HI.U32 R9, R11, c[0x0][0x330], RZ ;  /* 0x0000cc000b090a27 */ /* 0x000fea00078e00ff */
[----:B------:R-:W-:Y:S02]  /*d380*/  @P0 SHF.R.U32.HI R11, RZ, c[0x0][0x334], R9 ;  /* 0x0000cd00ff0b0a19 */ /* 0x000fe40000011609 */
.L_x_824:
[----:B------:R-:W-:Y:S05]  /*d390*/  BSYNC B0 ;  /* 0x0000000000007941 */ /* 0x000fea0003800000 */
.L_x_822:
[----:B------:R-:W-:Y:S04]  /*d3a0*/  IMAD R22, R11, c[0x0][0x32c], -R8 ;  /* 0x0000cb000b167a24 */ /* 0x000fe800078e0a08 */
[----:B------:R-:W-:Y:S05]  /*d3b0*/  IMAD.IADD R9, R22, 0x1, -R201 ;  /* 0x0000000116097824 */ /* 0x000fea00078e0ac9 */
[----:B------:R-:W-:Y:S02]  /*d3c0*/  IADD3 R22, R9, c[0x0][0x32c], RZ ;  /* 0x0000cb0009167a10 */ /* 0x000fe40007ffe0ff */
[----:B------:R-:W-:Y:S02]  /*d3d0*/  IMNMX R18, R18, R9, !PT ;  /* 0x0000000912127217 */ /* 0x000fe40007800200 */
[----:B------:R-:W-:Y:S02]  /*d3e0*/  IMNMX R19, R19, R22, PT ;  /* 0x0000001613137217 */ /* 0x000fe40003800200 */
.L_x_821:
[----:B--234-:R-:W-:Y:S01]  /*d3f0*/  UISETP.GT.AND UP0, UPT, UR17, -0x1, UPT ;  /* 0xffffffff1100788c */ /* 0x01cfe2000bf04270 */
[----:B-1----:R-:W1:Y:S05]  /*d400*/  SHFL.IDX PT, R21, R20, 0x1, 0x1c1f ;  /* 0x003c1f0014157f89 */ /* 0x002e6a00000e0000 */
        /* <DEDUP_REMOVED lines=27> */
[----:B------:R-:W-:Y:S01]  /*d5c0*/  FSEL R143, R13, -INF , !P5 ;  /* 0xff8000000d8f7808 */ /* 0x000fe20006800000 */
[--C-:B-1----:R-:W-:Y:S01]  /*d5d0*/  IMAD.IADD R13, R10, 0x1, R21.reuse ;  /* 0x000000010a0d7824 */ /* 0x102fe200078e0215 */
[C---:B------:R-:W-:Y:S02]  /*d5e0*/  ISETP.GT.AND P5, PT, R18.reuse, 0x21, P0 ;  /* 0x000000211200780c */ /* 0x040fe400007a4270 */
[----:B------:R-:W-:Y:S02]  /*d5f0*/  FSEL R157, R157, -INF , !P4 ;  /* 0xff8000009d9d7808 */ /* 0x000fe40006000000 */
[----:B------:R-:W-:Y:S02]  /*d600*/  ISETP.GT.AND P4, PT, R18, 0x31, P0 ;  /* 0x000000311200780c */ /* 0x000fe40000784270 */
[C---:B------:R-:W-:Y:S02]  /*d610*/  ISETP.LT.OR P6, PT, R19.reuse, 0x21, P6 ;  /* 0x000000211300780c */ /* 0x040fe400037c1670 */
[C---:B------:R-:W-:Y:S02]  /*d620*/  ISETP.LT.OR P5, PT, R19.reuse, 0x22, P5 ;  /* 0x000000221300780c */ /* 0x040fe40002fa1670 */
[----:B------:R-:W-:Y:S02]  /*d630*/  ISETP.LT.OR P4, PT, R19, 0x32, P4 ;  /* 0x000000321300780c */ /* 0x000fe40002781670 */
[----:B------:R-:W-:Y:S01]  /*d640*/  FSEL R179, R7, -INF , !P6 ;  /* 0xff80000007b37808 */ /* 0x000fe20007000000 */
[----:B------:R-:W-:Y:S01]  /*d650*/  IMAD.IADD R7, R16, 0x1, R21 ;  /* 0x0000000110077824 */ /* 0x000fe200078e0215 */
        /* <DEDUP_REMOVED lines=30> */
.L_x_827:
[----:B------:R-:W-:Y:S04]  /*d840*/  MOV R10, c[0x0][0x32c] ;  /* 0x0000cb00000a7a02 */ /* 0x000fe80000000f00 */
[----:B------:R-:W-:Y:S11]  /*d850*/  ISETP.NE.AND P4, PT, R10, 0x1, PT ;  /* 0x000000010a00780c */ /* 0x000ff60003f85270 */
[----:B------:R-:W-:Y:S02]  /*d860*/  @!UPT UIADD3 URZ, URZ, URZ, URZ ;  /* 0x0000003f3f3ff290 */ /* 0x000fe4000fffe03f */
[----:B------:R-:W-:Y:S05]  /*d870*/  @P4 IMAD.HI.U32 R10, R19, c[0x0][0x330], RZ ;  /* 0x0000cc00130a4a27 */ /* 0x000fea00078e00ff */
[----:B------:R-:W-:Y:S02]  /*d880*/  @P4 SHF.R.U32.HI R19, RZ, c[0x0][0x334], R10 ;  /* 0x0000cd00ff134a19 */ /* 0x000fe4000001160a */
.L_x_828:
[----:B------:R-:W-:Y:S05]  /*d890*/  BSYNC B0 ;  /* 0x0000000000007941 */ /* 0x000fea0003800000 */
.L_x_826:
[----:B------:R-:W-:Y:S04]  /*d8a0*/  IMAD R8, R19, c[0x0][0x32c], -R8 ;  /* 0x0000cb0013087a24 */ /* 0x000fe800078e0a08 */
[----:B------:R-:W-:Y:S05]  /*d8b0*/  IMAD.IADD R10, R8, 0x1, -R201 ;  /* 0x00000001080a7824 */ /* 0x000fea00078e0ac9 */
[----:B------:R-:W-:Y:S02]  /*d8c0*/  IADD3 R8, R10, c[0x0][0x32c], RZ ;  /* 0x0000cb000a087a10 */ /* 0x000fe40007ffe0ff */
[----:B------:R-:W-:Y:S02]  /*d8d0*/  IMNMX R13, R13, R10, !PT ;  /* 0x0000000a0d0d7217 */ /* 0x000fe40007800200 */
[----:B------:R-:W-:Y:S02]  /*d8e0*/  IMNMX R7, R7, R8, PT ;  /* 0x0000000807077217 */ /* 0x000fe40003800200 */
.L_x_825:
[----:B------:R-:W-:Y:S01]  /*d8f0*/  FMNMX.FTZ R8, R17, R132, !PT ;  /* 0x0000008411087209 */ /* 0x000fe20007810000 */
[----:B------:R-:W-:Y:S04]  /*d900*/  DEPBAR.LE SB0, 0x2 ;  /* 0x000080800000791a */ /* 0x000fe80000000000 */
[----:B------:R-:W-:Y:S01]  /*d910*/  FMNMX.FTZ R8, R15, R8, !PT ;  /* 0x000000080f087209 */ /* 0x000fe20007810000 */
[----:B------:R-:W-:Y:S01]  /*d920*/  BAR.SYNC.DEFER_BLOCKING 0x0 ;  /* 0x0000000000007b1d */ /* 0x000fe20000010000 */
[----:B------:R-:W-:Y:S01]  /*d930*/  ISETP.GT.AND P6, PT, R13, RZ, P0 ;  /* 0x000000ff0d00720c */ /* 0x000fe200007c4270 */
        /* <DEDUP_REMOVED lines=8> */
[----:B------:R-:W-:Y:S02]  /*d9c0*/  FMNMX.FTZ R8, R171, R8, !PT ;  /* 0x00000008ab087209 */ /* 0x000fe40007810000 */
[----:B------:R-:W-:Y:S01]  /*d9d0*/  ISETP.GT.AND P4, PT, R13, 0x8, P0 ;  /* 0x000000080d00780c */ /* 0x000fe20000784270 */
[----:B------:R-:W-:Y:S01]  /*d9e0*/  @UP1 USHF.R.S32.HI UR21, URZ, 0x1f, UR20 ;  /* 0x0000001f3f151899 */ /* 0x000fe20008011414 */
[----:B------:R-:W-:Y:S02]  /*d9f0*/  ISETP.LT.OR P5, PT, R7, 0x2, P5 ;  /* 0x000000020700780c */ /* 0x000fe40002fa1670 */
[----:B------:R-:W-:Y:S02]  /*da00*/  FMNMX.FTZ R8, R143, R8, !PT ;  /* 0x000000088f087209 */ /* 0x000fe40007810000 */
[----:B------:R-:W-:Y:S01]  /*da10*/  FMNMX.FTZ R19, R14, R3, !PT ;  /* 0x000000030e137209 */ /* 0x000fe20007810000 */
[----:B------:R-:W-:Y:S01]  /*da20*/  LDSM.16.MT88.4 R28, [R134+UR4+0x100] ;  /* 0x00010004861c783b */ /* 0x000fe20008004200 */
[----:B------:R-:W-:Y:S01]  /*da30*/  ISETP.GT.AND P6, PT, R13, 0x9, P0 ;  /* 0x000000090d00780c */ /* 0x000fe200007c4270 */
[----:B------:R-:W-:Y:S01]  /*da40*/  ULDC.64 UR6, c[0x0][0x1e0] ;  /* 0x0000780000067ab9 */ /* 0x000fe20000000a00 */
[----:B------:R-:W-:Y:S02]  /*da50*/  ISETP.LT.OR P4, PT, R7, 0x9, P4 ;  /* 0x000000090700780c */ /* 0x000fe40002781670 */
[----:B------:R-:W-:Y:S02]  /*da60*/  FSEL R10, R2, -INF , !P5 ;  /* 0xff800000020a7808 */ /* 0x000fe40006800000 */
[----:B------:R-:W-:Y:S01]  /*da70*/  FMNMX.FTZ R0, R141, R8, !PT ;  /* 0x000000088d007209 */ /* 0x000fe20007810000 */
[----:B------:R-:W-:Y:S01]  /*da80*/  @UP1 UIMAD UR21, UR21, UR6, URZ ;  /* 0x00000006151512a4 */ /* 0x000fe2000f8e023f */
[----:B------:R-:W-:Y:S01]  /*da90*/  ISETP.GT.AND P5, PT, R13, 0x10, P0 ;  /* 0x000000100d00780c */ /* 0x000fe200007a4270 */
[----:B------:R-:W-:Y:S01]  /*daa0*/  @UP1 UIMAD.WIDE.U32 UR22, UR20, UR6, URZ ;  /* 0x00000006141612a5 */ /* 0x000fe2000f8e003f */
[----:B------:R-:W-:Y:S01]  /*dab0*/  ISETP.LT.OR P6, PT, R7, 0xa, P6 ;  /* 0x0000000a0700780c */ /* 0x000fe200037c1670 */
[----:B------:R-:W-:Y:S01]  /*dac0*/  @UP1 UIMAD UR21, UR20, UR7, UR21 ;  /* 0x00000007141512a4 */ /* 0x000fe2000f8e0215 */
[----:B------:R-:W-:Y:S01]  /*dad0*/  FMNMX.FTZ R19, R10, R19, !PT ;  /* 0x000000130a137209 */ /* 0x000fe20007810000 */
[----:B------:R-:W-:Y:S01]  /*dae0*/  @UP1 USHF.L.U32 UR6, UR22, 0x6, URZ ;  /* 0x0000000616061899 */ /* 0x000fe2000800063f */
[----:B------:R-:W-:Y:S01]  /*daf0*/  FSEL R136, R136, -INF , !P4 ;  /* 0xff80000088887808 */ /* 0x000fe20006000000 */
[----:B------:R-:W-:Y:S01]  /*db00*/  @UP1 UIADD3 UR21, UR23, UR21, URZ ;  /* 0x0000001517151290 */ /* 0x000fe2000fffe03f */
[----:B------:R-:W-:Y:S01]  /*db10*/  FMNMX.FTZ R0, R179, R0, !PT ;  /* 0x00000000b3007209 */ /* 0x000fe20007810000 */
[----:B------:R-:W-:Y:S01]  /*db20*/  @UP1 UIADD3 UR7, UP0, UR14, UR6, URZ ;  /* 0x000000060e071290 */ /* 0x000fe2000ff1e03f */
[----:B------:R-:W-:Y:S01]  /*db30*/  ISETP.GT.AND P4, PT, R13, 0x11, P0 ;  /* 0x000000110d00780c */ /* 0x000fe20000784270 */
[----:B------:R-:W-:Y:S01]  /*db40*/  @UP1 USHF.L.U64.HI UR21, UR22, 0x6, UR21 ;  /* 0x0000000616151899 */ /* 0x000fe20008010215 */
[----:B------:R-:W-:Y:S02]  /*db50*/  FSEL R8, R137, -INF , !P6 ;  /* 0xff80000089087808 */ /* 0x000fe40007000000 */
[----:B------:R-:W-:Y:S02]  /*db60*/  ISETP.LT.OR P5, PT, R7, 0x11, P5 ;  /* 0x000000110700780c */ /* 0x000fe40002fa1670 */
[----:B------:R-:W-:Y:S02]  /*db70*/  FMNMX.FTZ R19, R136, R19, !PT ;  /* 0x0000001388137209 */ /* 0x000fe40007810000 */
[----:B------:R-:W-:Y:S02]  /*db80*/  FMNMX.FTZ R0, R159, R0, !PT ;  /* 0x000000009f007209 */ /* 0x000fe40007810000 */
[----:B------:R-:W-:Y:S02]  /*db90*/  ISETP.GT.AND P6, PT, R13, 0x18, P0 ;  /* 0x000000180d00780c */ /* 0x000fe400007c4270 */
[----:B------:R-:W-:Y:S02]  /*dba0*/  ISETP.LT.OR P4, PT, R7, 0x12, P4 ;  /* 0x000000120700780c */ /* 0x000fe40002781670 */
[----:B------:R-:W-:Y:S02]  /*dbb0*/  FMNMX.FTZ R19, R8, R19, !PT ;  /* 0x0000001308137209 */ /* 0x000fe40007810000 */
[----:B------:R-:W-:Y:S02]  /*dbc0*/  FSEL R174, R174, -INF , !P5 ;  /* 0xff800000aeae7808 */ /* 0x000fe40006800000 */
[----:B------:R-:W-:Y:S02]  /*dbd0*/  FMNMX.FTZ R0, R157, R0, !PT ;  /* 0x000000009d007209 */ /* 0x000fe40007810000 */
[----:B------:R-:W-:Y:S02]  /*dbe0*/  FSEL R176, R12, -INF , !P4 ;  /* 0xff8000000cb07808 */ /* 0x000fe40006000000 */
[----:B------:R-:W-:Y:S02]  /*dbf0*/  ISETP.GT.AND P5, PT, R13, 0x19, P0 ;  /* 0x000000190d00780c */ /* 0x000fe400007a4270 */
[----:B------:R-:W-:Y:S02]  /*dc00*/  ISETP.LT.OR P6, PT, R7, 0x19, P6 ;  /* 0x000000190700780c */ /* 0x000fe400037c1670 */
[----:B------:R-:W-:Y:S02]  /*dc10*/  FMNMX.FTZ R19, R174, R19, !PT ;  /* 0x00000013ae137209 */ /* 0x000fe40007810000 */
[----:B------:R-:W-:Y:S02]  /*dc20*/  FMNMX.FTZ R0, R155, R0, !PT ;  /* 0x000000009b007209 */ /* 0x000fe40007810000 */
[----:B------:R-:W-:Y:S02]  /*dc30*/  FSEL R142, R5, -INF , !P6 ;  /* 0xff800000058e7808 */ /* 0x000fe40007000000 */
[----:B------:R-:W-:Y:S02]  /*dc40*/  ISETP.GT.AND P4, PT, R13, 0x20, P0 ;  /* 0x000000200d00780c */ /* 0x000fe40000784270 */
[----:B------:R-:W-:Y:S02]  /*dc50*/  ISETP.LT.OR P5, PT, R7, 0x1a, P5 ;  /* 0x0000001a0700780c */ /* 0x000fe40002fa1670 */
[----:B------:R-:W-:Y:S02]  /*dc60*/  FMNMX.FTZ R19, R176, R19, !PT ;  /* 0x00000013b0137209 */ /* 0x000fe40007810000 */
[----:B------:R-:W-:Y:S02]  /*dc70*/  FMNMX.FTZ R0, R153, R0, !PT ;  /* 0x0000000099007209 */ /* 0x000fe40007810000 */
[----:B------:R-:W-:Y:S02]  /*dc80*/  FSEL R140, R4, -INF , !P5 ;  /* 0xff800000048c7808 */ /* 0x000fe40006800000 */
[----:B------:R-:W-:Y:S02]  /*dc90*/  FMNMX.FTZ R19, R142, R19, !PT ;  /* 0x000000138e137209 */ /* 0x000fe40007810000 */
[----:B------:R-:W-:Y:S02]  /*dca0*/  ISETP.GT.AND P6, PT, R13, 0x21, P0 ;  /* 0x000000210d00780c */ /* 0x000fe400007c4270 */
[----:B------:R-:W-:Y:S02]  /*dcb0*/  ISETP.LT.OR P4, PT, R7, 0x21, P4 ;  /* 0x000000210700780c */ /* 0x000fe40002781670 */
[----:B------:R-:W-:Y:S02]  /*dcc0*/  FMNMX.FTZ R0, R151, R0, !PT ;  /* 0x0000000097007209 */ /* 0x000fe40007810000 */
[----:B------:R-:W-:Y:S02]  /*dcd0*/  FMNMX.FTZ R19, R140, R19, !PT ;  /* 0x000000138c137209 */ /* 0x000fe40007810000 */
[----:B------:R-:W-:Y:S02]  /*dce0*/  ISETP.GT.AND P5, PT, R13, 0x28, P0 ;  /* 0x000000280d00780c */ /* 0x000fe400007a4270 */
[----:B------:R-:W-:Y:S02]  /*dcf0*/  ISETP.LT.OR P6, PT, R7, 0x22, P6 ;  /* 0x000000220700780c */ /* 0x000fe400037c1670 */
        /* <DEDUP_REMOVED lines=8> */
[----:B------:R-:W-:Y:S01]  /*dd80*/  FMNMX.FTZ R19, R158, R19, !PT ;  /* 0x000000139e137209 */ /* 0x000fe20007810000 */
[----:B------:R-:W1:Y:S01]  /*dd90*/  SHFL.BFLY PT, R0, R5, 0x2, 0x1f ;  /* 0x0c401f0005007f89 */ /* 0x000e6200000e0000 */
[----:B------:R-:W-:Y:S02]  /*dda0*/  ISETP.GT.AND P6, PT, R13, 0x30, P0 ;  /* 0x000000300d00780c */ /* 0x000fe400007c4270 */
[C---:B------:R-:W-:Y:S02]  /*ddb0*/  ISETP.LT.OR P4, PT, R7.reuse, 0x2a, P4 ;  /* 0x0000002a0700780c */ /* 0x040fe40002781670 */
[----:B------:R-:W-:Y:S02]  /*ddc0*/  FMNMX.FTZ R19, R156, R19, !PT ;  /* 0x000000139c137209 */ /* 0x000fe40007810000 */
[----:B------:R-:W-:Y:S02]  /*ddd0*/  FSEL R154, R154, -INF , !P4 ;  /* 0xff8000009a9a7808 */ /* 0x000fe40006000000 */
[----:B------:R-:W-:Y:S02]  /*dde0*/  ISETP.LT.OR P6, PT, R7, 0x31, P6 ;  /* 0x000000310700780c */ /* 0x000fe400037c1670 */
[C---:B------:R-:W-:Y:S02]  /*ddf0*/  ISETP.GT.AND P5, PT, R13.reuse, 0x31, P0 ;  /* 0x000000310d00780c */ /* 0x040fe400007a4270 */
[----:B------:R-:W-:Y:S02]  /*de00*/  FSEL R150, R150, -INF , !P6 ;  /* 0xff80000096967808 */ /* 0x000fe40007000000 */
[----:B------:R-:W-:Y:S02]  /*de10*/  FMNMX.FTZ R19, R154, R19, !PT ;  /* 0x000000139a137209 */ /* 0x000fe40007810000 */
[----:B------:R-:W-:Y:S02]  /*de20*/  ISETP.GT.AND P4, PT, R13, 0x38, P0 ;  /* 0x000000380d00780c */ /* 0x000fe40000784270 */
[C---:B------:R-:W-:Y:S02]  /*de30*/  ISETP.LT.OR P5, PT, R7.reuse, 0x32, P5 ;  /* 0x000000320700780c */ /* 0x040fe40002fa1670 */
[----:B------:R-:W-:Y:S02]  /*de40*/  FMNMX.FTZ R19, R150, R19, !PT ;  /* 0x0000001396137209 */ /* 0x000fe40007810000 */
[----:B------:R-:W-:Y:S02]  /*de50*/  FSEL R148, R148, -INF , !P5 ;  /* 0xff80000094947808 */ /* 0x000fe40006800000 */
[----:B------:R-:W-:Y:S02]  /*de60*/  ISETP.LT.OR P4, PT, R7, 0x39, P4 ;  /* 0x000000390700780c */ /* 0x000fe40002781670 */
[----:B------:R-:W-:Y:S02]  /*de70*/  ISETP.GT.AND P0, PT, R13, 0x39, P0 ;  /* 0x000000390d00780c */ /* 0x000fe40000704270 */
[----:B------:R-:W-:Y:S02]  /*de80*/  FSEL R146, R146, -INF , !P4 ;  /* 0xff80000092927808 */ /* 0x000fe40006000000 */
[----:B------:R-:W-:Y:S02]  /*de90*/  FMNMX.FTZ R19, R148, R19, !PT ;  /* 0x0000001394137209 */ /* 0x000fe40007810000 */
[----:B------:R-:W-:Y:S02]  /*dea0*/  ISETP.LT.OR P0, PT, R7, 0x3a, P0 ;  /* 0x0000003a0700780c */ /* 0x000fe40000701670 */
[----:B------:R-:W-:Y:S02]  /*deb0*/  FMNMX.FTZ R19, R146, R19, !PT ;  /* 0x0000001392137209 */ /* 0x000fe40007810000 */
[----:B------:R-:W-:Y:S02]  /*dec0*/  FSEL R144, R144, -INF , !P0 ;  /* 0xff80000090907808 */ /* 0x000fe40004000000 */
[----:B-1----:R-:W-:Y:S02]  /*ded0*/  FMNMX.FTZ R5, R5, R0, !PT ;  /* 0x0000000005057209 */ /* 0x002fe40007810000 */
[----:B------:R-:W-:Y:S02]  /*dee0*/  FMNMX.FTZ R13, R144, R19, !PT ;  /* 0x00000013900d7209 */ /* 0x000fe40007810000 */
[----:B------:R-:W-:Y:S01]  /*def0*/  IADD3 R16, R134, UR4, RZ ;  /* 0x0000000486107c10 */ /* 0x000fe2000fffe0ff */
[----:B------:R-:W1:Y:S03]  /*df00*/  SHFL.BFLY PT, R2, R5, 0x1, 0x1f ;  /* 0x0c201f0005027f89 */ /* 0x000e6600000e0000 */
[----:B------:R-:W-:Y:S05]  /*df10*/  IADD3 R161, R187, R16, RZ ;  /* 0x00000010bba17210 */ /* 0x000fea0007ffe0ff */
[----:B------:R-:W2:Y:S01]  /*df20*/  SHFL.BFLY PT, R0, R13, 0x2, 0x1f ;  /* 0x0c401f000d007f89 */ /* 0x000ea200000e0000 */
[----:B-1----:R-:W-:Y:S04]  /*df30*/  FMNMX.FTZ R2, R5, R2, !PT ;  /* 0x0000000205027209 */ /* 0x002fe80007810000 */
[C---:B------:R-:W-:Y:S01]  /*df40*/  FSETP.NEU.FTZ.AND P0, PT, R2.reuse, -INF , PT ;  /* 0xff8000000200780b */ /* 0x040fe20003f1d000 */
[C---:B------:R-:W-:Y:S01]  /*df50*/  FMUL.FTZ R152, R2.reuse, c[0x0][0x2d0] ;  /* 0x0000b40002987a20 */ /* 0x040fe20000410000 */
[----:B--2---:R-:W-:Y:S02]  /*df60*/  FMNMX.FTZ R7, R13, R0, !PT ;  /* 0x000000000d077209 */ /* 0x004fe40007810000 */
[----:B------:R-:W-:Y:S02]  /*df70*/  FSEL R5, R2, RZ, P0 ;  /* 0x000000ff02057208 */ /* 0x000fe40000000000 */
[----:B------:R-:W-:Y:S01]  /*df80*/  FSEL R152, R152, RZ, P0 ;  /* 0x000000ff98987208 */ /* 0x000fe20000000000 */
[----:B------:R-:W1:Y:S02]  /*df90*/  SHFL.BFLY PT, R0, R7, 0x1, 0x1f ;  /* 0x0c201f0007007f89 */ /* 0x000e6400000e0000 */
[----:B------:R-:W-:Y:S02]  /*dfa0*/  FADD.FTZ R4, -R5, R132 ;  /* 0x0000008405047221 */ /* 0x000fe40000010100 */
[--C-:B------:R-:W-:Y:S02]  /*dfb0*/  FFMA.FTZ R168, R15, c[0x0][0x2d0], -R152.reuse ;  /* 0x0000b4000fa87a23 */ /* 0x100fe40000010898 */
[----:B------:R-:W-:Y:S02]  /*dfc0*/  FMUL.FTZ R132, R4, c[0x0][0x2d0] ;  /* 0x0000b40004847a20 */ /* 0x000fe40000410000 */
[--C-:B------:R-:W-:Y:S02]  /*dfd0*/  FFMA.FTZ R169, R17, c[0x0][0x2d0], -R152.reuse ;  /* 0x0000b40011a97a23 */ /* 0x100fe40000010898 */
[--C-:B------:R-:W-:Y:S01]  /*dfe0*/  FFMA.FTZ R163, R11, c[0x0][0x2d0], -R152.reuse ;  /* 0x0000b4000ba37a23 */ /* 0x100fe20000010898 */
[----:B------:R-:W-:Y:S01]  /*dff0*/  MUFU.EX2 R168, R168 ;  /* 0x000000a800a87308 */ /* 0x000fe20000000800 */
[--C-:B------:R-:W-:Y:S02]  /*e000*/  FFMA.FTZ R164, R9, c[0x0][0x2d0], -R152.reuse ;  /* 0x0000b40009a47a23 */ /* 0x100fe40000010898 */
[--C-:B------:R-:W-:Y:S02]  /*e010*/  FFMA.FTZ R172, R143, c[0x0][0x2d0], -R152.reuse ;  /* 0x0000b4008fac7a23 */ /* 0x100fe40000010898 */
[--C-:B------:R-:W-:Y:S02]  /*e020*/  FFMA.FTZ R180, R159, c[0x0][0x2d0], -R152.reuse ;  /* 0x0000b4009fb47a23 */ /* 0x100fe40000010898 */
        /* <DEDUP_REMOVED lines=8> */
[C---:B------:R-:W-:Y:S03]  /*e0b0*/  FMUL.FTZ R145, R0.reuse, c[0x0][0x2d0] ;  /* 0x0000b40000917a20 */ /* 0x040fe60000410000 */
[----:B------:R-:W1:Y:S01]  /*e0c0*/  MUFU.EX2 R169, R169 ;  /* 0x000000a900a97308 */ /* 0x000e620000000800 */
[----:B------:R-:W-:Y:S01]  /*e0d0*/  FSEL R4, R0, RZ, P0 ;  /* 0x000000ff00047208 */ /* 0x000fe20000000000 */
[--C-:B------:R-:W-:Y:S01]  /*e0e0*/  FFMA.FTZ R170, R173, c[0x0][0x2d0], -R152.reuse ;  /* 0x0000b400adaa7a23 */ /* 0x100fe20000010898 */
[----:B------:R-:W-:Y:S01]  /*e0f0*/  FSEL R145, R145, RZ, P0 ;  /* 0x000000ff91917208 */ /* 0x000fe20000000000 */
[--C-:B------:R-:W-:Y:S01]  /*e100*/  FFMA.FTZ R173, R141, c[0x0][0x2d0], -R152.reuse ;  /* 0x0000b4008dad7a23 */ /* 0x100fe20000010898 */
[----:B------:R-:W-:Y:S01]  /*e110*/  PLOP3.LUT P0, PT, PT, PT, UP1, 0x80, 0x0 ;  /* 0x000000000000781c */ /* 0x000fe20003f0f018 */
[----:B------:R-:W-:Y:S02]  /*e120*/  FADD.FTZ R4, -R4, R3 ;  /* 0x0000000304047221 */ /* 0x000fe40000010100 */
[--C-:B------:R-:W-:Y:S02]  /*e130*/  FFMA.FTZ R167, R14, c[0x0][0x2d0], -R145.reuse ;  /* 0x0000b4000ea77a23 */ /* 0x100fe40000010891 */
[----:B------:R-:W3:Y:S01]  /*e140*/  LDSM.16.MT88.4 R12, [R135+UR4+0x100] ;  /* 0x00010004870c783b */ /* 0x000ee20008004200 */
[--C-:B------:R-:W-:Y:S01]  /*e150*/  FFMA.FTZ R166, R10, c[0x0][0x2d0], -R145.reuse ;  /* 0x0000b4000aa67a23 */ /* 0x100fe20000010891 */
[----:B------:R-:W-:Y:S01]  /*e160*/  MUFU.EX2 R163, R163 ;  /* 0x000000a300a37308 */ /* 0x000fe20000000800 */
[--C-:B------:R-:W-:Y:S02]  /*e170*/  FFMA.FTZ R162, R136, c[0x0][0x2d0], -R145.reuse ;  /* 0x0000b40088a27a23 */ /* 0x100fe40000010891 */
[--C-:B------:R-:W-:Y:S02]  /*e180*/  FFMA.FTZ R165, R8, c[0x0][0x2d0], -R145.reuse ;  /* 0x0000b40008a57a23 */ /* 0x100fe40000010891 */
[----:B------:R-:W-:Y:S01]  /*e190*/  FMUL.FTZ R3, R4, c[0x0][0x2d0] ;  /* 0x0000b40004037a20 */ /* 0x000fe20000410000 */
[----:B------:R-:W-:Y:S01]  /*e1a0*/  IADD3 R4, R135, UR4, RZ ;  /* 0x0000000487047c10 */ /* 0x000fe2000fffe0ff */
[C---:B--2---:R-:W-:Y:S02]  /*e1b0*/  FMUL.FTZ R5, R132.reuse, R129 ;  /* 0x0000008184057220 */ /* 0x044fe40000410000 */
[C---:B------:R-:W-:Y:S01]  /*e1c0*/  FMUL.FTZ R8, R132.reuse, R124 ;  /* 0x0000007c84087220 */ /* 0x040fe20000410000 */
[----:B------:R-:W2:Y:S01]  /*e1d0*/  MUFU.EX2 R164, R164 ;  /* 0x000000a400a47308 */ /* 0x000ea20000000800 */
[----:B------:R-:W-:Y:S01]  /*e1e0*/  IADD3 R160, R187, R4, RZ ;  /* 0x00000004bba07210 */ /* 0x000fe20007ffe0ff */
[----:B------:R-:W-:Y:S01]  /*e1f0*/  FMUL.FTZ R4, R132, R128 ;  /* 0x0000008084047220 */ /* 0x000fe20000410000 */
[----:B-1----:R-:W-:Y:S01]  /*e200*/  F2FP.PACK_AB R136, R168, R169 ;  /* 0x000000a9a888723e */ /* 0x002fe200000000ff */
[C---:B------:R-:W-:Y:S02]  /*e210*/  FMUL.FTZ R9, R132.reuse, R125 ;  /* 0x0000007d84097220 */ /* 0x040fe40000410000 */
[----:B------:R-:W1:Y:S01]  /*e220*/  LDSM.16.MT88.4 R20, [R160+0x100] ;  /* 0x00010000a014783b */ /* 0x000e620000004200 */
[C---:B------:R-:W-:Y:S02]  /*e230*/  FMUL.FTZ R16, R132.reuse, R116 ;  /* 0x0000007484107220 */ /* 0x040fe40000410000 */
[C---:B------:R-:W-:Y:S01]  /*e240*/  FMUL.FTZ R17, R132.reuse, R117 ;  /* 0x0000007584117220 */ /* 0x040fe20000410000 */
[----:B------:R-:W4:Y:S01]  /*e250*/  MUFU.EX2 R3, R3 ;  /* 0x0000000300037308 */ /* 0x000f220000000800 */
[C---:B------:R-:W-:Y:S02]  /*e260*/  FMUL.FTZ R24, R132.reuse, R108 ;  /* 0x0000006c84187220 */ /* 0x040fe40000410000 */
[C---:B------:R-:W-:Y:S02]  /*e270*/  FMUL.FTZ R25, R132.reuse, R109 ;  /* 0x0000006d84197220 */ /* 0x040fe40000410000 */
[C---:B------:R-:W-:Y:S02]  /*e280*/  FMUL.FTZ R32, R132.reuse, R100 ;  /* 0x0000006484207220 */ /* 0x040fe40000410000 */
[----:B------:R-:W-:Y:S02]  /*e290*/  FMUL.FTZ R33, R132, R101 ;  /* 0x0000006584217220 */ /* 0x000fe40000410000 */
[--C-:B------:R-:W-:Y:S01]  /*e2a0*/  FFMA.FTZ R177, R140, c[0x0][0x2d0], -R145.reuse ;  /* 0x0000b4008cb17a23 */ /* 0x100fe20000010891 */
[----:B------:R-:W-:Y:S01]  /*e2b0*/  MUFU.EX2 R167, R167 ;  /* 0x000000a700a77308 */ /* 0x000fe20000000800 */
[--C-:B------:R-:W-:Y:S02]  /*e2c0*/  FFMA.FTZ R183, R158, c[0x0][0x2d0], -R145.reuse ;  /* 0x0000b4009eb77a23 */ /* 0x100fe40000010891 */
[--C-:B------:R-:W-:Y:S01]  /*e2d0*/  FFMA.FTZ R191, R156, c[0x0][0x2d0], -R145.reuse ;  /* 0x0000b4009cbf7a23 */ /* 0x100fe20000010891 */
[----:B--2---:R-:W-:Y:S01]  /*e2e0*/  F2FP.PACK_AB R138, R164, R163 ;  /* 0x000000a3a48a723e */ /* 0x004fe200000000ff */
[----:B------:R-:W-:Y:S01]  /*e2f0*/  LDSM.16.MT88.4 R156, [R134+UR4+0x3900] ;  /* 0x00390004869c783b */ /* 0x000fe20008004200 */
[--C-:B------:R-:W-:Y:S02]  /*e300*/  FFMA.FTZ R192, R154, c[0x0][0x2d0], -R145.reuse ;  /* 0x0000b4009ac07a23 */ /* 0x100fe40000010891 */
[--C-:B------:R-:W-:Y:S02]  /*e310*/  FFMA.FTZ R220, R150, c[0x0][0x2d0], -R145.reuse ;  /* 0x0000b40096dc7a23 */ /* 0x100fe40000010891 */
[----:B------:R-:W2:Y:S01]  /*e320*/  MUFU.EX2 R166, R166 ;  /* 0x000000a600a67308 */ /* 0x000ea20000000800 */
[--C-:B------:R-:W-:Y:S02]  /*e330*/  FFMA.FTZ R221, R148, c[0x0][0x2d0], -R145.reuse ;  /* 0x0000b40094dd7a23 */ /* 0x100fe40000010891 */
[----:B------:R-:W-:Y:S01]  /*e340*/  LDSM.16.MT88.4 R148, [R135+UR4+0x3900] ;  /* 0x003900048794783b */ /* 0x000fe20008004200 */
[C---:B----4-:R-:W-:Y:S02]  /*e350*/  FMUL.FTZ R6, R3.reuse, R130 ;  /* 0x0000008203067220 */ /* 0x050fe40000410000 */
[C---:B------:R-:W-:Y:S02]  /*e360*/  FMUL.FTZ R7, R3.reuse, R131 ;  /* 0x0000008303077220 */ /* 0x040fe40000410000 */
[C---:B------:R-:W-:Y:S02]  /*e370*/  FMUL.FTZ R10, R3.reuse, R126 ;  /* 0x0000007e030a7220 */ /* 0x040fe40000410000 */
[----:B------:R-:W-:Y:S01]  /*e380*/  MUFU.EX2 R162, R162 ;  /* 0x000000a200a27308 */ /* 0x000fe20000000800 */
[C---:B------:R-:W-:Y:S01]  /*e390*/  FMUL.FTZ R11, R3.reuse, R127 ;  /* 0x0000007f030b7220 */ /* 0x040fe20000410000 */
[----:B------:R-:W-:Y:S01]  /*e3a0*/  LDSM.16.MT88.4 R128, [R160+0x2900] ;  /* 0x00290000a080783b */ /* 0x000fe20000004200 */
[C---:B------:R-:W-:Y:S02]  /*e3b0*/  FMUL.FTZ R18, R3.reuse, R118 ;  /* 0x0000007603127220 */ /* 0x040fe40000410000 */
[C---:B------:R-:W-:Y:S02]  /*e3c0*/  FMUL.FTZ R19, R3.reuse, R119 ;  /* 0x0000007703137220 */ /* 0x040fe40000410000 */
[C---:B------:R-:W-:Y:S02]  /*e3d0*/  FMUL.FTZ R26, R3.reuse, R110 ;  /* 0x0000006e031a7220 */ /* 0x040fe40000410000 */
[C---:B------:R-:W-:Y:S01]  /*e3e0*/  FMUL.FTZ R27, R3.reuse, R111 ;  /* 0x0000006f031b7220 */ /* 0x040fe20000410000 */
[----:B------:R-:W4:Y:S01]  /*e3f0*/  MUFU.EX2 R165, R165 ;  /* 0x000000a500a57308 */ /* 0x000f220000000800 */
[C---:B------:R-:W-:Y:S01]  /*e400*/  FMUL.FTZ R34, R3.reuse, R102 ;  /* 0x0000006603227220 */ /* 0x040fe20000410000 */
[----:B------:R-:W-:Y:S01]  /*e410*/  LDSM.16.MT88.4 R108, [R161+0x2100] ;  /* 0x00210000a16c783b */ /* 0x000fe20000004200 */
[C---:B------:R-:W-:Y:S01]  /*e420*/  FMUL.FTZ R35, R3.reuse, R103 ;  /* 0x0000006703237220 */ /* 0x040fe20000410000 */
[----:B--2---:R-:W-:Y:S01]  /*e430*/  F2FP.PACK_AB R137, R166, R167 ;  /* 0x000000a7a689723e */ /* 0x004fe200000000ff */
[--C-:B------:R-:W-:Y:S02]  /*e440*/  FFMA.FTZ R222, R146, c[0x0][0x2d0], -R145.reuse ;  /* 0x0000b40092de7a23 */ /* 0x100fe40000010891 */
[C---:B------:R-:W-:Y:S02]  /*e450*/  FMUL.FTZ R36, R132.reuse, R36 ;  /* 0x0000002484247220 */ /* 0x040fe40000410000 */
[C---:B------:R-:W-:Y:S01]  /*e460*/  FMUL.FTZ R37, R132.reuse, R37 ;  /* 0x0000002584257220 */ /* 0x040fe20000410000 */
[----:B------:R-:W-:Y:S01]  /*e470*/  LDSM.16.MT88.4 R100, [R134+UR4+0x2100] ;  /* 0x002100048664783b */ /* 0x000fe20008004200 */
[C---:B------:R-:W-:Y:S01]  /*e480*/  FMUL.FTZ R38, R3.reuse, R38 ;  /* 0x0000002603267220 */ /* 0x040fe20000410000 */
[----:B------:R-:W-:Y:S01]  /*e490*/  MUFU.EX2 R170, R170 ;  /* 0x000000aa00aa7308 */ /* 0x000fe20000000800 */
[C---:B------:R-:W-:Y:S02]  /*e4a0*/  FMUL.FTZ R39, R3.reuse, R39 ;  /* 0x0000002703277220 */ /* 0x040fe40000410000 */
[C---:B------:R-:W-:Y:S02]  /*e4b0*/  FMUL.FTZ R40, R132.reuse, R40 ;  /* 0x0000002884287220 */ /* 0x040fe40000410000 */
[C---:B------:R-:W-:Y:S01]  /*e4c0*/  FMUL.FTZ R41, R132.reuse, R41 ;  /* 0x0000002984297220 */ /* 0x040fe20000410000 */
[----:B------:R-:W-:Y:S01]  /*e4d0*/  LDSM.16.MT88.4 R116, [R160+0x900] ;  /* 0x00090000a074783b */ /* 0x000fe20000004200 */
[C---:B------:R-:W-:Y:S02]  /*e4e0*/  FMUL.FTZ R42, R3.reuse, R42 ;  /* 0x0000002a032a7220 */ /* 0x040fe40000410000 */
[----:B------:R-:W-:Y:S01]  /*e4f0*/  FMUL.FTZ R43, R3, R43 ;  /* 0x0000002b032b7220 */ /* 0x000fe20000410000 */
[----:B------:R-:W-:Y:S01]  /*e500*/  MUFU.EX2 R172, R172 ;  /* 0x000000ac00ac7308 */ /* 0x000fe20000000800 */
[C---:B------:R-:W-:Y:S01]  /*e510*/  FMUL.FTZ R44, R132.reuse, R44 ;  /* 0x0000002c842c7220 */ /* 0x040fe20000410000 */
[----:B----4-:R-:W-:Y:S01]  /*e520*/  F2FP.PACK_AB R139, R165, R162 ;  /* 0x000000a2a58b723e */ /* 0x010fe200000000ff */
[C---:B------:R-:W-:Y:S01]  /*e530*/  FMUL.FTZ R45, R132.reuse, R45 ;  /* 0x0000002d842d7220 */ /* 0x040fe20000410000 */
[----:B------:R-:W-:Y:S01]  /*e540*/  LDSM.16.MT88.4 R124, [R135+UR4+0x2900] ;  /* 0x00290004877c783b */ /* 0x000fe20008004200 */
[C---:B------:R-:W-:Y:S02]  /*e550*/  FMUL.FTZ R46, R3.reuse, R46 ;  /* 0x0000002e032e7220 */ /* 0x040fe40000410000 */
[C---:B------:R-:W-:Y:S02]  /*e560*/  FMUL.FTZ R47, R3.reuse, R47 ;  /* 0x0000002f032f7220 */ /* 0x040fe40000410000 */
[C---:B---3--:R-:W-:Y:S01]  /*e570*/  HMMA.16816.F32 R4, R136.reuse, R12, R4 ;  /* 0x0000000c8804723c */ /* 0x048fe20000001804 */
        /* <DEDUP_REMOVED lines=13> */
[C---:B-1----:R-:W-:Y:S03]  /*e650*/  HMMA.16816.F32 R12, R136.reuse, R20, R12 ;  /* 0x00000014880c723c */ /* 0x042fe6000000180c */
        /* <DEDUP_REMOVED lines=10> */
[----:B------:R-:W1:Y:S01]  /*e700*/  LDSM.16.MT88.4 R112, [R135+UR4+0x2100] ;  /* 0x002100048770783b */ /* 0x000e620008004200 */
        /* <DEDUP_REMOVED lines=27> */
[C---:B-1----:R-:W-:Y:S04]  /*e8c0*/  HMMA.16816.F32 R36, R136.reuse, R112, R36 ;  /* 0x000000708824723c */ /* 0x042fe80000001824 */
        /* <DEDUP_REMOVED lines=11> */
[C---:B------:R-:W-:Y:S02]  /*e980*/  FMUL.FTZ R73, R132.reuse, R73 ;  /* 0x0000004984497220 */ /* 0x040fe40000410000 */
[C---:B------:R-:W-:Y:S01]  /*e990*/  FMUL.FTZ R74, R3.reuse, R74 ;  /* 0x0000004a034a7220 */ /* 0x040fe20000410000 */
[C---:B------:R-:W-:Y:S01]  /*e9a0*/  HMMA.16816.F32 R48, R136.reuse, R106, R48 ;  /* 0x0000006a8830723c */ /* 0x040fe20000001830 */
[----:B------:R-:W1:Y:S01]  /*e9b0*/  LDSM.16.MT88.4 R104, [R135+UR4+0x4100] ;  /* 0x004100048768783b */ /* 0x000e620008004200 */
[----:B------:R-:W-:Y:S02]  /*e9c0*/  MUFU.EX2 R221, R221 ;  /* 0x000000dd00dd7308 */ /* 0x000fe40000000800 */
[C---:B------:R-:W-:Y:S02]  /*e9d0*/  FMUL.FTZ R75, R3.reuse, R75 ;  /* 0x0000004b034b7220 */ /* 0x040fe40000410000 */
[C---:B------:R-:W-:Y:S02]  /*e9e0*/  FMUL.FTZ R84, R132.reuse, R84 ;  /* 0x0000005484547220 */ /* 0x040fe40000410000 */
[C---:B------:R-:W-:Y:S04]  /*e9f0*/  HMMA.16816.F32 R52, R136.reuse, R100, R52 ;  /* 0x000000648834723c */ /* 0x040fe80000001834 */
[----:B------:R-:W-:Y:S01]  /*ea00*/  FMUL.FTZ R85, R132, R85 ;  /* 0x0000005584557220 */ /* 0x000fe20000410000 */
[----:B------:R-:W-:Y:S01]  /*ea10*/  MUFU.EX2 R222, R222 ;  /* 0x000000de00de7308 */ /* 0x000fe20000000800 */
[C---:B------:R-:W-:Y:S02]  /*ea20*/  FMUL.FTZ R86, R3.reuse, R86 ;  /* 0x0000005603567220 */ /* 0x040fe40000410000 */
[C---:B------:R-:W-:Y:S01]  /*ea30*/  HMMA.16816.F32 R56, R136.reuse, R102, R56 ;  /* 0x000000668838723c */ /* 0x040fe20000001838 */
[----:B------:R-:W2:Y:S03]  /*ea40*/  LDSM.16.MT88.4 R100, [R160+0x4100] ;  /* 0x00410000a064783b */ /* 0x000ea60000004200 */
[----:B------:R-:W-:Y:S02]  /*ea50*/  FMUL.FTZ R87, R3, R87 ;  /* 0x0000005703577220 */ /* 0x000fe40000410000 */
[--C-:B------:R-:W-:Y:S02]  /*ea60*/  FFMA.FTZ R171, R171, c[0x0][0x2d0], -R152.reuse ;  /* 0x0000b400abab7a23 */ /* 0x100fe40000010898 */
[C---:B------:R-:W-:Y:S04]  /*ea70*/  HMMA.16816.F32 R60, R136.reuse, R108, R60 ;  /* 0x0000006c883c723c */ /* 0x040fe8000000183c */
[--C-:B------:R-:W-:Y:S01]  /*ea80*/  FFMA.FTZ R174, R174, c[0x0][0x2d0], -R145.reuse ;  /* 0x0000b400aeae7a23 */ /* 0x100fe20000010891 */
[----:B------:R-:W3:Y:S01]  /*ea90*/  MUFU.EX2 R171, R171 ;  /* 0x000000ab00ab7308 */ /* 0x000ee20000000800 */
[--C-:B------:R-:W-:Y:S02]  /*eaa0*/  FFMA.FTZ R175, R176, c[0x0][0x2d0], -R145.reuse ;  /* 0x0000b400b0af7a23 */ /* 0x100fe40000010891 */
[C---:B------:R-:W-:Y:S01]  /*eab0*/  HMMA.16816.F32 R64, R136.reuse, R110, R64 ;  /* 0x0000006e8840723c */ /* 0x040fe20000001840 */
[----:B------:R-:W4:Y:S03]  /*eac0*/  LDSM.16.MT88.4 R108, [R134+UR4+0x4100] ;  /* 0x00410004866c783b */ /* 0x000f260008004200 */
[--C-:B------:R-:W-:Y:S02]  /*ead0*/  FFMA.FTZ R176, R142, c[0x0][0x2d0], -R145.reuse ;  /* 0x0000b4008eb07a23 */ /* 0x100fe40000010891 */
[C---:B------:R-:W-:Y:S01]  /*eae0*/  FMUL.FTZ R88, R132.reuse, R88 ;  /* 0x0000005884587220 */ /* 0x040fe20000410000 */
[----:B------:R-:W-:Y:S01]  /*eaf0*/  MUFU.EX2 R174, R174 ;  /* 0x000000ae00ae7308 */ /* 0x000fe20000000800 */
[C---:B------:R-:W-:Y:S01]  /*eb00*/  FMUL.FTZ R89, R132.reuse, R89 ;  /* 0x0000005984597220 */ /* 0x040fe20000410000 */
[C---:B-1----:R-:W-:Y:S01]  /*eb10*/  HMMA.16816.F32 R68, R136.reuse, R104, R68 ;  /* 0x000000688844723c */ /* 0x042fe20000001844 */
[----:B------:R-:W-:Y:S02]  /*eb20*/  LDSM.16.MT88.4 R140, [R134+UR4+0x2900] ;  /* 0x00290004868c783b */ /* 0x000fe40008004200 */
[C---:B------:R-:W-:Y:S02]  /*eb30*/  FMUL.FTZ R90, R3.reuse, R90 ;  /* 0x0000005a035a7220 */ /* 0x040fe40000410000 */
[C---:B------:R-:W-:Y:S02]  /*eb40*/  FMUL.FTZ R91, R3.reuse, R91 ;  /* 0x0000005b035b7220 */ /* 0x040fe40000410000 */
[C---:B------:R-:W-:Y:S01]  /*eb50*/  FMUL.FTZ R92, R132.reuse, R92 ;  /* 0x0000005c845c7220 */ /* 0x040fe20000410000 */
[C---:B------:R-:W-:Y:S01]  /*eb60*/  HMMA.16816.F32 R72, R136.reuse, R106, R72 ;  /* 0x0000006a8848723c */ /* 0x040fe20000001848 */
[----:B------:R-:W1:Y:S01]  /*eb70*/  LDSM.16.MT88.4 R104, [R161+0x4100] ;  /* 0x00410000a168783b */ /* 0x000e620000004200 */
[----:B------:R-:W5:Y:S02]  /*eb80*/  MUFU.EX2 R175, R175 ;  /* 0x000000af00af7308 */ /* 0x000f640000000800 */
[C---:B------:R-:W-:Y:S02]  /*eb90*/  FMUL.FTZ R76, R132.reuse, R76 ;  /* 0x0000004c844c7220 */ /* 0x040fe40000410000 */
[C---:B------:R-:W-:Y:S02]  /*eba0*/  FMUL.FTZ R77, R132.reuse, R77 ;  /* 0x0000004d844d7220 */ /* 0x040fe40000410000 */
[C---:B------:R-:W-:Y:S04]  /*ebb0*/  FMUL.FTZ R78, R3.reuse, R78 ;  /* 0x0000004e034e7220 */ /* 0x040fe80000410000 */
[C---:B------:R-:W-:Y:S01]  /*ebc0*/  FMUL.FTZ R79, R3.reuse, R79 ;  /* 0x0000004f034f7220 */ /* 0x040fe20000410000 */
[----:B------:R-:W1:Y:S01]  /*ebd0*/  MUFU.EX2 R176, R176 ;  /* 0x000000b000b07308 */ /* 0x000e620000000800 */
[C---:B------:R-:W-:Y:S02]  /*ebe0*/  FMUL.FTZ R93, R132.reuse, R93 ;  /* 0x0000005d845d7220 */ /* 0x040fe40000410000 */
[C---:B------:R-:W-:Y:S02]  /*ebf0*/  FMUL.FTZ R94, R3.reuse, R94 ;  /* 0x0000005e035e7220 */ /* 0x040fe40000410000 */
[C---:B------:R-:W-:Y:S01]  /*ec00*/  FMUL.FTZ R95, R3.reuse, R95 ;  /* 0x0000005f035f7220 */ /* 0x040fe20000410000 */
[C---:B--2---:R-:W-:Y:S03]  /*ec10*/  HMMA.16816.F32 R76, R136.reuse, R100, R76 ;  /* 0x00000064884c723c */ /* 0x044fe6000000184c */
[C---:B------:R-:W-:Y:S02]  /*ec20*/  FMUL.FTZ R80, R132.reuse, R80 ;  /* 0x0000005084507220 */ /* 0x040fe40000410000 */
[C---:B------:R-:W-:Y:S02]  /*ec30*/  FMUL.FTZ R81, R132.reuse, R81 ;  /* 0x0000005184517220 */ /* 0x040fe40000410000 */
[----:B------:R-:W-:Y:S01]  /*ec40*/  FMUL.FTZ R82, R3, R82 ;  /* 0x0000005203527220 */ /* 0x000fe20000410000 */
[----:B---3--:R-:W-:Y:S01]  /*ec50*/  F2FP.PACK_AB R100, R171, R170 ;  /* 0x000000aaab64723e */ /* 0x008fe200000000ff */
[----:B------:R-:W-:Y:S03]  /*ec60*/  FMUL.FTZ R83, R3, R83 ;  /* 0x0000005303537220 */ /* 0x000fe60000410000 */
[C---:B------:R-:W-:Y:S01]  /*ec70*/  FMUL.FTZ R96, R132.reuse, R96 ;  /* 0x0000006084607220 */ /* 0x040fe20000410000 */
[----:B-----5:R-:W-:Y:S01]  /*ec80*/  F2FP.PACK_AB R101, R175, R174 ;  /* 0x000000aeaf65723e */ /* 0x020fe200000000ff */
[----:B------:R-:W-:Y:S02]  /*ec90*/  FMUL.FTZ R97, R132, R97 ;  /* 0x0000006184617220 */ /* 0x000fe40000410000 */
[C---:B------:R-:W-:Y:S03]  /*eca0*/  HMMA.16816.F32 R80, R136.reuse, R102, R80 ;  /* 0x000000668850723c */ /* 0x040fe60000001850 */
[C---:B------:R-:W-:Y:S02]  /*ecb0*/  FMUL.FTZ R98, R3.reuse, R98 ;  /* 0x0000006203627220 */ /* 0x040fe40000410000 */
[----:B------:R-:W-:Y:S02]  /*ecc0*/  FMUL.FTZ R99, R3, R99 ;  /* 0x0000006303637220 */ /* 0x000fe40000410000 */
[----:B------:R-:W-:Y:S01]  /*ecd0*/  F2FP.PACK_AB R102, R173, R172 ;  /* 0x000000acad66723e */ /* 0x000fe200000000ff */
[C---:B----4-:R-:W-:Y:S04]  /*ece0*/  HMMA.16816.F32 R84, R136.reuse, R108, R84 ;  /* 0x0000006c8854723c */ /* 0x050fe80000001854 */
[----:B-1----:R-:W-:Y:S01]  /*ecf0*/  F2FP.PACK_AB R103, R177, R176 ;  /* 0x000000b0b167723e */ /* 0x002fe200000000ff */
[--C-:B------:R-:W-:Y:S02]  /*ed00*/  FFMA.FTZ R179, R179, c[0x0][0x2d0], -R152.reuse ;  /* 0x0000b400b3b37a23 */ /* 0x100fe40000010898 */
[----:B------:R-:W-:Y:S01]  /*ed10*/  FFMA.FTZ R152, R147, c[0x0][0x2d0], -R152 ;  /* 0x0000b40093987a23 */ /* 0x000fe20000010898 */
[C---:B------:R-:W-:Y:S01]  /*ed20*/  HMMA.16816.F32 R88, R136.reuse, R110, R88 ;  /* 0x0000006e8858723c */ /* 0x040fe20000001858 */
[----:B------:R-:W1:Y:S02]  /*ed30*/  LDSM.16.MT88.4 R108, [R134+UR4+0x900] ;  /* 0x00090004866c783b */ /* 0x000e640008004200 */
[----:B------:R2:W3:Y:S01]  /*ed40*/  MUFU.EX2 R219, R152 ;  /* 0x0000009800db7308 */ /* 0x0004e20000000800 */
[--C-:B------:R-:W-:Y:S02]  /*ed50*/  FFMA.FTZ R178, R178, c[0x0][0x2d0], -R145.reuse ;  /* 0x0000b400b2b27a23 */ /* 0x100fe40000010891 */
[----:B------:R-:W-:Y:S02]  /*ed60*/  FFMA.FTZ R145, R144, c[0x0][0x2d0], -R145 ;  /* 0x0000b40090917a23 */ /* 0x000fe40000010891 */
[C---:B------:R-:W-:Y:S04]  /*ed70*/  HMMA.16816.F32 R92, R136.reuse, R104, R92 ;  /* 0x00000068885c723c */ /* 0x040fe8000000185c */
[----:B------:R-:W-:Y:S01]  /*ed80*/  FFMA.FTZ R167, R3, R206, R167 ;  /* 0x000000ce03a77223 */ /* 0x000fe200000100a7 */
[----:B------:R-:W4:Y:S01]  /*ed90*/  MUFU.EX2 R223, R145 ;  /* 0x0000009100df7308 */ /* 0x000f220000000800 */
[----:B------:R-:W-:Y:S01]  /*eda0*/  FFMA.FTZ R169, R132, R205, R169 ;  /* 0x000000cd84a97223 */ /* 0x000fe200000100a9 */
[----:B------:R-:W-:Y:S01]  /*edb0*/  MOV R132, R2 ;  /* 0x0000000200847202 */ /* 0x000fe20000000f00 */
[----:B------:R-:W-:Y:S01]  /*edc0*/  HMMA.16816.F32 R96, R136, R106, R96 ;  /* 0x0000006a8860723c */ /* 0x000fe20000001860 */
[----:B------:R-:W5:Y:S03]  /*edd0*/  LDSM.16.MT88.4 R104, [R161+0x2900] ;  /* 0x00290000a168783b */ /* 0x000f660000004200 */
[----:B------:R-:W-:Y:S02]  /*ede0*/  FADD.FTZ R168, R168, R169 ;  /* 0x000000a9a8a87221 */ /* 0x000fe40000010000 */
[----:B------:R-:W-:Y:S01]  /*edf0*/  FADD.FTZ R167, R166, R167 ;  /* 0x000000a7a6a77221 */ /* 0x000fe20000010000 */
[----:B------:R-:W-:Y:S01]  /*ee00*/  F2FP.PACK_AB R136, R217, R216 ;  /* 0x000000d8d988723e */ /* 0x000fe200000000ff */
[C---:B------:R-:W-:Y:S01]  /*ee10*/  HMMA.16816.F32 R4, R100.reuse, R112, R4 ;  /* 0x000000706404723c */ /* 0x040fe20000001804 */
[----:B------:R-:W1:Y:S01]  /*ee20*/  MUFU.EX2 R179, R179 ;  /* 0x000000b300b37308 */ /* 0x000e620000000800 */
[----:B--2---:R-:W-:Y:S03]  /*ee30*/  LDSM.16.MT88.4 R152, [R160+0x3900] ;  /* 0x00390000a098783b */ /* 0x004fe60000004200 */
[----:B---3--:R-:W-:Y:S01]  /*ee40*/  F2FP.PACK_AB R138, R219, R218 ;  /* 0x000000dadb8a723e */ /* 0x008fe200000000ff */
[----:B------:R-:W-:Y:S01]  /*ee50*/  FADD.FTZ R163, R163, R168 ;  /* 0x000000a8a3a37221 */ /* 0x000fe20000010000 */
[----:B------:R-:W-:Y:S01]  /*ee60*/  F2FP.PACK_AB R137, R221, R220 ;  /* 0x000000dcdd89723e */ /* 0x000fe200000000ff */
[C---:B------:R-:W-:Y:S02]  /*ee70*/  HMMA.16816.F32 R8, R100.reuse, R114, R8 ;  /* 0x000000726408723c */ /* 0x040fe40000001808 */
[----:B------:R-:W-:Y:S01]  /*ee80*/  LDSM.16.MT88.4 R112, [R160+0x4900] ;  /* 0x00490000a070783b */ /* 0x000fe20000004200 */
[----:B------:R-:W2:Y:S01]  /*ee90*/  MUFU.EX2 R178, R178 ;  /* 0x000000b200b27308 */ /* 0x000ea20000000800 */
[----:B----4-:R-:W-:Y:S01]  /*eea0*/  F2FP.PACK_AB R139, R223, R222 ;  /* 0x000000dedf8b723e */ /* 0x010fe200000000ff */
[----:B------:R-:W-:Y:S03]  /*eeb0*/  FADD.FTZ R3, R164, R163 ;  /* 0x000000a3a4037221 */ /* 0x000fe60000010000 */
[C---:B------:R-:W-:Y:S02]  /*eec0*/  HMMA.16816.F32 R12, R100.reuse, R116, R12 ;  /* 0x00000074640c723c */ /* 0x040fe4000000180c */
[----:B------:R-:W-:Y:S02]  /*eed0*/  LDSM.16.MT88.4 R144, [R161+0x1900] ;  /* 0x00190000a190783b */ /* 0x000fe40000004200 */
[----:B------:R-:W-:Y:S02]  /*eee0*/  FADD.FTZ R170, R170, R3 ;  /* 0x00000003aaaa7221 */ /* 0x000fe40000010000 */
[----:B------:R-:W-:Y:S02]  /*eef0*/  FADD.FTZ R162, R162, R167 ;  /* 0x000000a7a2a27221 */ /* 0x000fe40000010000 */
[C---:B------:R-:W-:Y:S02]  /*ef00*/  HMMA.16816.F32 R16, R100.reuse, R118, R16 ;  /* 0x000000766410723c */ /* 0x040fe40000001810 */
[----:B------:R-:W-:Y:S02]  /*ef10*/  LDSM.16.MT88.4 R116, [R134+UR4+0x4900] ;  /* 0x004900048674783b */ /* 0x000fe40008004200 */
[----:B------:R-:W-:Y:S02]  /*ef20*/  FADD.FTZ R165, R165, R162 ;  /* 0x000000a2a5a57221 */ /* 0x000fe40000010000 */
[----:B------:R-:W-:Y:S02]  /*ef30*/  FADD.FTZ R171, R171, R170 ;  /* 0x000000aaabab7221 */ /* 0x000fe40000010000 */
[C---:B-1----:R-:W-:Y:S04]  /*ef40*/  HMMA.16816.F32 R20, R100.reuse, R108, R20 ;  /* 0x0000006c6414723c */ /* 0x042fe80000001814 */
[----:B------:R-:W-:Y:S02]  /*ef50*/  FADD.FTZ R174, R174, R165 ;  /* 0x000000a5aeae7221 */ /* 0x000fe40000010000 */
[----:B------:R-:W-:Y:S02]  /*ef60*/  FADD.FTZ R172, R172, R171 ;  /* 0x000000abacac7221 */ /* 0x000fe40000010000 */
[C---:B------:R-:W-:Y:S01]  /*ef70*/  HMMA.16816.F32 R24, R100.reuse, R110, R24 ;  /* 0x0000006e6418723c */ /* 0x040fe20000001818 */
[----:B------:R-:W1:Y:S03]  /*ef80*/  LDSM.16.MT88.4 R108, [R135+UR4+0x4900] ;  /* 0x00490004876c783b */ /* 0x000e660008004200 */
[----:B------:R-:W-:Y:S02]  /*ef90*/  FADD.FTZ R175, R175, R174 ;  /* 0x000000aeafaf7221 */ /* 0x000fe40000010000 */
[----:B------:R-:W-:Y:S02]  /*efa0*/  FADD.FTZ R172, R173, R172 ;  /* 0x000000acadac7221 */ /* 0x000fe40000010000 */
[C---:B------:R-:W-:Y:S04]  /*efb0*/  HMMA.16816.F32 R28, R100.reuse, R120, R28 ;  /* 0x00000078641c723c */ /* 0x040fe8000000181c */
[----:B------:R-:W-:Y:S04]  /*efc0*/  FADD.FTZ R176, R176, R175 ;  /* 0x000000afb0b07221 */ /* 0x000fe80000010000 */
[C---:B------:R-:W-:Y:S01]  /*efd0*/  HMMA.16816.F32 R32, R100.reuse, R122, R32 ;  /* 0x0000007a6420723c */ /* 0x040fe20000001820 */
[----:B------:R-:W-:Y:S03]  /*efe0*/  LDSM.16.MT88.4 R120, [R160+0x1100] ;  /* 0x00110000a078783b */ /* 0x000fe60000004200 */
[----:B------:R-:W-:Y:S04]  /*eff0*/  FADD.FTZ R177, R177, R176 ;  /* 0x000000b0b1b17221 */ /* 0x000fe80000010000 */
        /* <DEDUP_REMOVED lines=23> */
[----:B------:R-:W-:Y:S01]  /*f170*/  F2FP.PACK_AB R100, R180, R179 ;  /* 0x000000b3b464723e */ /* 0x000fe200000000ff */
[----:B------:R-:W-:Y:S01]  /*f180*/  FADD.FTZ R179, R179, R172 ;  /* 0x000000acb3b37221 */ /* 0x000fe20000010000 */
[----:B------:R-:W-:Y:S03]  /*f190*/  F2FP.PACK_AB R102, R182, R181 ;  /* 0x000000b5b666723e */ /* 0x000fe600000000ff */
[C---:B--2---:R-:W-:Y:S01]  /*f1a0*/  F2FP.PACK_AB R101, R183.reuse, R178 ;  /* 0x000000b2b765723e */ /* 0x044fe200000000ff */
        /* <DEDUP_REMOVED lines=10> */
[----:B------:R-:W1:Y:S03]  /*f250*/  LDSM.16.MT88.4 R108, [R134+UR4+0x3100] ;  /* 0x00310004866c783b */ /* 0x000e660008004200 */
        /* <DEDUP_REMOVED lines=55> */
[----:B------:R-:W-:Y:S01]  /*f5d0*/  @P0 IADD3 R4, P5, R196, UR6, RZ ;  /* 0x00000006c4040c10 */ /* 0x000fe2000ffbe0ff */
[C---:B------:R-:W-:Y:S04]  /*f5e0*/  HMMA.16816.F32 R64, R136.reuse, R6, R64 ;  /* 0x000000068840723c */ /* 0x040fe80000001840 */
[C---:B------:R-:W-:Y:S02]  /*f5f0*/  @P0 LEA R16, P4, R4.reuse, c[0x0][0x1c8], 0x1 ;  /* 0x0000720004100a11 */ /* 0x040fe400078808ff */
[----:B------:R-:W-:Y:S02]  /*f600*/  @P0 IADD3.X R5, R203, UR21, RZ, P5, !PT ;  /* 0x00000015cb050c10 */ /* 0x000fe4000affe4ff */
[C---:B--2---:R-:W-:Y:S04]  /*f610*/  HMMA.16816.F32 R68, R136.reuse, R8, R68 ;  /* 0x000000088844723c */ /* 0x044fe80000001844 */
[----:B------:R-:W-:Y:S02]  /*f620*/  @P0 LEA.HI.X R17, R4, c[0x0][0x1cc], R5, 0x1, P4 ;  /* 0x0000730004110a11 */ /* 0x000fe400020f0c05 */
[----:B------:R-:W1:Y:S01]  /*f630*/  LDSM.16.MT88.4 R4, [R134+UR4+0x5900] ;  /* 0x005900048604783b */ /* 0x000e620008004200 */
[----:B------:R-:W-:Y:S01]  /*f640*/  @P0 IADD3 R8, P5, R212, UR6, RZ ;  /* 0x00000006d4080c10 */ /* 0x000fe2000ffbe0ff */
[C---:B------:R-:W-:Y:S04]  /*f650*/  HMMA.16816.F32 R72, R136.reuse, R10, R72 ;  /* 0x0000000a8848723c */ /* 0x040fe80000001848 */
[C---:B------:R-:W-:Y:S02]  /*f660*/  @P0 LEA R18, P4, R8.reuse, c[0x0][0x1c8], 0x1 ;  /* 0x0000720008120a11 */ /* 0x040fe400078808ff */
        /* <DEDUP_REMOVED lines=8> */
[----:B------:R-:W-:Y:S02]  /*f6f0*/  UISETP.GE.AND UP0, UPT, UR10, UR17, UPT ;  /* 0x000000110a00728c */ /* 0x000fe4000bf06270 */
[C---:B------:R-:W-:Y:S01]  /*f700*/  @P0 LEA R22, P6, R20.reuse, c[0x0][0x1c8], 0x1 ;  /* 0x0000720014160a11 */ /* 0x040fe200078c08ff */
[----:B------:R-:W-:Y:S01]  /*f710*/  UISETP.GE.AND UP1, UPT, UR5, 0x1, UPT ;  /* 0x000000010500788c */ /* 0x000fe2000bf26270 */
[----:B------:R-:W-:Y:S01]  /*f720*/  @P0 IADD3.X R13, R209, UR21, RZ, P4, !PT ;  /* 0x00000015d10d0c10 */ /* 0x000fe2000a7fe4ff */
[----:B------:R-:W-:Y:S01]  /*f730*/  UIADD3 UR17, UR17, -0x1, URZ ;  /* 0xffffffff11117890 */ /* 0x000fe2000fffe03f */
[----:B------:R-:W-:Y:S02]  /*f740*/  @P0 LEA R12, P4, R21, c[0x0][0x1c8], 0x1 ;  /* 0x00007200150c0a11 */ /* 0x000fe400078808ff */
[----:B------:R-:W-:Y:S03]  /*f750*/  @P0 IADD3.X R24, R203, UR6, RZ, P5, !PT ;  /* 0x00000006cb180c10 */ /* 0x000fe6000affe4ff */
[----:B------:R-:W-:Y:S02]  /*f760*/  @P0 LEA.HI.X R23, R20, c[0x0][0x1cc], R13, 0x1, P6 ;  /* 0x0000730014170a11 */ /* 0x000fe400030f0c0d */
[----:B------:R-:W-:Y:S02]  /*f770*/  MOV R20, UR15 ;  /* 0x0000000f00147c02 */ /* 0x000fe40008000f00 */
[----:B------:R-:W-:Y:S02]  /*f780*/  @P0 LEA.HI.X R13, R21, c[0x0][0x1cc], R24, 0x1, P4 ;  /* 0x00007300150d0a11 */ /* 0x000fe400020f0c18 */
[----:B------:R-:W-:Y:S01]  /*f790*/  @P0 IADD3 R3, P4, R212, UR7, RZ ;  /* 0x00000007d4030c10 */ /* 0x000fe2000ff9e0ff */
[----:B------:R-:W-:Y:S01]  /*f7a0*/  @P0 IMAD R25, R20, 0x3000, R193 ;  /* 0x0000300014190824 */ /* 0x000fe200078e02c1 */
[----:B------:R-:W-:Y:S01]  /*f7b0*/  @P0 IADD3 R21, P5, R210, UR7, RZ ;  /* 0x00000007d2150c10 */ /* 0x000fe2000ffbe0ff */
[C---:B-1----:R-:W-:Y:S03]  /*f7c0*/  HMMA.16816.F32 R84, R136.reuse, R4, R84 ;  /* 0x000000048854723c */ /* 0x042fe60000001854 */
[----:B------:R-:W-:Y:S02]  /*f7d0*/  @P0 LEA R14, P6, R3, c[0x0][0x1c8], 0x1 ;  /* 0x00007200030e0a11 */ /* 0x000fe400078c08ff */
[----:B------:R-:W-:Y:S02]  /*f7e0*/  @P0 IADD3.X R24, R211, UR6, RZ, P4, !PT ;  /* 0x00000006d3180c10 */ /* 0x000fe4000a7fe4ff */
[----:B------:R-:W-:Y:S01]  /*f7f0*/  @P0 LEA R20, P4, R21, c[0x0][0x1c8], 0x1 ;  /* 0x0000720015140a11 */ /* 0x000fe200078808ff */
[C---:B------:R-:W-:Y:S04]  /*f800*/  HMMA.16816.F32 R88, R136.reuse, R6, R88 ;  /* 0x000000068858723c */ /* 0x040fe80000001858 */
[----:B------:R-:W-:Y:S02]  /*f810*/  @P0 LEA.HI.X R15, R3, c[0x0][0x1cc], R24, 0x1, P6 ;  /* 0x00007300030f0a11 */ /* 0x000fe400030f0c18 */
[----:B------:R-:W-:Y:S02]  /*f820*/  @P0 SHF.L.U32 R3, R25, 0x1, RZ ;  /* 0x0000000119030819 */ /* 0x000fe400000006ff */
[----:B------:R-:W-:Y:S01]  /*f830*/  @P0 IADD3.X R26, R209, UR6, RZ, P5, !PT ;  /* 0x00000006d11a0c10 */ /* 0x000fe2000affe4ff */
[C---:B--2---:R-:W-:Y:S01]  /*f840*/  HMMA.16816.F32 R92, R136.reuse, R8, R92 ;  /* 0x00000008885c723c */ /* 0x044fe2000000185c */
[----:B------:R-:W-:Y:S01]  /*f850*/  UIADD3 UR6, UR5, 0x1, URZ ;  /* 0x0000000105067890 */ /* 0x000fe2000fffe03f */
[----:B------:R-:W-:Y:S01]  /*f860*/  @!PT LDS RZ, [RZ] ;  /* 0x00000000fffff984 */ /* 0x000fe20000000800 */
[----:B------:R-:W-:Y:S01]  /*f870*/  @!PT LDS RZ, [RZ] ;  /* 0x00000000fffff984 */ /* 0x000fe20000000800 */
[----:B------:R-:W-:Y:S01]  /*f880*/  @!PT LDS RZ, [RZ] ;  /* 0x00000000fffff984 */ /* 0x000fe20000000800 */
[----:B------:R1:W-:Y:S01]  /*f890*/  @P0 LDGSTS.E.BYPASS.LTC128B.128 [R3+0xc100], [R16.64], !P3 ;  /* 0x0c10000010030fae */ /* 0x0003e2000d901d52 */
[----:B------:R-:W-:Y:S02]  /*f8a0*/  @P0 LEA.HI.X R21, R21, c[0x0][0x1cc], R26, 0x1, P4 ;  /* 0x0000730015150a11 */ /* 0x000fe400020f0c1a */
[----:B------:R-:W-:Y:S03]  /*f8b0*/  USEL UR5, UR6, URZ, !UP1 ;  /* 0x0000003f06057287 */ /* 0x000fe6000c800000 */
        /* <DEDUP_REMOVED lines=9> */
[----:B------:R-:W-:-:S05]  /*f950*/  @!P0 BRA `(.L_x_829) ;  /* 0xffffc69000008947 */ /* 0x000fca000383ffff */
.L_x_820:
[----:B------:R-:W1:Y:S01]  /*f960*/  SHFL.BFLY PT, R4, R205, 0x2, 0x1f ;  /* 0x0c401f00cd047f89 */ /* 0x000e6200000e0000 */
[----:B------:R-:W-:-:S02]  /*f970*/  MOV R6, RZ ;  /* 0x000000ff00067202 */ /* 0x000fc40000000f00 */
[----:B------:R-:W-:Y:S01]  /*f980*/  MOV R5, RZ ;  /* 0x000000ff00057202 */ /* 0x000fe20000000f00 */
[----:B------:R-:W2:Y:S01]  /*f990*/  SHFL.BFLY PT, R3, R206, 0x2, 0x1f ;  /* 0x0c401f00ce037f89 */ /* 0x000ea200000e0000 */
[----:B------:R-:W-:Y:S01]  /*f9a0*/  PLOP3.LUT P2, PT, PT, PT, PT, 0x8, 0x0 ;  /* 0x000000000000781c */ /* 0x000fe20003f4e170 */
[----:B-1----:R-:W-:Y:S02]  /*f9b0*/  FADD.FTZ R7, R4, R205 ;  /* 0x000000cd04077221 */ /* 0x002fe40000010000 */
        /* <DEDUP_REMOVED lines=117> */
.L_x_793:
        /* <DEDUP_REMOVED lines=223> */
[----:B-1----:R-:W-:-:S03]  /*10f00*/  IMAD.IADD R5, R17, 0x1, R2 ;  /* 0x0000000111057824 */ /* 0x002fc600078e0202 */
[----:B------:R-:W-:Y:S02]  /*10f10*/  STS [R29+0x8000], R96 ;  /* 0x008000601d007388 */ /* 0x000fe40000000800 */
[----:B------:R-:W-:Y:S02]  /*10f20*/  LEA.HI.X R2, R16, c[0x0][0x384], R5, 0x1, P0 ;  /* 0x0000e10010027a11 */ /* 0x000fe400000f0c05 */
[----:B------:R-:W-:Y:S04]  /*10f30*/  STS [R29+0x8400], R98 ;  /* 0x008400621d007388 */ /* 0x000fe80000000800 */
[----:B------:R-:W-:Y:S01]  /*10f40*/  BAR.SYNC.DEFER_BLOCKING 0x1, 0x100 ;  /* 0x0044000000007b1d */ /* 0x000fe20000010000 */
[----:B------:R-:W-:-:S05]  /*10f50*/  ISETP.GE.AND P0, PT, R57, R10, PT ;  /* 0x0000000a3900720c */ /* 0x000fca0003f06270 */
[----:B------:R-:W-:Y:S04]  /*10f60*/  SHFL.IDX PT, R30, R12, RZ, 0x1c1f ;  /* 0x001c1fff0c1e7589 */ /* 0x000fe800000e0000 */
[----:B------:R-:W1:Y:S04]  /*10f70*/  SHFL.IDX PT, R31, R23, RZ, 0x1c1f ;  /* 0x001c1fff171f7589 */ /* 0x000e6800000e0000 */
[----:B------:R-:W-:Y:S04]  /*10f80*/  SHFL.IDX PT, R100, R12, 0x1, 0x1c1f ;  /* 0x003c1f000c647f89 */ /* 0x000fe800000e0000 */
[----:B------:R-:W2:Y:S04]  /*10f90*/  SHFL.IDX PT, R101, R23, 0x1, 0x1c1f ;  /* 0x003c1f0017657f89 */ /* 0x000ea800000e0000 */
[----:B------:R3:W4:Y:S04]  /*10fa0*/  SHFL.IDX PT, R60, R0, RZ, 0x181f ;  /* 0x00181fff003c7589 */ /* 0x00072800000e0000 */
[----:B------:R3:W3:Y:S04]  /*10fb0*/  SHFL.IDX PT, R61, R2, RZ, 0x181f ;  /* 0x00181fff023d7589 */ /* 0x0006e800000e0000 */
[----:B-1----:R1:W-:Y:S04]  /*10fc0*/  @!P5 ST.E [R30.64], R6 ;  /* 0x000000061e00d985 */ /* 0x0023e8000c101912 */
[----:B--2---:R1:W-:Y:S04]  /*10fd0*/  @!P4 ST.E [R100.64], R7 ;  /* 0x000000076400c985 */ /* 0x0043e8000c101912 */
[----:B------:R1:W2:Y:S04]  /*10fe0*/  LDS.128 R52, [R58+0x1080] ;  /* 0x001080003a347984 */ /* 0x0002a80000000c00 */
        /* <DEDUP_REMOVED lines=9> */
[----:B-1-34-:R-:W1:Y:S01]  /*11080*/  LDS.128 R28, [R58+0x80] ;  /* 0x000080003a1c7984 */ /* 0x01ae620000000c00 */
[----:B------:R-:W-:-:S02]  /*11090*/  IADD3 R56, R3, 0x40, RZ ;  /* 0x0000004003387810 */ /* 0x000fc40007ffe0ff */
[----:B------:R-:W-:Y:S01]  /*110a0*/  IADD3 R9, R3, 0x80, RZ ;  /* 0x0000008003097810 */ /* 0x000fe20007ffe0ff */
[----:B------:R-:W3:Y:S01]  /*110b0*/  LDS.128 R16, [R58+0x4080] ;  /* 0x004080003a107984 */ /* 0x000ee20000000c00 */
        /* <DEDUP_REMOVED lines=13> */
[----:B-1----:R1:W-:Y:S04]  /*11190*/  @!P2 ST.E.128 [R58.64], R28 ;  /* 0x0000001c3a00a985 */ /* 0x0023e8000c101d12 */
[----:B---3--:R1:W-:Y:S04]  /*111a0*/  @!P1 ST.E.128 [R62.64], R16 ;  /* 0x000000103e009985 */ /* 0x0083e8000c101d12 */
[----:B-----5:R1:W-:Y:S02]  /*111b0*/  @!P0 ST.E.128 [R8.64], R4 ;  /* 0x0000000408008985 */ /* 0x0203e4000c101d12 */
.L_x_832:
[----:B---34-:R-:W-:Y:S05]  /*111c0*/  BSYNC B0 ;  /* 0x0000000000007941 */ /* 0x018fea0003800000 */
.L_x_831:
[----:B-1----:R-:W-:Y:S01]  /*111d0*/  IADD3 R5, R57, 0x20, RZ ;  /* 0x0000002039057810 */ /* 0x002fe20007ffe0ff */
[----:B------:R1:W3:Y:S01]  /*111e0*/  SHFL.IDX PT, R9, R2, 0x1, 0x181f ;  /* 0x00381f0002097f89 */ /* 0x0002e200000e0000 */
        /* <DEDUP_REMOVED lines=16> */
[----:B--2---:R2:W-:Y:S02]  /*112f0*/  @!P2 ST.E.128 [R16.64], R52 ;  /* 0x000000341000a985 */ /* 0x0045e4000c101d12 */
[----:B------:R-:W-:-:S04]  /*11300*/  @!P1 IMAD.WIDE R6, R6, 0x2, R8 ;  /* 0x0000000206069825 */ /* 0x000fc800078e0208 */
[----:B------:R-:W-:Y:S01]  /*11310*/  @!P0 IMAD.WIDE R4, R4, 0x2, R8 ;  /* 0x0000000204048825 */ /* 0x000fe200078e0208 */
[----:B------:R2:W-:Y:S04]  /*11320*/  @!P1 ST.E.128 [R6.64], R40 ;  /* 0x0000002806009985 */ /* 0x0005e8000c101d12 */
[----:B------:R2:W-:Y:S02]  /*11330*/  @!P0 ST.E.128 [R4.64], R24 ;  /* 0x0000001804008985 */ /* 0x0005e4000c101d12 */
.L_x_834:
[----:B------:R-:W-:Y:S05]  /*11340*/  BSYNC B0 ;  /* 0x0000000000007941 */ /* 0x000fea0003800000 */
.L_x_833:
[----:B--2---:R-:W-:Y:S01]  /*11350*/  IADD3 R5, R57, 0x40, RZ ;  /* 0x0000004039057810 */ /* 0x004fe20007ffe0ff */
[----:B---3--:R2:W3:Y:S01]  /*11360*/  SHFL.IDX PT, R9, R2, 0x2, 0x181f ;  /* 0x00581f0002097f89 */ /* 0x0084e200000e0000 */
        /* <DEDUP_REMOVED lines=21> */
.L_x_836:
[----:B------:R-:W-:Y:S05]  /*114c0*/  BSYNC B0 ;  /* 0x0000000000007941 */ /* 0x000fea0003800000 */
.L_x_835:
[----:B------:R-:W-:Y:S01]  /*114d0*/  IADD3 R57, R57, 0x60, RZ ;  /* 0x0000006039397810 */ /* 0x000fe20007ffe0ff */
[----:B---3--:R3:W1:Y:S03]  /*114e0*/  SHFL.IDX PT, R7, R2, 0x3, 0x181f ;  /* 0x00781f0002077f89 */ /* 0x00866600000e0000 */
[----:B------:R-:W-:Y:S01]  /*114f0*/  ISETP.GE.AND P0, PT, R57, R10, PT ;  /* 0x0000000a3900720c */ /* 0x000fe20003f06270 */
[----:B------:R3:W2:-:S12]  /*11500*/  SHFL.IDX PT, R6, R0, 0x3, 0x181f ;  /* 0x00781f0000067f89 */ /* 0x00069800000e0000 */
        /* <DEDUP_REMOVED lines=20> */
.L_x_830:
        /* <DEDUP_REMOVED lines=40> */
.L_x_838:
[----:B------:R-:W-:Y:S05]  /*118d0*/  BSYNC B0 ;  /* 0x0000000000007941 */ /* 0x000fea0003800000 */
.L_x_837:
        /* <DEDUP_REMOVED lines=62> */
.L_x_840:
[----:B------:R-:W-:Y:S05]  /*11cc0*/  BSYNC B0 ;  /* 0x0000000000007941 */ /* 0x000fea0003800000 */
.L_x_839:
        /* <DEDUP_REMOVED lines=21> */
.L_x_842:
[----:B------:R-:W-:Y:S05]  /*11e20*/  BSYNC B0 ;  /* 0x0000000000007941 */ /* 0x000fea0003800000 */
.L_x_841:
        /* <DEDUP_REMOVED lines=21> */
.L_x_844:
[----:B------:R-:W-:Y:S05]  /*11f80*/  BSYNC B0 ;  /* 0x0000000000007941 */ /* 0x000fea0003800000 */
.L_x_843:
        /* <DEDUP_REMOVED lines=22> */
.L_x_845:
        /* <DEDUP_REMOVED lines=9> */
.L_x_1297:


//--------------------- .text._ZN7cutlass13device_kernelIN5flash19enable_sm80_to_sm89INS1_16FlashAttnFwdSm80INS1_25CollectiveMainloopFwdSm80ILi8ELi2ELb0EN4cute5tupleIJNS5_1CILi128EEENS7_ILi64EEENS7_ILi192EEEEEELi192ENS_6half_tEfNS_4arch4Sm80ELb0ELb1ELb1ELb1ELb0ELb0ELb1ELb0EEENS1_21CollectiveEpilogueFwdINS6_IJS8_SA_S9_EEENS6_IJNS7_ILi1EEESI_SI_EEESC_SE_Li256ELb1ELb1ELb0ELb0EEENS1_19SingleTileSchedulerILb1ELb0ELb1ELi128EEEEEEEEEvNT_6ParamsE --------------------------
	.section	.text._ZN7cutlass13device_kernelIN5flash19enable_sm80_to_sm89INS1_16FlashAttnFwdSm80INS1_25CollectiveMainloopFwdSm80ILi8ELi2ELb0EN4cute5tupleIJNS5_1CILi128EEENS7_ILi64EEENS7_ILi192EEEEEELi192ENS_6half_tEfNS_4arch4Sm80ELb0ELb1ELb1ELb1ELb0ELb0ELb1ELb0EEENS1_21CollectiveEpilogueFwdINS6_IJS8_SA_S9_EEENS6_IJNS7_ILi1EEESI_SI_EEESC_SE_Li256ELb1ELb1ELb0ELb0EEENS1_19SingleTileSchedulerILb1ELb0ELb1ELi128EEEEEEEEEvNT_6ParamsE,"ax",@progbits
	.sectioninfo	@"SHI_REGISTERS=252"
	.align	128
.text._ZN7cutlass13device_kernelIN5flash19enable_sm80_to_sm89INS1_16FlashAttnFwdSm80INS1_25CollectiveMainloopFwdSm80ILi8ELi2ELb0EN4cute5tupleIJNS5_1CILi128EEENS7_ILi64EEENS7_ILi192EEEEEELi192ENS_6half_tEfNS_4arch4Sm80ELb0ELb1ELb1ELb1ELb0ELb0ELb1ELb0EEENS1_21CollectiveEpilogueFwdINS6_IJS8_SA_S9_EEENS6_IJNS7_ILi1EEESI_SI_EEESC_SE_Li256ELb1ELb1ELb0ELb0EEENS1_19SingleTileSchedulerILb1ELb0ELb1ELi128EEEEEEEEEvNT_6ParamsE:
        .type           _ZN7cutlass13device_kernelIN5flash19enable_sm80_to_sm89INS1_16FlashAttnFwdSm80INS1_25CollectiveMainloopFwdSm80ILi8ELi2ELb0EN4cute5tupleIJNS5_1CILi128EEENS7_ILi64EEENS7_ILi192EEEEEELi192ENS_6half_tEfNS_4arch4Sm80ELb0ELb1ELb1ELb1ELb0ELb0ELb1ELb0EEENS1_21CollectiveEpilogueFwdINS6_IJS8_SA_S9_EEENS6_IJNS7_ILi1EEESI_SI_EEESC_SE_Li256ELb1ELb1ELb0ELb0EEENS1_19SingleTileSchedulerILb1ELb0ELb1ELi128EEEEEEEEEvNT_6ParamsE,@function
        .size           _ZN7cutlass13device_kernelIN5flash19enable_sm80_to_sm89INS1_16FlashAttnFwdSm80INS1_25CollectiveMainloopFwdSm80ILi8ELi2ELb0EN4cute5tupleIJNS5_1CILi128EEENS7_ILi64EEENS7_ILi192EEEEEELi192ENS_6half_tEfNS_4arch4Sm80ELb0ELb1ELb1ELb1ELb0ELb0ELb1ELb0EEENS1_21CollectiveEpilogueFwdINS6_IJS8_SA_S9_EEENS6_IJNS7_ILi1EEESI_SI_EEESC_SE_Li256ELb1ELb1ELb0ELb0EEENS1_19SingleTileSchedulerILb1ELb0ELb1ELi128EEEEEEEEEvNT_6ParamsE,(.L_x_1298 - _ZN7cutlass13device_kernelIN5flash19enable_sm80_to_sm89INS1_16FlashAttnFwdSm80INS1_25CollectiveMainloopFwdSm80ILi8ELi2ELb0EN4cute5tupleIJNS5_1CILi128EEENS7_ILi64EEENS7_ILi192EEEEEELi192ENS_6half_tEfNS_4arch4Sm80ELb0ELb1ELb1ELb1ELb0ELb0ELb1ELb0EEENS1_21CollectiveEpilogueFwdINS6_IJS8_SA_S9_EEENS6_IJNS7_ILi1EEESI_SI_EEESC_SE_Li256ELb1ELb1ELb0ELb0EEENS1_19SingleTileSchedulerILb1ELb0ELb1ELi128EEEEEEEEEvNT_6ParamsE)
        .other          _ZN7cutlass13device_kernelIN5flash19enable_sm80_to_sm89INS1_16FlashAttnFwdSm80INS1_25CollectiveMainloopFwdSm80ILi8ELi2ELb0EN4cute5tupleIJNS5_1CILi128EEENS7_ILi64EEENS7_ILi192EEEEEELi192ENS_6half_tEfNS_4arch4Sm80ELb0ELb1ELb1ELb1ELb0ELb0ELb1ELb0EEENS1_21CollectiveEpilogueFwdINS6_IJS8_SA_S9_EEENS6_IJNS7_ILi1EEESI_SI_EEESC_SE_Li256ELb1ELb1ELb0ELb0EEENS1_19SingleTileSchedulerILb1ELb0ELb1ELi128EEEEEEEEEvNT_6ParamsE,@"STO_CUDA_ENTRY STV_DEFAULT"
_ZN7cutlass13device_kernelIN5flash19enable_sm80_to_sm89INS1_16FlashAttnFwdSm80INS1_25CollectiveMainloopFwdSm80ILi8ELi2ELb0EN4cute5tupleIJNS5_1CILi128EEENS7_ILi64EEENS7_ILi192EEEEEELi192ENS_6half_tEfNS_4arch4Sm80ELb0ELb1ELb1ELb1ELb0ELb0ELb1ELb0EEENS1_21CollectiveEpilogueFwdINS6_IJS8_SA_S9_EEENS6_IJNS7_ILi1EEESI_SI_EEESC_SE_Li256ELb1ELb1ELb0ELb0EEENS1_19SingleTileSchedulerILb1ELb0ELb1ELi128EEEEEEEEEvNT_6ParamsE:
        /* <DEDUP_REMOVED lines=16> */
.L_x_847:
        /* <DEDUP_REMOVED lines=8> */
.L_x_849:
[----:B------:R-:W-:-:S05]  /*0180*/  MOV R3, c[0x0][0x54c] ;  /* 0x0001530000037a02 */ /* 0x000fca0000000f00 */
.L_x_848:
[----:B-----5:R-:W-:Y:S01]  /*0190*/  IMAD R3, R3, c[0x0][0x548], RZ ;  /* 0x0001520003037a24 */ /* 0x020fe200078e02ff */
[----:B------:R-:W-:-:S04]  /*01a0*/  SHF.L.U32 R144, R219, 0x7, RZ ;  /* 0x00000007db907819 */ /* 0x000fc800000006ff */
[----:B------:R-:W-:-:S04]  /*01b0*/  ISETP.GE.AND P0, PT, R144, R3, PT ;  /* 0x000000039000720c */ /* 0x000fc80003f06270 */
[----:B------:R-:W-:Y:S01]  /*01c0*/  SEL R202, R202, 0xffffffff, !P0 ;  /* 0xffffffffcaca7807 */ /* 0x000fe20004000000 */
[----:B------:R-:W-:Y:S05]  /*01d0*/  BRA `(.L_x_850) ;  /* 0x0000012000007947 */ /* 0x000fea0003800000 */
.L_x_846:
[----:B---3--:R-:W-:-:S04]  /*01e0*/  ISETP.NE.U32.AND P0, PT, RZ, c[0x0][0x568], PT ;  /* 0x00015a00ff007a0c */ /* 0x008fc80003f05070 */
[----:B------:R-:W-:-:S13]  /*01f0*/  ISETP.NE.AND.EX P0, PT, RZ, c[0x0][0x56c], PT, P0 ;  /* 0x00015b00ff007a0c */ /* 0x000fda0003f05300 */
[----:B------:R-:W-:Y:S05]  /*0200*/  @!P0 BRA `(.L_x_851) ;  /* 0x0000002000008947 */ /* 0x000fea0003800000 */
[----:B------:R1:W5:Y:S01]  /*0210*/  LDG.E R3, [R2.64] ;  /* 0x0000000802037981 */ /* 0x000362000c1e1900 */
[----:B------:R-:W-:Y:S05]  /*0220*/  BRA `(.L_x_852) ;  /* 0x0000009000007947 */ /* 0x000fea0003800000 */
.L_x_851:
        /* <DEDUP_REMOVED lines=8> */
.L_x_853:
[----:B------:R-:W-:-:S05]  /*02b0*/  MOV R3, c[0x0][0x54c] ;  /* 0x0001530000037a02 */ /* 0x000fca0000000f00 */
.L_x_852:
[----:B-----5:R-:W-:Y:S01]  /*02c0*/  IMAD R3, R3, c[0x0][0x548], RZ ;  /* 0x0001520003037a24 */ /* 0x020fe200078e02ff */
[----:B------:R-:W-:-:S04]  /*02d0*/  SHF.L.U32 R144, R219, 0x7, RZ ;  /* 0x00000007db907819 */ /* 0x000fc800000006ff */
[----:B------:R-:W-:-:S04]  /*02e0*/  ISETP.GE.AND P0, PT, R144, R3, PT ;  /* 0x000000039000720c */ /* 0x000fc80003f06270 */
[----:B------:R-:W-:-:S04]  /*02f0*/  SEL R202, R202, 0xffffffff, !P0 ;  /* 0xffffffffcaca7807 */ /* 0x000fc80004000000 */
.L_x_850:
        /* <DEDUP_REMOVED lines=12> */
[----:B-1----:R-:W-:Y:S01]  /*03c0*/  IMAD.WIDE R2, R202, R11, c[0x0][0x350] ;  /* 0x0000d400ca027625 */ /* 0x002fe200078e020b */
        /* <DEDUP_REMOVED lines=8> */
[----:B------:R-:W-:Y:S01]  /*0450*/  IMAD.MOV.U32 R194, RZ, RZ, c[0x0][0x1d0] ;  /* 0x00007400ffc27624 */ /* 0x000fe200078e00ff */
[----:B------:R-:W-:Y:S05]  /*0460*/  @P0 BRA `(.L_x_854) ;  /* 0x0000004000000947 */ /* 0x000fea0003800000 */
[----:B------:R-:W-:Y:S05]  /*0470*/  @!P3 BRA `(.L_x_854) ;  /* 0x000000300000b947 */ /* 0x000fea0003800000 */
[----:B-----5:R-:W2:Y:S04]  /*0480*/  LDG.E R203, [R8.64] ;  /* 0x0000000808cb7981 */ /* 0x020ea8000c1e1900 */
[----:B------:R-:W2:Y:S02]  /*0490*/  LDG.E R0, [R8.64+0x4] ;  /* 0x0000040808007981 */ /* 0x000ea4000c1e1900 */
[----:B--2---:R-:W-:-:S02]  /*04a0*/  IADD3 R203, -R203, R0, RZ ;  /* 0x00000000cbcb7210 */ /* 0x004fc40007ffe1ff */
.L_x_854:
[----:B------:R-:W-:-:S04]  /*04b0*/  ISETP.NE.U32.AND P0, PT, RZ, c[0x0][0x368], PT ;  /* 0x0000da00ff007a0c */ /* 0x000fc80003f05070 */
[----:B------:R-:W-:-:S13]  /*04c0*/  ISETP.NE.AND.EX P0, PT, RZ, c[0x0][0x36c], PT, P0 ;  /* 0x0000db00ff007a0c */ /* 0x000fda0003f05300 */
[----:B------:R-:W-:Y:S05]  /*04d0*/  @!P0 BRA `(.L_x_855) ;  /* 0x0000003000008947 */ /* 0x000fea0003800000 */
[----:B------:R-:W-:-:S06]  /*04e0*/  IMAD.WIDE R194, R202, R11, c[0x0][0x368] ;  /* 0x0000da00cac27625 */ /* 0x000fcc00078e020b */
[----:B------:R2:W5:Y:S01]  /*04f0*/  LDG.E R194, [R194.64] ;  /* 0x00000008c2c27981 */ /* 0x000562000c1e1900 */
[----:B------:R-:W-:Y:S05]  /*0500*/  BRA `(.L_x_856) ;  /* 0x0000004000007947 */ /* 0x000fea0003800000 */
.L_x_855:
[----:B------:R-:W-:Y:S05]  /*0510*/  @!P4 BRA `(.L_x_856) ;  /* 0x000000300000c947 */ /* 0x000fea0003800000 */
[----:B------:R-:W2:Y:S04]  /*0520*/  LDG.E R194, [R2.64] ;  /* 0x0000000802c27981 */ /* 0x000ea8000c1e1900 */
[----:B------:R-:W2:Y:S02]  /*0530*/  LDG.E R5, [R2.64+0x4] ;  /* 0x0000040802057981 */ /* 0x000ea4000c1e1900 */
[----:B--2---:R-:W-:Y:S02]  /*0540*/  IADD3 R194, -R194, R5, RZ ;  /* 0x00000005c2c27210 */ /* 0x004fe40007ffe1ff */
.L_x_856:
[----:B------:R-:W-:Y:S01]  /*0550*/  IMAD.MOV.U32 R196, RZ, RZ, c[0x0][0x2c4] ;  /* 0x0000b100ffc47624 */ /* 0x000fe200078e00ff */
[----:B------:R-:W-:Y:S01]  /*0560*/  LOP3.LUT R0, R0, 0xfffffff7, RZ, 0xc0, !PT ;  /* 0xfffffff700007812 */ /* 0x000fe200078ec0ff */
[----:B--2---:R-:W-:Y:S01]  /*0570*/  IMAD.MOV.U32 R195, RZ, RZ, c[0x0][0x32c] ;  /* 0x0000cb00ffc37624 */ /* 0x004fe200078e00ff */
[----:B------:R-:W-:Y:S01]  /*0580*/  IADD3 R5, R144, 0x7f, RZ ;  /* 0x0000007f90057810 */ /* 0x000fe20007ffe0ff */
[----:B-----5:R-:W-:Y:S01]  /*0590*/  IMAD.IADD R194, R194, 0x1, -R7 ;  /* 0x00000001c2c27824 */ /* 0x020fe200078e0a07 */
[----:B------:R-:W-:-:S02]  /*05a0*/  ISETP.NE.AND P2, PT, R196, 0x1, PT ;  /* 0x00000001c400780c */ /* 0x000fc40003f45270 */
[----:B------:R-:W-:Y:S02]  /*05b0*/  ISETP.GE.AND P1, PT, R195, 0x1, PT ;  /* 0x00000001c300780c */ /* 0x000fe40003f26270 */
[----:B-1----:R-:W-:-:S09]  /*05c0*/  IADD3 R2, R194, 0x1, -R203 ;  /* 0x00000001c2027810 */ /* 0x002fd20007ffe8cb */
[----:B------:R-:W-:Y:S02]  /*05d0*/  @P2 IADD3 R3, R144, 0x7f, RZ ;  /* 0x0000007f90032810 */ /* 0x000fe40007ffe0ff */
[----:B------:R-:W-:-:S03]  /*05e0*/  @P2 LOP3.LUT R0, R0, 0x8, RZ, 0xfc, !PT ;  /* 0x0000000800002812 */ /* 0x000fc600078efcff */
[----:B------:R-:W-:Y:S01]  /*05f0*/  @P2 IMAD.HI.U32 R3, R3, c[0x0][0x2c8], RZ ;  /* 0x0000b20003032a27 */ /* 0x000fe200078e00ff */
[----:B------:R-:W-:-:S04]  /*0600*/  LOP3.LUT R0, R0, 0xfffffffb, RZ, 0xc0, !PT ;  /* 0xfffffffb00007812 */ /* 0x000fc800078ec0ff */
[----:B------:R-:W-:Y:S02]  /*0610*/  @P2 SHF.R.U32.HI R5, RZ, c[0x0][0x2cc], R3 ;  /* 0x0000b300ff052a19 */ /* 0x000fe40000011603 */
[----:B------:R-:W-:-:S03]  /*0620*/  @P1 LOP3.LUT R0, R0, 0x4, RZ, 0xfc, !PT ;  /* 0x0000000400001812 */ /* 0x000fc600078efcff */
[----:B------:R-:W-:Y:S02]  /*0630*/  IMAD.IADD R5, R2, 0x1, R5 ;  /* 0x0000000102057824 */ /* 0x000fe400078e0205 */
[----:B------:R-:W-:-:S03]  /*0640*/  IMAD.IADD R2, R6, 0x1, R7 ;  /* 0x0000000106027824 */ /* 0x000fc600078e0207 */
[----:B------:R-:W-:Y:S01]  /*0650*/  IADD3 R8, R5, c[0x0][0x328], RZ ;  /* 0x0000ca0005087a10 */ /* 0x000fe20007ffe0ff */
[----:B------:R-:W-:Y:S05]  /*0660*/  @!P1 BRA `(.L_x_857) ;  /* 0x000000e000009947 */ /* 0x000fea0003800000 */
[C---:B------:R-:W-:Y:S02]  /*0670*/  ISETP.GT.AND P0, PT, R5.reuse, RZ, PT ;  /* 0x000000ff0500720c */ /* 0x040fe40003f04270 */
[----:B------:R-:W-:-:S11]  /*0680*/  IADD3 R6, R5, -0x1, RZ ;  /* 0xffffffff05067810 */ /* 0x000fd60007ffe0ff */
[----:B------:R-:W-:Y:S05]  /*0690*/  @P0 BRA `(.L_x_858) ;  /* 0x0000006000000947 */ /* 0x000fea0003800000 */
[----:B------:R-:W-:Y:S01]  /*06a0*/  ISETP.NE.AND P0, PT, R195, 0x1, PT ;  /* 0x00000001c300780c */ /* 0x000fe20003f05270 */
[----:B------:R-:W-:-:S12]  /*06b0*/  IMAD.MOV R5, RZ, RZ, -R5 ;  /* 0x000000ffff057224 */ /* 0x000fd800078e0a05 */
[----:B------:R-:W-:-:S05]  /*06c0*/  @P0 IMAD.HI.U32 R3, R5, c[0x0][0x330], RZ ;  /* 0x0000cc0005030a27 */ /* 0x000fca00078e00ff */
[----:B------:R-:W-:-:S04]  /*06d0*/  @P0 SHF.R.U32.HI R5, RZ, c[0x0][0x334], R3 ;  /* 0x0000cd00ff050a19 */ /* 0x000fc80000011603 */
[----:B------:R-:W-:Y:S01]  /*06e0*/  LOP3.LUT R6, RZ, R5, RZ, 0x33, !PT ;  /* 0x00000005ff067212 */ /* 0x000fe200078e33ff */
[----:B------:R-:W-:Y:S05]  /*06f0*/  BRA `(.L_x_859) ;  /* 0x0000003000007947 */ /* 0x000fea0003800000 */
.L_x_858:
[----:B------:R-:W-:-:S13]  /*0700*/  ISETP.NE.AND P0, PT, R195, 0x1, PT ;  /* 0x00000001c300780c */ /* 0x000fda0003f05270 */
[----:B------:R-:W-:-:S05]  /*0710*/  @P0 IMAD.HI.U32 R3, R6, c[0x0][0x330], RZ ;  /* 0x0000cc0006030a27 */ /* 0x000fca00078e00ff */
[----:B------:R-:W-:-:S05]  /*0720*/  @P0 SHF.R.U32.HI R6, RZ, c[0x0][0x334], R3 ;  /* 0x0000cd00ff060a19 */ /* 0x000fca0000011603 */
.L_x_859:
[----:B------:R-:W-:-:S05]  /*0730*/  IMAD R3, R6, R195, c[0x0][0x32c] ;  /* 0x0000cb0006037624 */ /* 0x000fca00078e02c3 */
[----:B------:R-:W-:-:S04]  /*0740*/  IMNMX R8, R8, R3, PT ;  /* 0x0000000308087217 */ /* 0x000fc80003800200 */
.L_x_857:
[----:B------:R-:W-:Y:S01]  /*0750*/  IADD3 R8, R8, 0x3f, RZ ;  /* 0x0000003f08087810 */ /* 0x000fe20007ffe0ff */
[----:B------:R-:W-:Y:S01]  /*0760*/  @P2 IMAD.HI.U32 R7, R144, c[0x0][0x2c8], RZ ;  /* 0x0000b20090072a27 */ /* 0x000fe200078e00ff */
[C---:B------:R-:W-:Y:S02]  /*0770*/  IADD3 R10, R194.reuse, 0x3f, RZ ;  /* 0x0000003fc20a7810 */ /* 0x040fe40007ffe0ff */
[----:B------:R-:W-:Y:S01]  /*0780*/  SHF.R.S32.HI R3, RZ, 0x1f, R8 ;  /* 0x0000001fff037819 */ /* 0x000fe20000011408 */
[----:B------:R-:W-:Y:S01]  /*0790*/  IMAD.MOV.U32 R6, RZ, RZ, R144 ;  /* 0x000000ffff067224 */ /* 0x000fe200078e0090 */
[----:B------:R-:W-:Y:S01]  /*07a0*/  SHF.R.S32.HI R5, RZ, 0x1f, R10 ;  /* 0x0000001fff057819 */ /* 0x000fe2000001140a */
[----:B------:R-:W-:Y:S01]  /*07b0*/  IMAD.IADD R133, R194, 0x1, -R203 ;  /* 0x00000001c2857824 */ /* 0x000fe200078e0acb */
[----:B------:R-:W-:Y:S02]  /*07c0*/  @P2 SHF.R.U32.HI R6, RZ, c[0x0][0x2cc], R7 ;  /* 0x0000b300ff062a19 */ /* 0x000fe40000011607 */
[----:B------:R-:W-:-:S02]  /*07d0*/  LEA.HI R3, R3, R8, RZ, 0x6 ;  /* 0x0000000803037211 */ /* 0x000fc400078f30ff */
[----:B------:R-:W-:Y:S01]  /*07e0*/  LEA.HI R10, R5, R10, RZ, 0x6 ;  /* 0x0000000a050a7211 */ /* 0x000fe200078f30ff */
[----:B------:R-:W-:Y:S01]  /*07f0*/  IMAD.IADD R5, R133, 0x1, R6 ;  /* 0x0000000185057824 */ /* 0x000fe200078e0206 */
[----:B------:R-:W-:Y:S02]  /*0800*/  SHF.R.S32.HI R3, RZ, 0x6, R3 ;  /* 0x00000006ff037819 */ /* 0x000fe40000011403 */
[----:B------:R-:W-:Y:S02]  /*0810*/  SHF.R.S32.HI R10, RZ, 0x6, R10 ;  /* 0x00000006ff0a7819 */ /* 0x000fe4000001140a */
[----:B------:R-:W-:Y:S02]  /*0820*/  IADD3 R6, R5, -c[0x0][0x324], RZ ;  /* 0x8000c90005067a10 */ /* 0x000fe40007ffe0ff */
[----:B------:R-:W-:Y:S01]  /*0830*/  IMNMX R132, R10, R3, PT ;  /* 0x000000030a847217 */ /* 0x000fe20003800200 */
[----:B------:R-:W-:Y:S05]  /*0840*/  @!P1 BRA `(.L_x_860) ;  /* 0x000000d000009947 */ /* 0x000fea0003800000 */
[----:B------:R-:W-:-:S13]  /*0850*/  ISETP.GT.AND P0, PT, R5, -0x1, PT ;  /* 0xffffffff0500780c */ /* 0x000fda0003f04270 */
[----:B------:R-:W-:Y:S05]  /*0860*/  @P0 BRA `(.L_x_861) ;  /* 0x0000006000000947 */ /* 0x000fea0003800000 */
[----:B------:R-:W-:Y:S02]  /*0870*/  ISETP.NE.AND P0, PT, R195, 0x1, PT ;  /* 0x00000001c300780c */ /* 0x000fe40003f05270 */
[----:B------:R-:W-:-:S11]  /*0880*/  LOP3.LUT R5, RZ, R5, RZ, 0x33, !PT ;  /* 0x00000005ff057212 */ /* 0x000fd600078e33ff */
[----:B------:R-:W-:-:S05]  /*0890*/  @P0 IMAD.HI.U32 R3, R5, c[0x0][0x330], RZ ;  /* 0x0000cc0005030a27 */ /* 0x000fca00078e00ff */
[----:B------:R-:W-:-:S04]  /*08a0*/  @P0 SHF.R.U32.HI R5, RZ, c[0x0][0x334], R3 ;  /* 0x0000cd00ff050a19 */ /* 0x000fc80000011603 */
[----:B------:R-:W-:Y:S01]  /*08b0*/  LOP3.LUT R5, RZ, R5, RZ, 0x33, !PT ;  /* 0x00000005ff057212 */ /* 0x000fe200078e33ff */
[----:B------:R-:W-:Y:S05]  /*08c0*/  BRA `(.L_x_862) ;  /* 0x0000003000007947 */ /* 0x000fea0003800000 */
.L_x_861:
[----:B------:R-:W-:-:S13]  /*08d0*/  ISETP.NE.AND P0, PT, R195, 0x1, PT ;  /* 0x00000001c300780c */ /* 0x000fda0003f05270 */
[----:B------:R-:W-:-:S05]  /*08e0*/  @P0 IMAD.HI.U32 R3, R5, c[0x0][0x330], RZ ;  /* 0x0000cc0005030a27 */ /* 0x000fca00078e00ff */
[----:B------:R-:W-:-:S05]  /*08f0*/  @P0 SHF.R.U32.HI R5, RZ, c[0x0][0x334], R3 ;  /* 0x0000cd00ff050a19 */ /* 0x000fca0000011603 */
.L_x_862:
[----:B------:R-:W-:-:S05]  /*0900*/  IMAD R5, R5, c[0x0][0x32c], RZ ;  /* 0x0000cb0005057a24 */ /* 0x000fca00078e02ff */
[----:B------:R-:W-:-:S04]  /*0910*/  IMNMX R6, R6, R5, !PT ;  /* 0x0000000506067217 */ /* 0x000fc80007800200 */
.L_x_860:
[----:B------:R-:W-:Y:S01]  /*0920*/  SHF.R.S32.HI R193, RZ, 0x1f, R6 ;  /* 0x0000001fffc17819 */ /* 0x000fe20000011406 */
[----:B------:R-:W-:Y:S01]  /*0930*/  CS2R R98, SRZ ;  /* 0x0000000000627805 */ /* 0x000fe2000001ff00 */
[----:B------:R-:W-:Y:S01]  /*0940*/  PLOP3.LUT P2, PT, PT, PT, PT, 0x80, 0x0 ;  /* 0x000000000000781c */ /* 0x000fe20003f4f070 */
[----:B------:R-:W-:Y:S01]  /*0950*/  IMAD.MOV.U32 R5, RZ, RZ, RZ ;  /* 0x000000ffff057224 */ /* 0x000fe200078e00ff */
[----:B------:R-:W-:Y:S01]  /*0960*/  LEA.HI R193, R193, R6, RZ, 0x6 ;  /* 0x00000006c1c17211 */ /* 0x000fe200078f30ff */
[----:B------:R-:W-:Y:S01]  /*0970*/  IMAD.MOV.U32 R96, RZ, RZ, RZ ;  /* 0x000000ffff607224 */ /* 0x000fe200078e00ff */
[----:B------:R-:W-:Y:S01]  /*0980*/  CS2R R94, SRZ ;  /* 0x00000000005e7805 */ /* 0x000fe2000001ff00 */
[----:B------:R-:W-:Y:S01]  /*0990*/  CS2R R92, SRZ ;  /* 0x00000000005c7805 */ /* 0x000fe2000001ff00 */
[----:B------:R-:W-:Y:S01]  /*09a0*/  SHF.R.S32.HI R193, RZ, 0x6, R193 ;  /* 0x00000006ffc17819 */ /* 0x000fe200000114c1 */
[----:B------:R-:W-:Y:S01]  /*09b0*/  CS2R R90, SRZ ;  /* 0x00000000005a7805 */ /* 0x000fe2000001ff00 */
[----:B------:R-:W-:Y:S01]  /*09c0*/  CS2R R88, SRZ ;  /* 0x0000000000587805 */ /* 0x000fe2000001ff00 */
[----:B------:R-:W-:Y:S01]  /*09d0*/  CS2R R86, SRZ ;  /* 0x0000000000567805 */ /* 0x000fe2000001ff00 */
[----:B------:R-:W-:Y:S01]  /*09e0*/  IMNMX R193, RZ, R193, !PT ;  /* 0x000000c1ffc17217 */ /* 0x000fe20007800200 */
[----:B------:R-:W-:Y:S01]  /*09f0*/  CS2R R8, SRZ ;  /* 0x0000000000087805 */ /* 0x000fe2000001ff00 */
[----:B------:R-:W-:Y:S01]  /*0a00*/  IMAD.MOV.U32 R7, RZ, RZ, RZ ;  /* 0x000000ffff077224 */ /* 0x000fe200078e00ff */
[----:B------:R-:W-:Y:S01]  /*0a10*/  CS2R R82, SRZ ;  /* 0x0000000000527805 */ /* 0x000fe2000001ff00 */
[----:B------:R-:W-:Y:S01]  /*0a20*/  ISETP.GT.AND P0, PT, R132, R193, PT ;  /* 0x000000c18400720c */ /* 0x000fe20003f04270 */
        /* <DEDUP_REMOVED lines=43> */
[----:B------:R-:W-:-:S05]  /*0ce0*/  @P0 IMAD.WIDE R14, R202, R11, c[0x0][0x340] ;  /* 0x0000d000ca0e0625 */ /* 0x000fca00078e020b */
[----:B------:R1:W2:Y:S01]  /*0cf0*/  @P0 LDG.E R6, [R14.64] ;  /* 0x000000080e060981 */ /* 0x0002a2000c1e1900 */
[----:B------:R-:W-:Y:S01]  /*0d00*/  SHF.R.S32.HI R87, RZ, 0x1f, R84 ;  /* 0x0000001fff577819 */ /* 0x000fe20000011454 */
[C---:B------:R-:W-:Y:S01]  /*0d10*/  IMAD.WIDE.U32 R24, R4.reuse, c[0x0][0x178], RZ ;  /* 0x00005e0004187a25 */ /* 0x040fe200078e00ff */
[----:B------:R-:W-:Y:S01]  /*0d20*/  SHF.R.S32.HI R9, RZ, 0x1f, R4 ;  /* 0x0000001fff097819 */ /* 0x000fe20000011404 */
[----:B------:R-:W3:Y:S01]  /*0d30*/  S2R R3, SR_CTAID.Y ;  /* 0x0000000000037919 */ /* 0x000ee20000002600 */
[CC--:B------:R-:W-:Y:S01]  /*0d40*/  LEA.HI R7, R87.reuse, R84.reuse, RZ, 0x3 ;  /* 0x0000005457077211 */ /* 0x0c0fe200078f18ff */
[----:B------:R-:W-:Y:S01]  /*0d50*/  BSSY B0, `(.L_x_864) ;  /* 0x000009b000007945 */ /* 0x000fe20003800000 */
[----:B------:R-:W-:Y:S01]  /*0d60*/  LEA.HI R11, R87, R84, RZ, 0x4 ;  /* 0x00000054570b7211 */ /* 0x000fe200078f20ff */
[----:B------:R-:W-:Y:S01]  /*0d70*/  IMAD R9, R9, c[0x0][0x178], RZ ;  /* 0x00005e0009097a24 */ /* 0x000fe200078e02ff */
[----:B------:R-:W-:Y:S02]  /*0d80*/  SHF.R.S32.HI R13, RZ, 0x3, R7 ;  /* 0x00000003ff0d7819 */ /* 0x000fe40000011407 */
[----:B------:R-:W-:Y:S01]  /*0d90*/  LOP3.LUT R5, R7, 0xfffffff8, RZ, 0xc0, !PT ;  /* 0xfffffff807057812 */ /* 0x000fe200078ec0ff */
[----:B------:R-:W-:Y:S01]  /*0da0*/  IMAD R9, R4, c[0x0][0x17c], R9 ;  /* 0x00005f0004097a24 */ /* 0x000fe200078e0209 */
[----:B------:R-:W-:Y:S01]  /*0db0*/  SHF.R.S32.HI R8, RZ, 0x4, R11 ;  /* 0x00000004ff087819 */ /* 0x000fe2000001140b */
[----:B------:R-:W-:Y:S01]  /*0dc0*/  IMAD.SHL.U32 R201, R13, 0x40, RZ ;  /* 0x000000400dc97824 */ /* 0x000fe200078e00ff */
[----:B------:R-:W-:Y:S01]  /*0dd0*/  ISETP.NE.AND P5, PT, R196, 0x1, PT ;  /* 0x00000001c400780c */ /* 0x000fe20003fa5270 */
[----:B------:R-:W-:Y:S01]  /*0de0*/  IMAD.IADD R218, R84, 0x1, -R5 ;  /* 0x0000000154da7824 */ /* 0x000fe200078e0a05 */
[----:B------:R-:W-:Y:S01]  /*0df0*/  LEA.HI R5, R11, R8, RZ, 0x1 ;  /* 0x000000080b057211 */ /* 0x000fe200078f08ff */
[----:B------:R-:W-:Y:S01]  /*0e00*/  IMAD.IADD R25, R25, 0x1, R9 ;  /* 0x0000000119197824 */ /* 0x000fe200078e0209 */
[----:B------:R-:W-:Y:S01]  /*0e10*/  LOP3.LUT R201, R201, 0x1c0, RZ, 0xc0, !PT ;  /* 0x000001c0c9c97812 */ /* 0x000fe200078ec0ff */
[C---:B------:R-:W-:Y:S01]  /*0e20*/  IMAD.SHL.U32 R18, R218.reuse, 0x8, RZ ;  /* 0x00000008da127824 */ /* 0x040fe200078e00ff */
[----:B------:R-:W-:Y:S01]  /*0e30*/  LOP3.LUT R5, R5, 0xfffffffe, RZ, 0xc0, !PT ;  /* 0xfffffffe05057812 */ /* 0x000fe200078ec0ff */
[----:B------:R-:W-:Y:S01]  /*0e40*/  IMAD.SHL.U32 R20, R218, 0x40, RZ ;  /* 0x00000040da147824 */ /* 0x000fe200078e00ff */
[----:B------:R-:W-:-:S02]  /*0e50*/  IADD3 R27, P1, R2, R13, RZ ;  /* 0x0000000d021b7210 */ /* 0x000fc40007f3e0ff */
[----:B------:R-:W-:Y:S01]  /*0e60*/  LOP3.LUT R10, R201, 0x38, R18, 0xf8, !PT ;  /* 0x00000038c90a7812 */ /* 0x000fe200078ef812 */
[----:B------:R-:W-:Y:S01]  /*0e70*/  IMAD.IADD R4, R8, 0x1, -R5 ;  /* 0x0000000108047824 */ /* 0x000fe200078e0a05 */
[----:B------:R-:W-:Y:S01]  /*0e80*/  SHF.R.U32.HI R201, RZ, 0x3, R201 ;  /* 0x00000003ffc97819 */ /* 0x000fe200000116c9 */
[----:B-1----:R-:W-:Y:S01]  /*0e90*/  IMAD R15, R218, 0x20, R13 ;  /* 0x00000020da0f7824 */ /* 0x002fe200078e020d */
[----:B---3--:R-:W-:Y:S01]  /*0ea0*/  SHF.R.S32.HI R5, RZ, 0x1f, R3 ;  /* 0x0000001fff057819 */ /* 0x008fe20000011403 */
[----:B------:R-:W-:Y:S01]  /*0eb0*/  IMAD.WIDE.U32 R24, R3, c[0x0][0x1b8], R24 ;  /* 0x00006e0003187a25 */ /* 0x000fe200078e0018 */
[----:B------:R-:W-:Y:S02]  /*0ec0*/  LOP3.LUT R201, R10, R201, RZ, 0x3c, !PT ;  /* 0x000000c90ac97212 */ /* 0x000fe400078e3cff */
[----:B------:R-:W-:Y:S01]  /*0ed0*/  SHF.R.S32.HI R10, RZ, 0x1f, R2 ;  /* 0x0000001fff0a7819 */ /* 0x000fe20000011402 */
[----:B------:R-:W-:Y:S01]  /*0ee0*/  IMAD R2, R5, c[0x0][0x1b8], RZ ;  /* 0x00006e0005027a24 */ /* 0x000fe200078e02ff */
[----:B------:R-:W-:-:S02]  /*0ef0*/  IADD3 R8, R18, 0x80, RZ ;  /* 0x0000008012087810 */ /* 0x000fc40007ffe0ff */
[----:B------:R-:W-:Y:S01]  /*0f00*/  LOP3.LUT R11, R11, 0xfffffff0, RZ, 0xc0, !PT ;  /* 0xfffffff00b0b7812 */ /* 0x000fe200078ec0ff */
[----:B------:R-:W-:Y:S01]  /*0f10*/  IMAD R9, R3, c[0x0][0x1bc], R2 ;  /* 0x00006f0003097a24 */ /* 0x000fe200078e0202 */
[----:B------:R-:W-:Y:S02]  /*0f20*/  LEA.HI.X.SX32 R10, R13, R10, 0x1, P1 ;  /* 0x0000000a0d0a7211 */ /* 0x000fe400008f0eff */
[----:B------:R-:W-:Y:S01]  /*0f30*/  ISETP.GE.AND P6, PT, R8, c[0x0][0x1d4], PT ;  /* 0x0000750008007a0c */ /* 0x000fe20003fc6270 */
[----:B------:R-:W-:Y:S01]  /*0f40*/  IMAD.IADD R22, R84, 0x1, -R11 ;  /* 0x0000000154167824 */ /* 0x000fe200078e0a0b */
[----:B------:R-:W-:Y:S01]  /*0f50*/  ISETP.GE.AND P1, PT, R8, c[0x0][0x198], PT ;  /* 0x0000660008007a0c */ /* 0x000fe20003f26270 */
[----:B------:R-:W-:Y:S01]  /*0f60*/  IMAD.IADD R8, R144, 0x1, R15 ;  /* 0x0000000190087824 */ /* 0x000fe200078e020f */
[----:B------:R-:W-:Y:S01]  /*0f70*/  SHF.R.S32.HI R15, RZ, 0x1f, R202 ;  /* 0x0000001fff0f7819 */ /* 0x000fe200000114ca */
[----:B------:R-:W-:Y:S01]  /*0f80*/  IMAD.IADD R25, R25, 0x1, R9 ;  /* 0x0000000119197824 */ /* 0x000fe200078e0209 */
[----:B------:R-:W-:Y:S01]  /*0f90*/  SHF.R.S32.HI R17, RZ, 0x1f, R22 ;  /* 0x0000001fff117819 */ /* 0x000fe20000011416 */
[----:B------:R-:W-:Y:S01]  /*0fa0*/  @P5 IMAD.HI.U32 R2, R8, c[0x0][0x2c8], RZ ;  /* 0x0000b20008025a27 */ /* 0x000fe200078e00ff */
[----:B------:R-:W-:-:S02]  /*0fb0*/  SEL R16, R15, RZ, !P3 ;  /* 0x000000ff0f107207 */ /* 0x000fc40005800000 */
[----:B------:R-:W-:Y:S01]  /*0fc0*/  SEL R9, R202, RZ, !P3 ;  /* 0x000000ffca097207 */ /* 0x000fe20005800000 */
[----:B------:R-:W-:Y:S01]  /*0fd0*/  IMAD.MOV.U32 R14, RZ, RZ, R8 ;  /* 0x000000ffff0e7224 */ /* 0x000fe200078e0008 */
[----:B------:R-:W-:Y:S01]  /*0fe0*/  @P5 SHF.R.U32.HI R14, RZ, c[0x0][0x2cc], R2 ;  /* 0x0000b300ff0e5a19 */ /* 0x000fe20000011602 */
[----:B------:R-:W-:Y:S01]  /*0ff0*/  IMAD R16, R16, c[0x0][0x1c0], RZ ;  /* 0x0000700010107a24 */ /* 0x000fe200078e02ff */
[----:B------:R-:W-:Y:S01]  /*1000*/  LEA.HI R2, R17, R22, RZ, 0x3 ;  /* 0x0000001611027211 */ /* 0x000fe200078f18ff */
[----:B------:R-:W-:Y:S01]  /*1010*/  IMAD R12, R10, c[0x0][0x1e0], RZ ;  /* 0x000078000a0c7a24 */ /* 0x000fe200078e02ff */
[----:B------:R-:W-:Y:S01]  /*1020*/  LEA.HI R21, R87, R84, RZ, 0x6 ;  /* 0x0000005457157211 */ /* 0x000fe200078f30ff */
[C---:B------:R-:W-:Y:S01]  /*1030*/  IMAD R16, R9.reuse, c[0x0][0x1c4], R16 ;  /* 0x0000710009107a24 */ /* 0x040fe200078e0210 */
[----:B------:R-:W-:Y:S01]  /*1040*/  SHF.R.S32.HI R19, RZ, 0x1f, R18 ;  /* 0x0000001fff137819 */ /* 0x000fe20000011412 */
[----:B------:R-:W-:Y:S01]  /*1050*/  IMAD.WIDE.U32 R24, R9, c[0x0][0x1c0], R24 ;  /* 0x0000700009187a25 */ /* 0x000fe200078e0018 */
[----:B------:R-:W-:-:S02]  /*1060*/  LOP3.LUT R17, R2, 0xfffffff8, RZ, 0xc0, !PT ;  /* 0xfffffff802117812 */ /* 0x000fc400078ec0ff */
[----:B------:R-:W-:Y:S01]  /*1070*/  SHF.L.U32 R30, R21, 0x3, RZ ;  /* 0x00000003151e7819 */ /* 0x000fe200000006ff */
[--C-:B------:R-:W-:Y:S01]  /*1080*/  IMAD.MOV R21, RZ, RZ, -R14.reuse ;  /* 0x000000ffff157224 */ /* 0x100fe200078e0a0e */
[----:B------:R-:W-:Y:S01]  /*1090*/  SHF.R.S32.HI R9, RZ, 0x1f, R14 ;  /* 0x0000001fff097819 */ /* 0x000fe2000001140e */
[C---:B------:R-:W-:Y:S01]  /*10a0*/  IMAD R12, R27.reuse, c[0x0][0x1e4], R12 ;  /* 0x000079001b0c7a24 */ /* 0x040fe200078e020c */
[----:B------:R-:W-:Y:S01]  /*10b0*/  LOP3.LUT R20, R20, 0x1c0, RZ, 0xc0, !PT ;  /* 0x000001c014147812 */ /* 0x000fe200078ec0ff */
[----:B------:R-:W-:Y:S01]  /*10c0*/  IMAD.WIDE.U32 R28, R27, c[0x0][0x1e0], R18 ;  /* 0x000078001b1c7a25 */ /* 0x000fe200078e0012 */
[----:B------:R-:W-:Y:S02]  /*10d0*/  LOP3.LUT R0, R0, 0xffffffef, RZ, 0xc0, !PT ;  /* 0xffffffef00007812 */ /* 0x000fe400078ec0ff */
[----:B------:R-:W-:Y:S01]  /*10e0*/  LOP3.LUT R7, R20, 0x8, R7, 0xf8, !PT ;  /* 0x0000000814077812 */ /* 0x000fe200078ef807 */
[----:B------:R-:W-:Y:S01]  /*10f0*/  IMAD.IADD R17, R22, 0x1, -R17 ;  /* 0x0000000116117824 */ /* 0x000fe200078e0a11 */
[----:B------:R-:W-:Y:S01]  /*1100*/  SHF.R.U32.HI R20, RZ, 0x3, R20 ;  /* 0x00000003ff147819 */ /* 0x000fe20000011614 */
[----:B------:R-:W-:Y:S01]  /*1110*/  IMAD R21, R21, c[0x0][0x2c4], R8 ;  /* 0x0000b10015157a24 */ /* 0x000fe200078e0208 */
[----:B------:R-:W-:Y:S01]  /*1120*/  LEA.HI R86, R87, R84, RZ, 0x5 ;  /* 0x0000005457567211 */ /* 0x000fe200078f28ff */
[----:B------:R-:W-:Y:S01]  /*1130*/  IMAD.IADD R29, R29, 0x1, R12 ;  /* 0x000000011d1d7824 */ /* 0x000fe200078e020c */
[----:B------:R-:W-:Y:S01]  /*1140*/  LOP3.LUT R7, R7, R20, RZ, 0x3c, !PT ;  /* 0x0000001407077212 */ /* 0x000fe200078e3cff */
[----:B------:R-:W-:Y:S01]  /*1150*/  IMAD.IADD R25, R25, 0x1, R16 ;  /* 0x0000000119197824 */ /* 0x000fe200078e0210 */
[----:B------:R-:W-:Y:S01]  /*1160*/  LOP3.LUT P3, RZ, R17, 0x4, RZ, 0xc0, !PT ;  /* 0x0000000411ff7812 */ /* 0x000fe2000786c0ff */
[----:B------:R-:W-:Y:S01]  /*1170*/  IMAD R9, R9, c[0x0][0x1b0], RZ ;  /* 0x00006c0009097a24 */ /* 0x000fe200078e02ff */
[----:B------:R-:W-:Y:S01]  /*1180*/  LOP3.LUT P2, RZ, R17, 0x2, RZ, 0xc0, !PT ;  /* 0x0000000211ff7812 */ /* 0x000fe2000784c0ff */
[----:B------:R-:W-:Y:S01]  /*1190*/  IMAD R8, R5, c[0x0][0x210], RZ ;  /* 0x0000840005087a24 */ /* 0x000fe200078e02ff */
[----:B------:R-:W-:Y:S01]  /*11a0*/  SHF.L.U32 R17, R17, 0x6, RZ ;  /* 0x0000000611117819 */ /* 0x000fe200000006ff */
[----:B------:R-:W-:Y:S01]  /*11b0*/  IMAD.WIDE.U32 R206, R3, c[0x0][0x1e8], R28 ;  /* 0x00007a0003ce7a25 */ /* 0x000fe200078e001c */
[----:B------:R-:W-:-:S02]  /*11c0*/  P2R R11, PR, RZ, 0x2 ;  /* 0x00000002ff0b7803 */ /* 0x000fc40000000000 */
[----:B------:R-:W-:Y:S01]  /*11d0*/  LOP3.LUT R17, R17, 0x1c0, RZ, 0xc0, !PT ;  /* 0x000001c011117812 */ /* 0x000fe200078ec0ff */
[C---:B------:R-:W-:Y:S01]  /*11e0*/  IMAD R9, R14.reuse, c[0x0][0x1b4], R9 ;  /* 0x00006d000e097a24 */ /* 0x040fe200078e0209 */
[----:B------:R-:W-:Y:S01]  /*11f0*/  LOP3.LUT R201, R201, 0xfffffe00, R30, 0xf8, !PT ;  /* 0xfffffe00c9c97812 */ /* 0x000fe200078ef81e */
[----:B------:R-:W-:Y:S01]  /*1200*/  IMAD.WIDE.U32 R24, R14, c[0x0][0x1b0], R24 ;  /* 0x00006c000e187a25 */ /* 0x000fe200078e0018 */
[----:B------:R-:W-:Y:S02]  /*1210*/  SHF.R.S32.HI R85, RZ, 0x5, R86 ;  /* 0x00000005ff557819 */ /* 0x000fe40000011456 */
[----:B------:R-:W-:Y:S01]  /*1220*/  LOP3.LUT P1, RZ, R218, 0x4, RZ, 0xc0, !PT ;  /* 0x00000004daff7812 */ /* 0x000fe2000782c0ff */
[----:B------:R-:W-:Y:S01]  /*1230*/  IMAD R10, R10, c[0x0][0x208], RZ ;  /* 0x000082000a0a7a24 */ /* 0x000fe200078e02ff */
[----:B------:R-:W-:Y:S01]  /*1240*/  ISETP.GE.AND P5, PT, R18, c[0x0][0x1d4], PT ;  /* 0x0000750012007a0c */ /* 0x000fe20003fa6270 */
[----:B------:R-:W-:Y:S02]  /*1250*/  IMAD.IADD R25, R25, 0x1, R9 ;  /* 0x0000000119197824 */ /* 0x000fe400078e0209 */
[----:B------:R-:W-:-:S02]  /*1260*/  IMAD R10, R27, c[0x0][0x20c], R10 ;  /* 0x000083001b0a7a24 */ /* 0x000fc400078e020a */
[----:B------:R-:W-:-:S04]  /*1270*/  IMAD.WIDE.U32 R26, R27, c[0x0][0x208], R18 ;  /* 0x000082001b1a7a25 */ /* 0x000fc800078e0012 */
[----:B------:R-:W-:-:S04]  /*1280*/  IMAD.WIDE.U32 R24, R21, c[0x0][0x1a8], R24 ;  /* 0x00006a0015187a25 */ /* 0x000fc800078e0018 */
[----:B------:R-:W-:Y:S02]  /*1290*/  IMAD.IADD R27, R27, 0x1, R10 ;  /* 0x000000011b1b7824 */ /* 0x000fe400078e020a */
[C---:B------:R-:W-:Y:S02]  /*12a0*/  IMAD R188, R4.reuse, 0x200, R7 ;  /* 0x0000020004bc7824 */ /* 0x040fe400078e0207 */
[----:B------:R-:W-:Y:S02]  /*12b0*/  IMAD R8, R3, c[0x0][0x214], R8 ;  /* 0x0000850003087a24 */ /* 0x000fe400078e0208 */
[----:B------:R-:W-:-:S05]  /*12c0*/  IMAD.SHL.U32 R4, R4, 0x8, RZ ;  /* 0x0000000804047824 */ /* 0x000fca00078e00ff */
[----:B------:R-:W-:Y:S02]  /*12d0*/  LOP3.LUT R4, R17, 0x8, R4, 0xf8, !PT ;  /* 0x0000000811047812 */ /* 0x000fe400078ef804 */
[----:B------:R-:W-:-:S04]  /*12e0*/  SHF.R.U32.HI R17, RZ, 0x3, R17 ;  /* 0x00000003ff117819 */ /* 0x000fc80000011611 */
[----:B------:R-:W-:Y:S02]  /*12f0*/  LOP3.LUT R4, R4, R17, RZ, 0x3c, !PT ;  /* 0x0000001104047212 */ /* 0x000fe400078e3cff */
[--C-:B--2---:R-:W-:Y:S01]  /*1300*/  @P0 SHF.R.S32.HI R23, RZ, 0x1f, R6.reuse ;  /* 0x0000001fff170819 */ /* 0x104fe20000011406 */
[----:B------:R-:W-:Y:S02]  /*1310*/  @P0 IMAD.MOV.U32 R22, RZ, RZ, R6 ;  /* 0x000000ffff160224 */ /* 0x000fe400078e0006 */
[----:B------:R-:W-:Y:S01]  /*1320*/  IMAD R6, R5, c[0x0][0x1e8], RZ ;  /* 0x00007a0005067a24 */ /* 0x000fe200078e02ff */
[----:B------:R-:W-:Y:S01]  /*1330*/  SHF.R.S32.HI R5, RZ, 0x1f, R21 ;  /* 0x0000001fff057819 */ /* 0x000fe20000011415 */
[----:B------:R-:W-:Y:S02]  /*1340*/  @!P0 IMAD.MOV.U32 R22, RZ, RZ, R202 ;  /* 0x000000ffff168224 */ /* 0x000fe400078e00ca */
[----:B------:R-:W-:Y:S02]  /*1350*/  IMAD R6, R3, c[0x0][0x1ec], R6 ;  /* 0x00007b0003067a24 */ /* 0x000fe400078e0206 */
[----:B------:R-:W-:Y:S01]  /*1360*/  @!P0 IMAD.MOV.U32 R23, RZ, RZ, R15 ;  /* 0x000000ffff178224 */ /* 0x000fe200078e000f */
[----:B------:R-:W-:Y:S01]  /*1370*/  LEA R9, P0, R24, c[0x0][0x160], 0x1 ;  /* 0x0000580018097a11 */ /* 0x000fe200078008ff */
[----:B------:R-:W-:Y:S01]  /*1380*/  IMAD.IADD R207, R207, 0x1, R6 ;  /* 0x00000001cfcf7824 */ /* 0x000fe200078e0206 */
[----:B------:R-:W-:Y:S01]  /*1390*/  SEL R205, R22, RZ, !P4 ;  /* 0x000000ff16cd7207 */ /* 0x000fe20006000000 */
[----:B------:R-:W-:Y:S01]  /*13a0*/  IMAD R6, R5, c[0x0][0x1a8], RZ ;  /* 0x00006a0005067a24 */ /* 0x000fe200078e02ff */
[----:B------:R-:W-:Y:S01]  /*13b0*/  SEL R22, R23, RZ, !P4 ;  /* 0x000000ff17167207 */ /* 0x000fe20006000000 */
[----:B------:R-:W-:Y:S01]  /*13c0*/  IMAD.WIDE.U32 R14, R3, c[0x0][0x210], R26 ;  /* 0x00008400030e7a25 */ /* 0x000fe200078e001a */
[----:B------:R1:W2:Y:S03]  /*13d0*/  SHFL.IDX PT, R20, R9, RZ, 0x181f ;  /* 0x00181fff09147589 */ /* 0x0002a600000e0000 */
[----:B------:R-:W-:-:S02]  /*13e0*/  IMAD R6, R21, c[0x0][0x1ac], R6 ;  /* 0x00006b0015067a24 */ /* 0x000fc400078e0206 */
[----:B------:R-:W-:Y:S01]  /*13f0*/  IMAD.SHL.U32 R3, R2, 0x40, RZ ;  /* 0x0000004002037824 */ /* 0x000fe200078e00ff */
[----:B------:R-:W-:Y:S01]  /*1400*/  LEA.HI R2, R87, R84, RZ, 0x3 ;  /* 0x0000005457027211 */ /* 0x000fe200078f18ff */
[----:B------:R-:W-:Y:S02]  /*1410*/  IMAD.IADD R7, R25, 0x1, R6 ;  /* 0x0000000119077824 */ /* 0x000fe400078e0206 */
[----:B------:R-:W-:Y:S01]  /*1420*/  IMAD R6, R22, c[0x0][0x1f0], RZ ;  /* 0x00007c0016067a24 */ /* 0x000fe200078e02ff */
[----:B------:R-:W-:Y:S01]  /*1430*/  LOP3.LUT R5, R2, 0xfffffff8, RZ, 0xc0, !PT ;  /* 0xfffffff802057812 */ /* 0x000fe200078ec0ff */
[----:B------:R-:W-:Y:S01]  /*1440*/  IMAD R22, R22, c[0x0][0x218], RZ ;  /* 0x0000860016167a24 */ /* 0x000fe200078e02ff */
[----:B------:R-:W-:Y:S01]  /*1450*/  LEA.HI.X R7, R24, c[0x0][0x164], R7, 0x1, P0 ;  /* 0x0000590018077a11 */ /* 0x000fe200000f0c07 */
[----:B------:R-:W-:Y:S01]  /*1460*/  IMAD R213, R205, c[0x0][0x1f4], R6 ;  /* 0x00007d00cdd57a24 */ /* 0x000fe200078e0206 */
[----:B------:R-:W-:Y:S01]  /*1470*/  LOP3.LUT P0, RZ, R218, 0x2, RZ, 0xc0, !PT ;  /* 0x00000002daff7812 */ /* 0x000fe2000780c0ff */
[----:B------:R-:W-:Y:S01]  /*1480*/  IMAD.IADD R10, R84, 0x1, -R5 ;  /* 0x00000001540a7824 */ /* 0x000fe200078e0a05 */
[----:B------:R-:W-:Y:S01]  /*1490*/  LOP3.LUT R4, R4, 0xfffffe00, R3, 0xf8, !PT ;  /* 0xfffffe0004047812 */ /* 0x000fe200078ef803 */
[----:B------:R-:W-:Y:S01]  /*14a0*/  IMAD R6, R203, c[0x0][0x2c4], RZ ;  /* 0x0000b100cb067a24 */ /* 0x000fe200078e02ff */
[----:B------:R-:W-:Y:S01]  /*14b0*/  MOV R2, 0x10 ;  /* 0x0000001000027802 */ /* 0x000fe20000000f00 */
[----:B------:R-:W-:Y:S01]  /*14c0*/  IMAD.IADD R5, R144, 0x1, R13 ;  /* 0x0000000190057824 */ /* 0x000fe200078e020d */
[----:B------:R1:W3:Y:S01]  /*14d0*/  SHFL.IDX PT, R21, R7, RZ, 0x181f ;  /* 0x00181fff07157589 */ /* 0x0002e200000e0000 */
[----:B------:R-:W-:Y:S01]  /*14e0*/  IMAD.IADD R15, R15, 0x1, R8 ;  /* 0x000000010f0f7824 */ /* 0x000fe200078e0208 */
[----:B------:R-:W-:Y:S01]  /*14f0*/  SEL R2, R2, 0xfffffff0, !P2 ;  /* 0xfffffff002027807 */ /* 0x000fe20005000000 */
[----:B------:R-:W-:-:S02]  /*1500*/  IMAD R209, R205, c[0x0][0x21c], R22 ;  /* 0x00008700cdd17a24 */ /* 0x000fc400078e0216 */
[----:B------:R-:W-:Y:S02]  /*1510*/  IMAD.WIDE.U32 R206, R205, c[0x0][0x1f0], R206 ;  /* 0x00007c00cdce7a25 */ /* 0x000fe400078e00ce */
[----:B------:R-:W-:Y:S02]  /*1520*/  @P0 LOP3.LUT R0, R0, 0x10, RZ, 0xfc, !PT ;  /* 0x0000001000000812 */ /* 0x000fe400078efcff */
[----:B------:R-:W-:Y:S01]  /*1530*/  ISETP.GE.AND P0, PT, R5, R6, PT ;  /* 0x000000060500720c */ /* 0x000fe20003f06270 */
[----:B------:R-:W-:Y:S02]  /*1540*/  IMAD.MOV.U32 R3, RZ, RZ, 0x20 ;  /* 0x00000020ff037424 */ /* 0x000fe400078e00ff */
[----:B------:R-:W-:Y:S01]  /*1550*/  IMAD.WIDE.U32 R204, R205, c[0x0][0x218], R14 ;  /* 0x00008600cdcc7a25 */ /* 0x000fe200078e000e */
[----:B------:R-:W-:Y:S02]  /*1560*/  IADD3 R15, R18, 0x40, RZ ;  /* 0x00000040120f7810 */ /* 0x000fe40007ffe0ff */
[----:B------:R-:W-:Y:S01]  /*1570*/  SEL R3, R3, 0xffffffe0, !P3 ;  /* 0xffffffe003037807 */ /* 0x000fe20005800000 */
[----:B------:R-:W-:Y:S01]  /*1580*/  IMAD.SHL.U32 R10, R10, 0x8, RZ ;  /* 0x000000080a0a7824 */ /* 0x000fe200078e00ff */
[----:B------:R-:W-:Y:S01]  /*1590*/  ISETP.GE.AND P4, PT, R15, c[0x0][0x1d4], PT ;  /* 0x000075000f007a0c */ /* 0x000fe20003f86270 */
[----:B------:R-:W-:Y:S01]  /*15a0*/  IMAD.IADD R213, R207, 0x1, R213 ;  /* 0x00000001cfd57824 */ /* 0x000fe200078e02d5 */
[----:B------:R-:W-:Y:S01]  /*15b0*/  ISETP.GE.AND P3, PT, R15, c[0x0][0x198], PT ;  /* 0x000066000f007a0c */ /* 0x000fe20003f66270 */
[----:B------:R-:W-:Y:S01]  /*15c0*/  IMAD.IADD R209, R205, 0x1, R209 ;  /* 0x00000001cdd17824 */ /* 0x000fe200078e02d1 */
[----:B------:R-:W-:Y:S01]  /*15d0*/  ISETP.GE.AND P2, PT, R10, c[0x0][0x198], PT ;  /* 0x000066000a007a0c */ /* 0x000fe20003f46270 */
[----:B------:R-:W-:Y:S07]  /*15e0*/  @P0 BRA `(.L_x_865) ;  /* 0x0000011000000947 */ /* 0x000fee0003800000 */
[----:B--2---:R-:W-:Y:S02]  /*15f0*/  IADD3 R0, R10, 0x80, RZ ;  /* 0x000000800a007810 */ /* 0x004fe40007ffe0ff */
[----:B------:R-:W-:-:S02]  /*1600*/  SHF.R.S32.HI R8, RZ, 0x1f, R15 ;  /* 0x0000001fff087819 */ /* 0x000fc4000001140f */
[----:B------:R-:W-:Y:S02]  /*1610*/  LEA R22, P0, R10, R20, 0x1 ;  /* 0x000000140a167211 */ /* 0x000fe400078008ff */
[----:B------:R-:W-:Y:S02]  /*1620*/  SHF.R.S32.HI R17, RZ, 0x1f, R0 ;  /* 0x0000001fff117819 */ /* 0x000fe40000011400 */
[----:B------:R-:W-:Y:S02]  /*1630*/  LEA.HI R8, R8, R15, RZ, 0x3 ;  /* 0x0000000f08087211 */ /* 0x000fe400078f18ff */
[----:B---3--:R-:W-:Y:S02]  /*1640*/  LEA.HI.X R23, R10, R21, R19, 0x1, P0 ;  /* 0x000000150a177211 */ /* 0x008fe400000f0c13 */
[----:B------:R-:W-:Y:S01]  /*1650*/  LEA.HI R17, R17, R0, RZ, 0x3 ;  /* 0x0000000011117211 */ /* 0x000fe200078f18ff */
[----:B------:R-:W-:Y:S01]  /*1660*/  IMAD.SHL.U32 R0, R201, 0x2, RZ ;  /* 0x00000002c9007824 */ /* 0x000fe200078e00ff */
[----:B------:R-:W-:-:S02]  /*1670*/  ISETP.NE.AND P0, PT, R11, RZ, PT ;  /* 0x000000ff0b00720c */ /* 0x000fc40003f05270 */
        /* <DEDUP_REMOVED lines=8> */
.L_x_865:
[----:B--2---:R-:W-:Y:S05]  /*1700*/  BSYNC B0 ;  /* 0x0000000000007941 */ /* 0x004fea0003800000 */
.L_x_864:
[----:B------:R-:W-:Y:S01]  /*1710*/  IADD3 R17, R5, 0x20, RZ ;  /* 0x0000002005117810 */ /* 0x000fe20007ffe0ff */
[----:B---3--:R2:W3:Y:S01]  /*1720*/  SHFL.IDX PT, R21, R7, 0x1, 0x181f ;  /* 0x00381f0007157f89 */ /* 0x0084e200000e0000 */
[----:B------:R-:W-:Y:S02]  /*1730*/  BSSY B0, `(.L_x_866) ;  /* 0x0000015000007945 */ /* 0x000fe40003800000 */
[----:B------:R-:W-:Y:S01]  /*1740*/  ISETP.GE.AND P0, PT, R17, R6, PT ;  /* 0x000000061100720c */ /* 0x000fe20003f06270 */
[----:B------:R2:W4:-:S12]  /*1750*/  SHFL.IDX PT, R20, R9, 0x1, 0x181f ;  /* 0x00381f0009147f89 */ /* 0x00051800000e0000 */
[----:B------:R-:W-:Y:S05]  /*1760*/  @P0 BRA `(.L_x_867) ;  /* 0x0000011000000947 */ /* 0x000fea0003800000 */
[C---:B------:R-:W-:Y:S01]  /*1770*/  IADD3 R17, R10.reuse, 0x80, RZ ;  /* 0x000000800a117810 */ /* 0x040fe20007ffe0ff */
[----:B------:R-:W-:Y:S01]  /*1780*/  IMAD.SHL.U32 R12, R201, 0x2, RZ ;  /* 0x00000002c90c7824 */ /* 0x000fe200078e00ff */
[----:B------:R-:W-:Y:S02]  /*1790*/  SHF.R.S32.HI R8, RZ, 0x1f, R15 ;  /* 0x0000001fff087819 */ /* 0x000fe4000001140f */
[----:B----4-:R-:W-:Y:S02]  /*17a0*/  LEA R22, P0, R10, R20, 0x1 ;  /* 0x000000140a167211 */ /* 0x010fe400078008ff */
[----:B------:R-:W-:Y:S02]  /*17b0*/  SHF.R.S32.HI R0, RZ, 0x1f, R17 ;  /* 0x0000001fff007819 */ /* 0x000fe40000011411 */
[----:B------:R-:W-:Y:S02]  /*17c0*/  LEA.HI R8, R8, R15, RZ, 0x3 ;  /* 0x0000000f08087211 */ /* 0x000fe400078f18ff */
[----:B---3--:R-:W-:-:S02]  /*17d0*/  LEA.HI.X R23, R10, R21, R19, 0x1, P0 ;  /* 0x000000150a177211 */ /* 0x008fc400000f0c13 */
[----:B------:R-:W-:Y:S02]  /*17e0*/  LEA.HI R0, R0, R17, RZ, 0x3 ;  /* 0x0000001100007211 */ /* 0x000fe400078f18ff */
[----:B------:R-:W-:Y:S01]  /*17f0*/  ISETP.NE.AND P0, PT, R11, RZ, PT ;  /* 0x000000ff0b00720c */ /* 0x000fe20003f05270 */
[----:B------:R-:W-:Y:S01]  /*1800*/  @!PT LDS RZ, [RZ] ;  /* 0x00000000fffff984 */ /* 0x000fe20000000800 */
[----:B------:R3:W-:Y:S01]  /*1810*/  LDGSTS.E.BYPASS.LTC128B.128 [R12+0x19100], [R22.64], !P2 ;  /* 0x19100000160c7fae */ /* 0x0007e2000d101d48 */
[----:B------:R-:W-:Y:S02]  /*1820*/  LOP3.LUT R8, R8, 0xfffffff8, RZ, 0xc0, !PT ;  /* 0xfffffff808087812 */ /* 0x000fe400078ec0ff */
[----:B------:R-:W-:-:S03]  /*1830*/  LOP3.LUT R0, R0, 0xfffffff8, RZ, 0xc0, !PT ;  /* 0xfffffff800007812 */ /* 0x000fc600078ec0ff */
[----:B------:R-:W-:-:S04]  /*1840*/  IMAD.WIDE R16, R8, 0x2, R20 ;  /* 0x0000000208107825 */ /* 0x000fc800078e0214 */
[----:B------:R-:W-:Y:S01]  /*1850*/  IMAD.WIDE R20, R0, 0x2, R20 ;  /* 0x0000000200147825 */ /* 0x000fe200078e0214 */
[----:B------:R3:W-:Y:S04]  /*1860*/  LDGSTS.E.BYPASS.LTC128B.128 [R12+0x1d100], [R16.64], !P3 ;  /* 0x1d100000100c7fae */ /* 0x0007e8000d901d48 */
[----:B------:R3:W-:Y:S02]  /*1870*/  LDGSTS.E.BYPASS.LTC128B.128 [R12+0x21100], [R20.64], !P0 ;  /* 0x21100000140c7fae */ /* 0x0007e4000c101d48 */
.L_x_867:
[----:B------:R-:W-:Y:S05]  /*1880*/  BSYNC B0 ;  /* 0x0000000000007941 */ /* 0x000fea0003800000 */
.L_x_866:
[----:B---3--:R-:W-:Y:S01]  /*1890*/  IADD3 R17, R5, 0x40, RZ ;  /* 0x0000004005117810 */ /* 0x008fe20007ffe0ff */
[----:B------:R3:W1:Y:S01]  /*18a0*/  SHFL.IDX PT, R21, R7, 0x2, 0x181f ;  /* 0x00581f0007157f89 */ /* 0x00066200000e0000 */
[----:B------:R-:W-:Y:S02]  /*18b0*/  BSSY B0, `(.L_x_868) ;  /* 0x0000015000007945 */ /* 0x000fe40003800000 */
[----:B------:R-:W-:Y:S01]  /*18c0*/  ISETP.GE.AND P0, PT, R17, R6, PT ;  /* 0x000000061100720c */ /* 0x000fe20003f06270 */
[----:B----4-:R3:W4:-:S12]  /*18d0*/  SHFL.IDX PT, R20, R9, 0x2, 0x181f ;  /* 0x00581f0009147f89 */ /* 0x01071800000e0000 */
[----:B------:R-:W-:Y:S05]  /*18e0*/  @P0 BRA `(.L_x_869) ;  /* 0x0000011000000947 */ /* 0x000fea0003800000 */
[C---:B------:R-:W-:Y:S01]  /*18f0*/  IADD3 R17, R10.reuse, 0x80, RZ ;  /* 0x000000800a117810 */ /* 0x040fe20007ffe0ff */
[----:B------:R-:W-:Y:S01]  /*1900*/  IMAD.SHL.U32 R12, R201, 0x2, RZ ;  /* 0x00000002c90c7824 */ /* 0x000fe200078e00ff */
[----:B------:R-:W-:Y:S02]  /*1910*/  SHF.R.S32.HI R8, RZ, 0x1f, R15 ;  /* 0x0000001fff087819 */ /* 0x000fe4000001140f */
[----:B----4-:R-:W-:Y:S02]  /*1920*/  LEA R22, P0, R10, R20, 0x1 ;  /* 0x000000140a167211 */ /* 0x010fe400078008ff */
[----:B------:R-:W-:Y:S02]  /*1930*/  SHF.R.S32.HI R0, RZ, 0x1f, R17 ;  /* 0x0000001fff007819 */ /* 0x000fe40000011411 */
[----:B------:R-:W-:Y:S02]  /*1940*/  LEA.HI R8, R8, R15, RZ, 0x3 ;  /* 0x0000000f08087211 */ /* 0x000fe400078f18ff */
[----:B-1----:R-:W-:-:S02]  /*1950*/  LEA.HI.X R23, R10, R21, R19, 0x1, P0 ;  /* 0x000000150a177211 */ /* 0x002fc400000f0c13 */
        /* <DEDUP_REMOVED lines=10> */
.L_x_869:
[----:B------:R-:W-:Y:S05]  /*1a00*/  BSYNC B0 ;  /* 0x0000000000007941 */ /* 0x000fea0003800000 */
.L_x_868:
[----:B-1----:R-:W1:Y:S01]  /*1a10*/  SHFL.IDX PT, R16, R9, 0x3, 0x181f ;  /* 0x00781f0009107f89 */ /* 0x002e6200000e0000 */
[----:B------:R-:W-:Y:S01]  /*1a20*/  IADD3 R5, R5, 0x60, RZ ;  /* 0x0000006005057810 */ /* 0x000fe20007ffe0ff */
[----:B------:R-:W-:Y:S01]  /*1a30*/  IMAD.MOV.U32 R12, RZ, RZ, c[0x0][0x208] ;  /* 0x00008200ff0c7624 */ /* 0x000fe200078e00ff */
[----:B------:R-:W-:Y:S01]  /*1a40*/  P2R R0, PR, RZ, 0x40 ;  /* 0x00000040ff007803 */ /* 0x000fe20000000000 */
[----:B------:R-:W5:Y:S01]  /*1a50*/  SHFL.IDX PT, R17, R7, 0x3, 0x181f ;  /* 0x00781f0007117f89 */ /* 0x000f6200000e0000 */
[----:B------:R-:W-:Y:S01]  /*1a60*/  ISETP.GE.AND P0, PT, R5, R6, PT ;  /* 0x000000060500720c */ /* 0x000fe20003f06270 */
[----:B------:R-:W-:Y:S01]  /*1a70*/  IMAD.SHL.U32 R145, R201, 0x2, RZ ;  /* 0x00000002c9917824 */ /* 0x000fe200078e00ff */
[----:B------:R-:W-:Y:S01]  /*1a80*/  P2R R8, PR, RZ, 0x2 ;  /* 0x00000002ff087803 */ /* 0x000fe20000000000 */
[----:B------:R-:W-:Y:S01]  /*1a90*/  IMAD.MOV.U32 R208, RZ, RZ, R204 ;  /* 0x000000ffffd07224 */ /* 0x000fe200078e00cc */
[----:B------:R-:W-:Y:S01]  /*1aa0*/  ISETP.NE.AND P1, PT, R11, RZ, PT ;  /* 0x000000ff0b00720c */ /* 0x000fe20003f25270 */
[----:B------:R-:W-:Y:S01]  /*1ab0*/  IMAD.MOV.U32 R200, RZ, RZ, c[0x0][0x1e0] ;  /* 0x00007800ffc87624 */ /* 0x000fe200078e00ff */
[----:B------:R-:W-:Y:S01]  /*1ac0*/  IADD3 R11, R10, 0x80, RZ ;  /* 0x000000800a0b7810 */ /* 0x000fe20007ffe0ff */
[----:B------:R-:W-:Y:S01]  /*1ad0*/  IMAD.MOV.U32 R212, RZ, RZ, R206 ;  /* 0x000000ffffd47224 */ /* 0x000fe200078e00ce */
[----:B------:R-:W-:Y:S01]  /*1ae0*/  IADD3 R21, R132, -0x1, RZ ;  /* 0xffffffff84157810 */ /* 0x000fe20007ffe0ff */
[----:B------:R-:W-:Y:S01]  /*1af0*/  IMAD.MOV.U32 R197, RZ, RZ, 0x5 ;  /* 0x00000005ffc57424 */ /* 0x000fe200078e00ff */
[----:B------:R-:W-:Y:S01]  /*1b00*/  LEA.HI R87, R87, R84, RZ, 0x2 ;  /* 0x0000005457577211 */ /* 0x000fe200078f10ff */
[----:B------:R-:W-:Y:S01]  /*1b10*/  IMAD.SHL.U32 R198, R12, 0x20, RZ ;  /* 0x000000200cc67824 */ /* 0x000fe200078e00ff */
[----:B------:R-:W-:Y:S01]  /*1b20*/  SHF.R.S32.HI R14, RZ, 0x1f, R21 ;  /* 0x0000001fff0e7819 */ /* 0x000fe20000011415 */
[----:B------:R-:W-:Y:S01]  /*1b30*/  IMAD.MOV.U32 R192, RZ, RZ, 0x40 ;  /* 0x00000040ffc07424 */ /* 0x000fe200078e00ff */
[-C--:B------:R-:W-:Y:S01]  /*1b40*/  SHF.L.U64.HI R199, R200, R197.reuse, c[0x0][0x1e4] ;  /* 0x00007900c8c77619 */ /* 0x080fe200000102c5 */
[----:B------:R-:W-:Y:S01]  /*1b50*/  IMAD.SHL.U32 R77, R198, 0x2, RZ ;  /* 0x00000002c64d7824 */ /* 0x000fe200078e00ff */
[----:B------:R-:W-:Y:S01]  /*1b60*/  SHF.L.U64.HI R197, R12, R197, c[0x0][0x20c] ;  /* 0x000083000cc57619 */ /* 0x000fe200000102c5 */
[----:B------:R-:W-:Y:S01]  /*1b70*/  IMAD.SHL.U32 R188, R188, 0x2, RZ ;  /* 0x00000002bcbc7824 */ /* 0x000fe200078e00ff */
[----:B------:R-:W-:Y:S01]  /*1b80*/  LOP3.LUT R87, R87, 0xfffffffc, RZ, 0xc0, !PT ;  /* 0xfffffffc57577812 */ /* 0x000fe200078ec0ff */
[----:B------:R-:W-:Y:S01]  /*1b90*/  IMAD.MOV.U32 R189, RZ, RZ, 0x20 ;  /* 0x00000020ffbd7424 */ /* 0x000fe200078e00ff */
[----:B-1----:R-:W-:Y:S01]  /*1ba0*/  @!P0 LEA R18, P6, R10, R16, 0x1 ;  /* 0x000000100a128211 */ /* 0x002fe200078c08ff */
[----:B------:R-:W-:Y:S01]  /*1bb0*/  IMAD.SHL.U32 R187, R2, 0x2, RZ ;  /* 0x0000000202bb7824 */ /* 0x000fe200078e00ff */
[----:B------:R-:W-:Y:S01]  /*1bc0*/  ULDC UR6, c[0x0][0x324] ;  /* 0x0000c90000067ab9 */ /* 0x000fe20000000800 */
[----:B------:R-:W-:Y:S01]  /*1bd0*/  IADD3 R214, R145, 0x100, RZ ;  /* 0x0000010091d67810 */ /* 0x000fe20007ffe0ff */
[----:B------:R-:W-:Y:S01]  /*1be0*/  ULOP3.LUT UR6, URZ, UR6, URZ, 0x33, !UPT ;  /* 0x000000063f067292 */ /* 0x000fe2000f8e333f */
[----:B-----5:R-:W-:-:S02]  /*1bf0*/  @!P0 LEA.HI.X R19, R10, R17, R19, 0x1, P6 ;  /* 0x000000110a138211 */ /* 0x020fc400030f0c13 */
[----:B------:R-:W-:Y:S02]  /*1c00*/  ISETP.NE.AND P6, PT, R0, RZ, PT ;  /* 0x000000ff0000720c */ /* 0x000fe40003fc5270 */
[----:B------:R-:W-:Y:S01]  /*1c10*/  @!P0 SHF.R.S32.HI R0, RZ, 0x1f, R15 ;  /* 0x0000001fff008819 */ /* 0x000fe2000001140f */
[----:B------:R-:W-:Y:S01]  /*1c20*/  @!PT LDS RZ, [RZ] ;  /* 0x00000000fffff984 */ /* 0x000fe20000000800 */
[----:B------:R1:W-:Y:S03]  /*1c30*/  @!P0 LDGSTS.E.BYPASS.LTC128B.128 [R145+0x1b100], [R18.64], !P2 ;  /* 0x1b10000012918fae */ /* 0x0003e6000d101d48 */
[----:B------:R-:W-:Y:S02]  /*1c40*/  @!P0 LEA.HI R5, R0, R15, RZ, 0x3 ;  /* 0x0000000f00058211 */ /* 0x000fe400078f18ff */
[----:B------:R-:W-:Y:S02]  /*1c50*/  @!P0 SHF.R.S32.HI R0, RZ, 0x1f, R11 ;  /* 0x0000001fff008819 */ /* 0x000fe4000001140b */
[----:B------:R-:W-:-:S05]  /*1c60*/  @!P0 LOP3.LUT R5, R5, 0xfffffff8, RZ, 0xc0, !PT ;  /* 0xfffffff805058812 */ /* 0x000fca00078ec0ff */
[----:B------:R-:W-:Y:S01]  /*1c70*/  @!P0 IMAD.WIDE R22, R5, 0x2, R16 ;  /* 0x0000000205168825 */ /* 0x000fe200078e0210 */
[----:B------:R-:W-:-:S04]  /*1c80*/  @!P0 LEA.HI R5, R0, R11, RZ, 0x3 ;  /* 0x0000000b00058211 */ /* 0x000fc800078f18ff */
[----:B------:R-:W-:Y:S01]  /*1c90*/  @!P0 LOP3.LUT R5, R5, 0xfffffff8, RZ, 0xc0, !PT ;  /* 0xfffffff805058812 */ /* 0x000fe200078ec0ff */
[----:B------:R5:W-:Y:S04]  /*1ca0*/  @!P0 LDGSTS.E.BYPASS.LTC128B.128 [R145+0x1f100], [R22.64], !P3 ;  /* 0x1f10000016918fae */ /* 0x000be8000d901d48 */
[----:B------:R-:W-:-:S04]  /*1cb0*/  @!P0 IMAD.WIDE R24, R5, 0x2, R16 ;  /* 0x0000000205188825 */ /* 0x000fc800078e0210 */
[----:B------:R-:W-:Y:S01]  /*1cc0*/  IMAD.MOV.U32 R5, RZ, RZ, 0x6 ;  /* 0x00000006ff057424 */ /* 0x000fe200078e00ff */
[----:B------:R2:W-:Y:S01]  /*1cd0*/  @!P0 LDGSTS.E.BYPASS.LTC128B.128 [R145+0x23100], [R24.64], !P1 ;  /* 0x2310000018918fae */ /* 0x0005e2000c901d48 */
[----:B------:R-:W-:-:S03]  /*1ce0*/  IMAD.SHL.U32 R17, R12, 0x40, RZ ;  /* 0x000000400c117824 */ /* 0x000fc600078e00ff */
[----:B------:R-:W-:Y:S01]  /*1cf0*/  SHF.L.U64.HI R6, R12, R5, c[0x0][0x20c] ;  /* 0x000083000c067619 */ /* 0x000fe20000010205 */
[----:B------:R-:W0:Y:S04]  /*1d00*/  LDGDEPBAR ;  /* 0x00000000000079af */ /* 0x000e280000000000 */
[----:B------:R-:W-:-:S04]  /*1d10*/  IMAD R0, R6, R21, RZ ;  /* 0x0000001506007224 */ /* 0x000fc800078e02ff */
[-C--:B------:R-:W-:Y:S02]  /*1d20*/  IMAD R0, R14, R17.reuse, R0 ;  /* 0x000000110e007224 */ /* 0x080fe400078e0200 */
[----:B-----5:R-:W-:-:S04]  /*1d30*/  IMAD.WIDE.U32 R22, R21, R17, R208 ;  /* 0x0000001115167225 */ /* 0x020fc800078e00d0 */
[----:B------:R-:W-:Y:S01]  /*1d40*/  IMAD.IADD R0, R23, 0x1, R0 ;  /* 0x0000000117007824 */ /* 0x000fe200078e0200 */
[----:B------:R-:W-:Y:S01]  /*1d50*/  BAR.SYNC.DEFER_BLOCKING 0x0 ;  /* 0x0000000000007b1d */ /* 0x000fe20000010000 */
[----:B-1----:R-:W-:-:S04]  /*1d60*/  LEA R18, P0, R22, c[0x0][0x1f8], 0x1 ;  /* 0x00007e0016127a11 */ /* 0x002fc800078008ff */
[----:B------:R-:W-:Y:S02]  /*1d70*/  LEA.HI.X R19, R22, c[0x0][0x1fc], R0, 0x1, P0 ;  /* 0x00007f0016137a11 */ /* 0x000fe400000f0c00 */
[----:B------:R-:W-:-:S13]  /*1d80*/  ISETP.GT.AND P0, PT, R21, R193, PT ;  /* 0x000000c11500720c */ /* 0x000fda0003f04270 */
[----:B--23--:R-:W-:-:S04]  /*1d90*/  @P0 IADD3 R7, R132, -0x2, RZ ;  /* 0xfffffffe84070810 */ /* 0x00cfc80007ffe0ff */
[----:B------:R-:W-:Y:S01]  /*1da0*/  @P0 SHF.R.S32.HI R0, RZ, 0x1f, R7 ;  /* 0x0000001fff000819 */ /* 0x000fe20000011407 */
[----:B------:R-:W-:Y:S02]  /*1db0*/  @P0 IMAD R9, R6, R7, RZ ;  /* 0x0000000706090224 */ /* 0x000fe400078e02ff */
[----:B------:R-:W-:-:S04]  /*1dc0*/  @P0 IMAD.WIDE.U32 R6, R7, R17, R208 ;  /* 0x0000001107060225 */ /* 0x000fc800078e00d0 */
[----:B------:R-:W-:Y:S01]  /*1dd0*/  @P0 IMAD R0, R0, R17, R9 ;  /* 0x0000001100000224 */ /* 0x000fe200078e0209 */
[----:B------:R-:W-:Y:S02]  /*1de0*/  @P0 LEA R52, P2, R6, c[0x0][0x1f8], 0x1 ;  /* 0x00007e0006340a11 */ /* 0x000fe400078408ff */
[----:B------:R-:W-:Y:S01]  /*1df0*/  @P0 IADD3 R9, R132, -0x2, RZ ;  /* 0xfffffffe84090810 */ /* 0x000fe20007ffe0ff */
[----:B------:R-:W-:Y:S02]  /*1e00*/  @P0 IMAD.IADD R0, R7, 0x1, R0 ;  /* 0x0000000107000824 */ /* 0x000fe400078e0200 */
[----:B------:R-:W-:-:S03]  /*1e10*/  IMAD.SHL.U32 R7, R200, 0x40, RZ ;  /* 0x00000040c8077824 */ /* 0x000fc600078e00ff */
[----:B------:R-:W-:Y:S01]  /*1e20*/  @P0 LEA.HI.X R53, R6, c[0x0][0x1fc], R0, 0x1, P2 ;  /* 0x00007f0006350a11 */ /* 0x000fe200010f0c00 */
[----:B------:R-:W-:Y:S01]  /*1e30*/  @P0 IMAD.WIDE.U32 R22, R9, R7, R212 ;  /* 0x0000000709160225 */ /* 0x000fe200078e00d4 */
[C---:B------:R-:W-:Y:S02]  /*1e40*/  SHF.L.U64.HI R6, R200.reuse, R5, c[0x0][0x1e4] ;  /* 0x00007900c8067619 */ /* 0x040fe40000010205 */
[----:B------:R-:W-:Y:S01]  /*1e50*/  @P0 SHF.R.S32.HI R5, RZ, 0x1f, R9 ;  /* 0x0000001fff050819 */ /* 0x000fe20000011409 */
[----:B------:R-:W-:Y:S01]  /*1e60*/  IMAD.SHL.U32 R200, R200, 0x20, RZ ;  /* 0x00000020c8c87824 */ /* 0x000fe200078e00ff */
[----:B------:R-:W-:Y:S01]  /*1e70*/  @P0 LEA R16, P2, R22, c[0x0][0x1c8], 0x1 ;  /* 0x0000720016100a11 */ /* 0x000fe200078408ff */
[----:B------:R-:W-:Y:S01]  /*1e80*/  @P0 IMAD R0, R6, R9, RZ ;  /* 0x0000000906000224 */ /* 0x000fe200078e02ff */
[----:B------:R-:W-:-:S03]  /*1e90*/  P2R R9, PR, RZ, 0x1 ;  /* 0x00000001ff097803 */ /* 0x000fc60000000000 */
[----:B------:R-:W-:Y:S02]  /*1ea0*/  @P0 IMAD R0, R5, R7, R0 ;  /* 0x0000000705000224 */ /* 0x000fe400078e0200 */
[----:B------:R-:W-:Y:S02]  /*1eb0*/  IMAD.SHL.U32 R5, R21, 0x40, RZ ;  /* 0x0000004015057824 */ /* 0x000fe400078e00ff */
[----:B------:R-:W-:-:S05]  /*1ec0*/  @P0 IMAD.IADD R0, R23, 0x1, R0 ;  /* 0x0000000117000824 */ /* 0x000fca00078e0200 */
[----:B------:R-:W-:Y:S01]  /*1ed0*/  @P0 LEA.HI.X R17, R22, c[0x0][0x1cc], R0, 0x1, P2 ;  /* 0x0000730016110a11 */ /* 0x000fe200010f0c00 */
[----:B------:R-:W-:Y:S02]  /*1ee0*/  IMAD R0, R6, R21, RZ ;  /* 0x0000001506007224 */ /* 0x000fe400078e02ff */
[----:B----4-:R-:W-:-:S04]  /*1ef0*/  IMAD.WIDE.U32 R20, R21, R7, R212 ;  /* 0x0000000715147225 */ /* 0x010fc800078e00d4 */
[----:B------:R-:W-:Y:S01]  /*1f00*/  IMAD R14, R14, R7, R0 ;  /* 0x000000070e0e7224 */ /* 0x000fe200078e0200 */
[----:B------:R-:W-:-:S03]  /*1f10*/  IADD3 R0, -R5, R194, -R13 ;  /* 0x000000c205007210 */ /* 0x000fc60007ffe90d */
[----:B------:R-:W-:Y:S01]  /*1f20*/  IMAD.IADD R14, R21, 0x1, R14 ;  /* 0x00000001150e7824 */ /* 0x000fe200078e020e */
[----:B------:R-:W-:-:S13]  /*1f30*/  ISETP.GE.AND P3, PT, R0, 0x1, PT ;  /* 0x000000010000780c */ /* 0x000fda0003f66270 */
[----:B------:R-:W-:-:S04]  /*1f40*/  @P3 LEA R22, P2, R20, c[0x0][0x1c8], 0x1 ;  /* 0x0000720014163a11 */ /* 0x000fc800078408ff */
[----:B------:R-:W-:Y:S02]  /*1f50*/  @P3 LEA.HI.X R23, R20, c[0x0][0x1cc], R14, 0x1, P2 ;  /* 0x0000730014173a11 */ /* 0x000fe400010f0c0e */
[----:B------:R-:W-:-:S03]  /*1f60*/  ISETP.GT.AND P2, PT, R0, 0x20, PT ;  /* 0x000000200000780c */ /* 0x000fc60003f44270 */
[----:B------:R-:W-:Y:S01]  /*1f70*/  @!PT LDS RZ, [RZ] ;  /* 0x00000000fffff984 */ /* 0x000fe20000000800 */
[----:B------:R-:W-:Y:S01]  /*1f80*/  @!PT LDS RZ, [RZ] ;  /* 0x00000000fffff984 */ /* 0x000fe20000000800 */
[----:B------:R-:W-:Y:S01]  /*1f90*/  @!PT LDS RZ, [RZ] ;  /* 0x00000000fffff984 */ /* 0x000fe20000000800 */
[----:B------:R1:W-:Y:S04]  /*1fa0*/  @P3 LDGSTS.E.BYPASS.LTC128B.128 [R145+0xc100], [R22.64], !P5 ;  /* 0x0c10000016913fae */ /* 0x0003e8000e901d48 */
[----:B------:R1:W-:Y:S04]  /*1fb0*/  @P3 LDGSTS.E.BYPASS.LTC128B.128 [R145+0xe100], [R22.64+0x80], !P4 ;  /* 0x0e10008016913fae */ /* 0x0003e8000e101d48 */
[----:B------:R1:W-:Y:S01]  /*1fc0*/  @P3 LDGSTS.E.BYPASS.LTC128B.128 [R145+0x10100], [R22.64+0x100], !P6 ;  /* 0x1010010016913fae */ /* 0x0003e2000f101d48 */
[----:B------:R-:W-:Y:S02]  /*1fd0*/  ISETP.GE.AND P3, PT, R15, c[0x0][0x1d4], PT ;  /* 0x000075000f007a0c */ /* 0x000fe40003f66270 */
[----:B------:R-:W-:-:S04]  /*1fe0*/  @P2 IADD3 R13, P1, R200, R20, RZ ;  /* 0x00000014c80d2210 */ /* 0x000fc80007f3e0ff */
[----:B------:R-:W-:Y:S01]  /*1ff0*/  @P2 LEA R20, P0, R13, c[0x0][0x1c8], 0x1 ;  /* 0x000072000d142a11 */ /* 0x000fe200078008ff */
[----:B------:R-:W-:Y:S01]  /*2000*/  @P2 IMAD.X R14, R199, 0x1, R14, P1 ;  /* 0x00000001c70e2824 */ /* 0x000fe200008e060e */
[----:B------:R-:W-:-:S04]  /*2010*/  ISETP.GE.AND P1, PT, R10, c[0x0][0x1d4], PT ;  /* 0x000075000a007a0c */ /* 0x000fc80003f26270 */
[----:B------:R-:W-:-:S05]  /*2020*/  @P2 LEA.HI.X R21, R13, c[0x0][0x1cc], R14, 0x1, P0 ;  /* 0x000073000d152a11 */ /* 0x000fca00000f0c0e */
[----:B------:R1:W-:Y:S04]  /*2030*/  @P2 LDGSTS.E.BYPASS.LTC128B.128 [R145+0xd100], [R20.64], !P5 ;  /* 0x0d10000014912fae */ /* 0x0003e8000e901d48 */
[----:B------:R1:W-:Y:S04]  /*2040*/  @P2 LDGSTS.E.BYPASS.LTC128B.128 [R145+0xf100], [R20.64+0x80], !P4 ;  /* 0x0f10008014912fae */ /* 0x0003e8000e101d48 */
[----:B------:R1:W-:Y:S01]  /*2050*/  @P2 LDGSTS.E.BYPASS.LTC128B.128 [R145+0x11100], [R20.64+0x100], !P6 ;  /* 0x1110010014912fae */ /* 0x0003e2000f101d48 */
[C---:B------:R-:W-:Y:S02]  /*2060*/  ISETP.LT.OR P2, PT, R0.reuse, 0x1, P1 ;  /* 0x000000010000780c */ /* 0x040fe40000f41670 */
[C---:B------:R-:W-:Y:S01]  /*2070*/  ISETP.LT.OR P1, PT, R0.reuse, 0x21, P1 ;  /* 0x000000210000780c */ /* 0x040fe20000f21670 */
[----:B------:R-:W0:Y:S10]  /*2080*/  LDGDEPBAR ;  /* 0x00000000000079af */ /* 0x000e340000000000 */
[----:B------:R2:W-:Y:S01]  /*2090*/  LDGSTS.E.BYPASS.LTC128B.128 [R145+0x100], [R18.64], !P2 ;  /* 0x0010000012917fae */ /* 0x0005e2000d101d48 */
[----:B------:R-:W-:-:S02]  /*20a0*/  ISETP.LT.OR P2, PT, R0, 0x1, P3 ;  /* 0x000000010000780c */ /* 0x000fc40001f41670 */
[----:B------:R-:W-:-:S11]  /*20b0*/  ISETP.LT.OR P3, PT, R0, 0x21, P3 ;  /* 0x000000210000780c */ /* 0x000fd60001f61670 */
[----:B------:R2:W-:Y:S01]  /*20c0*/  LDGSTS.E.BYPASS.LTC128B.128 [R145+0x2100], [R18.64+0x80], !P2 ;  /* 0x0210008012917fae */ /* 0x0005e2000d101d48 */
[----:B------:R-:W-:Y:S02]  /*20d0*/  ISETP.GE.AND P2, PT, R11, c[0x0][0x1d4], PT ;  /* 0x000075000b007a0c */ /* 0x000fe40003f46270 */
[----:B------:R-:W-:Y:S02]  /*20e0*/  SHF.L.U64.HI R11, R198, 0x1, R197 ;  /* 0x00000001c60b7819 */ /* 0x000fe400000102c5 */
[C---:B------:R-:W-:Y:S02]  /*20f0*/  ISETP.LT.OR P0, PT, R0.reuse, 0x1, P2 ;  /* 0x000000010000780c */ /* 0x040fe40001701670 */
[----:B------:R-:W-:Y:S01]  /*2100*/  ISETP.LT.OR P2, PT, R0, 0x21, P2 ;  /* 0x000000210000780c */ /* 0x000fe20001741670 */
[----:B------:R-:W-:-:S04]  /*2110*/  IMAD R0, R85, 0x400, R4 ;  /* 0x0000040055007824 */ /* 0x000fc800078e0204 */
[C---:B------:R-:W-:Y:S01]  /*2120*/  IMAD.SHL.U32 R72, R0.reuse, 0x2, RZ ;  /* 0x0000000200487824 */ /* 0x040fe200078e00ff */
[----:B------:R-:W-:-:S05]  /*2130*/  LEA R190, R0, 0x18100, 0x1 ;  /* 0x0001810000be7811 */ /* 0x000fca00078e08ff */
[----:B------:R2:W-:Y:S01]  /*2140*/  LDGSTS.E.BYPASS.LTC128B.128 [R145+0x4100], [R18.64+0x100], !P0 ;  /* 0x0410010012917fae */ /* 0x0005e2000c101d48 */
[----:B------:R-:W-:Y:S01]  /*2150*/  IADD3 R12, P0, R77, R18, RZ ;  /* 0x000000124d0c7210 */ /* 0x000fe20007f1e0ff */
[----:B------:R-:W-:Y:S02]  /*2160*/  IMAD.IADD R186, R190, 0x1, R187 ;  /* 0x00000001beba7824 */ /* 0x000fe400078e02bb */
[----:B------:R-:W-:Y:S02]  /*2170*/  IMAD R185, R3, 0x2, R190 ;  /* 0x0000000203b97824 */ /* 0x000fe400078e02be */
[----:B------:R-:W-:Y:S01]  /*2180*/  IMAD.X R13, R11, 0x1, R19, P0 ;  /* 0x000000010b0d7824 */ /* 0x000fe200000e0613 */
[----:B------:R-:W-:Y:S01]  /*2190*/  ISETP.NE.AND P0, PT, R9, RZ, PT ;  /* 0x000000ff0900720c */ /* 0x000fe20003f05270 */
[----:B------:R-:W-:-:S03]  /*21a0*/  IMAD R184, R3, 0x2, R186 ;  /* 0x0000000203b87824 */ /* 0x000fc600078e02ba */
[----:B------:R3:W-:Y:S01]  /*21b0*/  LDGSTS.E.BYPASS.LTC128B.128 [R145+0x1100], [R12.64], !P1 ;  /* 0x011000000c917fae */ /* 0x0007e2000c901d48 */
[----:B------:R-:W-:-:S03]  /*21c0*/  ISETP.NE.AND P1, PT, R8, RZ, PT ;  /* 0x000000ff0800720c */ /* 0x000fc60003f25270 */
[----:B------:R3:W-:Y:S01]  /*21d0*/  LDGSTS.E.BYPASS.LTC128B.128 [R145+0x3100], [R12.64+0x80], !P3 ;  /* 0x031000800c917fae */ /* 0x0007e2000d901d48 */
[----:B------:R-:W-:Y:S02]  /*21e0*/  SEL R192, R192, 0xffffffc0, !P1 ;  /* 0xffffffc0c0c07807 */ /* 0x000fe40004800000 */
[----:B------:R-:W-:Y:S01]  /*21f0*/  LOP3.LUT P3, RZ, R218, 0x2, RZ, 0xc0, !PT ;  /* 0x00000002daff7812 */ /* 0x000fe2000786c0ff */
[----:B------:R3:W-:Y:S01]  /*2200*/  LDGSTS.E.BYPASS.LTC128B.128 [R145+0x5100], [R12.64+0x100], !P2 ;  /* 0x051001000c917fae */ /* 0x0007e2000d101d48 */
[----:B------:R-:W-:Y:S01]  /*2210*/  @P0 IADD3 R76, P1, R77, R52, RZ ;  /* 0x000000344d4c0210 */ /* 0x000fe20007f3e0ff */
[----:B------:R-:W-:Y:S01]  /*2220*/  IMAD.IADD R2, R188, 0x1, R192 ;  /* 0x00000001bc027824 */ /* 0x000fe200078e02c0 */
[----:B------:R-:W-:Y:S01]  /*2230*/  SEL R189, R189, 0xffffffe0, !P3 ;  /* 0xffffffe0bdbd7807 */ /* 0x000fe20005800000 */
[----:B------:R-:W0:Y:S01]  /*2240*/  LDGDEPBAR ;  /* 0x00000000000079af */ /* 0x000e220000000000 */
[----:B------:R-:W-:Y:S01]  /*2250*/  ISETP.NE.AND P3, PT, R196, 0x1, PT ;  /* 0x00000001c400780c */ /* 0x000fe20003f65270 */
[----:B------:R-:W-:Y:S01]  /*2260*/  @P0 IMAD.X R77, R11, 0x1, R53, P1 ;  /* 0x000000010b4d0824 */ /* 0x000fe200008e0635 */
[----:B------:R-:W-:Y:S01]  /*2270*/  @P0 LEA R8, P1, R200, R16, 0x1 ;  /* 0x00000010c8080211 */ /* 0x000fe200078208ff */
[----:B------:R2:W-:Y:S01]  /*2280*/  @P0 LDGSTS.E.BYPASS.LTC128B.128 [R145+0x12100], [R16.64], !P5 ;  /* 0x1210000010910fae */ /* 0x0005e2000e901d48 */
[----:B------:R-:W-:-:S02]  /*2290*/  IMAD.IADD R89, R188, 0x1, R189 ;  /* 0x00000001bc597824 */ /* 0x000fc400078e02bd */
[----:B------:R-:W-:Y:S01]  /*22a0*/  @P0 LEA.HI.X R9, R200, R17, R199, 0x1, P1 ;  /* 0x00000011c8090211 */ /* 0x000fe200008f0cc7 */
[----:B------:R2:W-:Y:S01]  /*22b0*/  @P0 LDGSTS.E.BYPASS.LTC128B.128 [R145+0x14100], [R16.64+0x80], !P4 ;  /* 0x1410008010910fae */ /* 0x0005e2000e101d48 */
[----:B------:R-:W-:-:S03]  /*22c0*/  IMAD.IADD R0, R192, 0x1, R89 ;  /* 0x00000001c0007824 */ /* 0x000fc600078e0259 */
[----:B------:R2:W-:Y:S04]  /*22d0*/  @P0 LDGSTS.E.BYPASS.LTC128B.128 [R145+0x16100], [R16.64+0x100], !P6 ;  /* 0x1610010010910fae */ /* 0x0005e8000f101d48 */
[----:B------:R4:W-:Y:S04]  /*22e0*/  @P0 LDGSTS.E.BYPASS.LTC128B.128 [R145+0x13100], [R8.64], !P5 ;  /* 0x1310000008910fae */ /* 0x0009e8000e901d48 */
[----:B------:R4:W-:Y:S04]  /*22f0*/  @P0 LDGSTS.E.BYPASS.LTC128B.128 [R145+0x15100], [R8.64+0x80], !P4 ;  /* 0x1510008008910fae */ /* 0x0009e8000e101d48 */
[----:B------:R4:W-:Y:S04]  /*2300*/  @P0 LDGSTS.E.BYPASS.LTC128B.128 [R145+0x17100], [R8.64+0x100], !P6 ;  /* 0x1710010008910fae */ /* 0x0009e8000f101d48 */
[----:B------:R-:W0:Y:S01]  /*2310*/  LDGDEPBAR ;  /* 0x00000000000079af */ /* 0x000e220000000000 */
[----:B------:R-:W-:-:S04]  /*2320*/  DEPBAR.LE SB0, 0x3 ;  /* 0x000080c00000791a */ /* 0x000fc80000000000 */
[----:B------:R-:W-:-:S04]  /*2330*/  DEPBAR.LE SB0, 0x2 ;  /* 0x000080800000791a */ /* 0x000fc80000000000 */
[----:B------:R-:W-:Y:S06]  /*2340*/  BAR.SYNC.DEFER_BLOCKING 0x0 ;  /* 0x0000000000007b1d */ /* 0x000fec0000010000 */
[----:B------:R-:W-:Y:S04]  /*2350*/  LDSM.16.M88.4 R72, [R72+0x18100] ;  /* 0x018100004848783b */ /* 0x000fe80000000200 */
[----:B------:R-:W5:Y:S04]  /*2360*/  LDSM.16.M88.4 R36, [R188+0xc900] ;  /* 0x00c90000bc24783b */ /* 0x000f680000000200 */
[----:B------:R-:W5:Y:S04]  /*2370*/  LDSM.16.M88.4 R28, [R188+0xd100] ;  /* 0x00d10000bc1c783b */ /* 0x000f680000000200 */
[----:B------:R-:W5:Y:S04]  /*2380*/  LDSM.16.M88.4 R44, [R188+0xc100] ;  /* 0x00c10000bc2c783b */ /* 0x000f680000000200 */
[----:B-1----:R-:W1:Y:S04]  /*2390*/  LDSM.16.M88.4 R20, [R188+0xd900] ;  /* 0x00d90000bc14783b */ /* 0x002e680000000200 */
[----:B------:R-:W-:Y:S04]  /*23a0*/  LDSM.16.M88.4 R64, [R186] ;  /* 0x00000000ba40783b */ /* 0x000fe80000000200 */
[----:B----4-:R-:W4:Y:S04]  /*23b0*/  LDSM.16.M88.4 R8, [R89+0xc900] ;  /* 0x00c900005908783b */ /* 0x010f280000000200 */
[----:B---3--:R-:W3:Y:S04]  /*23c0*/  LDSM.16.M88.4 R12, [R89+0xd100] ;  /* 0x00d10000590c783b */ /* 0x008ee80000000200 */
[----:B--2---:R-:W2:Y:S04]  /*23d0*/  LDSM.16.M88.4 R16, [R89+0xc100] ;  /* 0x00c100005910783b */ /* 0x004ea80000000200 */
[----:B------:R-:W1:Y:S04]  /*23e0*/  LDSM.16.M88.4 R68, [R89+0xd900] ;  /* 0x00d900005944783b */ /* 0x000e680000000200 */
[----:B------:R-:W-:Y:S01]  /*23f0*/  @!PT LDS RZ, [RZ] ;  /* 0x00000000fffff984 */ /* 0x000fe20000000800 */
[----:B------:R-:W-:Y:S01]  /*2400*/  @!PT LDS RZ, [RZ] ;  /* 0x00000000fffff984 */ /* 0x000fe20000000800 */
[----:B------:R-:W-:Y:S01]  /*2410*/  @!PT LDS RZ, [RZ] ;  /* 0x00000000fffff984 */ /* 0x000fe20000000800 */
[----:B------:R1:W-:Y:S01]  /*2420*/  @P0 LDGSTS.E.BYPASS.LTC128B.128 [R145+0x6100], [R52.64], !P5 ;  /* 0x0610000034910fae */ /* 0x0003e2000e901d48 */
[C---:B-----5:R-:W-:Y:S03]  /*2430*/  HMMA.16816.F32 R40, R72.reuse, R36, RZ ;  /* 0x000000244828723c */ /* 0x060fe600000018ff */
[----:B------:R1:W-:Y:S04]  /*2440*/  @P0 LDGSTS.E.BYPASS.LTC128B.128 [R145+0x8100], [R52.64+0x80], !P4 ;  /* 0x0810008034910fae */ /* 0x0003e8000e101d48 */
[----:B------:R1:W-:Y:S01]  /*2450*/  @P0 LDGSTS.E.BYPASS.LTC128B.128 [R145+0xa100], [R52.64+0x100], !P6 ;  /* 0x0a10010034910fae */ /* 0x0003e2000f101d48 */
[C---:B------:R-:W-:Y:S03]  /*2460*/  HMMA.16816.F32 R36, R72.reuse, R38, RZ ;  /* 0x000000264824723c */ /* 0x040fe600000018ff */
[----:B------:R5:W-:Y:S04]  /*2470*/  @P0 LDGSTS.E.BYPASS.LTC128B.128 [R145+0x7100], [R76.64], !P5 ;  /* 0x071000004c910fae */ /* 0x000be8000e901d48 */
[----:B------:R5:W-:Y:S01]  /*2480*/  @P0 LDGSTS.E.BYPASS.LTC128B.128 [R145+0x9100], [R76.64+0x80], !P4 ;  /* 0x091000804c910fae */ /* 0x000be2000e101d48 */
[C---:B------:R-:W-:Y:S03]  /*2490*/  HMMA.16816.F32 R32, R72.reuse, R28, RZ ;  /* 0x0000001c4820723c */ /* 0x040fe600000018ff */
[----:B------:R5:W-:Y:S04]  /*24a0*/  @P0 LDGSTS.E.BYPASS.LTC128B.128 [R145+0xb100], [R76.64+0x100], !P6 ;  /* 0x0b1001004c910fae */ /* 0x000be8000f101d48 */
[----:B------:R-:W-:Y:S01]  /*24b0*/  LDSM.16.M88.4 R56, [R2+0xc900] ;  /* 0x00c900000238783b */ /* 0x000fe20000000200 */
[C---:B------:R-:W-:Y:S03]  /*24c0*/  HMMA.16816.F32 R28, R72.reuse, R30, RZ ;  /* 0x0000001e481c723c */ /* 0x040fe600000018ff */
[----:B------:R-:W-:Y:S04]  /*24d0*/  LDSM.16.M88.4 R60, [R2+0xc100] ;  /* 0x00c10000023c783b */ /* 0x000fe80000000200 */
[----:B------:R-:W-:Y:S01]  /*24e0*/  LDSM.16.M88.4 R80, [R0+0xd900] ;  /* 0x00d900000050783b */ /* 0x000fe20000000200 */
[C---:B------:R-:W-:Y:S03]  /*24f0*/  HMMA.16816.F32 R48, R72.reuse, R44, RZ ;  /* 0x0000002c4830723c */ /* 0x040fe600000018ff */
[----:B-1----:R-:W-:Y:S04]  /*2500*/  LDSM.16.M88.4 R52, [R2+0xd900] ;  /* 0x00d900000234783b */ /* 0x002fe80000000200 */
[----:B------:R-:W0:Y:S01]  /*2510*/  LDGDEPBAR ;  /* 0x00000000000079af */ /* 0x000e220000000000 */
[C---:B------:R-:W-:Y:S03]  /*2520*/  HMMA.16816.F32 R44, R72.reuse, R46, RZ ;  /* 0x0000002e482c723c */ /* 0x040fe600000018ff */
[----:B-----5:R-:W-:Y:S05]  /*2530*/  LDSM.16.M88.4 R76, [R184] ;  /* 0x00000000b84c783b */ /* 0x020fea0000000200 */
[C---:B------:R-:W-:Y:S08]  /*2540*/  HMMA.16816.F32 R24, R72.reuse, R20, RZ ;  /* 0x000000144818723c */ /* 0x040ff000000018ff */
[----:B------:R-:W-:Y:S01]  /*2550*/  HMMA.16816.F32 R72, R72, R22, RZ ;  /* 0x000000164848723c */ /* 0x000fe200000018ff */
[----:B------:R-:W-:Y:S07]  /*2560*/  LDSM.16.M88.4 R20, [R185] ;  /* 0x00000000b914783b */ /* 0x000fee0000000200 */
[C---:B----4-:R-:W-:Y:S08]  /*2570*/  HMMA.16816.F32 R40, R64.reuse, R8, R40 ;  /* 0x000000084028723c */ /* 0x050ff00000001828 */
[C---:B------:R-:W-:Y:S01]  /*2580*/  HMMA.16816.F32 R36, R64.reuse, R10, R36 ;  /* 0x0000000a4024723c */ /* 0x040fe20000001824 */
[----:B------:R-:W1:Y:S07]  /*2590*/  LDSM.16.M88.4 R8, [R2+0xd100] ;  /* 0x00d100000208783b */ /* 0x000e6e0000000200 */
[C---:B---3--:R-:W-:Y:S08]  /*25a0*/  HMMA.16816.F32 R32, R64.reuse, R12, R32 ;  /* 0x0000000c4020723c */ /* 0x048ff00000001820 */
[C---:B------:R-:W-:Y:S01]  /*25b0*/  HMMA.16816.F32 R28, R64.reuse, R14, R28 ;  /* 0x0000000e401c723c */ /* 0x040fe2000000181c */
[----:B------:R-:W3:Y:S07]  /*25c0*/  LDSM.16.M88.4 R12, [R0+0xc900] ;  /* 0x00c90000000c783b */ /* 0x000eee0000000200 */
[C---:B--2---:R-:W-:Y:S08]  /*25d0*/  HMMA.16816.F32 R48, R64.reuse, R16, R48 ;  /* 0x000000104030723c */ /* 0x044ff00000001830 */
[C---:B------:R-:W-:Y:S01]  /*25e0*/  HMMA.16816.F32 R44, R64.reuse, R18, R44 ;  /* 0x00000012402c723c */ /* 0x040fe2000000182c */
[----:B------:R-:W2:Y:S07]  /*25f0*/  LDSM.16.M88.4 R16, [R0+0xc100] ;  /* 0x00c100000010783b */ /* 0x000eae0000000200 */
[----:B------:R-:W-:Y:S08]  /*2600*/  HMMA.16816.F32 R24, R64, R68, R24 ;  /* 0x000000444018723c */ /* 0x000ff00000001818 */
[C---:B-1----:R-:W-:Y:S08]  /*2610*/  HMMA.16816.F32 R32, R20.reuse, R8, R32 ;  /* 0x000000081420723c */ /* 0x042ff00000001820 */
[----:B------:R-:W-:Y:S01]  /*2620*/  HMMA.16816.F32 R28, R20, R10, R28 ;  /* 0x0000000a141c723c */ /* 0x000fe2000000181c */
[----:B------:R-:W1:Y:S07]  /*2630*/  LDSM.16.M88.4 R8, [R0+0xd100] ;  /* 0x00d100000008783b */ /* 0x000e6e0000000200 */
[----:B------:R-:W-:Y:S01]  /*2640*/  HMMA.16816.F32 R72, R64, R70, R72 ;  /* 0x000000464048723c */ /* 0x000fe20000001848 */
[----:B------:R-:W-:Y:S04]  /*2650*/  LDSM.16.M88.4 R68, [R190+0x4000] ;  /* 0x00400000be44783b */ /* 0x000fe80000000200 */
[----:B------:R-:W-:Y:S03]  /*2660*/  LDSM.16.M88.4 R64, [R188+0xe100] ;  /* 0x00e10000bc40783b */ /* 0x000fe60000000200 */
[C---:B------:R-:W-:Y:S08]  /*2670*/  HMMA.16816.F32 R40, R20.reuse, R56, R40 ;  /* 0x000000381428723c */ /* 0x040ff00000001828 */
[C---:B------:R-:W-:Y:S01]  /*2680*/  HMMA.16816.F32 R36, R20.reuse, R58, R36 ;  /* 0x0000003a1424723c */ /* 0x040fe20000001824 */
[----:B------:R-:W-:Y:S07]  /*2690*/  LDSM.16.M88.4 R56, [R188+0xf100] ;  /* 0x00f10000bc38783b */ /* 0x000fee0000000200 */
[C---:B------:R-:W-:Y:S08]  /*26a0*/  HMMA.16816.F32 R48, R20.reuse, R60, R48 ;  /* 0x0000003c1430723c */ /* 0x040ff00000001830 */
[C---:B------:R-:W-:Y:S01]  /*26b0*/  HMMA.16816.F32 R44, R20.reuse, R62, R44 ;  /* 0x0000003e142c723c */ /* 0x040fe2000000182c */
[----:B------:R-:W4:Y:S07]  /*26c0*/  LDSM.16.M88.4 R60, [R188+0xe900] ;  /* 0x00e90000bc3c783b */ /* 0x000f2e0000000200 */
[C---:B------:R-:W-:Y:S08]  /*26d0*/  HMMA.16816.F32 R24, R20.reuse, R52, R24 ;  /* 0x000000341418723c */ /* 0x040ff00000001818 */
[----:B------:R-:W-:Y:S01]  /*26e0*/  HMMA.16816.F32 R72, R20, R54, R72 ;  /* 0x000000361448723c */ /* 0x000fe20000001848 */
[----:B------:R-:W5:Y:S04]  /*26f0*/  LDSM.16.M88.4 R52, [R188+0xf900] ;  /* 0x00f90000bc34783b */ /* 0x000f680000000200 */
[----:B------:R-:W-:Y:S03]  /*2700*/  LDSM.16.M88.4 R20, [R186+0x4000] ;  /* 0x00400000ba14783b */ /* 0x000fe60000000200 */
[C---:B---3--:R-:W-:Y:S08]  /*2710*/  HMMA.16816.F32 R40, R76.reuse, R12, R40 ;  /* 0x0000000c4c28723c */ /* 0x048ff00000001828 */
[C---:B------:R-:W-:Y:S01]  /*2720*/  HMMA.16816.F32 R36, R76.reuse, R14, R36 ;  /* 0x0000000e4c24723c */ /* 0x040fe20000001824 */
[----:B------:R-:W3:Y:S07]  /*2730*/  LDSM.16.M88.4 R12, [R89+0xe900] ;  /* 0x00e90000590c783b */ /* 0x000eee0000000200 */
[C---:B--2---:R-:W-:Y:S08]  /*2740*/  HMMA.16816.F32 R48, R76.reuse, R16, R48 ;  /* 0x000000104c30723c */ /* 0x044ff00000001830 */
[C---:B------:R-:W-:Y:S01]  /*2750*/  HMMA.16816.F32 R44, R76.reuse, R18, R44 ;  /* 0x000000124c2c723c */ /* 0x040fe2000000182c */
[----:B------:R-:W2:Y:S07]  /*2760*/  LDSM.16.M88.4 R16, [R89+0xe100] ;  /* 0x00e100005910783b */ /* 0x000eae0000000200 */
[C---:B-1----:R-:W-:Y:S08]  /*2770*/  HMMA.16816.F32 R32, R76.reuse, R8, R32 ;  /* 0x000000084c20723c */ /* 0x042ff00000001820 */
[C---:B------:R-:W-:Y:S01]  /*2780*/  HMMA.16816.F32 R28, R76.reuse, R10, R28 ;  /* 0x0000000a4c1c723c */ /* 0x040fe2000000181c */
[----:B------:R-:W1:Y:S07]  /*2790*/  LDSM.16.M88.4 R8, [R89+0xf100] ;  /* 0x00f100005908783b */ /* 0x000e6e0000000200 */
[----:B------:R-:W-:Y:S08]  /*27a0*/  HMMA.16816.F32 R24, R76, R80, R24 ;  /* 0x000000504c18723c */ /* 0x000ff00000001818 */
[C---:B----4-:R-:W-:Y:S08]  /*27b0*/  HMMA.16816.F32 R40, R68.reuse, R60, R40 ;  /* 0x0000003c4428723c */ /* 0x050ff00000001828 */
        /* <DEDUP_REMOVED lines=8> */
[----:B------:R-:W4:Y:S07]  /*2840*/  LDSM.16.M88.4 R56, [R89+0xf900] ;  /* 0x00f900005938783b */ /* 0x000f2e0000000200 */
[----:B-----5:R-:W-:Y:S01]  /*2850*/  HMMA.16816.F32 R64, R68, R52, R24 ;  /* 0x000000344440723c */ /* 0x020fe20000001818 */
[----:B------:R-:W5:Y:S07]  /*2860*/  LDSM.16.M88.4 R24, [R2+0xe100] ;  /* 0x00e100000218783b */ /* 0x000f6e0000000200 */
[C---:B---3--:R-:W-:Y:S08]  /*2870*/  HMMA.16816.F32 R40, R20.reuse, R12, R40 ;  /* 0x0000000c1428723c */ /* 0x048ff00000001828 */
[----:B------:R-:W-:Y:S01]  /*2880*/  HMMA.16816.F32 R36, R20, R14, R36 ;  /* 0x0000000e1424723c */ /* 0x000fe20000001824 */
[----:B------:R-:W3:Y:S07]  /*2890*/  LDSM.16.M88.4 R12, [R2+0xe900] ;  /* 0x00e90000020c783b */ /* 0x000eee0000000200 */
[----:B------:R-:W-:Y:S01]  /*28a0*/  HMMA.16816.F32 R72, R68, R54, R72 ;  /* 0x000000364448723c */ /* 0x000fe20000001848 */
[----:B------:R-:W3:Y:S07]  /*28b0*/  LDSM.16.M88.4 R52, [R2+0xf100] ;  /* 0x00f100000234783b */ /* 0x000eee0000000200 */
[C---:B--2---:R-:W-:Y:S08]  /*28c0*/  HMMA.16816.F32 R48, R20.reuse, R16, R48 ;  /* 0x000000101430723c */ /* 0x044ff00000001830 */
[C---:B------:R-:W-:Y:S01]  /*28d0*/  HMMA.16816.F32 R44, R20.reuse, R18, R44 ;  /* 0x00000012142c723c */ /* 0x040fe2000000182c */
[----:B------:R-:W2:Y:S07]  /*28e0*/  LDSM.16.M88.4 R16, [R2+0xf900] ;  /* 0x00f900000210783b */ /* 0x000eae0000000200 */
[C---:B-1----:R-:W-:Y:S08]  /*28f0*/  HMMA.16816.F32 R32, R20.reuse, R8, R32 ;  /* 0x000000081420723c */ /* 0x042ff00000001820 */
[C---:B------:R-:W-:Y:S01]  /*2900*/  HMMA.16816.F32 R68, R20.reuse, R10, R28 ;  /* 0x0000000a1444723c */ /* 0x040fe2000000181c */
[----:B------:R-:W-:Y:S04]  /*2910*/  LDSM.16.M88.4 R28, [R184+0x4000] ;  /* 0x00400000b81c783b */ /* 0x000fe80000000200 */
[----:B------:R-:W1:Y:S03]  /*2920*/  LDSM.16.M88.4 R8, [R0+0xe100] ;  /* 0x00e100000008783b */ /* 0x000e660000000200 */
[C---:B----4-:R-:W-:Y:S08]  /*2930*/  HMMA.16816.F32 R64, R20.reuse, R56, R64 ;  /* 0x000000381440723c */ /* 0x050ff00000001840 */
[----:B------:R-:W-:Y:S01]  /*2940*/  HMMA.16816.F32 R72, R20, R58, R72 ;  /* 0x0000003a1448723c */ /* 0x000fe20000001848 */
[----:B------:R-:W4:Y:S04]  /*2950*/  LDSM.16.M88.4 R56, [R0+0xe900] ;  /* 0x00e900000038783b */ /* 0x000f280000000200 */
[----:B------:R-:W1:Y:S03]  /*2960*/  LDSM.16.M88.4 R20, [R0+0xf100] ;  /* 0x00f100000014783b */ /* 0x000e660000000200 */
[C---:B-----5:R-:W-:Y:S08]  /*2970*/  HMMA.16816.F32 R48, R60.reuse, R24, R48 ;  /* 0x000000183c30723c */ /* 0x060ff00000001830 */
        /* <DEDUP_REMOVED lines=8> */
[C---:B--2---:R-:W-:Y:S08]  /*2a00*/  HMMA.16816.F32 R64, R60.reuse, R16, R64 ;  /* 0x000000103c40723c */ /* 0x044ff00000001840 */
[----:B------:R-:W-:Y:S01]  /*2a10*/  HMMA.16816.F32 R72, R60, R18, R72 ;  /* 0x000000123c48723c */ /* 0x000fe20000001848 */
[----:B------:R-:W2:Y:S04]  /*2a20*/  LDSM.16.M88.4 R16, [R188+0x10100] ;  /* 0x01010000bc10783b */ /* 0x000ea80000000200 */
[----:B------:R-:W-:Y:S03]  /*2a30*/  LDSM.16.M88.4 R60, [R89+0x10900] ;  /* 0x01090000593c783b */ /* 0x000fe60000000200 */
[C---:B-1----:R-:W-:Y:S08]  /*2a40*/  HMMA.16816.F32 R48, R28.reuse, R8, R48 ;  /* 0x000000081c30723c */ /* 0x042ff00000001830 */
[C---:B------:R-:W-:Y:S01]  /*2a50*/  HMMA.16816.F32 R44, R28.reuse, R10, R44 ;  /* 0x0000000a1c2c723c */ /* 0x040fe2000000182c */
[----:B------:R-:W1:Y:S07]  /*2a60*/  LDSM.16.M88.4 R8, [R188+0x10900] ;  /* 0x01090000bc08783b */ /* 0x000e6e0000000200 */
[C---:B----4-:R-:W-:Y:S08]  /*2a70*/  HMMA.16816.F32 R40, R28.reuse, R56, R40 ;  /* 0x000000381c28723c */ /* 0x050ff00000001828 */
[C---:B------:R-:W-:Y:S01]  /*2a80*/  HMMA.16816.F32 R36, R28.reuse, R58, R36 ;  /* 0x0000003a1c24723c */ /* 0x040fe20000001824 */
[----:B------:R-:W-:Y:S07]  /*2a90*/  LDSM.16.M88.4 R56, [R186+0x8000] ;  /* 0x00800000ba38783b */ /* 0x000fee0000000200 */
[C---:B------:R-:W-:Y:S08]  /*2aa0*/  HMMA.16816.F32 R32, R28.reuse, R20, R32 ;  /* 0x000000141c20723c */ /* 0x040ff00000001820 */
[C---:B------:R-:W-:Y:S01]  /*2ab0*/  HMMA.16816.F32 R68, R28.reuse, R22, R68 ;  /* 0x000000161c44723c */ /* 0x040fe20000001844 */
[----:B------:R-:W4:Y:S07]  /*2ac0*/  LDSM.16.M88.4 R20, [R89+0x10100] ;  /* 0x010100005914783b */ /* 0x000f2e0000000200 */
[C---:B---3--:R-:W-:Y:S08]  /*2ad0*/  HMMA.16816.F32 R64, R28.reuse, R12, R64 ;  /* 0x0000000c1c40723c */ /* 0x048ff00000001840 */
[----:B------:R-:W-:Y:S01]  /*2ae0*/  HMMA.16816.F32 R72, R28, R14, R72 ;  /* 0x0000000e1c48723c */ /* 0x000fe20000001848 */
[----:B------:R-:W3:Y:S04]  /*2af0*/  LDSM.16.M88.4 R12, [R188+0x11900] ;  /* 0x01190000bc0c783b */ /* 0x000ee80000000200 */
[----:B------:R-:W-:Y:S03]  /*2b00*/  LDSM.16.M88.4 R28, [R89+0x11100] ;  /* 0x01110000591c783b */ /* 0x000fe60000000200 */
[C---:B--2---:R-:W-:Y:S08]  /*2b10*/  HMMA.16816.F32 R48, R24.reuse, R16, R48 ;  /* 0x000000101830723c */ /* 0x044ff00000001830 */
[C---:B------:R-:W-:Y:S01]  /*2b20*/  HMMA.16816.F32 R44, R24.reuse, R18, R44 ;  /* 0x00000012182c723c */ /* 0x040fe2000000182c */
[----:B------:R-:W-:Y:S07]  /*2b30*/  LDSM.16.M88.4 R16, [R185+0x8000] ;  /* 0x00800000b910783b */ /* 0x000fee0000000200 */
[C---:B-1----:R-:W-:Y:S08]  /*2b40*/  HMMA.16816.F32 R40, R24.reuse, R8, R40 ;  /* 0x000000081828723c */ /* 0x042ff00000001828 */
[----:B------:R-:W-:Y:S01]  /*2b50*/  HMMA.16816.F32 R36, R24, R10, R36 ;  /* 0x0000000a1824723c */ /* 0x000fe20000001824 */
[----:B------:R-:W1:Y:S07]  /*2b60*/  LDSM.16.M88.4 R8, [R2+0x10100] ;  /* 0x010100000208783b */ /* 0x000e6e0000000200 */
[C---:B----4-:R-:W-:Y:S08]  /*2b70*/  HMMA.16816.F32 R48, R56.reuse, R20, R48 ;  /* 0x000000143830723c */ /* 0x050ff00000001830 */
[----:B------:R-:W-:Y:S01]  /*2b80*/  HMMA.16816.F32 R44, R56, R22, R44 ;  /* 0x00000016382c723c */ /* 0x000fe2000000182c */
[----:B------:R-:W-:Y:S07]  /*2b90*/  LDSM.16.M88.4 R20, [R2+0x10900] ;  /* 0x010900000214783b */ /* 0x000fee0000000200 */
[C---:B------:R-:W-:Y:S08]  /*2ba0*/  HMMA.16816.F32 R32, R24.reuse, R52, R32 ;  /* 0x000000341820723c */ /* 0x040ff00000001820 */
[C---:B------:R-:W-:Y:S01]  /*2bb0*/  HMMA.16816.F32 R68, R24.reuse, R54, R68 ;  /* 0x000000361844723c */ /* 0x040fe20000001844 */
[----:B------:R-:W-:Y:S07]  /*2bc0*/  LDSM.16.M88.4 R52, [R2+0x11100] ;  /* 0x011100000234783b */ /* 0x000fee0000000200 */
[C---:B---3--:R-:W-:Y:S08]  /*2bd0*/  HMMA.16816.F32 R64, R24.reuse, R12, R64 ;  /* 0x0000000c1840723c */ /* 0x048ff00000001840 */
[----:B------:R-:W-:Y:S01]  /*2be0*/  HMMA.16816.F32 R72, R24, R14, R72 ;  /* 0x0000000e1848723c */ /* 0x000fe20000001848 */
[----:B------:R-:W-:Y:S04]  /*2bf0*/  LDSM.16.M88.4 R24, [R184+0x8000] ;  /* 0x00800000b818783b */ /* 0x000fe80000000200 */
[----:B------:R-:W2:Y:S03]  /*2c00*/  LDSM.16.M88.4 R12, [R0+0x10100] ;  /* 0x01010000000c783b */ /* 0x000ea60000000200 */
[C---:B-1----:R-:W-:Y:S08]  /*2c10*/  HMMA.16816.F32 R48, R16.reuse, R8, R48 ;  /* 0x000000081030723c */ /* 0x042ff00000001830 */
[----:B------:R-:W-:Y:S01]  /*2c20*/  HMMA.16816.F32 R44, R16, R10, R44 ;  /* 0x0000000a102c723c */ /* 0x000fe2000000182c */
[----:B------:R-:W1:Y:S07]  /*2c30*/  LDSM.16.M88.4 R8, [R0+0x11100] ;  /* 0x011100000008783b */ /* 0x000e6e0000000200 */
[C---:B------:R-:W-:Y:S08]  /*2c40*/  HMMA.16816.F32 R32, R56.reuse, R28, R32 ;  /* 0x0000001c3820723c */ /* 0x040ff00000001820 */
[C---:B------:R-:W-:Y:S01]  /*2c50*/  HMMA.16816.F32 R68, R56.reuse, R30, R68 ;  /* 0x0000001e3844723c */ /* 0x040fe20000001844 */
[----:B------:R-:W-:Y:S07]  /*2c60*/  LDSM.16.M88.4 R28, [R0+0x10900] ;  /* 0x01090000001c783b */ /* 0x000fee0000000200 */
[----:B------:R-:W-:Y:S08]  /*2c70*/  HMMA.16816.F32 R40, R56, R60, R40 ;  /* 0x0000003c3828723c */ /* 0x000ff00000001828 */
[C---:B--2---:R-:W-:Y:S08]  /*2c80*/  HMMA.16816.F32 R48, R24.reuse, R12, R48 ;  /* 0x0000000c1830723c */ /* 0x044ff00000001830 */
[----:B------:R-:W-:Y:S01]  /*2c90*/  HMMA.16816.F32 R44, R24, R14, R44 ;  /* 0x0000000e182c723c */ /* 0x000fe2000000182c */
[----:B------:R2:W3:Y:S07]  /*2ca0*/  LDSM.16.M88.4 R12, [R2+0x11900] ;  /* 0x01190000020c783b */ /* 0x0004ee0000000200 */
[----:B------:R-:W-:Y:S08]  /*2cb0*/  HMMA.16816.F32 R36, R56, R62, R36 ;  /* 0x0000003e3824723c */ /* 0x000ff00000001824 */
[----:B------:R-:W-:Y:S01]  /*2cc0*/  HMMA.16816.F32 R32, R16, R52, R32 ;  /* 0x000000341020723c */ /* 0x000fe20000001820 */
[----:B------:R-:W-:-:S06]  /*2cd0*/  FMUL.FTZ R48, R48, c[0x0][0x320] ;  /* 0x0000c80030307a20 */ /* 0x000fcc0000410000 */
[----:B------:R-:W4:Y:S01]  /*2ce0*/  MUFU.TANH R48, R48 ;  /* 0x0000003000307308 */ /* 0x000f220000002400 */
[----:B------:R-:W-:Y:S01]  /*2cf0*/  HMMA.16816.F32 R72, R56, R78, R72 ;  /* 0x0000004e3848723c */ /* 0x000fe20000001848 */
[----:B------:R-:W-:-:S06]  /*2d00*/  FMUL.FTZ R44, R44, c[0x0][0x320] ;  /* 0x0000c8002c2c7a20 */ /* 0x000fcc0000410000 */
[----:B--2---:R2:W1:Y:S01]  /*2d10*/  MUFU.TANH R2, R44 ;  /* 0x0000002c00027308 */ /* 0x0044620000002400 */
[----:B------:R-:W-:Y:S08]  /*2d20*/  HMMA.16816.F32 R64, R56, R76, R64 ;  /* 0x0000004c3840723c */ /* 0x000ff00000001840 */
[C---:B------:R-:W-:Y:S08]  /*2d30*/  HMMA.16816.F32 R68, R16.reuse, R54, R68 ;  /* 0x000000361044723c */ /* 0x040ff00000001844 */
[C---:B------:R-:W-:Y:S08]  /*2d40*/  HMMA.16816.F32 R40, R16.reuse, R20, R40 ;  /* 0x000000141028723c */ /* 0x040ff00000001828 */
[----:B------:R-:W-:Y:S01]  /*2d50*/  HMMA.16816.F32 R36, R16, R22, R36 ;  /* 0x000000161024723c */ /* 0x000fe20000001824 */
[----:B------:R-:W5:Y:S07]  /*2d60*/  LDSM.16.M88.4 R20, [R0+0x11900] ;  /* 0x011900000014783b */ /* 0x000f6e0000000200 */
[----:B-1----:R-:W-:Y:S07]  /*2d70*/  HMMA.16816.F32 R32, R24, R8, R32 ;  /* 0x000000081820723c */ /* 0x002fee0000001820 */
[----:B------:R-:W-:Y:S01]  /*2d80*/  LOP3.LUT R9, R86, 0xffffffe0, RZ, 0xc0, !PT ;  /* 0xffffffe056097812 */ /* 0x000fe200078ec0ff */
[----:B---3--:R-:W-:Y:S04]  /*2d90*/  HMMA.16816.F32 R72, R16, R14, R72 ;  /* 0x0000000e1048723c */ /* 0x008fe80000001848 */
[----:B------:R-:W-:-:S02]  /*2da0*/  IMAD.IADD R9, R84, 0x1, -R9 ;  /* 0x0000000154097824 */ /* 0x000fc400078e0a09 */
[----:B------:R-:W-:Y:S01]  /*2db0*/  IMAD.IADD R84, R84, 0x1, -R87 ;  /* 0x0000000154547824 */ /* 0x000fe200078e0a57 */
[----:B------:R-:W-:Y:S01]  /*2dc0*/  SHF.R.S32.HI R14, RZ, 0x1f, R85 ;  /* 0x0000001fff0e7819 */ /* 0x000fe20000011455 */
[----:B------:R-:W-:Y:S08]  /*2dd0*/  HMMA.16816.F32 R64, R16, R12, R64 ;  /* 0x0000000c1040723c */ /* 0x000ff00000001840 */
[----:B------:R-:W-:Y:S01]  /*2de0*/  HMMA.16816.F32 R68, R24, R10, R68 ;  /* 0x0000000a1844723c */ /* 0x000fe20000001844 */
[----:B------:R-:W-:-:S02]  /*2df0*/  FMUL.FTZ R32, R32, c[0x0][0x320] ;  /* 0x0000c80020207a20 */ /* 0x000fc40000410000 */
[----:B------:R-:W-:Y:S02]  /*2e00*/  FMUL.FTZ R33, R33, c[0x0][0x320] ;  /* 0x0000c80021217a20 */ /* 0x000fe40000410000 */
[----:B------:R2:W1:Y:S02]  /*2e10*/  MUFU.TANH R166, R32 ;  /* 0x0000002000a67308 */ /* 0x0004640000002400 */
[----:B------:R-:W-:Y:S01]  /*2e20*/  LEA.HI R11, R14, R85, RZ, 0x3 ;  /* 0x000000550e0b7211 */ /* 0x000fe200078f18ff */
[C---:B------:R-:W-:Y:S01]  /*2e30*/  HMMA.16816.F32 R40, R24.reuse, R28, R40 ;  /* 0x0000001c1828723c */ /* 0x040fe20000001828 */
[----:B------:R-:W-:Y:S02]  /*2e40*/  SHF.R.S32.HI R14, RZ, 0x1f, R9 ;  /* 0x0000001fff0e7819 */ /* 0x000fe40000011409 */
[----:B------:R-:W-:Y:S02]  /*2e50*/  LOP3.LUT R16, R11, 0xffffff8, RZ, 0xc0, !PT ;  /* 0x0ffffff80b107812 */ /* 0x000fe400078ec0ff */
[----:B------:R-:W-:Y:S01]  /*2e60*/  LEA.HI R13, R14, R9, RZ, 0x2 ;  /* 0x000000090e0d7211 */ /* 0x000fe200078f10ff */
[----:B------:R2:W3:Y:S01]  /*2e70*/  MUFU.TANH R176, R33 ;  /* 0x0000002100b07308 */ /* 0x0004e20000002400 */
[----:B------:R-:W-:Y:S01]  /*2e80*/  LEA.HI R11, R84, R84, RZ, 0x1 ;  /* 0x00000054540b7211 */ /* 0x000fe200078f08ff */
[----:B------:R-:W-:Y:S01]  /*2e90*/  IMAD.IADD R85, R85, 0x1, -R16 ;  /* 0x0000000155557824 */ /* 0x000fe200078e0a10 */
[----:B------:R-:W-:Y:S01]  /*2ea0*/  LEA.HI.SX32 R210, R13, R144, 0x1e ;  /* 0x000000900dd27211 */ /* 0x000fe200078ff2ff */
[----:B------:R-:W-:Y:S01]  /*2eb0*/  HMMA.16816.F32 R36, R24, R30, R36 ;  /* 0x0000001e1824723c */ /* 0x000fe20000001824 */
[----:B------:R-:W-:Y:S01]  /*2ec0*/  LOP3.LUT R11, R11, 0x1ffffffe, RZ, 0xc0, !PT ;  /* 0x1ffffffe0b0b7812 */ /* 0x000fe200078ec0ff */
[----:B------:R-:W-:Y:S01]  /*2ed0*/  FMUL.FTZ R29, R49, c[0x0][0x320] ;  /* 0x0000c800311d7a20 */ /* 0x000fe20000410000 */
[----:B------:R-:W-:Y:S01]  /*2ee0*/  LOP3.LUT R16, R13, 0x7ffffffc, RZ, 0xc0, !PT ;  /* 0x7ffffffc0d107812 */ /* 0x000fe200078ec0ff */
[----:B------:R-:W-:-:S02]  /*2ef0*/  IMAD R210, R85, 0x10, R210 ;  /* 0x0000001055d27824 */ /* 0x000fc400078e02d2 */
[----:B------:R-:W-:Y:S02]  /*2f00*/  IMAD.IADD R11, R84, 0x1, -R11 ;  /* 0x00000001540b7824 */ /* 0x000fe400078e0a0b */
[C---:B-----5:R-:W-:Y:S01]  /*2f10*/  HMMA.16816.F32 R64, R24.reuse, R20, R64 ;  /* 0x000000141840723c */ /* 0x060fe20000001840 */
[----:B------:R-:W-:Y:S01]  /*2f20*/  IMAD.IADD R211, R9, 0x1, -R16 ;  /* 0x0000000109d37824 */ /* 0x000fe200078e0a10 */
[----:B------:R-:W-:Y:S01]  /*2f30*/  IADD3 R16, R194, 0x1, -R5 ;  /* 0x00000001c2107810 */ /* 0x000fe20007ffe805 */
[----:B------:R-:W-:Y:S01]  /*2f40*/  IMAD R210, R11, 0x8, R210 ;  /* 0x000000080bd27824 */ /* 0x000fe200078e02d2 */
[----:B------:R-:W1:Y:S01]  /*2f50*/  MUFU.TANH R29, R29 ;  /* 0x0000001d001d7308 */ /* 0x000e620000002400 */
[----:B------:R-:W-:Y:S02]  /*2f60*/  IMAD.SHL.U32 R211, R211, 0x2, RZ ;  /* 0x00000002d3d37824 */ /* 0x000fe400078e00ff */
[----:B------:R-:W-:Y:S01]  /*2f70*/  @P3 IMAD.HI.U32 R14, R210, c[0x0][0x2c8], RZ ;  /* 0x0000b200d20e3a27 */ /* 0x000fe200078e00ff */
[----:B------:R-:W-:Y:S02]  /*2f80*/  HMMA.16816.F32 R72, R24, R22, R72 ;  /* 0x000000161848723c */ /* 0x000fe40000001848 */
[----:B------:R-:W-:Y:S01]  /*2f90*/  IADD3 R13, -R203, R16, -R211 ;  /* 0x00000010cb0d7210 */ /* 0x000fe20007ffe9d3 */
[----:B------:R-:W-:Y:S01]  /*2fa0*/  IMAD.MOV.U32 R11, RZ, RZ, R210 ;  /* 0x000000ffff0b7224 */ /* 0x000fe200078e00d2 */
[----:B------:R-:W-:Y:S01]  /*2fb0*/  @P3 SHF.R.U32.HI R11, RZ, c[0x0][0x2cc], R14 ;  /* 0x0000b300ff0b3a19 */ /* 0x000fe2000001160e */
[----:B------:R-:W-:Y:S01]  /*2fc0*/  FMUL.FTZ R28, R50, c[0x0][0x320] ;  /* 0x0000c800321c7a20 */ /* 0x000fe20000410000 */
[----:B------:R-:W-:Y:S01]  /*2fd0*/  ISETP.GE.AND P3, PT, R195, 0x1, PT ;  /* 0x00000001c300780c */ /* 0x000fe20003f66270 */
[----:B------:R-:W-:Y:S01]  /*2fe0*/  FMUL.FTZ R30, R45, c[0x0][0x320] ;  /* 0x0000c8002d1e7a20 */ /* 0x000fe20000410000 */
[----:B------:R-:W-:Y:S01]  /*2ff0*/  IADD3 R15, R13, c[0x0][0x328], RZ ;  /* 0x0000ca000d0f7a10 */ /* 0x000fe20007ffe0ff */
[----:B------:R-:W5:Y:S01]  /*3000*/  SHFL.IDX PT, R14, R11, RZ, 0x1c1f ;  /* 0x001c1fff0b0e7589 */ /* 0x000f6200000e0000 */
[----:B------:R-:W-:Y:S01]  /*3010*/  FMUL.FTZ R8, R40, c[0x0][0x320] ;  /* 0x0000c80028087a20 */ /* 0x000fe20000410000 */
[----:B------:R-:W1:Y:S01]  /*3020*/  MUFU.TANH R28, R28 ;  /* 0x0000001c001c7308 */ /* 0x000e620000002400 */
[----:B------:R-:W-:Y:S01]  /*3030*/  FMUL.FTZ R12, R41, c[0x0][0x320] ;  /* 0x0000c800290c7a20 */ /* 0x000fe20000410000 */
[----:B------:R-:W-:Y:S01]  /*3040*/  IADD3 R13, R13, UR6, RZ ;  /* 0x000000060d0d7c10 */ /* 0x000fe2000fffe0ff */
[----:B------:R-:W-:Y:S01]  /*3050*/  FMUL.FTZ R10, R36, c[0x0][0x320] ;  /* 0x0000c800240a7a20 */ /* 0x000fe20000410000 */
[----:B------:R-:W-:Y:S01]  /*3060*/  IADD3 R9, -R211, R194, -R5 ;  /* 0x000000c2d3097210 */ /* 0x000fe20007ffe905 */
[----:B------:R-:W-:-:S02]  /*3070*/  FMUL.FTZ R0, R37, c[0x0][0x320] ;  /* 0x0000c80025007a20 */ /* 0x000fc40000410000 */
[----:B------:R-:W-:Y:S01]  /*3080*/  FMUL.FTZ R68, R68, c[0x0][0x320] ;  /* 0x0000c80044447a20 */ /* 0x000fe20000410000 */
[----:B------:R-:W1:Y:S01]  /*3090*/  MUFU.TANH R30, R30 ;  /* 0x0000001e001e7308 */ /* 0x000e620000002400 */
[----:B------:R-:W-:Y:S02]  /*30a0*/  FMUL.FTZ R69, R69, c[0x0][0x320] ;  /* 0x0000c80045457a20 */ /* 0x000fe40000410000 */
[----:B------:R-:W-:Y:S02]  /*30b0*/  FMUL.FTZ R64, R64, c[0x0][0x320] ;  /* 0x0000c80040407a20 */ /* 0x000fe40000410000 */
[----:B------:R-:W-:Y:S02]  /*30c0*/  FMUL.FTZ R65, R65, c[0x0][0x320] ;  /* 0x0000c80041417a20 */ /* 0x000fe40000410000 */
[----:B------:R-:W-:Y:S01]  /*30d0*/  FMUL.FTZ R72, R72, c[0x0][0x320] ;  /* 0x0000c80048487a20 */ /* 0x000fe20000410000 */
[----:B------:R-:W1:Y:S01]  /*30e0*/  MUFU.TANH R8, R8 ;  /* 0x0000000800087308 */ /* 0x000e620000002400 */
[----:B------:R-:W-:-:S02]  /*30f0*/  FMUL.FTZ R73, R73, c[0x0][0x320] ;  /* 0x0000c80049497a20 */ /* 0x000fc40000410000 */
[----:B-----5:R-:W-:-:S05]  /*3100*/  IMAD.IADD R16, R15, 0x1, R14 ;  /* 0x000000010f107824 */ /* 0x020fca00078e020e */
[----:B------:R-:W1:Y:S01]  /*3110*/  MUFU.TANH R12, R12 ;  /* 0x0000000c000c7308 */ /* 0x000e620000002400 */
[----:B------:R-:W-:Y:S01]  /*3120*/  IMAD.IADD R17, R13, 0x1, R14 ;  /* 0x000000010d117824 */ /* 0x000fe200078e020e */
[----:B------:R-:W-:-:S06]  /*3130*/  IMNMX R19, R16, R9, PT ;  /* 0x0000000910137217 */ /* 0x000fcc0003800200 */
[----:B------:R-:W1:Y:S08]  /*3140*/  MUFU.TANH R10, R10 ;  /* 0x0000000a000a7308 */ /* 0x000e700000002400 */
[----:B------:R-:W1:Y:S08]  /*3150*/  MUFU.TANH R0, R0 ;  /* 0x0000000000007308 */ /* 0x000e700000002400 */
[----:B------:R2:W1:Y:S08]  /*3160*/  MUFU.TANH R174, R68 ;  /* 0x0000004400ae7308 */ /* 0x0004700000002400 */
[----:B------:R2:W1:Y:S08]  /*3170*/  MUFU.TANH R168, R69 ;  /* 0x0000004500a87308 */ /* 0x0004700000002400 */
[----:B------:R2:W1:Y:S08]  /*3180*/  MUFU.TANH R180, R64 ;  /* 0x0000004000b47308 */ /* 0x0004700000002400 */
[----:B------:R2:W1:Y:S08]  /*3190*/  MUFU.TANH R178, R65 ;  /* 0x0000004100b27308 */ /* 0x0004700000002400 */
[----:B------:R2:W1:Y:S08]  /*31a0*/  MUFU.TANH R142, R72 ;  /* 0x00000048008e7308 */ /* 0x0004700000002400 */
[----:B------:R2:W1:Y:S01]  /*31b0*/  MUFU.TANH R140, R73 ;  /* 0x00000049008c7308 */ /* 0x0004620000002400 */
[----:B------:R-:W-:Y:S05]  /*31c0*/  @!P3 BRA `(.L_x_870) ;  /* 0x000001500000b947 */ /* 0x000fea0003800000 */
[----:B---34-:R-:W-:Y:S01]  /*31d0*/  IADD3 R16, -R203, R194, R14 ;  /* 0x000000c2cb107210 */ /* 0x018fe20007ffe10e */
[----:B------:R-:W-:Y:S03]  /*31e0*/  BSSY B0, `(.L_x_871) ;  /* 0x000000e000007945 */ /* 0x000fe60003800000 */
        /* <DEDUP_REMOVED lines=9> */
.L_x_872:
[----:B------:R-:W-:-:S04]  /*3280*/  MOV R14, c[0x0][0x32c] ;  /* 0x0000cb00000e7a02 */ /* 0x000fc80000000f00 */
[----:B------:R-:W-:-:S13]  /*3290*/  ISETP.NE.AND P0, PT, R14, 0x1, PT ;  /* 0x000000010e00780c */ /* 0x000fda0003f05270 */
[----:B------:R-:W-:-:S05]  /*32a0*/  @P0 IMAD.HI.U32 R14, R16, c[0x0][0x330], RZ ;  /* 0x0000cc00100e0a27 */ /* 0x000fca00078e00ff */
[----:B------:R-:W-:Y:S02]  /*32b0*/  @P0 SHF.R.U32.HI R16, RZ, c[0x0][0x334], R14 ;  /* 0x0000cd00ff100a19 */ /* 0x000fe4000001160e */
.L_x_873:
[----:B------:R-:W-:Y:S05]  /*32c0*/  BSYNC B0 ;  /* 0x0000000000007941 */ /* 0x000fea0003800000 */
.L_x_871:
[----:B------:R-:W-:-:S04]  /*32d0*/  IMAD R16, R16, c[0x0][0x32c], -R5 ;  /* 0x0000cb0010107a24 */ /* 0x000fc800078e0a05 */
[----:B------:R-:W-:-:S05]  /*32e0*/  IMAD.IADD R16, R16, 0x1, -R211 ;  /* 0x0000000110107824 */ /* 0x000fca00078e0ad3 */
[----:B------:R-:W-:Y:S02]  /*32f0*/  IADD3 R14, R16, c[0x0][0x32c], RZ ;  /* 0x0000cb00100e7a10 */ /* 0x000fe40007ffe0ff */
[----:B------:R-:W-:Y:S02]  /*3300*/  IMNMX R17, R17, R16, !PT ;  /* 0x0000001011117217 */ /* 0x000fe40007800200 */
[----:B------:R-:W-:Y:S02]  /*3310*/  IMNMX R19, R19, R14, PT ;  /* 0x0000000e13137217 */ /* 0x000fe40003800200 */
.L_x_870:
[----:B---34-:R-:W-:Y:S01]  /*3320*/  ISETP.GT.AND P1, PT, R132, RZ, PT ;  /* 0x000000ff8400720c */ /* 0x018fe20003f24270 */
[----:B------:R-:W3:Y:S01]  /*3330*/  SHFL.IDX PT, R24, R11, 0x1, 0x1c1f ;  /* 0x003c1f000b187f89 */ /* 0x000ee200000e0000 */
[----:B------:R-:W-:Y:S02]  /*3340*/  FMUL.FTZ R22, R42, c[0x0][0x320] ;  /* 0x0000c8002a167a20 */ /* 0x000fe40000410000 */
[----:B------:R-:W-:Y:S01]  /*3350*/  ISETP.GT.AND P0, PT, R17, RZ, P1 ;  /* 0x000000ff1100720c */ /* 0x000fe20000f04270 */
[----:B------:R-:W-:Y:S02]  /*3360*/  FMUL.FTZ R23, R43, c[0x0][0x320] ;  /* 0x0000c8002b177a20 */ /* 0x000fe40000410000 */
[----:B------:R-:W-:Y:S01]  /*3370*/  FMUL.FTZ R34, R34, c[0x0][0x320] ;  /* 0x0000c80022227a20 */ /* 0x000fe20000410000 */
[----:B------:R-:W-:Y:S01]  /*3380*/  ISETP.LT.OR P0, PT, R19, 0x1, P0 ;  /* 0x000000011300780c */ /* 0x000fe20000701670 */
[----:B------:R-:W-:Y:S01]  /*3390*/  FMUL.FTZ R35, R35, c[0x0][0x320] ;  /* 0x0000c80023237a20 */ /* 0x000fe20000410000 */
[----:B------:R-:W4:Y:S01]  /*33a0*/  MUFU.TANH R22, R22 ;  /* 0x0000001600167308 */ /* 0x000f220000002400 */
[----:B------:R-:W-:Y:S01]  /*33b0*/  FMUL.FTZ R47, R47, c[0x0][0x320] ;  /* 0x0000c8002f2f7a20 */ /* 0x000fe20000410000 */
[----:B------:R-:W-:Y:S01]  /*33c0*/  FSEL R48, R48, -INF , !P0 ;  /* 0xff80000030307808 */ /* 0x000fe20004000000 */
[----:B------:R-:W-:Y:S01]  /*33d0*/  FMUL.FTZ R70, R70, c[0x0][0x320] ;  /* 0x0000c80046467a20 */ /* 0x000fe20000410000 */
[----:B------:R-:W-:Y:S01]  /*33e0*/  ISETP.GT.AND P0, PT, R17, 0x1, P1 ;  /* 0x000000011100780c */ /* 0x000fe20000f04270 */
[----:B------:R-:W-:-:S02]  /*33f0*/  FMUL.FTZ R66, R66, c[0x0][0x320] ;  /* 0x0000c80042427a20 */ /* 0x000fc40000410000 */
[----:B------:R-:W-:Y:S01]  /*3400*/  FMUL.FTZ R67, R67, c[0x0][0x320] ;  /* 0x0000c80043437a20 */ /* 0x000fe20000410000 */
[----:B------:R-:W-:Y:S01]  /*3410*/  ISETP.LT.OR P0, PT, R19, 0x2, P0 ;  /* 0x000000021300780c */ /* 0x000fe20000701670 */
[----:B------:R-:W-:Y:S01]  /*3420*/  FMUL.FTZ R74, R74, c[0x0][0x320] ;  /* 0x0000c8004a4a7a20 */ /* 0x000fe20000410000 */
[----:B------:R2:W1:Y:S01]  /*3430*/  MUFU.TANH R173, R34 ;  /* 0x0000002200ad7308 */ /* 0x0004620000002400 */
[----:B------:R-:W-:Y:S01]  /*3440*/  FMUL.FTZ R75, R75, c[0x0][0x320] ;  /* 0x0000c8004b4b7a20 */ /* 0x000fe20000410000 */
[----:B-1----:R-:W-:Y:S01]  /*3450*/  FSEL R18, R29, -INF , !P0 ;  /* 0xff8000001d127808 */ /* 0x002fe20004000000 */
[----:B------:R-:W-:Y:S01]  /*3460*/  FMUL.FTZ R71, R71, c[0x0][0x320] ;  /* 0x0000c80047477a20 */ /* 0x000fe20000410000 */
[----:B------:R-:W-:Y:S01]  /*3470*/  ISETP.GT.AND P0, PT, R17, 0x8, P1 ;  /* 0x000000081100780c */ /* 0x000fe20000f04270 */
[--C-:B---3--:R-:W-:Y:S02]  /*3480*/  IMAD.IADD R20, R15, 0x1, R24.reuse ;  /* 0x000000010f147824 */ /* 0x108fe400078e0218 */
[----:B------:R-:W-:Y:S01]  /*3490*/  IMAD.IADD R21, R13, 0x1, R24 ;  /* 0x000000010d157824 */ /* 0x000fe200078e0218 */
[----:B------:R-:W-:Y:S01]  /*34a0*/  ISETP.LT.OR P0, PT, R19, 0x9, P0 ;  /* 0x000000091300780c */ /* 0x000fe20000701670 */
[----:B------:R2:W1:Y:S01]  /*34b0*/  MUFU.TANH R183, R35 ;  /* 0x0000002300b77308 */ /* 0x0004620000002400 */
[----:B------:R-:W-:-:S02]  /*34c0*/  IMNMX R20, R20, R9, PT ;  /* 0x0000000914147217 */ /* 0x000fc40003800200 */
[----:B------:R-:W-:Y:S01]  /*34d0*/  FSEL R16, R2, -INF , !P0 ;  /* 0xff80000002107808 */ /* 0x000fe20004000000 */
[----:B------:R-:W-:Y:S01]  /*34e0*/  FMUL.FTZ R2, R38, c[0x0][0x320] ;  /* 0x0000c80026027a20 */ /* 0x000fe20000410000 */
[----:B------:R-:W-:-:S03]  /*34f0*/  ISETP.GT.AND P0, PT, R17, 0x9, P1 ;  /* 0x000000091100780c */ /* 0x000fc60000f04270 */
[----:B------:R2:W3:Y:S01]  /*3500*/  MUFU.TANH R157, R47 ;  /* 0x0000002f009d7308 */ /* 0x0004e20000002400 */
[----:B------:R-:W-:-:S04]  /*3510*/  ISETP.LT.OR P0, PT, R19, 0xa, P0 ;  /* 0x0000000a1300780c */ /* 0x000fc80000701670 */
[----:B------:R-:W-:Y:S02]  /*3520*/  FSEL R30, R30, -INF , !P0 ;  /* 0xff8000001e1e7808 */ /* 0x000fe40004000000 */
[----:B------:R-:W-:Y:S01]  /*3530*/  ISETP.GT.AND P0, PT, R17, 0x10, P1 ;  /* 0x000000101100780c */ /* 0x000fe20000f04270 */
[----:B------:R-:W1:Y:S03]  /*3540*/  MUFU.TANH R2, R2 ;  /* 0x0000000200027308 */ /* 0x000e660000002400 */
[----:B------:R-:W-:-:S04]  /*3550*/  ISETP.LT.OR P0, PT, R19, 0x11, P0 ;  /* 0x000000111300780c */ /* 0x000fc80000701670 */
[----:B------:R-:W-:Y:S01]  /*3560*/  FSEL R14, R8, -INF , !P0 ;  /* 0xff800000080e7808 */ /* 0x000fe20004000000 */
[----:B------:R2:W1:Y:S01]  /*3570*/  MUFU.TANH R175, R70 ;  /* 0x0000004600af7308 */ /* 0x0004620000002400 */
[----:B------:R-:W-:-:S04]  /*3580*/  ISETP.GT.AND P0, PT, R17, 0x11, P1 ;  /* 0x000000111100780c */ /* 0x000fc80000f04270 */
[----:B------:R-:W-:-:S03]  /*3590*/  ISETP.LT.OR P0, PT, R19, 0x12, P0 ;  /* 0x000000121300780c */ /* 0x000fc60000701670 */
[----:B------:R2:W1:Y:S01]  /*35a0*/  MUFU.TANH R177, R66 ;  /* 0x0000004200b17308 */ /* 0x0004620000002400 */
[----:B------:R-:W-:Y:S02]  /*35b0*/  FSEL R12, R12, -INF , !P0 ;  /* 0xff8000000c0c7808 */ /* 0x000fe40004000000 */
[----:B------:R-:W-:-:S04]  /*35c0*/  ISETP.GT.AND P0, PT, R17, 0x18, P1 ;  /* 0x000000181100780c */ /* 0x000fc80000f04270 */
[----:B------:R-:W-:Y:S01]  /*35d0*/  ISETP.LT.OR P0, PT, R19, 0x19, P0 ;  /* 0x000000191300780c */ /* 0x000fe20000701670 */
[----:B------:R2:W1:Y:S03]  /*35e0*/  MUFU.TANH R143, R67 ;  /* 0x00000043008f7308 */ /* 0x0004660000002400 */
[----:B------:R-:W-:Y:S02]  /*35f0*/  FSEL R10, R10, -INF , !P0 ;  /* 0xff8000000a0a7808 */ /* 0x000fe40004000000 */
[----:B------:R-:W-:-:S03]  /*3600*/  ISETP.GT.AND P0, PT, R17, 0x19, P1 ;  /* 0x000000191100780c */ /* 0x000fc60000f04270 */
[----:B------:R-:W1:Y:S01]  /*3610*/  MUFU.TANH R23, R23 ;  /* 0x0000001700177308 */ /* 0x000e620000002400 */
[----:B------:R-:W-:-:S04]  /*3620*/  ISETP.LT.OR P0, PT, R19, 0x1a, P0 ;  /* 0x0000001a1300780c */ /* 0x000fc80000701670 */
[----:B------:R-:W-:Y:S01]  /*3630*/  FSEL R8, R0, -INF , !P0 ;  /* 0xff80000000087808 */ /* 0x000fe20004000000 */
[----:B------:R-:W-:Y:S01]  /*3640*/  FMUL.FTZ R0, R39, c[0x0][0x320] ;  /* 0x0000c80027007a20 */ /* 0x000fe20000410000 */
[----:B------:R-:W-:Y:S01]  /*3650*/  ISETP.GT.AND P0, PT, R17, 0x20, P1 ;  /* 0x000000201100780c */ /* 0x000fe20000f04270 */
[----:B------:R2:W1:Y:S03]  /*3660*/  MUFU.TANH R141, R74 ;  /* 0x0000004a008d7308 */ /* 0x0004660000002400 */
[----:B------:R-:W-:-:S04]  /*3670*/  ISETP.LT.OR P0, PT, R19, 0x21, P0 ;  /* 0x000000211300780c */ /* 0x000fc80000701670 */
[----:B------:R-:W-:Y:S01]  /*3680*/  FSEL R166, R166, -INF , !P0 ;  /* 0xff800000a6a67808 */ /* 0x000fe20004000000 */
[----:B------:R-:W1:Y:S01]  /*3690*/  MUFU.TANH R0, R0 ;  /* 0x0000000000007308 */ /* 0x000e620000002400 */
        /* <DEDUP_REMOVED lines=8> */
[----:B------:R-:W-:-:S04]  /*3720*/  ISETP.GT.AND P0, PT, R17, 0x29, P1 ;  /* 0x000000291100780c */ /* 0x000fc80000f04270 */
[----:B------:R-:W-:-:S04]  /*3730*/  ISETP.LT.OR P0, PT, R19, 0x2a, P0 ;  /* 0x0000002a1300780c */ /* 0x000fc80000701670 */
        /* <DEDUP_REMOVED lines=10> */
[----:B------:R-:W-:Y:S01]  /*37e0*/  ISETP.GT.AND P0, PT, R17, 0x39, P1 ;  /* 0x000000391100780c */ /* 0x000fe20000f04270 */
[----:B------:R-:W-:-:S03]  /*37f0*/  FMUL.FTZ R17, R51, c[0x0][0x320] ;  /* 0x0000c80033117a20 */ /* 0x000fc60000410000 */
[----:B------:R-:W-:Y:S01]  /*3800*/  ISETP.LT.OR P0, PT, R19, 0x3a, P0 ;  /* 0x0000003a1300780c */ /* 0x000fe20000701670 */
[----:B------:R-:W-:Y:S02]  /*3810*/  FMUL.FTZ R19, R46, c[0x0][0x320] ;  /* 0x0000c8002e137a20 */ /* 0x000fe40000410000 */
[----:B------:R-:W1:Y:S01]  /*3820*/  MUFU.TANH R17, R17 ;  /* 0x0000001100117308 */ /* 0x000e620000002400 */
[----:B------:R-:W-:-:S07]  /*3830*/  FSEL R140, R140, -INF , !P0 ;  /* 0xff8000008c8c7808 */ /* 0x000fce0004000000 */
[----:B------:R-:W1:Y:S01]  /*3840*/  MUFU.TANH R19, R19 ;  /* 0x0000001300137308 */ /* 0x000e620000002400 */
[----:B------:R-:W-:Y:S05]  /*3850*/  @!P3 BRA `(.L_x_874) ;  /* 0x000001500000b947 */ /* 0x000fea0003800000 */
[----:B--234-:R-:W-:Y:S01]  /*3860*/  IADD3 R24, -R203, R194, R24 ;  /* 0x000000c2cb187210 */ /* 0x01cfe20007ffe118 */
        /* <DEDUP_REMOVED lines=10> */
.L_x_876:
[----:B------:R-:W-:-:S04]  /*3910*/  MOV R9, c[0x0][0x32c] ;  /* 0x0000cb0000097a02 */ /* 0x000fc80000000f00 */
[----:B------:R-:W-:-:S13]  /*3920*/  ISETP.NE.AND P0, PT, R9, 0x1, PT ;  /* 0x000000010900780c */ /* 0x000fda0003f05270 */
[----:B------:R-:W-:-:S05]  /*3930*/  @P0 IMAD.HI.U32 R9, R24, c[0x0][0x330], RZ ;  /* 0x0000cc0018090a27 */ /* 0x000fca00078e00ff */
[----:B------:R-:W-:Y:S02]  /*3940*/  @P0 SHF.R.U32.HI R24, RZ, c[0x0][0x334], R9 ;  /* 0x0000cd00ff180a19 */ /* 0x000fe40000011609 */
.L_x_877:
[----:B------:R-:W-:Y:S05]  /*3950*/  BSYNC B0 ;  /* 0x0000000000007941 */ /* 0x000fea0003800000 */
.L_x_875:
[----:B------:R-:W-:-:S04]  /*3960*/  IMAD R24, R24, c[0x0][0x32c], -R5 ;  /* 0x0000cb0018187a24 */ /* 0x000fc800078e0a05 */
[----:B------:R-:W-:-:S05]  /*3970*/  IMAD.IADD R24, R24, 0x1, -R211 ;  /* 0x0000000118187824 */ /* 0x000fca00078e0ad3 */
[----:B------:R-:W-:Y:S02]  /*3980*/  IADD3 R5, R24, c[0x0][0x32c], RZ ;  /* 0x0000cb0018057a10 */ /* 0x000fe40007ffe0ff */
[----:B------:R-:W-:Y:S02]  /*3990*/  IMNMX R21, R21, R24, !PT ;  /* 0x0000001815157217 */ /* 0x000fe40007800200 */
[----:B------:R-:W-:Y:S02]  /*39a0*/  IMNMX R20, R20, R5, PT ;  /* 0x0000000514147217 */ /* 0x000fe40003800200 */
.L_x_874:
[----:B--234-:R-:W-:Y:S01]  /*39b0*/  ISETP.GT.AND P0, PT, R21, 0x1, P1 ;  /* 0x000000011500780c */ /* 0x01cfe20000f04270 */
[----:B------:R-:W-:-:S04]  /*39c0*/  DEPBAR.LE SB0, 0x2 ;  /* 0x000080800000791a */ /* 0x000fc80000000000 */
[----:B------:R-:W-:Y:S01]  /*39d0*/  BAR.SYNC.DEFER_BLOCKING 0x0 ;  /* 0x0000000000007b1d */ /* 0x000fe20000010000 */
[----:B------:R-:W-:Y:S01]  /*39e0*/  ISETP.LT.OR P0, PT, R20, 0x2, P0 ;  /* 0x000000021400780c */ /* 0x000fe20000701670 */
[----:B------:R-:W-:Y:S01]  /*39f0*/  IMAD.SHL.U32 R135, R4, 0x2, RZ ;  /* 0x0000000204877824 */ /* 0x000fe200078e00ff */
[C---:B------:R-:W-:Y:S02]  /*3a00*/  IADD3 R9, R132.reuse, -0x3, RZ ;  /* 0xfffffffd84097810 */ /* 0x040fe40007ffe0ff */
[----:B-1----:R-:W-:Y:S01]  /*3a10*/  FSEL R17, R17, -INF , !P0 ;  /* 0xff80000011117808 */ /* 0x002fe20004000000 */
[--C-:B------:R-:W-:Y:S01]  /*3a20*/  IMAD R134, R3, 0x2, R135.reuse ;  /* 0x0000000203867824 */ /* 0x100fe200078e0287 */
[----:B------:R-:W-:Y:S01]  /*3a30*/  ISETP.GT.AND P0, PT, R21, 0x8, P1 ;  /* 0x000000081500780c */ /* 0x000fe20000f04270 */
[C---:B------:R-:W-:Y:S01]  /*3a40*/  IMAD.IADD R172, R187.reuse, 0x1, R135 ;  /* 0x00000001bbac7824 */ /* 0x040fe200078e0287 */
[----:B------:R-:W-:Y:S01]  /*3a50*/  IADD3 R220, R132, -0x2, RZ ;  /* 0xfffffffe84dc7810 */ /* 0x000fe20007ffe0ff */
[----:B------:R-:W-:Y:S01]  /*3a60*/  IMAD.IADD R165, R187, 0x1, R134 ;  /* 0x00000001bba57824 */ /* 0x000fe200078e0286 */
[----:B------:R-:W-:Y:S01]  /*3a70*/  ISETP.LT.OR P0, PT, R20, 0x9, P0 ;  /* 0x000000091400780c */ /* 0x000fe20000701670 */
[----:B------:R-:W-:-:S03]  /*3a80*/  IMAD R3, R3, 0x2, R172 ;  /* 0x0000000203037824 */ /* 0x000fc600078e02ac */
[----:B------:R-:W-:Y:S02]  /*3a90*/  FSEL R5, R19, -INF , !P0 ;  /* 0xff80000013057808 */ /* 0x000fe40004000000 */
[C---:B------:R-:W-:Y:S01]  /*3aa0*/  ISETP.GE.AND P0, PT, R9.reuse, R193, PT ;  /* 0x000000c10900720c */ /* 0x040fe20003f06270 */
[----:B------:R-:W-:Y:S04]  /*3ab0*/  LDSM.16.MT88.4 R40, [R135+0x2100] ;  /* 0x002100008728783b */ /* 0x000fe80000004200 */
[----:B------:R-:W-:Y:S08]  /*3ac0*/  LDSM.16.MT88.4 R56, [R134+0x2100] ;  /* 0x002100008638783b */ /* 0x000ff00000004200 */
[----:B------:R-:W-:Y:S01]  /*3ad0*/  @P0 SHF.R.S32.HI R24, RZ, 0x1f, R9 ;  /* 0x0000001fff180819 */ /* 0x000fe20000011409 */
[----:B------:R-:W-:Y:S01]  /*3ae0*/  @P0 IMAD R6, R6, R9, RZ ;  /* 0x0000000906060224 */ /* 0x000fe200078e02ff */
[----:B------:R-:W-:Y:S01]  /*3af0*/  LDSM.16.MT88.4 R124, [R135+0x100] ;  /* 0x00010000877c783b */ /* 0x000fe20000004200 */
[----:B------:R-:W-:-:S03]  /*3b00*/  @P0 IMAD.WIDE.U32 R26, R9, R7, R212 ;  /* 0x00000007091a0225 */ /* 0x000fc600078e00d4 */
[----:B------:R-:W-:Y:S01]  /*3b10*/  LDSM.16.MT88.4 R116, [R172+0x100] ;  /* 0x00010000ac74783b */ /* 0x000fe20000004200 */
[----:B------:R-:W-:Y:S01]  /*3b20*/  @P0 IMAD R6, R24, R7, R6 ;  /* 0x0000000718060224 */ /* 0x000fe200078e0206 */
[----:B------:R-:W-:Y:S02]  /*3b30*/  @P0 LEA R148, P2, R26, c[0x0][0x1c8], 0x1 ;  /* 0x000072001a940a11 */ /* 0x000fe400078408ff */
[----:B------:R-:W-:Y:S01]  /*3b40*/  FMNMX.FTZ R7, R48, R18, !PT ;  /* 0x0000001230077209 */ /* 0x000fe20007810000 */
[----:B------:R-:W-:Y:S01]  /*3b50*/  @P0 IMAD.IADD R6, R27, 0x1, R6 ;  /* 0x000000011b060824 */ /* 0x000fe200078e0206 */
[----:B------:R-:W-:Y:S02]  /*3b60*/  LDSM.16.MT88.4 R108, [R134+0x100] ;  /* 0x00010000866c783b */ /* 0x000fe40000004200 */
[----:B------:R-:W-:Y:S02]  /*3b70*/  FMNMX.FTZ R7, R16, R7, !PT ;  /* 0x0000000710077209 */ /* 0x000fe40007810000 */
[----:B------:R-:W-:Y:S01]  /*3b80*/  @P0 LEA.HI.X R149, R26, c[0x0][0x1cc], R6, 0x1, P2 ;  /* 0x000073001a950a11 */ /* 0x000fe200010f0c06 */
[----:B------:R-:W-:Y:S01]  /*3b90*/  LDSM.16.MT88.4 R100, [R3+0x100] ;  /* 0x000100000364783b */ /* 0x000fe20000004200 */
[----:B------:R-:W-:-:S02]  /*3ba0*/  ISETP.GT.AND P2, PT, R21, 0x9, P1 ;  /* 0x000000091500780c */ /* 0x000fc40000f44270 */
[----:B------:R-:W-:Y:S01]  /*3bb0*/  FMNMX.FTZ R7, R30, R7, !PT ;  /* 0x000000071e077209 */ /* 0x000fe20007810000 */
[----:B------:R-:W-:Y:S01]  /*3bc0*/  LDSM.16.MT88.4 R64, [R165+0x2100] ;  /* 0x00210000a540783b */ /* 0x000fe20000004200 */
[----:B------:R-:W-:Y:S02]  /*3bd0*/  ISETP.LT.OR P2, PT, R20, 0xa, P2 ;  /* 0x0000000a1400780c */ /* 0x000fe40001741670 */
[----:B------:R-:W-:Y:S01]  /*3be0*/  FMNMX.FTZ R7, R14, R7, !PT ;  /* 0x000000070e077209 */ /* 0x000fe20007810000 */
[----:B------:R-:W-:Y:S01]  /*3bf0*/  LDSM.16.MT88.4 R72, [R135+0x4100] ;  /* 0x004100008748783b */ /* 0x000fe20000004200 */
[----:B------:R-:W-:Y:S02]  /*3c00*/  FSEL R157, R157, -INF , !P2 ;  /* 0xff8000009d9d7808 */ /* 0x000fe40005000000 */
[----:B------:R-:W-:Y:S01]  /*3c10*/  ISETP.GT.AND P2, PT, R21, 0x10, P1 ;  /* 0x000000101500780c */ /* 0x000fe20000f44270 */
[----:B------:R-:W-:Y:S01]  /*3c20*/  LDSM.16.MT88.4 R80, [R172+0x4100] ;  /* 0x00410000ac50783b */ /* 0x000fe20000004200 */
[----:B------:R-:W-:-:S02]  /*3c30*/  FMNMX.FTZ R7, R12, R7, !PT ;  /* 0x000000070c077209 */ /* 0x000fc40007810000 */
[----:B------:R-:W-:Y:S01]  /*3c40*/  ISETP.LT.OR P2, PT, R20, 0x11, P2 ;  /* 0x000000111400780c */ /* 0x000fe20001741670 */
[----:B------:R-:W-:Y:S01]  /*3c50*/  LDSM.16.MT88.4 R88, [R134+0x4100] ;  /* 0x004100008658783b */ /* 0x000fe20000004200 */
[----:B------:R-:W-:Y:S02]  /*3c60*/  FMNMX.FTZ R7, R10, R7, !PT ;  /* 0x000000070a077209 */ /* 0x000fe40007810000 */
[----:B------:R-:W-:Y:S01]  /*3c70*/  FSEL R15, R22, -INF , !P2 ;  /* 0xff800000160f7808 */ /* 0x000fe20005000000 */
[----:B------:R-:W-:Y:S01]  /*3c80*/  LDSM.16.MT88.4 R136, [R172+0x900] ;  /* 0x00090000ac88783b */ /* 0x000fe20000004200 */
[----:B------:R-:W-:Y:S02]  /*3c90*/  ISETP.GT.AND P2, PT, R21, 0x11, P1 ;  /* 0x000000111500780c */ /* 0x000fe40000f44270 */
[----:B------:R-:W-:Y:S01]  /*3ca0*/  FMNMX.FTZ R7, R8, R7, !PT ;  /* 0x0000000708077209 */ /* 0x000fe20007810000 */
[----:B------:R-:W-:Y:S01]  /*3cb0*/  LDSM.16.MT88.4 R32, [R134+0x900] ;  /* 0x000900008620783b */ /* 0x000fe20000004200 */
[----:B------:R-:W-:-:S02]  /*3cc0*/  ISETP.LT.OR P2, PT, R20, 0x12, P2 ;  /* 0x000000121400780c */ /* 0x000fc40001741670 */
[----:B------:R-:W-:Y:S01]  /*3cd0*/  FMNMX.FTZ R7, R166, R7, !PT ;  /* 0x00000007a6077209 */ /* 0x000fe20007810000 */
[----:B------:R-:W-:Y:S01]  /*3ce0*/  LDSM.16.MT88.4 R24, [R172+0x2900] ;  /* 0x00290000ac18783b */ /* 0x000fe20000004200 */
[----:B------:R-:W-:Y:S02]  /*3cf0*/  FSEL R13, R23, -INF , !P2 ;  /* 0xff800000170d7808 */ /* 0x000fe40005000000 */
[----:B------:R-:W-:Y:S02]  /*3d00*/  ISETP.GT.AND P2, PT, R21, 0x18, P1 ;  /* 0x000000181500780c */ /* 0x000fe40000f44270 */
[----:B------:R-:W-:Y:S02]  /*3d10*/  FMNMX.FTZ R7, R176, R7, !PT ;  /* 0x00000007b0077209 */ /* 0x000fe40007810000 */
[----:B------:R-:W-:Y:S02]  /*3d20*/  ISETP.LT.OR P2, PT, R20, 0x19, P2 ;  /* 0x000000191400780c */ /* 0x000fe40001741670 */
[----:B------:R-:W-:-:S02]  /*3d30*/  FMNMX.FTZ R7, R174, R7, !PT ;  /* 0x00000007ae077209 */ /* 0x000fc40007810000 */
[----:B------:R-:W-:Y:S02]  /*3d40*/  FSEL R11, R2, -INF , !P2 ;  /* 0xff800000020b7808 */ /* 0x000fe40005000000 */
[----:B------:R-:W-:Y:S02]  /*3d50*/  ISETP.GT.AND P2, PT, R21, 0x19, P1 ;  /* 0x000000191500780c */ /* 0x000fe40000f44270 */
[----:B------:R-:W-:Y:S02]  /*3d60*/  FMNMX.FTZ R7, R168, R7, !PT ;  /* 0x00000007a8077209 */ /* 0x000fe40007810000 */
[----:B------:R-:W-:Y:S02]  /*3d70*/  ISETP.LT.OR P2, PT, R20, 0x1a, P2 ;  /* 0x0000001a1400780c */ /* 0x000fe40001741670 */
[----:B------:R-:W-:Y:S02]  /*3d80*/  FMNMX.FTZ R7, R180, R7, !PT ;  /* 0x00000007b4077209 */ /* 0x000fe40007810000 */
[----:B------:R-:W-:-:S02]  /*3d90*/  FSEL R9, R0, -INF , !P2 ;  /* 0xff80000000097808 */ /* 0x000fc40005000000 */
[----:B------:R-:W-:Y:S02]  /*3da0*/  ISETP.GT.AND P2, PT, R21, 0x20, P1 ;  /* 0x000000201500780c */ /* 0x000fe40000f44270 */
[----:B------:R-:W-:Y:S02]  /*3db0*/  FMNMX.FTZ R7, R178, R7, !PT ;  /* 0x00000007b2077209 */ /* 0x000fe40007810000 */
[----:B------:R-:W-:Y:S02]  /*3dc0*/  ISETP.LT.OR P2, PT, R20, 0x21, P2 ;  /* 0x000000211400780c */ /* 0x000fe40001741670 */
[----:B------:R-:W-:Y:S02]  /*3dd0*/  FMNMX.FTZ R7, R142, R7, !PT ;  /* 0x000000078e077209 */ /* 0x000fe40007810000 */
[----:B------:R-:W-:Y:S02]  /*3de0*/  FSEL R173, R173, -INF , !P2 ;  /* 0xff800000adad7808 */ /* 0x000fe40005000000 */
[----:B------:R-:W-:-:S02]  /*3df0*/  ISETP.GT.AND P2, PT, R21, 0x21, P1 ;  /* 0x000000211500780c */ /* 0x000fc40000f44270 */
[----:B------:R-:W-:Y:S02]  /*3e00*/  FMNMX.FTZ R0, R140, R7, !PT ;  /* 0x000000078c007209 */ /* 0x000fe40007810000 */
[----:B------:R-:W-:-:S03]  /*3e10*/  ISETP.LT.OR P2, PT, R20, 0x22, P2 ;  /* 0x000000221400780c */ /* 0x000fc60001741670 */
[----:B------:R-:W1:Y:S01]  /*3e20*/  SHFL.BFLY PT, R7, R0, 0x2, 0x1f ;  /* 0x0c401f0000077f89 */ /* 0x000e6200000e0000 */
[----:B------:R-:W-:Y:S02]  /*3e30*/  FSEL R183, R183, -INF , !P2 ;  /* 0xff800000b7b77808 */ /* 0x000fe40005000000 */
[----:B------:R-:W-:-:S04]  /*3e40*/  ISETP.GT.AND P2, PT, R21, 0x28, P1 ;  /* 0x000000281500780c */ /* 0x000fc80000f44270 */
[----:B------:R-:W-:-:S04]  /*3e50*/  ISETP.LT.OR P2, PT, R20, 0x29, P2 ;  /* 0x000000291400780c */ /* 0x000fc80001741670 */
[----:B------:R-:W-:Y:S02]  /*3e60*/  FSEL R175, R175, -INF , !P2 ;  /* 0xff800000afaf7808 */ /* 0x000fe40005000000 */
[----:B------:R-:W-:-:S04]  /*3e70*/  ISETP.GT.AND P2, PT, R21, 0x29, P1 ;  /* 0x000000291500780c */ /* 0x000fc80000f44270 */
[----:B------:R-:W-:-:S04]  /*3e80*/  ISETP.LT.OR P2, PT, R20, 0x2a, P2 ;  /* 0x0000002a1400780c */ /* 0x000fc80001741670 */
[----:B------:R-:W-:Y:S02]  /*3e90*/  FSEL R181, R181, -INF , !P2 ;  /* 0xff800000b5b57808 */ /* 0x000fe40005000000 */
[----:B------:R-:W-:Y:S02]  /*3ea0*/  ISETP.GT.AND P2, PT, R21, 0x30, P1 ;  /* 0x000000301500780c */ /* 0x000fe40000f44270 */
[----:B-1----:R-:W-:Y:S02]  /*3eb0*/  FMNMX.FTZ R7, R0, R7, !PT ;  /* 0x0000000700077209 */ /* 0x002fe40007810000 */
        /* <DEDUP_REMOVED lines=9> */
[C---:B------:R-:W-:Y:S02]  /*3f50*/  ISETP.GT.AND P2, PT, R21.reuse, RZ, P1 ;  /* 0x000000ff1500720c */ /* 0x040fe40000f44270 */
[----:B------:R-:W-:Y:S02]  /*3f60*/  ISETP.GT.AND P1, PT, R21, 0x39, P1 ;  /* 0x000000391500780c */ /* 0x000fe40000f24270 */
[C---:B------:R-:W-:Y:S02]  /*3f70*/  ISETP.LT.OR P2, PT, R20.reuse, 0x1, P2 ;  /* 0x000000011400780c */ /* 0x040fe40001741670 */
[----:B------:R-:W-:Y:S02]  /*3f80*/  ISETP.LT.OR P1, PT, R20, 0x3a, P1 ;  /* 0x0000003a1400780c */ /* 0x000fe40000f21670 */
[----:B------:R-:W-:Y:S01]  /*3f90*/  FSEL R28, R28, -INF , !P2 ;  /* 0xff8000001c1c7808 */ /* 0x000fe20005000000 */
[----:B------:R-:W-:Y:S01]  /*3fa0*/  LDSM.16.MT88.4 R20, [R135+0x900] ;  /* 0x000900008714783b */ /* 0x000fe20000004200 */
[----:B------:R-:W-:-:S02]  /*3fb0*/  FSEL R171, R171, -INF , !P1 ;  /* 0xff800000abab7808 */ /* 0x000fc40004800000 */
[----:B------:R-:W-:Y:S02]  /*3fc0*/  FMNMX.FTZ R6, R28, R17, !PT ;  /* 0x000000111c067209 */ /* 0x000fe40007810000 */
[----:B-1----:R-:W-:Y:S02]  /*3fd0*/  FMNMX.FTZ R2, R7, R2, !PT ;  /* 0x0000000207027209 */ /* 0x002fe40007810000 */
[----:B------:R-:W-:Y:S02]  /*3fe0*/  FMNMX.FTZ R6, R5, R6, !PT ;  /* 0x0000000605067209 */ /* 0x000fe40007810000 */
[----:B------:R-:W-:Y:S01]  /*3ff0*/  @P0 LEA R146, P1, R200, R148, 0x1 ;  /* 0x00000094c8920211 */ /* 0x000fe200078208ff */
[----:B------:R-:W-:Y:S01]  /*4000*/  FMUL.FTZ R179, R2, c[0x0][0x2d0] ;  /* 0x0000b40002b37a20 */ /* 0x000fe20000410000 */
[----:B------:R-:W-:Y:S02]  /*4010*/  FMNMX.FTZ R6, R157, R6, !PT ;  /* 0x000000069d067209 */ /* 0x000fe40007810000 */
[----:B------:R-:W-:-:S02]  /*4020*/  @P0 LEA.HI.X R147, R200, R149, R199, 0x1, P1 ;  /* 0x00000095c8930211 */ /* 0x000fc400008f0cc7 */
[----:B------:R-:W-:Y:S02]  /*4030*/  FMNMX.FTZ R6, R15, R6, !PT ;  /* 0x000000060f067209 */ /* 0x000fe40007810000 */
[----:B------:R-:W-:Y:S02]  /*4040*/  FSETP.NEU.FTZ.AND P1, PT, R2, -INF , PT ;  /* 0xff8000000200780b */ /* 0x000fe40003f3d000 */
[----:B------:R-:W-:Y:S02]  /*4050*/  FMNMX.FTZ R6, R13, R6, !PT ;  /* 0x000000060d067209 */ /* 0x000fe40007810000 */
[----:B------:R-:W-:Y:S02]  /*4060*/  FSEL R179, R179, RZ, P1 ;  /* 0x000000ffb3b37208 */ /* 0x000fe40000800000 */
[----:B------:R-:W-:Y:S02]  /*4070*/  FMNMX.FTZ R6, R11, R6, !PT ;  /* 0x000000060b067209 */ /* 0x000fe40007810000 */
[----:B------:R-:W-:Y:S01]  /*4080*/  ISETP.NE.AND P2, PT, R196, 0x1, PT ;  /* 0x00000001c400780c */ /* 0x000fe20003f45270 */
[--C-:B------:R-:W-:Y:S01]  /*4090*/  FFMA.FTZ R161, R48, c[0x0][0x2d0], -R179.reuse ;  /* 0x0000b40030a17a23 */ /* 0x100fe200000108b3 */
[----:B------:R-:W-:Y:S01]  /*40a0*/  FMNMX.FTZ R6, R9, R6, !PT ;  /* 0x0000000609067209 */ /* 0x000fe20007810000 */
[--C-:B------:R-:W-:Y:S01]  /*40b0*/  FFMA.FTZ R160, R18, c[0x0][0x2d0], -R179.reuse ;  /* 0x0000b40012a07a23 */ /* 0x100fe200000108b3 */
[----:B------:R-:W-:Y:S01]  /*40c0*/  LDSM.16.MT88.4 R48, [R172+0x2100] ;  /* 0x00210000ac30783b */ /* 0x000fe20000004200 */
[--C-:B------:R-:W-:Y:S01]  /*40d0*/  FFMA.FTZ R158, R16, c[0x0][0x2d0], -R179.reuse ;  /* 0x0000b400109e7a23 */ /* 0x100fe200000108b3 */
[----:B------:R-:W-:Y:S01]  /*40e0*/  FMNMX.FTZ R6, R173, R6, !PT ;  /* 0x00000006ad067209 */ /* 0x000fe20007810000 */
[--C-:B------:R-:W-:Y:S01]  /*40f0*/  FFMA.FTZ R155, R30, c[0x0][0x2d0], -R179.reuse ;  /* 0x0000b4001e9b7a23 */ /* 0x100fe200000108b3 */
[----:B------:R-:W-:Y:S01]  /*4100*/  MUFU.EX2 R161, R161 ;  /* 0x000000a100a17308 */ /* 0x000fe20000000800 */
[--C-:B------:R-:W-:Y:S01]  /*4110*/  FFMA.FTZ R153, R10, c[0x0][0x2d0], -R179.reuse ;  /* 0x0000b4000a997a23 */ /* 0x100fe200000108b3 */
[----:B------:R-:W-:Y:S01]  /*4120*/  FMNMX.FTZ R6, R183, R6, !PT ;  /* 0x00000006b7067209 */ /* 0x000fe20007810000 */
[----:B------:R-:W-:-:S02]  /*4130*/  FFMA.FTZ R150, R8, c[0x0][0x2d0], -R179 ;  /* 0x0000b40008967a23 */ /* 0x000fc400000108b3 */
[--C-:B------:R-:W-:Y:S01]  /*4140*/  FFMA.FTZ R159, R14, c[0x0][0x2d0], -R179.reuse ;  /* 0x0000b4000e9f7a23 */ /* 0x100fe200000108b3 */
[----:B------:R-:W-:Y:S01]  /*4150*/  FMNMX.FTZ R6, R175, R6, !PT ;  /* 0x00000006af067209 */ /* 0x000fe20007810000 */
[--C-:B------:R-:W-:Y:S01]  /*4160*/  FFMA.FTZ R154, R12, c[0x0][0x2d0], -R179.reuse ;  /* 0x0000b4000c9a7a23 */ /* 0x100fe200000108b3 */
[----:B------:R-:W1:Y:S01]  /*4170*/  MUFU.EX2 R160, R160 ;  /* 0x000000a000a07308 */ /* 0x000e620000000800 */
[--C-:B------:R-:W-:Y:S01]  /*4180*/  FFMA.FTZ R169, R176, c[0x0][0x2d0], -R179.reuse ;  /* 0x0000b400b0a97a23 */ /* 0x100fe200000108b3 */
[----:B------:R-:W-:Y:S01]  /*4190*/  FMNMX.FTZ R6, R181, R6, !PT ;  /* 0x00000006b5067209 */ /* 0x000fe20007810000 */
[--C-:B------:R-:W-:Y:S02]  /*41a0*/  FFMA.FTZ R167, R174, c[0x0][0x2d0], -R179.reuse ;  /* 0x0000b400aea77a23 */ /* 0x100fe400000108b3 */
[--C-:B------:R-:W-:Y:S01]  /*41b0*/  FFMA.FTZ R166, R166, c[0x0][0x2d0], -R179.reuse ;  /* 0x0000b400a6a67a23 */ /* 0x100fe200000108b3 */
[----:B------:R-:W-:Y:S01]  /*41c0*/  FMNMX.FTZ R6, R177, R6, !PT ;  /* 0x00000006b1067209 */ /* 0x000fe20007810000 */
[--C-:B------:R-:W-:Y:S01]  /*41d0*/  FFMA.FTZ R168, R168, c[0x0][0x2d0], -R179.reuse ;  /* 0x0000b400a8a87a23 */ /* 0x100fe200000108b3 */
[----:B------:R-:W-:Y:S01]  /*41e0*/  MUFU.EX2 R158, R158 ;  /* 0x0000009e009e7308 */ /* 0x000fe20000000800 */
[--C-:B------:R-:W-:Y:S01]  /*41f0*/  FFMA.FTZ R180, R180, c[0x0][0x2d0], -R179.reuse ;  /* 0x0000b400b4b47a23 */ /* 0x100fe200000108b3 */
[----:B------:R-:W-:Y:S01]  /*4200*/  FMNMX.FTZ R6, R143, R6, !PT ;  /* 0x000000068f067209 */ /* 0x000fe20007810000 */
[----:B------:R-:W-:-:S03]  /*4210*/  FFMA.FTZ R217, R140, c[0x0][0x2d0], -R179 ;  /* 0x0000b4008cd97a23 */ /* 0x000fc600000108b3 */
[----:B------:R-:W-:Y:S02]  /*4220*/  FMNMX.FTZ R6, R141, R6, !PT ;  /* 0x000000068d067209 */ /* 0x000fe40007810000 */
[----:B------:R-:W2:Y:S01]  /*4230*/  MUFU.EX2 R155, R155 ;  /* 0x0000009b009b7308 */ /* 0x000ea20000000800 */
[----:B-1----:R-:W-:Y:S01]  /*4240*/  F2FP.PACK_AB R96, R160, R161 ;  /* 0x000000a1a060723e */ /* 0x002fe200000000ff */
[----:B------:R-:W-:Y:S01]  /*4250*/  FADD.FTZ R161, R161, R160 ;  /* 0x000000a0a1a17221 */ /* 0x000fe20000010000 */
[----:B------:R-:W-:-:S05]  /*4260*/  FMNMX.FTZ R6, R171, R6, !PT ;  /* 0x00000006ab067209 */ /* 0x000fca0007810000 */
[----:B------:R-:W1:Y:S01]  /*4270*/  SHFL.BFLY PT, R7, R6, 0x2, 0x1f ;  /* 0x0c401f0006077f89 */ /* 0x000e6200000e0000 */
[----:B------:R-:W-:Y:S01]  /*4280*/  MUFU.EX2 R159, R159 ;  /* 0x0000009f009f7308 */ /* 0x000fe20000000800 */
[----:B--2---:R-:W-:-:S07]  /*4290*/  F2FP.PACK_AB R98, R155, R158 ;  /* 0x0000009e9b62723e */ /* 0x004fce00000000ff */
[----:B------:R-:W-:Y:S01]  /*42a0*/  MUFU.EX2 R154, R154 ;  /* 0x0000009a009a7308 */ /* 0x000fe20000000800 */
[----:B------:R-:W-:-:S04]  /*42b0*/  FADD.FTZ R158, R158, R161 ;  /* 0x000000a19e9e7221 */ /* 0x000fc80000010000 */
[----:B------:R-:W-:-:S03]  /*42c0*/  FADD.FTZ R158, R155, R158 ;  /* 0x0000009e9b9e7221 */ /* 0x000fc60000010000 */
[----:B------:R-:W-:Y:S01]  /*42d0*/  MUFU.EX2 R153, R153 ;  /* 0x0000009900997308 */ /* 0x000fe20000000800 */
[----:B-1----:R-:W-:-:S07]  /*42e0*/  FMNMX.FTZ R7, R6, R7, !PT ;  /* 0x0000000706077209 */ /* 0x002fce0007810000 */
[----:B------:R-:W-:Y:S01]  /*42f0*/  MUFU.EX2 R150, R150 ;  /* 0x0000009600967308 */ /* 0x000fe20000000800 */
[----:B------:R-:W1:Y:S07]  /*4300*/  SHFL.BFLY PT, R0, R7, 0x1, 0x1f ;  /* 0x0c201f0007007f89 */ /* 0x000e6e00000e0000 */
[----:B------:R-:W-:Y:S08]  /*4310*/  MUFU.EX2 R166, R166 ;  /* 0x000000a600a67308 */ /* 0x000ff00000000800 */
[----:B------:R-:W-:Y:S08]  /*4320*/  MUFU.EX2 R169, R169 ;  /* 0x000000a900a97308 */ /* 0x000ff00000000800 */
[----:B------:R-:W-:Y:S01]  /*4330*/  MUFU.EX2 R167, R167 ;  /* 0x000000a700a77308 */ /* 0x000fe20000000800 */
[----:B-1----:R-:W-:-:S04]  /*4340*/  FMNMX.FTZ R0, R7, R0, !PT ;  /* 0x0000000007007209 */ /* 0x002fc80007810000 */
[C---:B------:R-:W-:Y:S01]  /*4350*/  FSETP.NEU.FTZ.AND P1, PT, R0.reuse, -INF , PT ;  /* 0xff8000000000780b */ /* 0x040fe20003f3d000 */
[----:B------:R-:W-:Y:S02]  /*4360*/  FMUL.FTZ R170, R0, c[0x0][0x2d0] ;  /* 0x0000b40000aa7a20 */ /* 0x000fe40000410000 */
[----:B------:R-:W-:Y:S03]  /*4370*/  MUFU.EX2 R168, R168 ;  /* 0x000000a800a87308 */ /* 0x000fe60000000800 */
[----:B------:R-:W-:-:S05]  /*4380*/  FSEL R170, R170, RZ, P1 ;  /* 0x000000ffaaaa7208 */ /* 0x000fca0000800000 */
[----:B------:R-:W-:Y:S01]  /*4390*/  MUFU.EX2 R180, R180 ;  /* 0x000000b400b47308 */ /* 0x000fe20000000800 */
[--C-:B------:R-:W-:Y:S02]  /*43a0*/  FFMA.FTZ R163, R28, c[0x0][0x2d0], -R170.reuse ;  /* 0x0000b4001ca37a23 */ /* 0x100fe400000108aa */
[--C-:B------:R-:W-:Y:S01]  /*43b0*/  FFMA.FTZ R162, R17, c[0x0][0x2d0], -R170.reuse ;  /* 0x0000b40011a27a23 */ /* 0x100fe200000108aa */
[----:B------:R-:W-:Y:S01]  /*43c0*/  LDSM.16.MT88.4 R28, [R165+0x900] ;  /* 0x00090000a51c783b */ /* 0x000fe20000004200 */
[--C-:B------:R-:W-:Y:S02]  /*43d0*/  FFMA.FTZ R164, R5, c[0x0][0x2d0], -R170.reuse ;  /* 0x0000b40005a47a23 */ /* 0x100fe400000108aa */
[--C-:B------:R-:W-:Y:S01]  /*43e0*/  FFMA.FTZ R157, R157, c[0x0][0x2d0], -R170.reuse ;  /* 0x0000b4009d9d7a23 */ /* 0x100fe200000108aa */
[----:B------:R1:W2:Y:S01]  /*43f0*/  LDSM.16.MT88.4 R4, [R3+0x4100] ;  /* 0x004100000304783b */ /* 0x0002a20000004200 */
[----:B------:R-:W-:Y:S01]  /*4400*/  MUFU.EX2 R163, R163 ;  /* 0x000000a300a37308 */ /* 0x000fe20000000800 */
[----:B------:R-:W-:-:S02]  /*4410*/  FFMA.FTZ R152, R11, c[0x0][0x2d0], -R170 ;  /* 0x0000b4000b987a23 */ /* 0x000fc400000108aa */
[----:B------:R-:W-:Y:S01]  /*4420*/  LDSM.16.MT88.4 R16, [R134+0x2900] ;  /* 0x002900008610783b */ /* 0x000fe20000004200 */
[--C-:B------:R-:W-:Y:S02]  /*4430*/  FFMA.FTZ R156, R15, c[0x0][0x2d0], -R170.reuse ;  /* 0x0000b4000f9c7a23 */ /* 0x100fe400000108aa */
[--C-:B------:R-:W-:Y:S02]  /*4440*/  FFMA.FTZ R151, R13, c[0x0][0x2d0], -R170.reuse ;  /* 0x0000b4000d977a23 */ /* 0x100fe400000108aa */
[----:B------:R-:W3:Y:S01]  /*4450*/  MUFU.EX2 R162, R162 ;  /* 0x000000a200a27308 */ /* 0x000ee20000000800 */
[----:B------:R-:W-:Y:S01]  /*4460*/  LDSM.16.MT88.4 R12, [R165+0x2900] ;  /* 0x00290000a50c783b */ /* 0x000fe20000004200 */
[--C-:B------:R-:W-:Y:S02]  /*4470*/  FFMA.FTZ R173, R173, c[0x0][0x2d0], -R170.reuse ;  /* 0x0000b400adad7a23 */ /* 0x100fe400000108aa */
[--C-:B------:R-:W-:Y:S02]  /*4480*/  FFMA.FTZ R174, R183, c[0x0][0x2d0], -R170.reuse ;  /* 0x0000b400b7ae7a23 */ /* 0x100fe400000108aa */
[----:B------:R-:W-:-:S02]  /*4490*/  FFMA.FTZ R175, R175, c[0x0][0x2d0], -R170 ;  /* 0x0000b400afaf7a23 */ /* 0x000fc400000108aa */
[----:B------:R-:W-:Y:S01]  /*44a0*/  MUFU.EX2 R164, R164 ;  /* 0x000000a400a47308 */ /* 0x000fe20000000800 */
[--C-:B------:R-:W-:Y:S02]  /*44b0*/  FFMA.FTZ R176, R181, c[0x0][0x2d0], -R170.reuse ;  /* 0x0000b400b5b07a23 */ /* 0x100fe400000108aa */
[--C-:B------:R-:W-:Y:S02]  /*44c0*/  FFMA.FTZ R181, R178, c[0x0][0x2d0], -R179.reuse ;  /* 0x0000b400b2b57a23 */ /* 0x100fe400000108b3 */
[----:B------:R-:W-:Y:S02]  /*44d0*/  FFMA.FTZ R178, R142, c[0x0][0x2d0], -R179 ;  /* 0x0000b4008eb27a23 */ /* 0x000fe400000108b3 */
[--C-:B-1----:R-:W-:Y:S01]  /*44e0*/  FFMA.FTZ R3, R9, c[0x0][0x2d0], -R170.reuse ;  /* 0x0000b40009037a23 */ /* 0x102fe200000108aa */
[----:B------:R-:W1:Y:S01]  /*44f0*/  MUFU.EX2 R157, R157 ;  /* 0x0000009d009d7308 */ /* 0x000e620000000800 */
[----:B------:R-:W4:Y:S01]  /*4500*/  LDSM.16.MT88.4 R8, [R135+0x2900] ;  /* 0x002900008708783b */ /* 0x000f220000004200 */
[----:B---3--:R-:W-:Y:S01]  /*4510*/  F2FP.PACK_AB R97, R162, R163 ;  /* 0x000000a3a261723e */ /* 0x008fe200000000ff */
[----:B------:R-:W-:-:S02]  /*4520*/  FFMA.FTZ R177, R177, c[0x0][0x2d0], -R170 ;  /* 0x0000b400b1b17a23 */ /* 0x000fc400000108aa */
[--C-:B------:R-:W-:Y:S02]  /*4530*/  FFMA.FTZ R182, R143, c[0x0][0x2d0], -R170.reuse ;  /* 0x0000b4008fb67a23 */ /* 0x100fe400000108aa */
[--C-:B------:R-:W-:Y:S01]  /*4540*/  FFMA.FTZ R179, R141, c[0x0][0x2d0], -R170.reuse ;  /* 0x0000b4008db37a23 */ /* 0x100fe200000108aa */
[----:B------:R-:W-:Y:S01]  /*4550*/  MUFU.EX2 R156, R156 ;  /* 0x0000009c009c7308 */ /* 0x000fe20000000800 */
[----:B------:R-:W-:Y:S01]  /*4560*/  FFMA.FTZ R216, R171, c[0x0][0x2d0], -R170 ;  /* 0x0000b400abd87a23 */ /* 0x000fe200000108aa */
[----:B------:R-:W-:Y:S01]  /*4570*/  LDSM.16.MT88.4 R140, [R172+0x3900] ;  /* 0x00390000ac8c783b */ /* 0x000fe20000004200 */
[----:B------:R-:W-:Y:S01]  /*4580*/  FADD.FTZ R163, R163, R162 ;  /* 0x000000a2a3a37221 */ /* 0x000fe20000010000 */
[----:B-1----:R-:W-:-:S04]  /*4590*/  F2FP.PACK_AB R99, R157, R164 ;  /* 0x000000a49d63723e */ /* 0x002fc800000000ff */
[----:B------:R-:W1:Y:S01]  /*45a0*/  MUFU.EX2 R151, R151 ;  /* 0x0000009700977308 */ /* 0x000e620000000800 */
[----:B------:R-:W-:-:S04]  /*45b0*/  FADD.FTZ R164, R164, R163 ;  /* 0x000000a3a4a47221 */ /* 0x000fc80000010000 */
[----:B------:R-:W-:Y:S01]  /*45c0*/  FADD.FTZ R157, R157, R164 ;  /* 0x000000a49d9d7221 */ /* 0x000fe20000010000 */
[C---:B------:R-:W-:Y:S02]  /*45d0*/  HMMA.16816.F32 R36, R96.reuse, R40, RZ ;  /* 0x000000286024723c */ /* 0x040fe400000018ff */
[----:B------:R-:W-:Y:S06]  /*45e0*/  MUFU.EX2 R152, R152 ;  /* 0x0000009800987308 */ /* 0x000fec0000000800 */
[C---:B------:R-:W-:Y:S02]  /*45f0*/  HMMA.16816.F32 R52, R96.reuse, R56, RZ ;  /* 0x000000386034723c */ /* 0x040fe400000018ff */
[----:B------:R-:W3:Y:S06]  /*4600*/  MUFU.EX2 R3, R3 ;  /* 0x0000000300037308 */ /* 0x000eec0000000800 */
        /* <DEDUP_REMOVED lines=31> */
[C---:B--2---:R-:W-:Y:S07]  /*4800*/  HMMA.16816.F32 R92, R96.reuse, R4, RZ ;  /* 0x00000004605c723c */ /* 0x044fee00000018ff */
[----:B------:R-:W-:Y:S01]  /*4810*/  F2FP.PACK_AB R4, R154, R159 ;  /* 0x0000009f9a04723e */ /* 0x000fe200000000ff */
[----:B------:R-:W-:Y:S01]  /*4820*/  HMMA.16816.F32 R96, R96, R6, RZ ;  /* 0x000000066060723c */ /* 0x000fe200000018ff */
[----:B-1----:R-:W-:Y:S01]  /*4830*/  F2FP.PACK_AB R5, R151, R156 ;  /* 0x0000009c9705723e */ /* 0x002fe200000000ff */
[----:B------:R-:W-:-:S02]  /*4840*/  FADD.FTZ R159, R159, R158 ;  /* 0x0000009e9f9f7221 */ /* 0x000fc40000010000 */
[----:B------:R-:W-:Y:S02]  /*4850*/  FADD.FTZ R156, R156, R157 ;  /* 0x0000009d9c9c7221 */ /* 0x000fe40000010000 */
[----:B------:R-:W-:Y:S01]  /*4860*/  FADD.FTZ R154, R154, R159 ;  /* 0x0000009f9a9a7221 */ /* 0x000fe20000010000 */
[----:B------:R-:W-:Y:S01]  /*4870*/  F2FP.PACK_AB R6, R150, R153 ;  /* 0x000000999606723e */ /* 0x000fe200000000ff */
[----:B------:R-:W-:Y:S01]  /*4880*/  FADD.FTZ R151, R151, R156 ;  /* 0x0000009c97977221 */ /* 0x000fe20000010000 */
[----:B---3--:R-:W-:Y:S01]  /*4890*/  F2FP.PACK_AB R7, R3, R152 ;  /* 0x000000980307723e */ /* 0x008fe200000000ff */
[----:B------:R-:W-:Y:S02]  /*48a0*/  FADD.FTZ R153, R153, R154 ;  /* 0x0000009a99997221 */ /* 0x000fe40000010000 */
[----:B------:R-:W-:Y:S02]  /*48b0*/  FADD.FTZ R152, R152, R151 ;  /* 0x0000009798987221 */ /* 0x000fe40000010000 */
[----:B------:R-:W-:-:S02]  /*48c0*/  FADD.FTZ R153, R150, R153 ;  /* 0x0000009996997221 */ /* 0x000fc40000010000 */
[----:B----4-:R-:W-:Y:S01]  /*48d0*/  HMMA.16816.F32 R36, R4, R8, R36 ;  /* 0x000000080424723c */ /* 0x010fe20000001824 */
[----:B------:R-:W-:Y:S02]  /*48e0*/  FADD.FTZ R152, R3, R152 ;  /* 0x0000009803987221 */ /* 0x000fe40000010000 */
[----:B------:R-:W-:-:S05]  /*48f0*/  @P2 IMAD.HI.U32 R3, R144, c[0x0][0x2c8], RZ ;  /* 0x0000b20090032a27 */ /* 0x000fca00078e00ff */
[----:B------:R-:W-:Y:S01]  /*4900*/  HMMA.16816.F32 R40, R4, R10, R40 ;  /* 0x0000000a0428723c */ /* 0x000fe20000001828 */
[----:B------:R-:W1:Y:S01]  /*4910*/  LDSM.16.MT88.4 R8, [R172+0x4900] ;  /* 0x00490000ac08783b */ /* 0x000e620000004200 */
[----:B------:R-:W-:-:S05]  /*4920*/  @P2 SHF.R.U32.HI R144, RZ, c[0x0][0x2cc], R3 ;  /* 0x0000b300ff902a19 */ /* 0x000fca0000011603 */
[----:B------:R-:W-:Y:S01]  /*4930*/  IMAD.IADD R133, R133, 0x1, R144 ;  /* 0x0000000185857824 */ /* 0x000fe200078e0290 */
        /* <DEDUP_REMOVED lines=36> */
[----:B-----5:R-:W-:Y:S01]  /*4b80*/  F2FP.PACK_AB R5, R174, R173 ;  /* 0x000000adae05723e */ /* 0x020fe200000000ff */
        /* <DEDUP_REMOVED lines=64> */
[----:B------:R-:W2:Y:S04]  /*4f90*/  LDSM.16.MT88.4 R16, [R165+0x5900] ;  /* 0x00590000a510783b */ /* 0x000ea80000004200 */
[----:B------:R-:W-:Y:S01]  /*4fa0*/  @!PT LDS RZ, [RZ] ;  /* 0x00000000fffff984 */ /* 0x000fe20000000800 */
[----:B------:R-:W-:Y:S01]  /*4fb0*/  @!PT LDS RZ, [RZ] ;  /* 0x00000000fffff984 */ /* 0x000fe20000000800 */
[----:B------:R-:W-:Y:S01]  /*4fc0*/  @!PT LDS RZ, [RZ] ;  /* 0x00000000fffff984 */ /* 0x000fe20000000800 */
[----:B------:R1:W-:Y:S03]  /*4fd0*/  @P0 LDGSTS.E.BYPASS.LTC128B.128 [R145+0xc100], [R148.64], !P5 ;  /* 0x0c10000094910fae */ /* 0x0003e6000e901d48 */
[C---:B------:R-:W-:Y:S01]  /*4fe0*/  HMMA.16816.F32 R44, R4.reuse, R140, R44 ;  /* 0x0000008c042c723c */ /* 0x040fe2000000182c */
[----:B------:R1:W-:Y:S04]  /*4ff0*/  @P0 LDGSTS.E.BYPASS.LTC128B.128 [R145+0xe100], [R148.64+0x80], !P4 ;  /* 0x0e10008094910fae */ /* 0x0003e8000e101d48 */
[----:B------:R1:W-:Y:S03]  /*5000*/  @P0 LDGSTS.E.BYPASS.LTC128B.128 [R145+0x10100], [R148.64+0x100], !P6 ;  /* 0x1010010094910fae */ /* 0x0003e6000f101d48 */
[C---:B------:R-:W-:Y:S01]  /*5010*/  HMMA.16816.F32 R48, R4.reuse, R142, R48 ;  /* 0x0000008e0430723c */ /* 0x040fe20000001830 */
[----:B------:R1:W-:Y:S04]  /*5020*/  @P0 LDGSTS.E.BYPASS.LTC128B.128 [R145+0xd100], [R146.64], !P5 ;  /* 0x0d10000092910fae */ /* 0x0003e8000e901d48 */
[----:B------:R1:W-:Y:S03]  /*5030*/  @P0 LDGSTS.E.BYPASS.LTC128B.128 [R145+0xf100], [R146.64+0x80], !P4 ;  /* 0x0f10008092910fae */ /* 0x0003e6000e101d48 */
[C---:B------:R-:W-:Y:S01]  /*5040*/  HMMA.16816.F32 R76, R4.reuse, R136, R76 ;  /* 0x00000088044c723c */ /* 0x040fe2000000184c */
[----:B------:R1:W-:Y:S04]  /*5050*/  @P0 LDGSTS.E.BYPASS.LTC128B.128 [R145+0x11100], [R146.64+0x100], !P6 ;  /* 0x1110010092910fae */ /* 0x0003e8000f101d48 */
[----:B------:R-:W0:Y:S03]  /*5060*/  LDGDEPBAR ;  /* 0x00000000000079af */ /* 0x000e260000000000 */
        /* <DEDUP_REMOVED lines=14> */
[----:B------:R-:W-:Y:S07]  /*5150*/  HMMA.16816.F32 R96, R4, R18, R96 ;  /* 0x000000120460723c */ /* 0x000fee0000001860 */
[----:B------:R-:W-:Y:S01]  /*5160*/  IADD3 R4, R133, c[0x0][0x328], RZ ;  /* 0x0000ca0085047a10 */ /* 0x000fe20007ffe0ff */
[----:B------:R-:W-:Y:S05]  /*5170*/  @!P3 BRA `(.L_x_878) ;  /* 0x000000f00000b947 */ /* 0x000fea0003800000 */
[C---:B------:R-:W-:Y:S01]  /*5180*/  ISETP.GT.AND P0, PT, R133.reuse, RZ, PT ;  /* 0x000000ff8500720c */ /* 0x040fe20003f04270 */
[----:B------:R-:W-:Y:S01]  /*5190*/  IMAD.MOV.U32 R3, RZ, RZ, c[0x0][0x32c] ;  /* 0x0000cb00ff037624 */ /* 0x000fe200078e00ff */
        /* <DEDUP_REMOVED lines=8> */
.L_x_879:
[----:B------:R-:W-:-:S13]  /*5220*/  ISETP.NE.AND P0, PT, R3, 0x1, PT ;  /* 0x000000010300780c */ /* 0x000fda0003f05270 */
[----:B------:R-:W-:-:S05]  /*5230*/  @P0 IMAD.HI.U32 R5, R6, c[0x0][0x330], RZ ;  /* 0x0000cc0006050a27 */ /* 0x000fca00078e00ff */
[----:B------:R-:W-:-:S05]  /*5240*/  @P0 SHF.R.U32.HI R6, RZ, c[0x0][0x334], R5 ;  /* 0x0000cd00ff060a19 */ /* 0x000fca0000011605 */
.L_x_880:
[----:B------:R-:W-:-:S05]  /*5250*/  IMAD R3, R6, R3, c[0x0][0x32c] ;  /* 0x0000cb0006037624 */ /* 0x000fca00078e0203 */
[----:B------:R-:W-:-:S04]  /*5260*/  IMNMX R4, R4, R3, PT ;  /* 0x0000000304047217 */ /* 0x000fc80003800200 */
.L_x_878:
[----:B------:R-:W-:Y:S01]  /*5270*/  SHF.R.S32.HI R3, RZ, 0x1f, R4 ;  /* 0x0000001fff037819 */ /* 0x000fe20000011404 */
[----:B------:R-:W-:Y:S01]  /*5280*/  UMOV UR5, 0x1 ;  /* 0x0000000100057882 */ /* 0x000fe20000000000 */
[----:B------:R-:W-:Y:S02]  /*5290*/  IMAD.MOV.U32 R215, RZ, RZ, RZ ;  /* 0x000000ffffd77224 */ /* 0x000fe400078e00ff */
[----:B------:R-:W-:-:S04]  /*52a0*/  LEA.HI R4, R3, R4, RZ, 0x6 ;  /* 0x0000000403047211 */ /* 0x000fc800078f30ff */
[----:B------:R-:W-:-:S04]  /*52b0*/  SHF.R.S32.HI R4, RZ, 0x6, R4 ;  /* 0x00000006ff047819 */ /* 0x000fc80000011404 */
[----:B------:R-:W-:-:S04]  /*52c0*/  IMNMX R231, R193, R4, !PT ;  /* 0x00000004c1e77217 */ /* 0x000fc80007800200 */
[----:B------:R-:W-:-:S13]  /*52d0*/  ISETP.GE.AND P0, PT, R220, R231, PT ;  /* 0x000000e7dc00720c */ /* 0x000fda0003f06270 */
[----:B------:R-:W-:Y:S05]  /*52e0*/  @!P0 BRA `(.L_x_881) ;  /* 0x000039c000008947 */ /* 0x000fea0003800000 */
[----:B------:R-:W-:Y:S01]  /*52f0*/  ISETP.NE.AND P3, PT, R196, 0x1, PT ;  /* 0x00000001c400780c */ /* 0x000fe20003f65270 */
[----:B------:R-:W-:Y:S01]  /*5300*/  IMAD.MOV.U32 R189, RZ, RZ, 0x20 ;  /* 0x00000020ffbd7424 */ /* 0x000fe200078e00ff */
[----:B------:R-:W-:Y:S01]  /*5310*/  LOP3.LUT P1, RZ, R218, 0x2, RZ, 0xc0, !PT ;  /* 0x00000002daff7812 */ /* 0x000fe2000782c0ff */
[----:B------:R-:W-:Y:S01]  /*5320*/  IMAD.MOV.U32 R3, RZ, RZ, R0 ;  /* 0x000000ffff037224 */ /* 0x000fe200078e0000 */
[C---:B------:R-:W-:Y:S01]  /*5330*/  IADD3 R229, P0, R204.reuse, 0x40, RZ ;  /* 0x00000040cce57810 */ /* 0x040fe20007f1e0ff */
[----:B------:R-:W-:Y:S01]  /*5340*/  IMAD.MOV.U32 R215, RZ, RZ, RZ ;  /* 0x000000ffffd77224 */ /* 0x000fe200078e00ff */
[----:B------:R-:W-:Y:S01]  /*5350*/  SEL R189, R189, 0xffffffe0, !P1 ;  /* 0xffffffe0bdbd7807 */ /* 0x000fe20004800000 */
[----:B------:R-:W-:Y:S01]  /*5360*/  UMOV UR5, 0x1 ;  /* 0x0000000100057882 */ /* 0x000fe20000000000 */
[----:B------:R-:W-:Y:S01]  /*5370*/  IADD3 R227, P2, R204, 0x80, RZ ;  /* 0x00000080cce37810 */ /* 0x000fe20007f5e0ff */
[----:B------:R-:W-:Y:S01]  /*5380*/  IMAD.X R228, RZ, RZ, R209, P0 ;  /* 0x000000ffffe47224 */ /* 0x000fe200000e06d1 */
[----:B------:R-:W-:-:S02]  /*5390*/  IADD3 R225, P1, R206, 0x40, RZ ;  /* 0x00000040cee17810 */ /* 0x000fc40007f3e0ff */
[----:B------:R-:W-:Y:S01]  /*53a0*/  IADD3 R223, P0, R206, 0x80, RZ ;  /* 0x00000080cedf7810 */ /* 0x000fe20007f1e0ff */
[----:B------:R-:W-:Y:S01]  /*53b0*/  @P3 IMAD.HI.U32 R221, R210, c[0x0][0x2c8], RZ ;  /* 0x0000b200d2dd3a27 */ /* 0x000fe200078e00ff */
[----:B------:R-:W-:Y:S02]  /*53c0*/  MOV R132, R2 ;  /* 0x0000000200847202 */ /* 0x000fe40000000f00 */
[----:B------:R-:W-:Y:S01]  /*53d0*/  IADD3.X R222, RZ, R213, RZ, P0, !PT ;  /* 0x000000d5ffde7210 */ /* 0x000fe200007fe4ff */
[----:B------:R-:W-:Y:S01]  /*53e0*/  IMAD.X R226, RZ, RZ, R209, P2 ;  /* 0x000000ffffe27224 */ /* 0x000fe200010e06d1 */
[----:B------:R-:W-:Y:S01]  /*53f0*/  @P3 SHF.R.U32.HI R221, RZ, c[0x0][0x2cc], R221 ;  /* 0x0000b300ffdd3a19 */ /* 0x000fe200000116dd */
[----:B------:R-:W-:Y:S02]  /*5400*/  IMAD.X R224, RZ, RZ, R213, P1 ;  /* 0x000000ffffe07224 */ /* 0x000fe400008e06d5 */
.L_x_890:
[----:B------:R-:W-:Y:S04]  /*5410*/  DEPBAR.LE SB0, 0x2 ;  /* 0x000080800000791a */ /* 0x000fe80000000000 */
[----:B------:R-:W-:Y:S01]  /*5420*/  BAR.SYNC.DEFER_BLOCKING 0x0 ;  /* 0x0000000000007b1d */ /* 0x000fe20000010000 */
[----:B------:R-:W-:Y:S01]  /*5430*/  UIMAD UR4, UR5, 0x6000, URZ ;  /* 0x00006000050478a4 */ /* 0x000fe2000f8e023f */
[----:B------:R-:W-:Y:S01]  /*5440*/  ISETP.GE.AND P0, PT, R193, R220, PT ;  /* 0x000000dcc100720c */ /* 0x000fe20003f06270 */
[----:B------:R-:W-:Y:S01]  /*5450*/  IMAD.SHL.U32 R244, R220, 0x40, RZ ;  /* 0x00000040dcf47824 */ /* 0x000fe200078e00ff */
[----:B------:R-:W-:Y:S02]  /*5460*/  ISETP.NE.AND P2, PT, R196, 0x1, PT ;  /* 0x00000001c400780c */ /* 0x000fe40003f45270 */
[----:B------:R-:W-:Y:S02]  /*5470*/  MOV R249, R210 ;  /* 0x000000d200f97202 */ /* 0x000fe40000000f00 */
[----:B------:R-:W-:Y:S02]  /*5480*/  IADD3 R180, R188, UR4, RZ ;  /* 0x00000004bcb47c10 */ /* 0x000fe4000fffe0ff */
[----:B------:R-:W-:Y:S02]  /*5490*/  ISETP.GE.AND P3, PT, R195, 0x1, PT ;  /* 0x00000001c300780c */ /* 0x000fe40003f66270 */
[-C--:B------:R-:W-:Y:S01]  /*54a0*/  IADD3 R0, R192, R180.reuse, RZ ;  /* 0x000000b4c0007210 */ /* 0x080fe20007ffe0ff */
[C---:B------:R-:W-:Y:S01]  /*54b0*/  IMAD.IADD R133, R189.reuse, 0x1, R180 ;  /* 0x00000001bd857824 */ /* 0x040fe200078e02b4 */
[----:B------:R-:W-:Y:S02]  /*54c0*/  IADD3 R191, R189, R180, R192 ;  /* 0x000000b4bdbf7210 */ /* 0x000fe40007ffe0c0 */
[----:B------:R-:W-:Y:S02]  /*54d0*/  @!P0 IADD3 R165, R220, -0x1, RZ ;  /* 0xffffffffdca58810 */ /* 0x000fe40007ffe0ff */
[----:B------:R-:W-:Y:S02]  /*54e0*/  @P2 MOV R249, R221 ;  /* 0x000000dd00f92202 */ /* 0x000fe40000000f00 */
[----:B------:R-:W-:Y:S02]  /*54f0*/  @!P0 SHF.R.S32.HI R2, RZ, 0x1f, R165 ;  /* 0x0000001fff028819 */ /* 0x000fe400000114a5 */
[----:B------:R-:W-:Y:S01]  /*5500*/  IADD3 R245, -R211, 0x1, -R244 ;  /* 0x00000001d3f57810 */ /* 0x000fe20007ffe9f4 */
[----:B------:R-:W-:Y:S02]  /*5510*/  LDSM.16.M88.4 R136, [R190] ;  /* 0x00000000be88783b */ /* 0x000fe40000000200 */
[----:B------:R-:W-:Y:S01]  /*5520*/  @!P0 IMAD R2, R2, c[0x0][0x208], RZ ;  /* 0x0000820002028a24 */ /* 0x000fe200078e02ff */
[----:B------:R-:W-:Y:S03]  /*5530*/  IADD3 R245, -R203, R245, R194 ;  /* 0x000000f5cbf57210 */ /* 0x000fe60007ffe1c2 */
[----:B------:R-:W-:Y:S01]  /*5540*/  @!P0 IMAD R2, R165, c[0x0][0x20c], R2 ;  /* 0x00008300a5028a24 */ /* 0x000fe200078e0202 */
[----:B------:R-:W-:Y:S01]  /*5550*/  IADD3 R246, R245, c[0x0][0x328], RZ ;  /* 0x0000ca00f5f67a10 */ /* 0x000fe20007ffe0ff */
[----:B------:R-:W1:Y:S01]  /*5560*/  LDSM.16.M88.4 R140, [R188+UR4+0xc100] ;  /* 0x00c10004bc8c783b */ /* 0x000e620008000200 */
[----:B------:R-:W-:Y:S01]  /*5570*/  @!P0 IMAD.WIDE.U32 R164, R165, c[0x0][0x208], RZ ;  /* 0x00008200a5a48a25 */ /* 0x000fe200078e00ff */
[----:B------:R-:W-:Y:S04]  /*5580*/  IADD3 R245, R245, UR6, RZ ;  /* 0x00000006f5f57c10 */ /* 0x000fe8000fffe0ff */
[----:B------:R-:W-:Y:S01]  /*5590*/  @!P0 IADD3 R171, R165, R2, RZ ;  /* 0x00000002a5ab8210 */ /* 0x000fe20007ffe0ff */
[----:B------:R-:W2:Y:S01]  /*55a0*/  LDSM.16.M88.4 R144, [R188+UR4+0xc900] ;  /* 0x00c90004bc90783b */ /* 0x000ea20008000200 */
[C---:B------:R-:W-:Y:S02]  /*55b0*/  @!P0 IMAD.SHL.U32 R2, R164.reuse, 0x40, RZ ;  /* 0x00000040a4028824 */ /* 0x040fe400078e00ff */
[----:B------:R-:W-:Y:S03]  /*55c0*/  @!P0 SHF.L.U64.HI R171, R164, 0x6, R171 ;  /* 0x00000006a4ab8819 */ /* 0x000fe600000102ab */
[C---:B------:R-:W-:Y:S01]  /*55d0*/  @!P0 IADD3 R165, P1, R2.reuse, R204, RZ ;  /* 0x000000cc02a58210 */ /* 0x040fe20007f3e0ff */
[----:B------:R-:W3:Y:S03]  /*55e0*/  LDSM.16.M88.4 R148, [R188+UR4+0xd100] ;  /* 0x00d10004bc94783b */ /* 0x000ee60008000200 */
[----:B------:R-:W-:Y:S02]  /*55f0*/  @!P0 IADD3.X R164, R171, R209, RZ, P1, !PT ;  /* 0x000000d1aba48210 */ /* 0x000fe40000ffe4ff */
[C---:B------:R-:W-:Y:S02]  /*5600*/  @!P0 LEA R166, P1, R165.reuse, c[0x0][0x1f8], 0x1 ;  /* 0x00007e00a5a68a11 */ /* 0x040fe400078208ff */
[----:B------:R-:W4:Y:S02]  /*5610*/  LDSM.16.M88.4 R152, [R188+UR4+0xd900] ;  /* 0x00d90004bc98783b */ /* 0x000f240008000200 */
[----:B------:R-:W-:Y:S02]  /*5620*/  @!P0 LEA.HI.X R167, R165, c[0x0][0x1fc], R164, 0x1, P1 ;  /* 0x00007f00a5a78a11 */ /* 0x000fe400008f0ca4 */
[----:B------:R-:W-:Y:S03]  /*5630*/  @!P0 IADD3 R168, P1, R2, R229, RZ ;  /* 0x000000e502a88210 */ /* 0x000fe60007f3e0ff */
[----:B------:R-:W-:Y:S02]  /*5640*/  LDSM.16.M88.4 R156, [R133+0xd100] ;  /* 0x00d10000859c783b */ /* 0x000fe40000000200 */
[C---:B------:R-:W-:Y:S01]  /*5650*/  @!P0 IMAD.X R165, R171.reuse, 0x1, R228, P1 ;  /* 0x00000001aba58824 */ /* 0x040fe200008e06e4 */
[C---:B------:R-:W-:Y:S04]  /*5660*/  @!P0 LEA R164, P1, R168.reuse, c[0x0][0x1f8], 0x1 ;  /* 0x00007e00a8a48a11 */ /* 0x040fe800078208ff */
[----:B------:R-:W-:Y:S02]  /*5670*/  @!P0 LEA.HI.X R165, R168, c[0x0][0x1fc], R165, 0x1, P1 ;  /* 0x00007f00a8a58a11 */ /* 0x000fe400008f0ca5 */
[----:B------:R-:W-:Y:S01]  /*5680*/  @!P0 IADD3 R169, P1, R2, R227, RZ ;  /* 0x000000e302a98210 */ /* 0x000fe20007f3e0ff */
[C---:B-1----:R-:W-:Y:S03]  /*5690*/  HMMA.16816.F32 R4, R136.reuse, R140, RZ ;  /* 0x0000008c8804723c */ /* 0x042fe600000018ff */
[----:B------:R-:W-:Y:S02]  /*56a0*/  @!P0 IADD3.X R170, R171, R226, RZ, P1, !PT ;  /* 0x000000e2abaa8210 */ /* 0x000fe40000ffe4ff */
[C---:B------:R-:W-:Y:S03]  /*56b0*/  @!P0 LEA R168, P1, R169.reuse, c[0x0][0x1f8], 0x1 ;  /* 0x00007e00a9a88a11 */ /* 0x040fe600078208ff */
[C---:B------:R-:W-:Y:S01]  /*56c0*/  HMMA.16816.F32 R8, R136.reuse, R142, RZ ;  /* 0x0000008e8808723c */ /* 0x040fe200000018ff */
[----:B------:R-:W-:Y:S03]  /*56d0*/  LDSM.16.M88.4 R140, [R186] ;  /* 0x00000000ba8c783b */ /* 0x000fe60000000200 */
[----:B------:R-:W-:Y:S02]  /*56e0*/  @!P0 LEA.HI.X R169, R169, c[0x0][0x1fc], R170, 0x1, P1 ;  /* 0x00007f00a9a98a11 */ /* 0x000fe400008f0caa */
[----:B------:R-:W-:Y:S02]  /*56f0*/  @!P0 IADD3 R2, P1, R198, R2, RZ ;  /* 0x00000002c6028210 */ /* 0x000fe40007f3e0ff */
[C---:B--2---:R-:W-:Y:S04]  /*5700*/  HMMA.16816.F32 R12, R136.reuse, R144, RZ ;  /* 0x00000090880c723c */ /* 0x044fe800000018ff */
[----:B------:R-:W-:Y:S01]  /*5710*/  @!P0 IMAD.X R171, R197, 0x1, R171, P1 ;  /* 0x00000001c5ab8824 */ /* 0x000fe200008e06ab */
[----:B------:R-:W-:Y:S03]  /*5720*/  @!P0 IADD3 R170, P1, R2, R204, RZ ;  /* 0x000000cc02aa8210 */ /* 0x000fe60007f3e0ff */
[C---:B------:R-:W-:Y:S01]  /*5730*/  HMMA.16816.F32 R16, R136.reuse, R146, RZ ;  /* 0x000000928810723c */ /* 0x040fe200000018ff */
[----:B------:R-:W1:Y:S03]  /*5740*/  LDSM.16.M88.4 R144, [R133+0xc100] ;  /* 0x00c100008590783b */ /* 0x000e660000000200 */
[C---:B------:R-:W-:Y:S02]  /*5750*/  @!P0 IADD3.X R173, R171.reuse, R209, RZ, P1, !PT ;  /* 0x000000d1abad8210 */ /* 0x040fe40000ffe4ff */
[C---:B------:R-:W-:Y:S02]  /*5760*/  @!P0 LEA R172, P1, R170.reuse, c[0x0][0x1f8], 0x1 ;  /* 0x00007e00aaac8a11 */ /* 0x040fe400078208ff */
[C---:B---3--:R-:W-:Y:S04]  /*5770*/  HMMA.16816.F32 R20, R136.reuse, R148, RZ ;  /* 0x000000948814723c */ /* 0x048fe800000018ff */
[----:B------:R-:W-:Y:S02]  /*5780*/  @!P0 LEA.HI.X R173, R170, c[0x0][0x1fc], R173, 0x1, P1 ;  /* 0x00007f00aaad8a11 */ /* 0x000fe400008f0cad */
[C---:B------:R-:W-:Y:S02]  /*5790*/  @!P0 IADD3 R175, P1, R2.reuse, R229, RZ ;  /* 0x000000e502af8210 */ /* 0x040fe40007f3e0ff */
[C---:B------:R-:W-:Y:S01]  /*57a0*/  HMMA.16816.F32 R24, R136.reuse, R150, RZ ;  /* 0x000000968818723c */ /* 0x040fe200000018ff */
[----:B------:R-:W2:Y:S03]  /*57b0*/  LDSM.16.M88.4 R148, [R133+0xc900] ;  /* 0x00c900008594783b */ /* 0x000ea60000000200 */
[----:B------:R-:W-:Y:S02]  /*57c0*/  @!P0 IADD3.X R170, R171, R228, RZ, P1, !PT ;  /* 0x000000e4abaa8210 */ /* 0x000fe40000ffe4ff */
[C---:B------:R-:W-:Y:S02]  /*57d0*/  @!P0 LEA R174, P1, R175.reuse, c[0x0][0x1f8], 0x1 ;  /* 0x00007e00afae8a11 */ /* 0x040fe400078208ff */
[C---:B----4-:R-:W-:Y:S04]  /*57e0*/  HMMA.16816.F32 R28, R136.reuse, R152, RZ ;  /* 0x00000098881c723c */ /* 0x050fe800000018ff */
[----:B------:R-:W-:Y:S02]  /*57f0*/  @!P0 LEA.HI.X R175, R175, c[0x0][0x1fc], R170, 0x1, P1 ;  /* 0x00007f00afaf8a11 */ /* 0x000fe400008f0caa */
[----:B------:R-:W-:Y:S02]  /*5800*/  @!P0 IADD3 R2, P1, R2, R227, RZ ;  /* 0x000000e302028210 */ /* 0x000fe40007f3e0ff */
[----:B------:R-:W-:Y:S01]  /*5810*/  HMMA.16816.F32 R32, R136, R154, RZ ;  /* 0x0000009a8820723c */ /* 0x000fe200000018ff */
[----:B------:R-:W3:Y:S03]  /*5820*/  LDSM.16.M88.4 R136, [R133+0xd900] ;  /* 0x00d900008588783b */ /* 0x000ee60000000200 */
[----:B------:R-:W-:Y:S01]  /*5830*/  @!P0 IMAD.X R177, R171, 0x1, R226, P1 ;  /* 0x00000001abb18824 */ /* 0x000fe200008e06e2 */
[C---:B------:R-:W-:Y:S01]  /*5840*/  @!P0 LEA R176, P1, R2.reuse, c[0x0][0x1f8], 0x1 ;  /* 0x00007e0002b08a11 */ /* 0x040fe200078208ff */
[C---:B------:R-:W-:Y:S02]  /*5850*/  @!P0 IMAD R171, R215.reuse, 0x6000, R214 ;  /* 0x00006000d7ab8824 */ /* 0x040fe400078e02d6 */
[C---:B-1----:R-:W-:Y:S03]  /*5860*/  HMMA.16816.F32 R4, R140.reuse, R144, R4 ;  /* 0x000000908c04723c */ /* 0x042fe60000001804 */
[----:B------:R-:W-:Y:S01]  /*5870*/  @!PT LDS RZ, [RZ] ;  /* 0x00000000fffff984 */ /* 0x000fe20000000800 */
[----:B------:R-:W-:Y:S01]  /*5880*/  @!PT LDS RZ, [RZ] ;  /* 0x00000000fffff984 */ /* 0x000fe20000000800 */
[----:B------:R-:W-:Y:S01]  /*5890*/  @!PT LDS RZ, [RZ] ;  /* 0x00000000fffff984 */ /* 0x000fe20000000800 */
[----:B------:R1:W-:Y:S02]  /*58a0*/  @!P0 LDGSTS.E.BYPASS.LTC128B.128 [R171], [R166.64], !P5 ;  /* 0x00000000a6ab8fae */ /* 0x0003e4000e901d48 */
[----:B------:R-:W-:Y:S01]  /*58b0*/  @!P0 LEA.HI.X R177, R2, c[0x0][0x1fc], R177, 0x1, P1 ;  /* 0x00007f0002b18a11 */ /* 0x000fe200008f0cb1 */
[----:B------:R-:W-:Y:S02]  /*58c0*/  IMAD.IADD R2, R192, 0x1, R133 ;  /* 0x00000001c0027824 */ /* 0x000fe400078e0285 */
[C---:B------:R-:W-:Y:S02]  /*58d0*/  HMMA.16816.F32 R8, R140.reuse, R146, R8 ;  /* 0x000000928c08723c */ /* 0x040fe40000001808 */
[----:B------:R1:W-:Y:S06]  /*58e0*/  @!P0 LDGSTS.E.BYPASS.LTC128B.128 [R171+0x2000], [R164.64], !P4 ;  /* 0x02000000a4ab8fae */ /* 0x0003ec000e101d48 */
[C---:B--2---:R-:W-:Y:S01]  /*58f0*/  HMMA.16816.F32 R12, R140.reuse, R148, R12 ;  /* 0x000000948c0c723c */ /* 0x044fe2000000180c */
[----:B------:R2:W-:Y:S07]  /*5900*/  @!P0 LDGSTS.E.BYPASS.LTC128B.128 [R171+0x4000], [R168.64], !P6 ;  /* 0x04000000a8ab8fae */ /* 0x0005ee000f101d48 */
[C---:B------:R-:W-:Y:S01]  /*5910*/  HMMA.16816.F32 R16, R140.reuse, R150, R16 ;  /* 0x000000968c10723c */ /* 0x040fe20000001810 */
[----:B------:R2:W-:Y:S07]  /*5920*/  @!P0 LDGSTS.E.BYPASS.LTC128B.128 [R171+0x1000], [R172.64], !P5 ;  /* 0x01000000acab8fae */ /* 0x0005ee000e901d48 */
[C---:B------:R-:W-:Y:S01]  /*5930*/  HMMA.16816.F32 R20, R140.reuse, R156, R20 ;  /* 0x0000009c8c14723c */ /* 0x040fe20000001814 */
[----:B------:R2:W-:Y:S07]  /*5940*/  @!P0 LDGSTS.E.BYPASS.LTC128B.128 [R171+0x3000], [R174.64], !P4 ;  /* 0x03000000aeab8fae */ /* 0x0005ee000e101d48 */
[C---:B------:R-:W-:Y:S01]  /*5950*/  HMMA.16816.F32 R24, R140.reuse, R158, R24 ;  /* 0x0000009e8c18723c */ /* 0x040fe20000001818 */
[----:B------:R2:W-:Y:S02]  /*5960*/  @!P0 LDGSTS.E.BYPASS.LTC128B.128 [R171+0x5000], [R176.64], !P6 ;  /* 0x05000000b0ab8fae */ /* 0x0005e4000f101d48 */
[C---:B------:R-:W-:Y:S02]  /*5970*/  ISETP.GE.AND P0, PT, R215.reuse, 0x1, PT ;  /* 0x00000001d700780c */ /* 0x040fe40003f06270 */
[----:B------:R-:W-:Y:S03]  /*5980*/  IADD3 R215, R215, 0x1, RZ ;  /* 0x00000001d7d77810 */ /* 0x000fe60007ffe0ff */
[C---:B---3--:R-:W-:Y:S01]  /*5990*/  HMMA.16816.F32 R28, R140.reuse, R136, R28 ;  /* 0x000000888c1c723c */ /* 0x048fe2000000181c */
[----:B------:R-:W-:Y:S03]  /*59a0*/  LDSM.16.M88.4 R152, [R185] ;  /* 0x00000000b998783b */ /* 0x000fe60000000200 */
[----:B------:R-:W-:Y:S04]  /*59b0*/  SEL R215, R215, RZ, !P0 ;  /* 0x000000ffd7d77207 */ /* 0x000fe80004000000 */
[----:B------:R-:W-:Y:S01]  /*59c0*/  HMMA.16816.F32 R32, R140, R138, R32 ;  /* 0x0000008a8c20723c */ /* 0x000fe20000001820 */
[----:B------:R-:W3:Y:S07]  /*59d0*/  LDSM.16.M88.4 R160, [R0+0xc100] ;  /* 0x00c1000000a0783b */ /* 0x000eee0000000200 */
[----:B------:R-:W4:Y:S07]  /*59e0*/  LDSM.16.M88.4 R144, [R0+0xc900] ;  /* 0x00c900000090783b */ /* 0x000f2e0000000200 */
[----:B------:R-:W5:Y:S07]  /*59f0*/  LDSM.16.M88.4 R148, [R0+0xd100] ;  /* 0x00d100000094783b */ /* 0x000f6e0000000200 */
[----:B------:R-:W5:Y:S07]  /*5a00*/  LDSM.16.M88.4 R156, [R0+0xd900] ;  /* 0x00d90000009c783b */ /* 0x000f6e0000000200 */
[----:B-1----:R-:W-:Y:S07]  /*5a10*/  LDSM.16.M88.4 R164, [R184] ;  /* 0x00000000b8a4783b */ /* 0x002fee0000000200 */
[----:B--2---:R-:W1:Y:S01]  /*5a20*/  LDSM.16.M88.4 R168, [R2+0xc100] ;  /* 0x00c1000002a8783b */ /* 0x004e620000000200 */
[C---:B---3--:R-:W-:Y:S06]  /*5a30*/  HMMA.16816.F32 R4, R152.reuse, R160, R4 ;  /* 0x000000a09804723c */ /* 0x048fec0000001804 */
[----:B------:R-:W2:Y:S02]  /*5a40*/  LDSM.16.M88.4 R136, [R2+0xc900] ;  /* 0x00c900000288783b */ /* 0x000ea40000000200 */
[C---:B------:R-:W-:Y:S05]  /*5a50*/  HMMA.16816.F32 R8, R152.reuse, R162, R8 ;  /* 0x000000a29808723c */ /* 0x040fea0000001808 */
[----:B------:R-:W3:Y:S03]  /*5a60*/  LDSM.16.M88.4 R140, [R2+0xd100] ;  /* 0x00d10000028c783b */ /* 0x000ee60000000200 */
[C---:B----4-:R-:W-:Y:S04]  /*5a70*/  HMMA.16816.F32 R12, R152.reuse, R144, R12 ;  /* 0x00000090980c723c */ /* 0x050fe8000000180c */
[----:B------:R-:W-:Y:S04]  /*5a80*/  LDSM.16.M88.4 R160, [R188+UR4+0xf900] ;  /* 0x00f90004bca0783b */ /* 0x000fe80008000200 */
[C---:B------:R-:W-:Y:S03]  /*5a90*/  HMMA.16816.F32 R16, R152.reuse, R146, R16 ;  /* 0x000000929810723c */ /* 0x040fe60000001810 */
[----:B------:R-:W4:Y:S05]  /*5aa0*/  LDSM.16.M88.4 R144, [R2+0xd900] ;  /* 0x00d900000290783b */ /* 0x000f2a0000000200 */
        /* <DEDUP_REMOVED lines=9> */
[----:B------:R-:W1:Y:S07]  /*5b40*/  LDSM.16.M88.4 R156, [R188+UR4+0xe900] ;  /* 0x00e90004bc9c783b */ /* 0x000e6e0008000200 */
[C---:B------:R-:W-:Y:S01]  /*5b50*/  HMMA.16816.F32 R8, R164.reuse, R170, R8 ;  /* 0x000000aaa408723c */ /* 0x040fe20000001808 */
[----:B------:R-:W-:Y:S07]  /*5b60*/  LDSM.16.M88.4 R168, [R133+0xe100] ;  /* 0x00e1000085a8783b */ /* 0x000fee0000000200 */
[C---:B--2---:R-:W-:Y:S01]  /*5b70*/  HMMA.16816.F32 R12, R164.reuse, R136, R12 ;  /* 0x00000088a40c723c */ /* 0x044fe2000000180c */
[----:B------:R-:W-:Y:S07]  /*5b80*/  LDSM.16.M88.4 R180, [R188+UR4+0x10100] ;  /* 0x01010004bcb4783b */ /* 0x000fee0008000200 */
[C---:B------:R-:W-:Y:S01]  /*5b90*/  HMMA.16816.F32 R16, R164.reuse, R138, R16 ;  /* 0x0000008aa410723c */ /* 0x040fe20000001810 */
[----:B------:R-:W2:Y:S07]  /*5ba0*/  LDSM.16.M88.4 R136, [R188+UR4+0xf100] ;  /* 0x00f10004bc88783b */ /* 0x000eae0008000200 */
[C---:B---3--:R-:W-:Y:S01]  /*5bb0*/  HMMA.16816.F32 R20, R164.reuse, R140, R20 ;  /* 0x0000008ca414723c */ /* 0x048fe20000001814 */
[----:B------:R-:W0:Y:S07]  /*5bc0*/  LDGDEPBAR ;  /* 0x00000000000079af */ /* 0x000e2e0000000000 */
[C---:B------:R-:W-:Y:S01]  /*5bd0*/  HMMA.16816.F32 R24, R164.reuse, R142, R24 ;  /* 0x0000008ea418723c */ /* 0x040fe20000001818 */
[----:B------:R-:W3:Y:S07]  /*5be0*/  LDSM.16.M88.4 R140, [R186+0x4000] ;  /* 0x00400000ba8c783b */ /* 0x000eee0000000200 */
[C---:B----4-:R-:W-:Y:S08]  /*5bf0*/  HMMA.16816.F32 R28, R164.reuse, R144, R28 ;  /* 0x00000090a41c723c */ /* 0x050ff0000000181c */
        /* <DEDUP_REMOVED lines=11> */
[----:B------:R-:W1:Y:S07]  /*5cb0*/  LDSM.16.M88.4 R136, [R0+0xe900] ;  /* 0x00e900000088783b */ /* 0x000e6e0000000200 */
[C---:B------:R-:W-:Y:S08]  /*5cc0*/  HMMA.16816.F32 R28, R148.reuse, R160, R28 ;  /* 0x000000a0941c723c */ /* 0x040ff0000000181c */
[----:B------:R-:W-:Y:S01]  /*5cd0*/  HMMA.16816.F32 R32, R148, R162, R32 ;  /* 0x000000a29420723c */ /* 0x000fe20000001820 */
[----:B------:R-:W2:Y:S07]  /*5ce0*/  LDSM.16.M88.4 R148, [R0+0xf100] ;  /* 0x00f100000094783b */ /* 0x000eae0000000200 */
[C---:B---3--:R-:W-:Y:S01]  /*5cf0*/  HMMA.16816.F32 R4, R140.reuse, R168, R4 ;  /* 0x000000a88c04723c */ /* 0x048fe20000001804 */
[----:B------:R-:W-:Y:S07]  /*5d00*/  LDSM.16.M88.4 R160, [R184+0x4000] ;  /* 0x00400000b8a0783b */ /* 0x000fee0000000200 */
[C---:B------:R-:W-:Y:S01]  /*5d10*/  HMMA.16816.F32 R8, R140.reuse, R170, R8 ;  /* 0x000000aa8c08723c */ /* 0x040fe20000001808 */
[----:B------:R-:W3:Y:S07]  /*5d20*/  LDSM.16.M88.4 R168, [R2+0xe100] ;  /* 0x00e1000002a8783b */ /* 0x000eee0000000200 */
[C---:B------:R-:W-:Y:S08]  /*5d30*/  HMMA.16816.F32 R12, R140.reuse, R172, R12 ;  /* 0x000000ac8c0c723c */ /* 0x040ff0000000180c */
[C---:B------:R-:W-:Y:S01]  /*5d40*/  HMMA.16816.F32 R16, R140.reuse, R174, R16 ;  /* 0x000000ae8c10723c */ /* 0x040fe20000001810 */
[----:B------:R-:W-:Y:S07]  /*5d50*/  LDSM.16.M88.4 R172, [R190+0x8000] ;  /* 0x00800000beac783b */ /* 0x000fee0000000200 */
[C---:B----4-:R-:W-:Y:S08]  /*5d60*/  HMMA.16816.F32 R20, R140.reuse, R144, R20 ;  /* 0x000000908c14723c */ /* 0x050ff00000001814 */
[C---:B------:R-:W-:Y:S01]  /*5d70*/  HMMA.16816.F32 R24, R140.reuse, R146, R24 ;  /* 0x000000928c18723c */ /* 0x040fe20000001818 */
[----:B------:R-:W-:Y:S07]  /*5d80*/  LDSM.16.M88.4 R144, [R191+0xf100] ;  /* 0x00f10000bf90783b */ /* 0x000fee0000000200 */
        /* <DEDUP_REMOVED lines=10> */
[C---:B--2---:R-:W-:Y:S08]  /*5e30*/  HMMA.16816.F32 R20, R164.reuse, R148, R20 ;  /* 0x00000094a414723c */ /* 0x044ff00000001814 */
[C---:B------:R-:W-:Y:S01]  /*5e40*/  HMMA.16816.F32 R24, R164.reuse, R150, R24 ;  /* 0x00000096a418723c */ /* 0x040fe20000001818 */
[----:B------:R-:W2:Y:S07]  /*5e50*/  LDSM.16.M88.4 R148, [R188+UR4+0x11100] ;  /* 0x01110004bc94783b */ /* 0x000eae0008000200 */
[C---:B------:R-:W-:Y:S08]  /*5e60*/  HMMA.16816.F32 R28, R164.reuse, R156, R28 ;  /* 0x0000009ca41c723c */ /* 0x040ff0000000181c */
[----:B------:R-:W-:Y:S01]  /*5e70*/  HMMA.16816.F32 R32, R164, R158, R32 ;  /* 0x0000009ea420723c */ /* 0x000fe20000001820 */
[----:B------:R-:W1:Y:S07]  /*5e80*/  LDSM.16.M88.4 R156, [R188+UR4+0x11900] ;  /* 0x01190004bc9c783b */ /* 0x000e6e0008000200 */
[C---:B---3--:R-:W-:Y:S01]  /*5e90*/  HMMA.16816.F32 R4, R160.reuse, R168, R4 ;  /* 0x000000a8a004723c */ /* 0x048fe20000001804 */
[----:B------:R-:W3:Y:S07]  /*5ea0*/  LDSM.16.M88.4 R164, [R186+0x8000] ;  /* 0x00800000baa4783b */ /* 0x000eee0000000200 */
        /* <DEDUP_REMOVED lines=11> */
[----:B------:R-:W3:Y:S01]  /*5f60*/  LDSM.16.M88.4 R160, [R185+0x8000] ;  /* 0x00800000b9a0783b */ /* 0x000ee20000000200 */
        /* <DEDUP_REMOVED lines=9> */
[C---:B------:R-:W-:Y:S08]  /*6000*/  HMMA.16816.F32 R28, R172.reuse, R156, R28 ;  /* 0x0000009cac1c723c */ /* 0x040ff0000000181c */
[----:B------:R-:W-:Y:S01]  /*6010*/  HMMA.16816.F32 R32, R172, R158, R32 ;  /* 0x0000009eac20723c */ /* 0x000fe20000001820 */
[----:B------:R-:W1:Y:S07]  /*6020*/  LDSM.16.M88.4 R156, [R0+0x11900] ;  /* 0x01190000009c783b */ /* 0x000e6e0000000200 */
[----:B------:R-:W1:Y:S01]  /*6030*/  LDSM.16.M88.4 R172, [R184+0x8000] ;  /* 0x00800000b8ac783b */ /* 0x000e620000000200 */
[C---:B---3--:R-:W-:Y:S08]  /*6040*/  HMMA.16816.F32 R4, R164.reuse, R176, R4 ;  /* 0x000000b0a404723c */ /* 0x048ff00000001804 */
[C---:B------:R-:W-:Y:S08]  /*6050*/  HMMA.16816.F32 R8, R164.reuse, R178, R8 ;  /* 0x000000b2a408723c */ /* 0x040ff00000001808 */
[C---:B----4-:R-:W-:Y:S08]  /*6060*/  HMMA.16816.F32 R12, R164.reuse, R140, R12 ;  /* 0x0000008ca40c723c */ /* 0x050ff0000000180c */
[C---:B------:R-:W-:Y:S01]  /*6070*/  HMMA.16816.F32 R16, R164.reuse, R142, R16 ;  /* 0x0000008ea410723c */ /* 0x040fe20000001810 */
[----:B------:R-:W-:Y:S07]  /*6080*/  LDSM.16.M88.4 R140, [R191+0x11100] ;  /* 0x01110000bf8c783b */ /* 0x000fee0000000200 */
[C---:B------:R-:W-:Y:S08]  /*6090*/  HMMA.16816.F32 R20, R164.reuse, R144, R20 ;  /* 0x00000090a414723c */ /* 0x040ff00000001814 */
        /* <DEDUP_REMOVED lines=8> */
[C---:B--2---:R-:W-:Y:S08]  /*6120*/  HMMA.16816.F32 R20, R160.reuse, R148, R20 ;  /* 0x00000094a014723c */ /* 0x044ff00000001814 */
        /* <DEDUP_REMOVED lines=32> */
[----:B------:R2:W1:Y:S01]  /*6330*/  MUFU.TANH R232, R240 ;  /* 0x000000f000e87308 */ /* 0x0004620000002400 */
[----:B------:R-:W5:Y:S02]  /*6340*/  SHFL.IDX PT, R173, R249, RZ, 0x1c1f ;  /* 0x001c1ffff9ad7589 */ /* 0x000f6400000e0000 */
        /* <DEDUP_REMOVED lines=12> */
[----:B------:R-:W-:Y:S01]  /*6410*/  FMUL.FTZ R239, R30, c[0x0][0x320] ;  /* 0x0000c8001eef7a20 */ /* 0x000fe20000410000 */
[-C--:B-----5:R-:W-:Y:S01]  /*6420*/  IADD3 R248, R246, R173.reuse, RZ ;  /* 0x000000adf6f87210 */ /* 0x0a0fe20007ffe0ff */
[----:B------:R-:W-:Y:S01]  /*6430*/  FMUL.FTZ R238, R31, c[0x0][0x320] ;  /* 0x0000c8001fee7a20 */ /* 0x000fe20000410000 */
[----:B------:R-:W-:Y:S01]  /*6440*/  IADD3 R247, R245, R173, RZ ;  /* 0x000000adf5f77210 */ /* 0x000fe20007ffe0ff */
[----:B------:R-:W-:Y:S01]  /*6450*/  FMUL.FTZ R243, R32, c[0x0][0x320] ;  /* 0x0000c80020f37a20 */ /* 0x000fe20000410000 */
[----:B------:R-:W1:Y:S01]  /*6460*/  MUFU.TANH R176, R176 ;  /* 0x000000b000b07308 */ /* 0x000e620000002400 */
[----:B------:R-:W-:Y:S02]  /*6470*/  FMUL.FTZ R242, R33, c[0x0][0x320] ;  /* 0x0000c80021f27a20 */ /* 0x000fe40000410000 */
[----:B------:R-:W-:Y:S02]  /*6480*/  FMUL.FTZ R241, R34, c[0x0][0x320] ;  /* 0x0000c80022f17a20 */ /* 0x000fe40000410000 */
[----:B--2---:R-:W-:Y:S05]  /*6490*/  FMUL.FTZ R240, R35, c[0x0][0x320] ;  /* 0x0000c80023f07a20 */ /* 0x004fea0000410000 */
        /* <DEDUP_REMOVED lines=24> */
[----:B------:R-:W-:-:S05]  /*6620*/  @!P3 BRA `(.L_x_882) ;  /* 0x000001800000b947 */ /* 0x000fca0003800000 */
[----:B--234-:R-:W-:Y:S01]  /*6630*/  IADD3 R5, -R203, R194, R173 ;  /* 0x000000c2cb057210 */ /* 0x01cfe20007ffe1ad */
[----:B------:R-:W-:Y:S03]  /*6640*/  BSSY B0, `(.L_x_883) ;  /* 0x0000011000007945 */ /* 0x000fe60003800000 */
        /* <DEDUP_REMOVED lines=11> */
.L_x_884:
[----:B------:R-:W-:Y:S04]  /*6700*/  MOV R0, c[0x0][0x32c] ;  /* 0x0000cb0000007a02 */ /* 0x000fe80000000f00 */
[----:B------:R-:W-:Y:S11]  /*6710*/  ISETP.NE.AND P0, PT, R0, 0x1, PT ;  /* 0x000000010000780c */ /* 0x000ff60003f05270 */
[----:B------:R-:W-:Y:S02]  /*6720*/  @!UPT UIADD3 URZ, URZ, URZ, URZ ;  /* 0x0000003f3f3ff290 */ /* 0x000fe4000fffe03f */
[----:B------:R-:W-:Y:S05]  /*6730*/  @P0 IMAD.HI.U32 R0, R5, c[0x0][0x330], RZ ;  /* 0x0000cc0005000a27 */ /* 0x000fea00078e00ff */
[----:B------:R-:W-:Y:S02]  /*6740*/  @P0 SHF.R.U32.HI R5, RZ, c[0x0][0x334], R0 ;  /* 0x0000cd00ff050a19 */ /* 0x000fe40000011600 */
.L_x_885:
[----:B------:R-:W-:Y:S05]  /*6750*/  BSYNC B0 ;  /* 0x0000000000007941 */ /* 0x000fea0003800000 */
.L_x_883:
[----:B------:R-:W-:Y:S04]  /*6760*/  IMAD R0, R5, c[0x0][0x32c], -R244 ;  /* 0x0000cb0005007a24 */ /* 0x000fe800078e0af4 */
[----:B------:R-:W-:Y:S05]  /*6770*/  IMAD.IADD R0, R0, 0x1, -R211 ;  /* 0x0000000100007824 */ /* 0x000fea00078e0ad3 */
[----:B------:R-:W-:Y:S02]  /*6780*/  IADD3 R5, R0, c[0x0][0x32c], RZ ;  /* 0x0000cb0000057a10 */ /* 0x000fe40007ffe0ff */
[----:B------:R-:W-:Y:S02]  /*6790*/  IMNMX R247, R247, R0, !PT ;  /* 0x00000000f7f77217 */ /* 0x000fe40007800200 */
[----:B------:R-:W-:Y:S02]  /*67a0*/  IMNMX R248, R248, R5, PT ;  /* 0x00000005f8f87217 */ /* 0x000fe40003800200 */
.L_x_882:
[----:B--234-:R-:W-:Y:S01]  /*67b0*/  ISETP.GT.AND P2, PT, R220, -0x1, PT ;  /* 0xffffffffdc00780c */ /* 0x01cfe20003f44270 */
[----:B------:R-:W2:Y:S03]  /*67c0*/  SHFL.IDX PT, R0, R249, 0x1, 0x1c1f ;  /* 0x003c1f00f9007f89 */ /* 0x000ea600000e0000 */
[----:B------:R-:W-:Y:S04]  /*67d0*/  ISETP.GT.AND P0, PT, R247, RZ, P2 ;  /* 0x000000fff700720c */ /* 0x000fe80001704270 */
[C---:B------:R-:W-:Y:S04]  /*67e0*/  ISETP.LT.OR P0, PT, R248.reuse, 0x1, P0 ;  /* 0x00000001f800780c */ /* 0x040fe80000701670 */
[----:B------:R-:W-:Y:S02]  /*67f0*/  FSEL R9, R165, -INF , !P0 ;  /* 0xff800000a5097808 */ /* 0x000fe40004000000 */
[----:B------:R-:W-:Y:S04]  /*6800*/  ISETP.GT.AND P0, PT, R247, 0x1, P2 ;  /* 0x00000001f700780c */ /* 0x000fe80001704270 */
[----:B------:R-:W-:Y:S04]  /*6810*/  ISETP.LT.OR P0, PT, R248, 0x2, P0 ;  /* 0x00000002f800780c */ /* 0x000fe80000701670 */
[----:B------:R-:W-:Y:S02]  /*6820*/  FSEL R5, R167, -INF , !P0 ;  /* 0xff800000a7057808 */ /* 0x000fe40004000000 */
[----:B------:R-:W-:Y:S01]  /*6830*/  ISETP.GT.AND P0, PT, R247, 0x8, P2 ;  /* 0x00000008f700780c */ /* 0x000fe20001704270 */
[--C-:B--2---:R-:W-:Y:S02]  /*6840*/  IMAD.IADD R246, R246, 0x1, R0.reuse ;  /* 0x00000001f6f67824 */ /* 0x104fe400078e0200 */
[----:B------:R-:W-:Y:S01]  /*6850*/  IMAD.IADD R245, R245, 0x1, R0 ;  /* 0x00000001f5f57824 */ /* 0x000fe200078e0200 */
[C---:B------:R-:W-:Y:S04]  /*6860*/  ISETP.LT.OR P0, PT, R248.reuse, 0x9, P0 ;  /* 0x00000009f800780c */ /* 0x040fe80000701670 */
[----:B-1----:R-:W-:Y:S02]  /*6870*/  FSEL R169, R169, -INF , !P0 ;  /* 0xff800000a9a97808 */ /* 0x002fe40004000000 */
[C---:B------:R-:W-:Y:S04]  /*6880*/  ISETP.GT.AND P0, PT, R247.reuse, 0x9, P2 ;  /* 0x00000009f700780c */ /* 0x040fe80001704270 */
[----:B------:R-:W-:Y:S04]  /*6890*/  ISETP.LT.OR P0, PT, R248, 0xa, P0 ;  /* 0x0000000af800780c */ /* 0x000fe80000701670 */
[----:B------:R-:W-:Y:S02]  /*68a0*/  FSEL R7, R176, -INF , !P0 ;  /* 0xff800000b0077808 */ /* 0x000fe40004000000 */
[----:B------:R-:W-:Y:S04]  /*68b0*/  ISETP.GT.AND P0, PT, R247, 0x10, P2 ;  /* 0x00000010f700780c */ /* 0x000fe80001704270 */
[C---:B------:R-:W-:Y:S04]  /*68c0*/  ISETP.LT.OR P0, PT, R248.reuse, 0x11, P0 ;  /* 0x00000011f800780c */ /* 0x040fe80000701670 */
[----:B------:R-:W-:Y:S02]  /*68d0*/  FSEL R165, R181, -INF , !P0 ;  /* 0xff800000b5a57808 */ /* 0x000fe40004000000 */
[----:B------:R-:W-:Y:S04]  /*68e0*/  ISETP.GT.AND P0, PT, R247, 0x11, P2 ;  /* 0x00000011f700780c */ /* 0x000fe80001704270 */
[C---:B------:R-:W-:Y:S04]  /*68f0*/  ISETP.LT.OR P0, PT, R248.reuse, 0x12, P0 ;  /* 0x00000012f800780c */ /* 0x040fe80000701670 */
[----:B------:R-:W-:Y:S02]  /*6900*/  FSEL R167, R177, -INF , !P0 ;  /* 0xff800000b1a77808 */ /* 0x000fe40004000000 */
[C---:B------:R-:W-:Y:S04]  /*6910*/  ISETP.GT.AND P0, PT, R247.reuse, 0x18, P2 ;  /* 0x00000018f700780c */ /* 0x040fe80001704270 */
[----:B------:R-:W-:Y:S04]  /*6920*/  ISETP.LT.OR P0, PT, R248, 0x19, P0 ;  /* 0x00000019f800780c */ /* 0x000fe80000701670 */
[----:B------:R-:W-:Y:S02]  /*6930*/  FSEL R143, R182, -INF , !P0 ;  /* 0xff800000b68f7808 */ /* 0x000fe40004000000 */
[C---:B------:R-:W-:Y:S04]  /*6940*/  ISETP.GT.AND P0, PT, R247.reuse, 0x19, P2 ;  /* 0x00000019f700780c */ /* 0x040fe80001704270 */
[----:B------:R-:W-:Y:S04]  /*6950*/  ISETP.LT.OR P0, PT, R248, 0x1a, P0 ;  /* 0x0000001af800780c */ /* 0x000fe80000701670 */
        /* <DEDUP_REMOVED lines=22> */
[----:B------:R-:W-:Y:S04]  /*6ac0*/  ISETP.GT.AND P0, PT, R247, 0x39, P2 ;  /* 0x00000039f700780c */ /* 0x000fe80001704270 */
[----:B------:R-:W-:Y:S04]  /*6ad0*/  ISETP.LT.OR P0, PT, R248, 0x3a, P0 ;  /* 0x0000003af800780c */ /* 0x000fe80000701670 */
[----:B------:R-:W-:Y:S01]  /*6ae0*/  FSEL R147, R242, -INF , !P0 ;  /* 0xff800000f2937808 */ /* 0x000fe20004000000 */
[----:B------:R-:W-:-:S05]  /*6af0*/  @!P3 BRA `(.L_x_886) ;  /* 0x000001800000b947 */ /* 0x000fca0003800000 */
[----:B------:R-:W-:Y:S01]  /*6b00*/  IADD3 R11, -R203, R194, R0 ;  /* 0x000000c2cb0b7210 */ /* 0x000fe20007ffe100 */
        /* <DEDUP_REMOVED lines=12> */
.L_x_888:
[----:B------:R-:W-:Y:S04]  /*6bd0*/  MOV R0, c[0x0][0x32c] ;  /* 0x0000cb0000007a02 */ /* 0x000fe80000000f00 */
[----:B------:R-:W-:Y:S11]  /*6be0*/  ISETP.NE.AND P0, PT, R0, 0x1, PT ;  /* 0x000000010000780c */ /* 0x000ff60003f05270 */
[----:B------:R-:W-:Y:S02]  /*6bf0*/  @!UPT UIADD3 URZ, URZ, URZ, URZ ;  /* 0x0000003f3f3ff290 */ /* 0x000fe4000fffe03f */
[----:B------:R-:W-:Y:S05]  /*6c00*/  @P0 IMAD.HI.U32 R0, R11, c[0x0][0x330], RZ ;  /* 0x0000cc000b000a27 */ /* 0x000fea00078e00ff */
[----:B------:R-:W-:Y:S02]  /*6c10*/  @P0 SHF.R.U32.HI R11, RZ, c[0x0][0x334], R0 ;  /* 0x0000cd00ff0b0a19 */ /* 0x000fe40000011600 */
.L_x_889:
[----:B------:R-:W-:Y:S05]  /*6c20*/  BSYNC B0 ;  /* 0x0000000000007941 */ /* 0x000fea0003800000 */
.L_x_887:
[----:B------:R-:W-:Y:S04]  /*6c30*/  IMAD R244, R11, c[0x0][0x32c], -R244 ;  /* 0x0000cb000bf47a24 */ /* 0x000fe800078e0af4 */
[----:B------:R-:W-:Y:S05]  /*6c40*/  IMAD.IADD R244, R244, 0x1, -R211 ;  /* 0x00000001f4f47824 */ /* 0x000fea00078e0ad3 */
[----:B------:R-:W-:Y:S02]  /*6c50*/  IADD3 R11, R244, c[0x0][0x32c], RZ ;  /* 0x0000cb00f40b7a10 */ /* 0x000fe40007ffe0ff */
[----:B------:R-:W-:Y:S02]  /*6c60*/  IMNMX R245, R245, R244, !PT ;  /* 0x000000f4f5f57217 */ /* 0x000fe40007800200 */
[----:B------:R-:W-:Y:S02]  /*6c70*/  IMNMX R246, R246, R11, PT ;  /* 0x0000000bf6f67217 */ /* 0x000fe40003800200 */
.L_x_886:
[----:B------:R-:W-:Y:S01]  /*6c80*/  ISETP.GT.AND P0, PT, R245, RZ, P2 ;  /* 0x000000fff500720c */ /* 0x000fe20001704270 */
[----:B------:R-:W-:Y:S04]  /*6c90*/  DEPBAR.LE SB0, 0x2 ;  /* 0x000080800000791a */ /* 0x000fe80000000000 */
[----:B------:R-:W-:Y:S01]  /*6ca0*/  BAR.SYNC.DEFER_BLOCKING 0x0 ;  /* 0x0000000000007b1d */ /* 0x000fe20000010000 */
[----:B------:R-:W-:Y:S01]  /*6cb0*/  ISETP.LT.OR P0, PT, R246, 0x1, P0 ;  /* 0x00000001f600780c */ /* 0x000fe20000701670 */
[----:B------:R-:W-:Y:S01]  /*6cc0*/  UIADD3 UR7, UR5, 0x1, URZ ;  /* 0x0000000105077890 */ /* 0x000fe2000fffe03f */
[----:B------:R-:W-:Y:S01]  /*6cd0*/  FMNMX.FTZ R0, R9, R132, !PT ;  /* 0x0000008409007209 */ /* 0x000fe20007810000 */
[----:B------:R-:W-:Y:S01]  /*6ce0*/  UISETP.GE.AND UP0, UPT, UR5, 0x1, UPT ;  /* 0x000000010500788c */ /* 0x000fe2000bf06270 */
[----:B------:R-:W-:Y:S02]  /*6cf0*/  FSEL R8, R2, -INF , !P0 ;  /* 0xff80000002087808 */ /* 0x000fe40004000000 */
[----:B------:R-:W-:Y:S01]  /*6d00*/  ISETP.GT.AND P0, PT, R245, 0x1, P2 ;  /* 0x00000001f500780c */ /* 0x000fe20001704270 */
[----:B------:R-:W-:Y:S01]  /*6d10*/  USEL UR5, UR7, URZ, !UP0 ;  /* 0x0000003f07057287 */ /* 0x000fe2000c000000 */
[----:B------:R-:W-:Y:S02]  /*6d20*/  FMNMX.FTZ R0, R5, R0, !PT ;  /* 0x0000000005007209 */ /* 0x000fe40007810000 */
[----:B------:R-:W-:Y:S02]  /*6d30*/  ISETP.LT.OR P0, PT, R246, 0x2, P0 ;  /* 0x00000002f600780c */ /* 0x000fe40000701670 */
[----:B------:R-:W-:Y:S02]  /*6d40*/  FMNMX.FTZ R0, R169, R0, !PT ;  /* 0x00000000a9007209 */ /* 0x000fe40007810000 */
[----:B------:R-:W-:Y:S02]  /*6d50*/  FSEL R6, R164, -INF , !P0 ;  /* 0xff800000a4067808 */ /* 0x000fe40004000000 */
[----:B------:R-:W-:Y:S02]  /*6d60*/  ISETP.GT.AND P0, PT, R245, 0x8, P2 ;  /* 0x00000008f500780c */ /* 0x000fe40001704270 */
[----:B------:R-:W-:Y:S02]  /*6d70*/  FMNMX.FTZ R0, R7, R0, !PT ;  /* 0x0000000007007209 */ /* 0x000fe40007810000 */
[----:B------:R-:W-:Y:S02]  /*6d80*/  ISETP.LT.OR P0, PT, R246, 0x9, P0 ;  /* 0x00000009f600780c */ /* 0x000fe40000701670 */
[----:B------:R-:W-:Y:S01]  /*6d90*/  FMNMX.FTZ R0, R165, R0, !PT ;  /* 0x00000000a5007209 */ /* 0x000fe20007810000 */
[----:B------:R-:W-:Y:S01]  /*6da0*/  LDSM.16.MT88.4 R28, [R134+UR4+0x100] ;  /* 0x00010004861c783b */ /* 0x000fe20008004200 */
[----:B------:R-:W-:Y:S02]  /*6db0*/  FSEL R166, R166, -INF , !P0 ;  /* 0xff800000a6a67808 */ /* 0x000fe40004000000 */
[----:B------:R-:W-:Y:S02]  /*6dc0*/  ISETP.GT.AND P0, PT, R245, 0x9, P2 ;  /* 0x00000009f500780c */ /* 0x000fe40001704270 */
[----:B------:R-:W-:Y:S02]  /*6dd0*/  FMNMX.FTZ R0, R167, R0, !PT ;  /* 0x00000000a7007209 */ /* 0x000fe40007810000 */
[----:B------:R-:W-:Y:S02]  /*6de0*/  ISETP.LT.OR P0, PT, R246, 0xa, P0 ;  /* 0x0000000af600780c */ /* 0x000fe40000701670 */
[----:B------:R-:W-:Y:S02]  /*6df0*/  FMNMX.FTZ R0, R143, R0, !PT ;  /* 0x000000008f007209 */ /* 0x000fe40007810000 */
        /* <DEDUP_REMOVED lines=45> */
[----:B------:R-:W-:Y:S01]  /*70d0*/  FMNMX.FTZ R13, R176, R13, !PT ;  /* 0x0000000db00d7209 */ /* 0x000fe20007810000 */
[----:B------:R-:W1:Y:S01]  /*70e0*/  SHFL.BFLY PT, R11, R0, 0x2, 0x1f ;  /* 0x0c401f00000b7f89 */ /* 0x000e6200000e0000 */
[----:B------:R-:W-:Y:S02]  /*70f0*/  FSEL R150, R239, -INF , !P0 ;  /* 0xff800000ef967808 */ /* 0x000fe40004000000 */
[----:B------:R-:W-:Y:S02]  /*7100*/  FMNMX.FTZ R13, R174, R13, !PT ;  /* 0x0000000dae0d7209 */ /* 0x000fe40007810000 */
[C---:B------:R-:W-:Y:S02]  /*7110*/  ISETP.GT.AND P0, PT, R245.reuse, 0x31, P2 ;  /* 0x00000031f500780c */ /* 0x040fe40001704270 */
[----:B------:R-:W-:Y:S02]  /*7120*/  FMNMX.FTZ R13, R154, R13, !PT ;  /* 0x0000000d9a0d7209 */ /* 0x000fe40007810000 */
[----:B------:R-:W-:Y:S02]  /*7130*/  ISETP.LT.OR P0, PT, R246, 0x32, P0 ;  /* 0x00000032f600780c */ /* 0x000fe40000701670 */
[C---:B------:R-:W-:Y:S02]  /*7140*/  ISETP.GT.AND P1, PT, R245.reuse, 0x38, P2 ;  /* 0x00000038f500780c */ /* 0x040fe40001724270 */
        /* <DEDUP_REMOVED lines=17> */
[----:B------:R-:W-:Y:S01]  /*7260*/  FMUL.FTZ R152, R2, c[0x0][0x2d0] ;  /* 0x0000b40002987a20 */ /* 0x000fe20000410000 */
[----:B--2---:R-:W-:Y:S04]  /*7270*/  FMNMX.FTZ R11, R15, R0, !PT ;  /* 0x000000000f0b7209 */ /* 0x004fe80007810000 */
[----:B------:R-:W-:Y:S01]  /*7280*/  FSEL R152, R152, RZ, P0 ;  /* 0x000000ff98987208 */ /* 0x000fe20000000000 */
[----:B------:R-:W-:Y:S04]  /*7290*/  LDSM.16.MT88.4 R12, [R135+UR4+0x100] ;  /* 0x00010004870c783b */ /* 0x000fe80008004200 */
[--C-:B------:R-:W-:Y:S01]  /*72a0*/  FFMA.FTZ R159, R5, c[0x0][0x2d0], -R152.reuse ;  /* 0x0000b400059f7a23 */ /* 0x100fe20000010898 */
[----:B------:R-:W-:Y:S01]  /*72b0*/  FSEL R5, R2, RZ, P0 ;  /* 0x000000ff02057208 */ /* 0x000fe20000000000 */
[--C-:B------:R-:W-:Y:S02]  /*72c0*/  FFMA.FTZ R162, R9, c[0x0][0x2d0], -R152.reuse ;  /* 0x0000b40009a27a23 */ /* 0x100fe40000010898 */
[----:B------:R-:W1:Y:S01]  /*72d0*/  SHFL.BFLY PT, R0, R11, 0x1, 0x1f ;  /* 0x0c201f000b007f89 */ /* 0x000e6200000e0000 */
[----:B------:R-:W-:Y:S01]  /*72e0*/  FFMA.FTZ R160, R169, c[0x0][0x2d0], -R152 ;  /* 0x0000b400a9a07a23 */ /* 0x000fe20000010898 */
[----:B------:R-:W-:Y:S01]  /*72f0*/  MUFU.EX2 R159, R159 ;  /* 0x0000009f009f7308 */ /* 0x000fe20000000800 */
[----:B------:R-:W-:Y:S02]  /*7300*/  FADD.FTZ R4, -R5, R132 ;  /* 0x0000008405047221 */ /* 0x000fe40000010100 */
[--C-:B------:R-:W-:Y:S02]  /*7310*/  FFMA.FTZ R157, R7, c[0x0][0x2d0], -R152.reuse ;  /* 0x0000b400079d7a23 */ /* 0x100fe40000010898 */
[----:B------:R-:W-:Y:S02]  /*7320*/  FMUL.FTZ R132, R4, c[0x0][0x2d0] ;  /* 0x0000b40004847a20 */ /* 0x000fe40000410000 */
[--C-:B------:R-:W-:Y:S02]  /*7330*/  FFMA.FTZ R182, R155, c[0x0][0x2d0], -R152.reuse ;  /* 0x0000b4009bb67a23 */ /* 0x100fe40000010898 */
[--C-:B------:R-:W-:Y:S01]  /*7340*/  FFMA.FTZ R181, R151, c[0x0][0x2d0], -R152.reuse ;  /* 0x0000b40097b57a23 */ /* 0x100fe20000010898 */
[----:B------:R-:W2:Y:S01]  /*7350*/  MUFU.EX2 R162, R162 ;  /* 0x000000a200a27308 */ /* 0x000ea20000000800 */
[--C-:B------:R-:W-:Y:S02]  /*7360*/  FFMA.FTZ R183, R149, c[0x0][0x2d0], -R152.reuse ;  /* 0x0000b40095b77a23 */ /* 0x100fe40000010898 */
[--C-:B------:R-:W-:Y:S02]  /*7370*/  FFMA.FTZ R165, R165, c[0x0][0x2d0], -R152.reuse ;  /* 0x0000b400a5a57a23 */ /* 0x100fe40000010898 */
[--C-:B------:R-:W-:Y:S02]  /*7380*/  FFMA.FTZ R173, R173, c[0x0][0x2d0], -R152.reuse ;  /* 0x0000b400adad7a23 */ /* 0x100fe40000010898 */
[--C-:B------:R-:W-:Y:S02]  /*7390*/  FFMA.FTZ R180, R177, c[0x0][0x2d0], -R152.reuse ;  /* 0x0000b400b1b47a23 */ /* 0x100fe40000010898 */
[--C-:B------:R-:W-:Y:S01]  /*73a0*/  FFMA.FTZ R175, R175, c[0x0][0x2d0], -R152.reuse ;  /* 0x0000b400afaf7a23 */ /* 0x100fe20000010898 */
[----:B------:R-:W-:Y:S01]  /*73b0*/  MUFU.EX2 R160, R160 ;  /* 0x000000a000a07308 */ /* 0x000fe20000000800 */
[----:B-1----:R-:W-:Y:S04]  /*73c0*/  FMNMX.FTZ R0, R11, R0, !PT ;  /* 0x000000000b007209 */ /* 0x002fe80007810000 */
[C---:B------:R-:W-:Y:S01]  /*73d0*/  FSETP.NEU.FTZ.AND P0, PT, R0.reuse, -INF , PT ;  /* 0xff8000000000780b */ /* 0x040fe20003f1d000 */
[C---:B------:R-:W-:Y:S03]  /*73e0*/  FMUL.FTZ R145, R0.reuse, c[0x0][0x2d0] ;  /* 0x0000b40000917a20 */ /* 0x040fe60000410000 */
[----:B------:R-:W-:Y:S01]  /*73f0*/  FSEL R4, R0, RZ, P0 ;  /* 0x000000ff00047208 */ /* 0x000fe20000000000 */
[----:B------:R-:W1:Y:S01]  /*7400*/  MUFU.EX2 R157, R157 ;  /* 0x0000009d009d7308 */ /* 0x000e620000000800 */
[----:B------:R-:W-:Y:S02]  /*7410*/  FSEL R145, R145, RZ, P0 ;  /* 0x000000ff91917208 */ /* 0x000fe40000000000 */
[----:B--2---:R-:W-:Y:S01]  /*7420*/  F2FP.PACK_AB R136, R159, R162 ;  /* 0x000000a29f88723e */ /* 0x004fe200000000ff */
[----:B------:R-:W-:Y:S02]  /*7430*/  FADD.FTZ R4, -R4, R3 ;  /* 0x0000000304047221 */ /* 0x000fe40000010100 */
[--C-:B------:R-:W-:Y:S02]  /*7440*/  FFMA.FTZ R164, R8, c[0x0][0x2d0], -R145.reuse ;  /* 0x0000b40008a47a23 */ /* 0x100fe40000010891 */
[--C-:B------:R-:W-:Y:S02]  /*7450*/  FFMA.FTZ R163, R6, c[0x0][0x2d0], -R145.reuse ;  /* 0x0000b40006a37a23 */ /* 0x100fe40000010891 */
[--C-:B------:R-:W-:Y:S01]  /*7460*/  FFMA.FTZ R158, R166, c[0x0][0x2d0], -R145.reuse ;  /* 0x0000b400a69e7a23 */ /* 0x100fe20000010891 */
[----:B------:R-:W2:Y:S01]  /*7470*/  MUFU.EX2 R132, R132 ;  /* 0x0000008400847308 */ /* 0x000ea20000000800 */
[--C-:B------:R-:W-:Y:S02]  /*7480*/  FFMA.FTZ R161, R168, c[0x0][0x2d0], -R145.reuse ;  /* 0x0000b400a8a17a23 */ /* 0x100fe40000010891 */
[----:B------:R-:W-:Y:S01]  /*7490*/  FMUL.FTZ R3, R4, c[0x0][0x2d0] ;  /* 0x0000b40004037a20 */ /* 0x000fe20000410000 */
[----:B------:R-:W-:Y:S01]  /*74a0*/  IADD3 R4, R135, UR4, RZ ;  /* 0x0000000487047c10 */ /* 0x000fe2000fffe0ff */
[--C-:B------:R-:W-:Y:S02]  /*74b0*/  FFMA.FTZ R168, R141, c[0x0][0x2d0], -R152.reuse ;  /* 0x0000b4008da87a23 */ /* 0x100fe40000010898 */
[--C-:B------:R-:W-:Y:S01]  /*74c0*/  FFMA.FTZ R171, R142, c[0x0][0x2d0], -R145.reuse ;  /* 0x0000b4008eab7a23 */ /* 0x100fe20000010891 */
[----:B------:R-:W-:Y:S01]  /*74d0*/  IADD3 R133, R187, R4, RZ ;  /* 0x00000004bb857210 */ /* 0x000fe20007ffe0ff */
[--C-:B------:R-:W-:Y:S01]  /*74e0*/  FFMA.FTZ R179, R154, c[0x0][0x2d0], -R145.reuse ;  /* 0x0000b4009ab37a23 */ /* 0x100fe20000010891 */
[----:B------:R-:W-:Y:S01]  /*74f0*/  MUFU.EX2 R164, R164 ;  /* 0x000000a400a47308 */ /* 0x000fe20000000800 */
[--C-:B------:R-:W-:Y:S02]  /*7500*/  FFMA.FTZ R191, R150, c[0x0][0x2d0], -R145.reuse ;  /* 0x0000b40096bf7a23 */ /* 0x100fe40000010891 */
[----:B------:R-:W3:Y:S01]  /*7510*/  LDSM.16.MT88.4 R20, [R133+0x100] ;  /* 0x000100008514783b */ /* 0x000ee20000004200 */
[----:B-1----:R-:W-:Y:S01]  /*7520*/  F2FP.PACK_AB R138, R157, R160 ;  /* 0x000000a09d8a723e */ /* 0x002fe200000000ff */
[--C-:B------:R-:W-:Y:S02]  /*7530*/  FFMA.FTZ R232, R148, c[0x0][0x2d0], -R145.reuse ;  /* 0x0000b40094e87a23 */ /* 0x100fe40000010891 */
[--C-:B------:R-:W-:Y:S02]  /*7540*/  FFMA.FTZ R233, R146, c[0x0][0x2d0], -R145.reuse ;  /* 0x0000b40092e97a23 */ /* 0x100fe40000010891 */
[--C-:B------:R-:W-:Y:S01]  /*7550*/  FFMA.FTZ R166, R167, c[0x0][0x2d0], -R152.reuse ;  /* 0x0000b400a7a67a23 */ /* 0x100fe20000010898 */
[----:B------:R-:W1:Y:S01]  /*7560*/  MUFU.EX2 R163, R163 ;  /* 0x000000a300a37308 */ /* 0x000e620000000800 */
[----:B------:R-:W-:Y:S01]  /*7570*/  LDSM.16.MT88.4 R148, [R135+UR4+0x3900] ;  /* 0x003900048794783b */ /* 0x000fe20008004200 */
[--C-:B------:R-:W-:Y:S02]  /*7580*/  FFMA.FTZ R167, R143, c[0x0][0x2d0], -R152.reuse ;  /* 0x0000b4008fa77a23 */ /* 0x100fe40000010898 */
[C---:B--2---:R-:W-:Y:S02]  /*7590*/  FMUL.FTZ R4, R132.reuse, R128 ;  /* 0x0000008084047220 */ /* 0x044fe40000410000 */
[C---:B------:R-:W-:Y:S02]  /*75a0*/  FMUL.FTZ R5, R132.reuse, R129 ;  /* 0x0000008184057220 */ /* 0x040fe40000410000 */
[C---:B------:R-:W-:Y:S02]  /*75b0*/  FMUL.FTZ R8, R132.reuse, R124 ;  /* 0x0000007c84087220 */ /* 0x040fe40000410000 */
        /* <DEDUP_REMOVED lines=8> */
[C---:B------:R-:W-:Y:S01]  /*7640*/  FMUL.FTZ R33, R132.reuse, R101 ;  /* 0x0000006584217220 */ /* 0x040fe20000410000 */
[----:B-1----:R-:W-:Y:S01]  /*7650*/  F2FP.PACK_AB R137, R163, R164 ;  /* 0x000000a4a389723e */ /* 0x002fe200000000ff */
[C---:B------:R-:W-:Y:S02]  /*7660*/  FMUL.FTZ R36, R132.reuse, R36 ;  /* 0x0000002484247220 */ /* 0x040fe40000410000 */
[C---:B------:R-:W-:Y:S02]  /*7670*/  FMUL.FTZ R37, R132.reuse, R37 ;  /* 0x0000002584257220 */ /* 0x040fe40000410000 */
[C---:B------:R-:W-:Y:S01]  /*7680*/  FMUL.FTZ R40, R132.reuse, R40 ;  /* 0x0000002884287220 */ /* 0x040fe20000410000 */
[----:B------:R-:W1:Y:S01]  /*7690*/  MUFU.EX2 R3, R3 ;  /* 0x0000000300037308 */ /* 0x000e620000000800 */
[C---:B------:R-:W-:Y:S02]  /*76a0*/  FMUL.FTZ R41, R132.reuse, R41 ;  /* 0x0000002984297220 */ /* 0x040fe40000410000 */
[C---:B------:R-:W-:Y:S02]  /*76b0*/  FMUL.FTZ R44, R132.reuse, R44 ;  /* 0x0000002c842c7220 */ /* 0x040fe40000410000 */
        /* <DEDUP_REMOVED lines=20> */
[----:B------:R-:W-:Y:S02]  /*7800*/  LDSM.16.MT88.4 R124, [R135+UR4+0x2900] ;  /* 0x00290004877c783b */ /* 0x000fe40008004200 */
[C---:B------:R-:W-:Y:S02]  /*7810*/  FMUL.FTZ R18, R3.reuse, R118 ;  /* 0x0000007603127220 */ /* 0x040fe40000410000 */
[C---:B------:R-:W-:Y:S01]  /*7820*/  FMUL.FTZ R12, R132.reuse, R120 ;  /* 0x00000078840c7220 */ /* 0x040fe20000410000 */
[C---:B------:R-:W-:Y:S01]  /*7830*/  HMMA.16816.F32 R8, R136.reuse, R14, R8 ;  /* 0x0000000e8808723c */ /* 0x040fe20000001808 */
[----:B------:R-:W1:Y:S03]  /*7840*/  MUFU.EX2 R168, R168 ;  /* 0x000000a800a87308 */ /* 0x000e660000000800 */
[C---:B------:R-:W-:Y:S02]  /*7850*/  FMUL.FTZ R13, R132.reuse, R121 ;  /* 0x00000079840d7220 */ /* 0x040fe40000410000 */
[C---:B------:R-:W-:Y:S02]  /*7860*/  FMUL.FTZ R19, R3.reuse, R119 ;  /* 0x0000007703137220 */ /* 0x040fe40000410000 */
[C---:B------:R-:W-:Y:S01]  /*7870*/  FMUL.FTZ R14, R3.reuse, R122 ;  /* 0x0000007a030e7220 */ /* 0x040fe20000410000 */
[----:B------:R-:W-:Y:S02]  /*7880*/  LDSM.16.MT88.4 R116, [R133+0x900] ;  /* 0x000900008574783b */ /* 0x000fe40000004200 */
[----:B------:R-:W-:Y:S01]  /*7890*/  MUFU.EX2 R171, R171 ;  /* 0x000000ab00ab7308 */ /* 0x000fe20000000800 */
[C---:B------:R-:W-:Y:S02]  /*78a0*/  FMUL.FTZ R15, R3.reuse, R123 ;  /* 0x0000007b030f7220 */ /* 0x040fe40000410000 */
[C---:B------:R-:W-:Y:S02]  /*78b0*/  FMUL.FTZ R26, R3.reuse, R110 ;  /* 0x0000006e031a7220 */ /* 0x040fe40000410000 */
[C---:B------:R-:W-:Y:S01]  /*78c0*/  FMUL.FTZ R27, R3.reuse, R111 ;  /* 0x0000006f031b7220 */ /* 0x040fe20000410000 */
[----:B------:R-:W4:Y:S01]  /*78d0*/  LDSM.16.MT88.4 R120, [R156+0x100] ;  /* 0x000100009c78783b */ /* 0x000f220000004200 */
[C---:B------:R-:W-:Y:S01]  /*78e0*/  FMUL.FTZ R34, R3.reuse, R102 ;  /* 0x0000006603227220 */ /* 0x040fe20000410000 */
[C---:B---3--:R-:W-:Y:S02]  /*78f0*/  HMMA.16816.F32 R12, R136.reuse, R20, R12 ;  /* 0x00000014880c723c */ /* 0x048fe4000000180c */
[----:B------:R-:W-:Y:S01]  /*7900*/  MUFU.EX2 R173, R173 ;  /* 0x000000ad00ad7308 */ /* 0x000fe20000000800 */
[C---:B------:R-:W-:Y:S02]  /*7910*/  FMUL.FTZ R35, R3.reuse, R103 ;  /* 0x0000006703237220 */ /* 0x040fe40000410000 */
[C---:B------:R-:W-:Y:S01]  /*7920*/  FMUL.FTZ R38, R3.reuse, R38 ;  /* 0x0000002603267220 */ /* 0x040fe20000410000 */
[----:B------:R-:W-:Y:S01]  /*7930*/  LDSM.16.MT88.4 R100, [R134+UR4+0x2100] ;  /* 0x002100048664783b */ /* 0x000fe20008004200 */
[C---:B------:R-:W-:Y:S01]  /*7940*/  FMUL.FTZ R20, R132.reuse, R112 ;  /* 0x0000007084147220 */ /* 0x040fe20000410000 */
[C---:B------:R-:W-:Y:S04]  /*7950*/  HMMA.16816.F32 R16, R136.reuse, R22, R16 ;  /* 0x000000168810723c */ /* 0x040fe80000001810 */
[C---:B------:R-:W-:Y:S01]  /*7960*/  FMUL.FTZ R21, R132.reuse, R113 ;  /* 0x0000007184157220 */ /* 0x040fe20000410000 */
[----:B------:R-:W-:Y:S01]  /*7970*/  MUFU.EX2 R180, R180 ;  /* 0x000000b400b47308 */ /* 0x000fe20000000800 */
[C---:B------:R-:W-:Y:S01]  /*7980*/  FMUL.FTZ R39, R3.reuse, R39 ;  /* 0x0000002703277220 */ /* 0x040fe20000410000 */
[----:B------:R-:W-:Y:S01]  /*7990*/  LDSM.16.MT88.4 R108, [R156+0x2100] ;  /* 0x002100009c6c783b */ /* 0x000fe20000004200 */
[C---:B------:R-:W-:Y:S04]  /*79a0*/  FMUL.FTZ R22, R3.reuse, R114 ;  /* 0x0000007203167220 */ /* 0x040fe80000410000 */
[C---:B------:R-:W-:Y:S02]  /*79b0*/  FMUL.FTZ R23, R3.reuse, R115 ;  /* 0x0000007303177220 */ /* 0x040fe40000410000 */
[C---:B------:R-:W-:Y:S01]  /*79c0*/  FMUL.FTZ R42, R3.reuse, R42 ;  /* 0x0000002a032a7220 */ /* 0x040fe20000410000 */
[----:B------:R-:W3:Y:S01]  /*79d0*/  LDSM.16.MT88.4 R112, [R135+UR4+0x2100] ;  /* 0x002100048770783b */ /* 0x000ee20008004200 */
[C---:B------:R-:W-:Y:S01]  /*79e0*/  FMUL.FTZ R43, R3.reuse, R43 ;  /* 0x0000002b032b7220 */ /* 0x040fe20000410000 */
[----:B------:R-:W-:Y:S01]  /*79f0*/  MUFU.EX2 R175, R175 ;  /* 0x000000af00af7308 */ /* 0x000fe20000000800 */
[C---:B------:R-:W-:Y:S01]  /*7a00*/  FMUL.FTZ R46, R3.reuse, R46 ;  /* 0x0000002e032e7220 */ /* 0x040fe20000410000 */
        /* <DEDUP_REMOVED lines=11> */
[----:B------:R-:W5:Y:S01]  /*7ac0*/  LDSM.16.MT88.4 R104, [R133+0x2100] ;  /* 0x002100008568783b */ /* 0x000f620000004200 */
[C---:B------:R-:W-:Y:S02]  /*7ad0*/  FMUL.FTZ R54, R3.reuse, R54 ;  /* 0x0000003603367220 */ /* 0x040fe40000410000 */
[C---:B------:R-:W-:Y:S02]  /*7ae0*/  FMUL.FTZ R55, R3.reuse, R55 ;  /* 0x0000003703377220 */ /* 0x040fe40000410000 */
[C---:B----4-:R-:W-:Y:S02]  /*7af0*/  HMMA.16816.F32 R28, R136.reuse, R120, R28 ;  /* 0x00000078881c723c */ /* 0x050fe4000000181c */
[----:B------:R-:W-:Y:S01]  /*7b00*/  MUFU.EX2 R181, R181 ;  /* 0x000000b500b57308 */ /* 0x000fe20000000800 */
[C---:B------:R-:W-:Y:S02]  /*7b10*/  FMUL.FTZ R58, R3.reuse, R58 ;  /* 0x0000003a033a7220 */ /* 0x040fe40000410000 */
[C---:B------:R-:W-:Y:S02]  /*7b20*/  FMUL.FTZ R59, R3.reuse, R59 ;  /* 0x0000003b033b7220 */ /* 0x040fe40000410000 */
[C---:B------:R-:W-:Y:S01]  /*7b30*/  FMUL.FTZ R62, R3.reuse, R62 ;  /* 0x0000003e033e7220 */ /* 0x040fe20000410000 */
[C---:B------:R-:W-:Y:S01]  /*7b40*/  HMMA.16816.F32 R32, R136.reuse, R122, R32 ;  /* 0x0000007a8820723c */ /* 0x040fe20000001820 */
[----:B------:R-:W-:Y:S03]  /*7b50*/  LDSM.16.MT88.4 R120, [R134+UR4+0x900] ;  /* 0x000900048678783b */ /* 0x000fe60008004200 */
        /* <DEDUP_REMOVED lines=13> */
[C---:B-----5:R-:W-:Y:S03]  /*7c30*/  HMMA.16816.F32 R44, R136.reuse, R104, R44 ;  /* 0x00000068882c723c */ /* 0x060fe6000000182c */
[C---:B------:R-:W-:Y:S02]  /*7c40*/  FMUL.FTZ R71, R3.reuse, R71 ;  /* 0x0000004703477220 */ /* 0x040fe40000410000 */
[C---:B------:R-:W-:Y:S02]  /*7c50*/  FMUL.FTZ R72, R132.reuse, R72 ;  /* 0x0000004884487220 */ /* 0x040fe40000410000 */
[C---:B------:R-:W-:Y:S01]  /*7c60*/  FMUL.FTZ R73, R132.reuse, R73 ;  /* 0x0000004984497220 */ /* 0x040fe20000410000 */
[C---:B------:R-:W-:Y:S01]  /*7c70*/  HMMA.16816.F32 R48, R136.reuse, R106, R48 ;  /* 0x0000006a8830723c */ /* 0x040fe20000001830 */
[----:B------:R-:W3:Y:S01]  /*7c80*/  LDSM.16.MT88.4 R104, [R135+UR4+0x4100] ;  /* 0x004100048768783b */ /* 0x000ee20008004200 */
[----:B------:R-:W-:Y:S02]  /*7c90*/  MUFU.EX2 R233, R233 ;  /* 0x000000e900e97308 */ /* 0x000fe40000000800 */
[C---:B------:R-:W-:Y:S02]  /*7ca0*/  FMUL.FTZ R74, R3.reuse, R74 ;  /* 0x0000004a034a7220 */ /* 0x040fe40000410000 */
[C---:B------:R-:W-:Y:S02]  /*7cb0*/  FMUL.FTZ R75, R3.reuse, R75 ;  /* 0x0000004b034b7220 */ /* 0x040fe40000410000 */
[C---:B------:R-:W-:Y:S04]  /*7cc0*/  HMMA.16816.F32 R52, R136.reuse, R100, R52 ;  /* 0x000000648834723c */ /* 0x040fe80000001834 */
[C---:B------:R-:W-:Y:S02]  /*7cd0*/  FMUL.FTZ R76, R132.reuse, R76 ;  /* 0x0000004c844c7220 */ /* 0x040fe40000410000 */
[C---:B------:R-:W-:Y:S02]  /*7ce0*/  FMUL.FTZ R77, R132.reuse, R77 ;  /* 0x0000004d844d7220 */ /* 0x040fe40000410000 */
[C---:B------:R-:W-:Y:S01]  /*7cf0*/  HMMA.16816.F32 R56, R136.reuse, R102, R56 ;  /* 0x000000668838723c */ /* 0x040fe20000001838 */
[----:B------:R-:W4:Y:S03]  /*7d00*/  LDSM.16.MT88.4 R100, [R133+0x4100] ;  /* 0x004100008564783b */ /* 0x000f260000004200 */
[C---:B------:R-:W-:Y:S02]  /*7d10*/  FMUL.FTZ R78, R3.reuse, R78 ;  /* 0x0000004e034e7220 */ /* 0x040fe40000410000 */
[C---:B------:R-:W-:Y:S02]  /*7d20*/  FMUL.FTZ R79, R3.reuse, R79 ;  /* 0x0000004f034f7220 */ /* 0x040fe40000410000 */
[C---:B------:R-:W-:Y:S04]  /*7d30*/  HMMA.16816.F32 R60, R136.reuse, R108, R60 ;  /* 0x0000006c883c723c */ /* 0x040fe8000000183c */
[C---:B------:R-:W-:Y:S02]  /*7d40*/  FMUL.FTZ R80, R132.reuse, R80 ;  /* 0x0000005084507220 */ /* 0x040fe40000410000 */
[C---:B------:R-:W-:Y:S02]  /*7d50*/  FMUL.FTZ R81, R132.reuse, R81 ;  /* 0x0000005184517220 */ /* 0x040fe40000410000 */
[C---:B------:R-:W-:Y:S01]  /*7d60*/  HMMA.16816.F32 R64, R136.reuse, R110, R64 ;  /* 0x0000006e8840723c */ /* 0x040fe20000001840 */
[----:B------:R-:W5:Y:S03]  /*7d70*/  LDSM.16.MT88.4 R108, [R134+UR4+0x4100] ;  /* 0x00410004866c783b */ /* 0x000f660008004200 */
[C---:B------:R-:W-:Y:S02]  /*7d80*/  FMUL.FTZ R82, R3.reuse, R82 ;  /* 0x0000005203527220 */ /* 0x040fe40000410000 */
[C---:B------:R-:W-:Y:S02]  /*7d90*/  FMUL.FTZ R83, R3.reuse, R83 ;  /* 0x0000005303537220 */ /* 0x040fe40000410000 */
[C---:B------:R-:W-:Y:S01]  /*7da0*/  FMUL.FTZ R84, R132.reuse, R84 ;  /* 0x0000005484547220 */ /* 0x040fe20000410000 */
[C---:B---3--:R-:W-:Y:S03]  /*7db0*/  HMMA.16816.F32 R68, R136.reuse, R104, R68 ;  /* 0x000000688844723c */ /* 0x048fe60000001844 */
[----:B------:R-:W-:Y:S02]  /*7dc0*/  FMUL.FTZ R85, R132, R85 ;  /* 0x0000005584557220 */ /* 0x000fe40000410000 */
[C---:B------:R-:W-:Y:S02]  /*7dd0*/  FMUL.FTZ R86, R3.reuse, R86 ;  /* 0x0000005603567220 */ /* 0x040fe40000410000 */
[C---:B------:R-:W-:Y:S01]  /*7de0*/  FMUL.FTZ R87, R3.reuse, R87 ;  /* 0x0000005703577220 */ /* 0x040fe20000410000 */
[C---:B------:R-:W-:Y:S01]  /*7df0*/  HMMA.16816.F32 R72, R136.reuse, R106, R72 ;  /* 0x0000006a8848723c */ /* 0x040fe20000001848 */
[----:B------:R-:W3:Y:S03]  /*7e00*/  LDSM.16.MT88.4 R104, [R156+0x4100] ;  /* 0x004100009c68783b */ /* 0x000ee60000004200 */
[--C-:B------:R-:W-:Y:S02]  /*7e10*/  FFMA.FTZ R169, R172, c[0x0][0x2d0], -R145.reuse ;  /* 0x0000b400aca97a23 */ /* 0x100fe40000010891 */
[--C-:B------:R-:W-:Y:S02]  /*7e20*/  FFMA.FTZ R172, R140, c[0x0][0x2d0], -R145.reuse ;  /* 0x0000b4008cac7a23 */ /* 0x100fe40000010891 */
[C---:B----4-:R-:W-:Y:S01]  /*7e30*/  HMMA.16816.F32 R76, R136.reuse, R100, R76 ;  /* 0x00000064884c723c */ /* 0x050fe2000000184c */
[----:B------:R-:W-:Y:S01]  /*7e40*/  LDSM.16.MT88.4 R140, [R134+UR4+0x2900] ;  /* 0x00290004868c783b */ /* 0x000fe20008004200 */
[----:B------:R-:W-:Y:S02]  /*7e50*/  MUFU.EX2 R169, R169 ;  /* 0x000000a900a97308 */ /* 0x000fe40000000800 */
[--C-:B------:R-:W-:Y:S02]  /*7e60*/  FFMA.FTZ R170, R170, c[0x0][0x2d0], -R145.reuse ;  /* 0x0000b400aaaa7a23 */ /* 0x100fe40000010891 */
[----:B------:R-:W-:Y:S01]  /*7e70*/  FMUL.FTZ R88, R132, R88 ;  /* 0x0000005884587220 */ /* 0x000fe20000410000 */
[----:B--2---:R-:W-:Y:S01]  /*7e80*/  F2FP.PACK_AB R100, R166, R165 ;  /* 0x000000a5a664723e */ /* 0x004fe200000000ff */
[C---:B------:R-:W-:Y:S04]  /*7e90*/  HMMA.16816.F32 R80, R136.reuse, R102, R80 ;  /* 0x000000668850723c */ /* 0x040fe80000001850 */
[----:B------:R-:W-:Y:S01]  /*7ea0*/  FMUL.FTZ R89, R132, R89 ;  /* 0x0000005984597220 */ /* 0x000fe20000410000 */
[----:B------:R-:W2:Y:S01]  /*7eb0*/  MUFU.EX2 R170, R170 ;  /* 0x000000aa00aa7308 */ /* 0x000ea20000000800 */
[C---:B------:R-:W-:Y:S01]  /*7ec0*/  FMUL.FTZ R90, R3.reuse, R90 ;  /* 0x0000005a035a7220 */ /* 0x040fe20000410000 */
[----:B-1----:R-:W-:Y:S01]  /*7ed0*/  F2FP.PACK_AB R102, R168, R167 ;  /* 0x000000a7a866723e */ /* 0x002fe200000000ff */
[C---:B-----5:R-:W-:Y:S04]  /*7ee0*/  HMMA.16816.F32 R84, R136.reuse, R108, R84 ;  /* 0x0000006c8854723c */ /* 0x060fe80000001854 */
[C---:B------:R-:W-:Y:S02]  /*7ef0*/  FMUL.FTZ R91, R3.reuse, R91 ;  /* 0x0000005b035b7220 */ /* 0x040fe40000410000 */
[C---:B------:R-:W-:Y:S01]  /*7f00*/  FMUL.FTZ R92, R132.reuse, R92 ;  /* 0x0000005c845c7220 */ /* 0x040fe20000410000 */
[----:B------:R-:W1:Y:S01]  /*7f10*/  MUFU.EX2 R172, R172 ;  /* 0x000000ac00ac7308 */ /* 0x000e620000000800 */
[C---:B------:R-:W-:Y:S03]  /*7f20*/  FMUL.FTZ R93, R132.reuse, R93 ;  /* 0x0000005d845d7220 */ /* 0x040fe60000410000 */
[C---:B------:R-:W-:Y:S01]  /*7f30*/  HMMA.16816.F32 R88, R136.reuse, R110, R88 ;  /* 0x0000006e8858723c */ /* 0x040fe20000001858 */
[----:B------:R-:W4:Y:S02]  /*7f40*/  LDSM.16.MT88.4 R108, [R156+0x900] ;  /* 0x000900009c6c783b */ /* 0x000f240000004200 */
[C---:B------:R-:W-:Y:S02]  /*7f50*/  FMUL.FTZ R94, R3.reuse, R94 ;  /* 0x0000005e035e7220 */ /* 0x040fe40000410000 */
[C---:B------:R-:W-:Y:S02]  /*7f60*/  FMUL.FTZ R95, R3.reuse, R95 ;  /* 0x0000005f035f7220 */ /* 0x040fe40000410000 */
[C---:B------:R-:W-:Y:S02]  /*7f70*/  FMUL.FTZ R96, R132.reuse, R96 ;  /* 0x0000006084607220 */ /* 0x040fe40000410000 */
[----:B------:R-:W-:Y:S03]  /*7f80*/  FMUL.FTZ R97, R132, R97 ;  /* 0x0000006184617220 */ /* 0x000fe60000410000 */
[C---:B---3--:R-:W-:Y:S03]  /*7f90*/  HMMA.16816.F32 R92, R136.reuse, R104, R92 ;  /* 0x00000068885c723c */ /* 0x048fe6000000185c */
[C---:B------:R-:W-:Y:S01]  /*7fa0*/  FMUL.FTZ R98, R3.reuse, R98 ;  /* 0x0000006203627220 */ /* 0x040fe20000410000 */
[----:B--2---:R-:W-:Y:S01]  /*7fb0*/  F2FP.PACK_AB R101, R170, R169 ;  /* 0x000000a9aa65723e */ /* 0x004fe200000000ff */
[----:B------:R-:W-:Y:S02]  /*7fc0*/  FMUL.FTZ R99, R3, R99 ;  /* 0x0000006303637220 */ /* 0x000fe40000410000 */
[--C-:B------:R-:W-:Y:S01]  /*7fd0*/  FFMA.FTZ R177, R178, c[0x0][0x2d0], -R145.reuse ;  /* 0x0000b400b2b17a23 */ /* 0x100fe20000010891 */
[----:B-1----:R-:W-:Y:S01]  /*7fe0*/  F2FP.PACK_AB R103, R172, R171 ;  /* 0x000000abac67723e */ /* 0x002fe200000000ff */
[--C-:B------:R-:W-:Y:S03]  /*7ff0*/  FFMA.FTZ R178, R153, c[0x0][0x2d0], -R152.reuse ;  /* 0x0000b40099b27a23 */ /* 0x100fe60000010898 */
[----:B------:R-:W-:Y:S01]  /*8000*/  HMMA.16816.F32 R96, R136, R106, R96 ;  /* 0x0000006a8860723c */ /* 0x000fe20000001860 */
[----:B------:R-:W1:Y:S01]  /*8010*/  LDSM.16.MT88.4 R104, [R156+0x2900] ;  /* 0x002900009c68783b */ /* 0x000e620000004200 */
[----:B------:R-:W-:Y:S01]  /*8020*/  MUFU.EX2 R177, R177 ;  /* 0x000000b100b17308 */ /* 0x000fe20000000800 */
[----:B------:R-:W-:Y:S02]  /*8030*/  FFMA.FTZ R152, R147, c[0x0][0x2d0], -R152 ;  /* 0x0000b40093987a23 */ /* 0x000fe40000010898 */
[--C-:B------:R-:W-:Y:S02]  /*8040*/  FFMA.FTZ R176, R176, c[0x0][0x2d0], -R145.reuse ;  /* 0x0000b400b0b07a23 */ /* 0x100fe40000010891 */
[--C-:B------:R-:W-:Y:S01]  /*8050*/  FFMA.FTZ R174, R174, c[0x0][0x2d0], -R145.reuse ;  /* 0x0000b400aeae7a23 */ /* 0x100fe20000010891 */
[C---:B------:R-:W-:Y:S01]  /*8060*/  HMMA.16816.F32 R4, R100.reuse, R112, R4 ;  /* 0x000000706404723c */ /* 0x040fe20000001804 */
[----:B------:R-:W-:Y:S03]  /*8070*/  LDSM.16.MT88.4 R136, [R134+UR4+0x3100] ;  /* 0x003100048688783b */ /* 0x000fe60008004200 */
[----:B------:R2:W-:Y:S01]  /*8080*/  MUFU.EX2 R230, R152 ;  /* 0x0000009800e67308 */ /* 0x0005e20000000800 */
[----:B------:R-:W-:Y:S02]  /*8090*/  FFMA.FTZ R145, R144, c[0x0][0x2d0], -R145 ;  /* 0x0000b40090917a23 */ /* 0x000fe40000010891 */
[----:B------:R-:W-:Y:S01]  /*80a0*/  FFMA.FTZ R164, R3, R216, R164 ;  /* 0x000000d803a47223 */ /* 0x000fe200000100a4 */
[C---:B------:R-:W-:Y:S01]  /*80b0*/  HMMA.16816.F32 R8, R100.reuse, R114, R8 ;  /* 0x000000726408723c */ /* 0x040fe20000001808 */
[----:B------:R-:W-:Y:S03]  /*80c0*/  LDSM.16.MT88.4 R112, [R133+0x4900] ;  /* 0x004900008570783b */ /* 0x000fe60000004200 */
[----:B------:R-:W-:Y:S01]  /*80d0*/  FFMA.FTZ R162, R132, R217, R162 ;  /* 0x000000d984a27223 */ /* 0x000fe200000100a2 */
[----:B------:R-:W-:Y:S01]  /*80e0*/  MOV R132, R2 ;  /* 0x0000000200847202 */ /* 0x000fe20000000f00 */
[----:B------:R3:W-:Y:S01]  /*80f0*/  MUFU.EX2 R234, R145 ;  /* 0x0000009100ea7308 */ /* 0x0007e20000000800 */
[----:B------:R-:W-:Y:S01]  /*8100*/  FADD.FTZ R163, R163, R164 ;  /* 0x000000a4a3a37221 */ /* 0x000fe20000010000 */
[C---:B------:R-:W-:Y:S04]  /*8110*/  HMMA.16816.F32 R12, R100.reuse, R116, R12 ;  /* 0x00000074640c723c */ /* 0x040fe8000000180c */
[----:B------:R-:W-:Y:S02]  /*8120*/  FADD.FTZ R159, R159, R162 ;  /* 0x000000a29f9f7221 */ /* 0x000fe40000010000 */
[----:B------:R-:W-:Y:S02]  /*8130*/  FADD.FTZ R158, R158, R163 ;  /* 0x000000a39e9e7221 */ /* 0x000fe40000010000 */
[C---:B------:R-:W-:Y:S01]  /*8140*/  HMMA.16816.F32 R16, R100.reuse, R118, R16 ;  /* 0x000000766410723c */ /* 0x040fe20000001810 */
[----:B------:R-:W-:Y:S01]  /*8150*/  LDSM.16.MT88.4 R116, [R134+UR4+0x4900] ;  /* 0x004900048674783b */ /* 0x000fe20008004200 */
[----:B------:R-:W5:Y:S02]  /*8160*/  MUFU.EX2 R176, R176 ;  /* 0x000000b000b07308 */ /* 0x000f640000000800 */
[----:B------:R-:W-:Y:S02]  /*8170*/  FADD.FTZ R160, R160, R159 ;  /* 0x0000009fa0a07221 */ /* 0x000fe40000010000 */
[----:B------:R-:W-:Y:S02]  /*8180*/  FADD.FTZ R158, R161, R158 ;  /* 0x0000009ea19e7221 */ /* 0x000fe40000010000 */
[C---:B------:R-:W-:Y:S01]  /*8190*/  HMMA.16816.F32 R20, R100.reuse, R120, R20 ;  /* 0x000000786414723c */ /* 0x040fe20000001814 */
[----:B--2---:R-:W-:Y:S03]  /*81a0*/  LDSM.16.MT88.4 R152, [R133+0x3900] ;  /* 0x003900008598783b */ /* 0x004fe60000004200 */
[----:B------:R-:W2:Y:S01]  /*81b0*/  MUFU.EX2 R174, R174 ;  /* 0x000000ae00ae7308 */ /* 0x000ea20000000800 */
[----:B------:R-:W-:Y:S02]  /*81c0*/  FADD.FTZ R160, R157, R160 ;  /* 0x000000a09da07221 */ /* 0x000fe40000010000 */
[----:B------:R-:W-:Y:S01]  /*81d0*/  FADD.FTZ R169, R169, R158 ;  /* 0x0000009ea9a97221 */ /* 0x000fe20000010000 */
[C---:B------:R-:W-:Y:S01]  /*81e0*/  HMMA.16816.F32 R24, R100.reuse, R122, R24 ;  /* 0x0000007a6418723c */ /* 0x040fe20000001818 */
[----:B------:R-:W-:Y:S03]  /*81f0*/  LDSM.16.MT88.4 R120, [R134+UR4+0x1100] ;  /* 0x001100048678783b */ /* 0x000fe60008004200 */
[----:B------:R-:W-:Y:S02]  /*8200*/  FADD.FTZ R165, R165, R160 ;  /* 0x000000a0a5a57221 */ /* 0x000fe40000010000 */
[----:B------:R-:W1:Y:S01]  /*8210*/  MUFU.EX2 R178, R178 ;  /* 0x000000b200b27308 */ /* 0x000e620000000800 */
[----:B------:R-:W-:Y:S01]  /*8220*/  FADD.FTZ R170, R170, R169 ;  /* 0x000000a9aaaa7221 */ /* 0x000fe20000010000 */
[C---:B----4-:R-:W-:Y:S01]  /*8230*/  HMMA.16816.F32 R28, R100.reuse, R108, R28 ;  /* 0x0000006c641c723c */ /* 0x050fe2000000181c */
[----:B---3--:R-:W-:Y:S03]  /*8240*/  LDSM.16.MT88.4 R144, [R156+0x1900] ;  /* 0x001900009c90783b */ /* 0x008fe60000004200 */
[----:B------:R-:W-:Y:S02]  /*8250*/  FADD.FTZ R166, R166, R165 ;  /* 0x000000a5a6a67221 */ /* 0x000fe40000010000 */
[----:B------:R-:W-:Y:S02]  /*8260*/  FADD.FTZ R171, R171, R170 ;  /* 0x000000aaabab7221 */ /* 0x000fe40000010000 */
[C---:B------:R-:W-:Y:S01]  /*8270*/  HMMA.16816.F32 R32, R100.reuse, R110, R32 ;  /* 0x0000006e6420723c */ /* 0x040fe20000001820 */
[----:B------:R-:W3:Y:S03]  /*8280*/  LDSM.16.MT88.4 R108, [R135+UR4+0x4900] ;  /* 0x00490004876c783b */ /* 0x000ee60008004200 */
[----:B------:R-:W-:Y:S02]  /*8290*/  FADD.FTZ R167, R167, R166 ;  /* 0x000000a6a7a77221 */ /* 0x000fe40000010000 */
[----:B------:R-:W-:Y:S02]  /*82a0*/  FADD.FTZ R172, R172, R171 ;  /* 0x000000abacac7221 */ /* 0x000fe40000010000 */
[C---:B------:R-:W-:Y:S04]  /*82b0*/  HMMA.16816.F32 R36, R100.reuse, R124, R36 ;  /* 0x0000007c6424723c */ /* 0x040fe80000001824 */
[----:B------:R-:W-:Y:S04]  /*82c0*/  FADD.FTZ R168, R168, R167 ;  /* 0x000000a7a8a87221 */ /* 0x000fe80000010000 */
[C---:B------:R-:W-:Y:S01]  /*82d0*/  HMMA.16816.F32 R40, R100.reuse, R126, R40 ;  /* 0x0000007e6428723c */ /* 0x040fe20000001828 */
[----:B------:R-:W-:Y:S07]  /*82e0*/  LDSM.16.MT88.4 R124, [R135+UR4+0x3100] ;  /* 0x00310004877c783b */ /* 0x000fee0008004200 */
        /* <DEDUP_REMOVED lines=9> */
[C---:B---3--:R-:W-:Y:S08]  /*8380*/  HMMA.16816.F32 R68, R100.reuse, R108, R68 ;  /* 0x0000006c6444723c */ /* 0x048ff00000001844 */
[C---:B------:R-:W-:Y:S01]  /*8390*/  HMMA.16816.F32 R72, R100.reuse, R110, R72 ;  /* 0x0000006e6448723c */ /* 0x040fe20000001848 */
[----:B------:R-:W3:Y:S07]  /*83a0*/  LDSM.16.MT88.4 R108, [R135+UR4+0x1100] ;  /* 0x00110004876c783b */ /* 0x000eee0008004200 */
[C---:B------:R-:W-:Y:S08]  /*83b0*/  HMMA.16816.F32 R76, R100.reuse, R112, R76 ;  /* 0x00000070644c723c */ /* 0x040ff0000000184c */
[C---:B------:R-:W-:Y:S01]  /*83c0*/  HMMA.16816.F32 R80, R100.reuse, R114, R80 ;  /* 0x000000726450723c */ /* 0x040fe20000001850 */
[----:B------:R-:W4:Y:S07]  /*83d0*/  LDSM.16.MT88.4 R112, [R133+0x1100] ;  /* 0x001100008570783b */ /* 0x000f2e0000004200 */
[C---:B------:R-:W-:Y:S08]  /*83e0*/  HMMA.16816.F32 R84, R100.reuse, R116, R84 ;  /* 0x000000746454723c */ /* 0x040ff00000001854 */
[C---:B------:R-:W-:Y:S01]  /*83f0*/  HMMA.16816.F32 R88, R100.reuse, R118, R88 ;  /* 0x000000766458723c */ /* 0x040fe20000001858 */
[----:B------:R-:W4:Y:S07]  /*8400*/  LDSM.16.MT88.4 R116, [R156+0x1100] ;  /* 0x001100009c74783b */ /* 0x000f2e0000004200 */
[C---:B-1----:R-:W-:Y:S08]  /*8410*/  HMMA.16816.F32 R92, R100.reuse, R104, R92 ;  /* 0x00000068645c723c */ /* 0x042ff0000000185c */
[----:B------:R-:W-:Y:S01]  /*8420*/  HMMA.16816.F32 R96, R100, R106, R96 ;  /* 0x0000006a6460723c */ /* 0x000fe20000001860 */
[----:B------:R-:W1:Y:S06]  /*8430*/  LDSM.16.MT88.4 R104, [R156+0x3100] ;  /* 0x003100009c68783b */ /* 0x000e6c0000004200 */
[----:B------:R-:W-:Y:S01]  /*8440*/  F2FP.PACK_AB R100, R180, R173 ;  /* 0x000000adb464723e */ /* 0x000fe200000000ff */
[----:B------:R-:W-:Y:S01]  /*8450*/  FADD.FTZ R173, R173, R168 ;  /* 0x000000a8adad7221 */ /* 0x000fe20000010000 */
[----:B------:R-:W-:Y:S03]  /*8460*/  F2FP.PACK_AB R102, R182, R175 ;  /* 0x000000afb666723e */ /* 0x000fe600000000ff */
[----:B-----5:R-:W-:Y:S01]  /*8470*/  F2FP.PACK_AB R101, R176, R177 ;  /* 0x000000b1b065723e */ /* 0x020fe200000000ff */
[----:B------:R-:W-:Y:S01]  /*8480*/  FADD.FTZ R177, R177, R172 ;  /* 0x000000acb1b17221 */ /* 0x000fe20000010000 */
[----:B--2---:R-:W-:Y:S01]  /*8490*/  F2FP.PACK_AB R103, R179, R174 ;  /* 0x000000aeb367723e */ /* 0x004fe200000000ff */
[----:B------:R-:W-:Y:S02]  /*84a0*/  FADD.FTZ R180, R180, R173 ;  /* 0x000000adb4b47221 */ /* 0x000fe40000010000 */
[----:B------:R-:W-:Y:S02]  /*84b0*/  FADD.FTZ R177, R176, R177 ;  /* 0x000000b1b0b17221 */ /* 0x000fe40000010000 */
[----:B------:R-:W-:Y:S02]  /*84c0*/  FADD.FTZ R175, R175, R180 ;  /* 0x000000b4afaf7221 */ /* 0x000fe40000010000 */
[C---:B---3--:R-:W-:Y:S03]  /*84d0*/  HMMA.16816.F32 R4, R100.reuse, R108, R4 ;  /* 0x0000006c6404723c */ /* 0x048fe60000001804 */
[----:B------:R-:W-:Y:S02]  /*84e0*/  FADD.FTZ R174, R174, R177 ;  /* 0x000000b1aeae7221 */ /* 0x000fe40000010000 */
[----:B------:R-:W-:Y:S02]  /*84f0*/  FADD.FTZ R175, R182, R175 ;  /* 0x000000afb6af7221 */ /* 0x000fe40000010000 */
[----:B------:R-:W-:Y:S01]  /*8500*/  FADD.FTZ R174, R179, R174 ;  /* 0x000000aeb3ae7221 */ /* 0x000fe20000010000 */
[C---:B------:R-:W-:Y:S01]  /*8510*/  HMMA.16816.F32 R8, R100.reuse, R110, R8 ;  /* 0x0000006e6408723c */ /* 0x040fe20000001808 */
[----:B------:R-:W2:Y:S07]  /*8520*/  LDSM.16.MT88.4 R108, [R135+UR4+0x5100] ;  /* 0x00510004876c783b */ /* 0x000eae0008004200 */
[C---:B----4-:R-:W-:Y:S08]  /*8530*/  HMMA.16816.F32 R12, R100.reuse, R112, R12 ;  /* 0x00000070640c723c */ /* 0x050ff0000000180c */
[C---:B------:R-:W-:Y:S01]  /*8540*/  HMMA.16816.F32 R16, R100.reuse, R114, R16 ;  /* 0x000000726410723c */ /* 0x040fe20000001810 */
[----:B------:R-:W3:Y:S07]  /*8550*/  LDSM.16.MT88.4 R112, [R133+0x5100] ;  /* 0x005100008570783b */ /* 0x000eee0000004200 */
[C---:B------:R-:W-:Y:S08]  /*8560*/  HMMA.16816.F32 R20, R100.reuse, R120, R20 ;  /* 0x000000786414723c */ /* 0x040ff00000001814 */
[C---:B------:R-:W-:Y:S08]  /*8570*/  HMMA.16816.F32 R24, R100.reuse, R122, R24 ;  /* 0x0000007a6418723c */ /* 0x040ff00000001818 */
        /* <DEDUP_REMOVED lines=14> */
[C---:B-1----:R-:W-:Y:S04]  /*8660*/  HMMA.16816.F32 R60, R100.reuse, R104, R60 ;  /* 0x00000068643c723c */ /* 0x042fe8000000183c */
[----:B------:R-:W-:Y:S01]  /*8670*/  F2FP.PACK_AB R139, R234, R233 ;  /* 0x000000e9ea8b723e */ /* 0x000fe200000000ff */
[----:B------:R-:W-:Y:S02]  /*8680*/  FADD.FTZ R191, R191, R174 ;  /* 0x000000aebfbf7221 */ /* 0x000fe40000010000 */
[----:B------:R-:W-:Y:S01]  /*8690*/  FADD.FTZ R178, R181, R178 ;  /* 0x000000b2b5b27221 */ /* 0x000fe20000010000 */
[C---:B------:R-:W-:Y:S01]  /*86a0*/  HMMA.16816.F32 R64, R100.reuse, R106, R64 ;  /* 0x0000006a6440723c */ /* 0x040fe20000001840 */
[----:B------:R-:W1:Y:S03]  /*86b0*/  LDSM.16.MT88.4 R104, [R156+0x5100] ;  /* 0x005100009c68783b */ /* 0x000e660000004200 */
        /* <DEDUP_REMOVED lines=8> */
[C---:B---3--:R-:W-:Y:S08]  /*8740*/  HMMA.16816.F32 R76, R100.reuse, R112, R76 ;  /* 0x00000070644c723c */ /* 0x048ff0000000184c */
[C---:B------:R-:W-:Y:S08]  /*8750*/  HMMA.16816.F32 R80, R100.reuse, R114, R80 ;  /* 0x000000726450723c */ /* 0x040ff00000001850 */
[C---:B----4-:R-:W-:Y:S08]  /*8760*/  HMMA.16816.F32 R84, R100.reuse, R116, R84 ;  /* 0x000000746454723c */ /* 0x050ff00000001854 */
[C---:B------:R-:W-:Y:S08]  /*8770*/  HMMA.16816.F32 R88, R100.reuse, R118, R88 ;  /* 0x000000766458723c */ /* 0x040ff00000001858 */
[C---:B-1----:R-:W-:Y:S08]  /*8780*/  HMMA.16816.F32 R92, R100.reuse, R104, R92 ;  /* 0x00000068645c723c */ /* 0x042ff0000000185c */
[----:B------:R-:W-:Y:S08]  /*8790*/  HMMA.16816.F32 R96, R100, R106, R96 ;  /* 0x0000006a6460723c */ /* 0x000ff00000001860 */
[C---:B------:R-:W-:Y:S01]  /*87a0*/  HMMA.16816.F32 R128, R136.reuse, R124, R4 ;  /* 0x0000007c8880723c */ /* 0x040fe20000001804 */
[----:B------:R-:W1:Y:S07]  /*87b0*/  LDSM.16.MT88.4 R4, [R134+UR4+0x3900] ;  /* 0x003900048604783b */ /* 0x000e6e0008004200 */
[C---:B------:R-:W-:Y:S01]  /*87c0*/  HMMA.16816.F32 R124, R136.reuse, R126, R8 ;  /* 0x0000007e887c723c */ /* 0x040fe20000001808 */
[----:B------:R-:W3:Y:S07]  /*87d0*/  LDSM.16.MT88.4 R8, [R156+0x3900] ;  /* 0x003900009c08783b */ /* 0x000eee0000004200 */
[C---:B--2---:R-:W-:Y:S07]  /*87e0*/  HMMA.16816.F32 R120, R136.reuse, R108, R12 ;  /* 0x0000006c8878723c */ /* 0x044fee000000180c */
[----:B------:R-:W-:Y:S01]  /*87f0*/  IADD3 R12, R220, -0x2, RZ ;  /* 0xfffffffedc0c7810 */ /* 0x000fe20007ffe0ff */
[C---:B------:R-:W-:Y:S03]  /*8800*/  HMMA.16816.F32 R116, R136.reuse, R110, R16 ;  /* 0x0000006e8874723c */ /* 0x040fe60000001810 */
[C---:B------:R-:W-:Y:S05]  /*8810*/  ISETP.GE.AND P0, PT, R12.reuse, R193, PT ;  /* 0x000000c10c00720c */ /* 0x040fea0003f06270 */
[C---:B------:R-:W-:Y:S08]  /*8820*/  HMMA.16816.F32 R112, R136.reuse, R140, R20 ;  /* 0x0000008c8870723c */ /* 0x040ff00000001814 */
[C---:B------:R-:W-:Y:S04]  /*8830*/  HMMA.16816.F32 R108, R136.reuse, R142, R24 ;  /* 0x0000008e886c723c */ /* 0x040fe80000001818 */
[----:B------:R-:W-:Y:S01]  /*8840*/  @P0 SHF.R.S32.HI R16, RZ, 0x1f, R12 ;  /* 0x0000001fff100819 */ /* 0x000fe2000001140c */
[----:B------:R-:W-:Y:S03]  /*8850*/  @P0 IMAD.WIDE.U32 R18, R12, c[0x0][0x1e0], RZ ;  /* 0x000078000c120a25 */ /* 0x000fe600078e00ff */
[C---:B------:R-:W-:Y:S04]  /*8860*/  HMMA.16816.F32 R104, R136.reuse, R144, R28 ;  /* 0x000000908868723c */ /* 0x040fe8000000181c */
[----:B------:R-:W-:Y:S01]  /*8870*/  @P0 SHF.L.U32 R24, R18, 0x6, RZ ;  /* 0x0000000612180819 */ /* 0x000fe200000006ff */
[----:B------:R-:W-:Y:S03]  /*8880*/  @P0 IMAD R16, R16, c[0x0][0x1e0], RZ ;  /* 0x0000780010100a24 */ /* 0x000fe600078e02ff */
[C---:B------:R-:W-:Y:S04]  /*8890*/  HMMA.16816.F32 R100, R136.reuse, R146, R32 ;  /* 0x000000928864723c */ /* 0x040fe80000001820 */
[----:B------:R-:W-:Y:S02]  /*88a0*/  @P0 IMAD R16, R12, c[0x0][0x1e4], R16 ;  /* 0x000079000c100a24 */ /* 0x000fe400078e0210 */
[----:B------:R-:W2:Y:S02]  /*88b0*/  LDSM.16.MT88.4 R12, [R135+UR4+0x5900] ;  /* 0x00590004870c783b */ /* 0x000ea40008004200 */
[C---:B------:R-:W-:Y:S04]  /*88c0*/  HMMA.16816.F32 R36, R136.reuse, R148, R36 ;  /* 0x000000948824723c */ /* 0x040fe80000001824 */
[----:B------:R-:W-:Y:S02]  /*88d0*/  @P0 IADD3 R25, R19, R16, RZ ;  /* 0x0000001013190210 */ /* 0x000fe40007ffe0ff */
[----:B------:R-:W-:Y:S02]  /*88e0*/  @P0 IADD3 R16, P1, R24, R206, RZ ;  /* 0x000000ce18100210 */ /* 0x000fe40007f3e0ff */
[C---:B------:R-:W-:Y:S04]  /*88f0*/  HMMA.16816.F32 R40, R136.reuse, R150, R40 ;  /* 0x000000968828723c */ /* 0x040fe80000001828 */
[----:B------:R-:W-:Y:S04]  /*8900*/  @P0 SHF.L.U64.HI R25, R18, 0x6, R25 ;  /* 0x0000000612190819 */ /* 0x000fe80000010219 */
[C---:B------:R-:W-:Y:S08]  /*8910*/  HMMA.16816.F32 R44, R136.reuse, R152, R44 ;  /* 0x00000098882c723c */ /* 0x040ff0000000182c */
[C---:B------:R-:W-:Y:S08]  /*8920*/  HMMA.16816.F32 R48, R136.reuse, R154, R48 ;  /* 0x0000009a8830723c */ /* 0x040ff00000001830 */
[C---:B-1----:R-:W-:Y:S07]  /*8930*/  HMMA.16816.F32 R52, R136.reuse, R4, R52 ;  /* 0x000000048834723c */ /* 0x042fee0000001834 */
[C---:B------:R-:W-:Y:S01]  /*8940*/  @P0 IADD3.X R5, R25.reuse, R213, RZ, P1, !PT ;  /* 0x000000d519050210 */ /* 0x040fe20000ffe4ff */
[C---:B------:R-:W-:Y:S04]  /*8950*/  HMMA.16816.F32 R56, R136.reuse, R6, R56 ;  /* 0x000000068838723c */ /* 0x040fe80000001838 */
[C---:B------:R-:W-:Y:S04]  /*8960*/  @P0 LEA R20, P1, R16.reuse, c[0x0][0x1c8], 0x1 ;  /* 0x0000720010140a11 */ /* 0x040fe800078208ff */
[C---:B---3--:R-:W-:Y:S04]  /*8970*/  HMMA.16816.F32 R60, R136.reuse, R8, R60 ;  /* 0x00000008883c723c */ /* 0x048fe8000000183c */
[----:B------:R-:W-:Y:S02]  /*8980*/  @P0 LEA.HI.X R21, R16, c[0x0][0x1cc], R5, 0x1, P1 ;  /* 0x0000730010150a11 */ /* 0x000fe400008f0c05 */
[----:B------:R-:W1:Y:S01]  /*8990*/  LDSM.16.MT88.4 R16, [R133+0x5900] ;  /* 0x005900008510783b */ /* 0x000e620000004200 */
[----:B------:R-:W-:Y:S01]  /*89a0*/  @P0 IADD3 R4, P1, R24, R225, RZ ;  /* 0x000000e118040210 */ /* 0x000fe20007f3e0ff */
[C---:B------:R-:W-:Y:S04]  /*89b0*/  HMMA.16816.F32 R64, R136.reuse, R10, R64 ;  /* 0x0000000a8840723c */ /* 0x040fe80000001840 */
[C---:B------:R-:W-:Y:S02]  /*89c0*/  @P0 IADD3.X R5, R25.reuse, R224, RZ, P1, !PT ;  /* 0x000000e019050210 */ /* 0x040fe40000ffe4ff */
[C---:B------:R-:W-:Y:S02]  /*89d0*/  @P0 LEA R22, P1, R4.reuse, c[0x0][0x1c8], 0x1 ;  /* 0x0000720004160a11 */ /* 0x040fe400078208ff */
[C---:B--2---:R-:W-:Y:S04]  /*89e0*/  HMMA.16816.F32 R68, R136.reuse, R12, R68 ;  /* 0x0000000c8844723c */ /* 0x044fe80000001844 */
[----:B------:R-:W-:Y:S02]  /*89f0*/  @P0 LEA.HI.X R23, R4, c[0x0][0x1cc], R5, 0x1, P1 ;  /* 0x0000730004170a11 */ /* 0x000fe400008f0c05 */
[----:B------:R-:W-:Y:S02]  /*8a00*/  @P0 IADD3 R5, P1, R24, R223, RZ ;  /* 0x000000df18050210 */ /* 0x000fe40007f3e0ff */
[C---:B------:R-:W-:Y:S04]  /*8a10*/  HMMA.16816.F32 R72, R136.reuse, R14, R72 ;  /* 0x0000000e8848723c */ /* 0x040fe80000001848 */
[----:B------:R-:W-:Y:S02]  /*8a20*/  @P0 IADD3.X R4, R25, R222, RZ, P1, !PT ;  /* 0x000000de19040210 */ /* 0x000fe40000ffe4ff */
[C---:B------:R-:W-:Y:S06]  /*8a30*/  @P0 LEA R26, P1, R5.reuse, c[0x0][0x1c8], 0x1 ;  /* 0x00007200051a0a11 */ /* 0x040fec00078208ff */
[----:B------:R-:W-:Y:S02]  /*8a40*/  @P0 LEA.HI.X R27, R5, c[0x0][0x1cc], R4, 0x1, P1 ;  /* 0x00007300051b0a11 */ /* 0x000fe400008f0c04 */
[----:B------:R-:W2:Y:S01]  /*8a50*/  LDSM.16.MT88.4 R4, [R134+UR4+0x5900] ;  /* 0x005900048604783b */ /* 0x000ea20008004200 */
[----:B------:R-:W-:Y:S04]  /*8a60*/  @P0 IADD3 R24, P1, R200, R24, RZ ;  /* 0x00000018c8180210 */ /* 0x000fe80007f3e0ff */
[----:B------:R-:W-:Y:S02]  /*8a70*/  @P0 IADD3.X R25, R199, R25, RZ, P1, !PT ;  /* 0x00000019c7190210 */ /* 0x000fe40000ffe4ff */
[----:B------:R-:W-:Y:S01]  /*8a80*/  @P0 IADD3 R8, P1, R24, R206, RZ ;  /* 0x000000ce18080210 */ /* 0x000fe20007f3e0ff */
[C---:B-1----:R-:W-:Y:S03]  /*8a90*/  HMMA.16816.F32 R76, R136.reuse, R16, R76 ;  /* 0x00000010884c723c */ /* 0x042fe6000000184c */
[----:B------:R-:W-:Y:S02]  /*8aa0*/  @P0 IADD3.X R9, R25, R213, RZ, P1, !PT ;  /* 0x000000d519090210 */ /* 0x000fe40000ffe4ff */
[C---:B------:R-:W-:Y:S03]  /*8ab0*/  @P0 LEA R12, P1, R8.reuse, c[0x0][0x1c8], 0x1 ;  /* 0x00007200080c0a11 */ /* 0x040fe600078208ff */
[C---:B------:R-:W-:Y:S04]  /*8ac0*/  HMMA.16816.F32 R80, R136.reuse, R18, R80 ;  /* 0x000000128850723c */ /* 0x040fe80000001850 */
[----:B------:R-:W-:Y:S02]  /*8ad0*/  @P0 LEA.HI.X R13, R8, c[0x0][0x1cc], R9, 0x1, P1 ;  /* 0x00007300080d0a11 */ /* 0x000fe400008f0c09 */
[----:B------:R-:W1:Y:S01]  /*8ae0*/  LDSM.16.MT88.4 R8, [R156+0x5900] ;  /* 0x005900009c08783b */ /* 0x000e620000004200 */
[----:B------:R-:W-:Y:S01]  /*8af0*/  @P0 IADD3 R3, P1, R24, R225, RZ ;  /* 0x000000e118030210 */ /* 0x000fe20007f3e0ff */
[----:B------:R-:W-:Y:S04]  /*8b00*/  @P0 IMAD R18, R215, 0x3000, R201 ;  /* 0x00003000d7120824 */ /* 0x000fe800078e02c9 */
[----:B------:R-:W-:Y:S02]  /*8b10*/  @P0 IADD3.X R16, R25, R224, RZ, P1, !PT ;  /* 0x000000e019100210 */ /* 0x000fe40000ffe4ff */
[C---:B------:R-:W-:Y:S04]  /*8b20*/  @P0 LEA R14, P1, R3.reuse, c[0x0][0x1c8], 0x1 ;  /* 0x00007200030e0a11 */ /* 0x040fe800078208ff */
[----:B------:R-:W-:Y:S02]  /*8b30*/  @P0 LEA.HI.X R15, R3, c[0x0][0x1cc], R16, 0x1, P1 ;  /* 0x00007300030f0a11 */ /* 0x000fe400008f0c10 */
[----:B------:R-:W-:Y:S02]  /*8b40*/  @P0 SHF.L.U32 R3, R18, 0x1, RZ ;  /* 0x0000000112030819 */ /* 0x000fe400000006ff */
[----:B------:R-:W-:Y:S01]  /*8b50*/  @P0 IADD3 R24, P1, R24, R223, RZ ;  /* 0x000000df18180210 */ /* 0x000fe20007f3e0ff */
[C---:B--2---:R-:W-:Y:S02]  /*8b60*/  HMMA.16816.F32 R84, R136.reuse, R4, R84 ;  /* 0x000000048854723c */ /* 0x044fe40000001854 */
[----:B------:R-:W-:Y:S01]  /*8b70*/  @!PT LDS RZ, [RZ] ;  /* 0x00000000fffff984 */ /* 0x000fe20000000800 */
[----:B------:R-:W-:Y:S01]  /*8b80*/  @!PT LDS RZ, [RZ] ;  /* 0x00000000fffff984 */ /* 0x000fe20000000800 */
[----:B------:R-:W-:Y:S01]  /*8b90*/  @!PT LDS RZ, [RZ] ;  /* 0x00000000fffff984 */ /* 0x000fe20000000800 */
[----:B------:R2:W-:Y:S01]  /*8ba0*/  @P0 LDGSTS.E.BYPASS.LTC128B.128 [R3+0xc100], [R20.64], !P5 ;  /* 0x0c10000014030fae */ /* 0x0005e2000e901d48 */
[----:B------:R-:W-:Y:S02]  /*8bb0*/  @P0 IADD3.X R25, R25, R222, RZ, P1, !PT ;  /* 0x000000de19190210 */ /* 0x000fe40000ffe4ff */
[C---:B------:R-:W-:Y:S03]  /*8bc0*/  @P0 LEA R16, P1, R24.reuse, c[0x0][0x1c8], 0x1 ;  /* 0x0000720018100a11 */ /* 0x040fe600078208ff */
[C---:B------:R-:W-:Y:S02]  /*8bd0*/  HMMA.16816.F32 R88, R136.reuse, R6, R88 ;  /* 0x000000068858723c */ /* 0x040fe40000001858 */
[----:B------:R2:W-:Y:S02]  /*8be0*/  @P0 LDGSTS.E.BYPASS.LTC128B.128 [R3+0xe100], [R22.64], !P4 ;  /* 0x0e10000016030fae */ /* 0x0005e4000e101d48 */
[----:B------:R-:W-:Y:S06]  /*8bf0*/  @P0 LEA.HI.X R17, R24, c[0x0][0x1cc], R25, 0x1, P1 ;  /* 0x0000730018110a11 */ /* 0x000fec00008f0c19 */
[----:B------:R2:W-:Y:S01]  /*8c00*/  @P0 LDGSTS.E.BYPASS.LTC128B.128 [R3+0x10100], [R26.64], !P6 ;  /* 0x101000001a030fae */ /* 0x0005e2000f101d48 */
[C---:B-1----:R-:W-:Y:S07]  /*8c10*/  HMMA.16816.F32 R92, R136.reuse, R8, R92 ;  /* 0x00000008885c723c */ /* 0x042fee000000185c */
[----:B------:R2:W-:Y:S01]  /*8c20*/  @P0 LDGSTS.E.BYPASS.LTC128B.128 [R3+0xd100], [R12.64], !P5 ;  /* 0x0d1000000c030fae */ /* 0x0005e2000e901d48 */
[----:B------:R-:W-:Y:S07]  /*8c30*/  HMMA.16816.F32 R96, R136, R10, R96 ;  /* 0x0000000a8860723c */ /* 0x000fee0000001860 */
[----:B------:R2:W-:Y:S08]  /*8c40*/  @P0 LDGSTS.E.BYPASS.LTC128B.128 [R3+0xf100], [R14.64], !P4 ;  /* 0x0f1000000e030fae */ /* 0x0005f0000e101d48 */
[----:B------:R2:W-:Y:S01]  /*8c50*/  @P0 LDGSTS.E.BYPASS.LTC128B.128 [R3+0x11100], [R16.64], !P6 ;  /* 0x1110000010030fae */ /* 0x0005e2000f101d48 */
[C---:B------:R-:W-:Y:S02]  /*8c60*/  ISETP.GT.AND P0, PT, R220.reuse, R231, PT ;  /* 0x000000e7dc00720c */ /* 0x040fe40003f04270 */
[----:B------:R-:W-:Y:S05]  /*8c70*/  IADD3 R220, R220, -0x1, RZ ;  /* 0xffffffffdcdc7810 */ /* 0x000fea0007ffe0ff */
[----:B------:R-:W0:Y:S01]  /*8c80*/  LDGDEPBAR ;  /* 0x00000000000079af */ /* 0x000e220000000000 */
[----:B--2---:R-:W-:Y:S05]  /*8c90*/  MOV R3, R0 ;  /* 0x0000000000037202 */ /* 0x004fea0000000f00 */
[----:B------:R-:W-:-:S05]  /*8ca0*/  @P0 BRA `(.L_x_890) ;  /* 0xffffc76000000947 */ /* 0x000fca000383ffff */
.L_x_881:
[----:B------:R-:W-:Y:S02]  /*8cb0*/  ISETP.NE.AND P1, PT, R196, 0x1, PT ;  /* 0x00000001c400780c */ /* 0x000fe40003f25270 */
[----:B------:R-:W-:-:S02]  /*8cc0*/  LEA R6, R219, 0x7f, 0x7 ;  /* 0x0000007fdb067811 */ /* 0x000fc400078e38ff */
[----:B------:R-:W-:Y:S02]  /*8cd0*/  ISETP.GE.AND P0, PT, R195, 0x1, PT ;  /* 0x00000001c300780c */ /* 0x000fe40003f06270 */
[----:B------:R-:W-:-:S07]  /*8ce0*/  IADD3 R3, R194, 0x1, -R203 ;  /* 0x00000001c2037810 */ /* 0x000fce0007ffe8cb */
[----:B------:R-:W-:-:S05]  /*8cf0*/  @P1 IMAD.HI.U32 R4, R6, c[0x0][0x2c8], RZ ;  /* 0x0000b20006041a27 */ /* 0x000fca00078e00ff */
[----:B------:R-:W-:-:S05]  /*8d00*/  @P1 SHF.R.U32.HI R6, RZ, c[0x0][0x2cc], R4 ;  /* 0x0000b300ff061a19 */ /* 0x000fca0000011604 */
[----:B------:R-:W-:-:S05]  /*8d10*/  IMAD.IADD R5, R3, 0x1, R6 ;  /* 0x0000000103057824 */ /* 0x000fca00078e0206 */
[----:B------:R-:W-:Y:S01]  /*8d20*/  IADD3 R4, R5, -c[0x0][0x324], RZ ;  /* 0x8000c90005047a10 */ /* 0x000fe20007ffe0ff */
[----:B------:R-:W-:Y:S05]  /*8d30*/  @!P0 BRA `(.L_x_891) ;  /* 0x000000f000008947 */ /* 0x000fea0003800000 */
        /* <DEDUP_REMOVED lines=9> */
.L_x_892:
[----:B------:R-:W-:-:S04]  /*8dd0*/  MOV R3, c[0x0][0x32c] ;  /* 0x0000cb0000037a02 */ /* 0x000fc80000000f00 */
[----:B------:R-:W-:-:S13]  /*8de0*/  ISETP.NE.AND P0, PT, R3, 0x1, PT ;  /* 0x000000010300780c */ /* 0x000fda0003f05270 */
[----:B------:R-:W-:-:S05]  /*8df0*/  @P0 IMAD.HI.U32 R3, R5, c[0x0][0x330], RZ ;  /* 0x0000cc0005030a27 */ /* 0x000fca00078e00ff */
[----:B------:R-:W-:-:S05]  /*8e00*/  @P0 SHF.R.U32.HI R5, RZ, c[0x0][0x334], R3 ;  /* 0x0000cd00ff050a19 */ /* 0x000fca0000011603 */
.L_x_893:
[----:B------:R-:W-:-:S05]  /*8e10*/  IMAD R5, R5, c[0x0][0x32c], RZ ;  /* 0x0000cb0005057a24 */ /* 0x000fca00078e02ff */
[----:B------:R-:W-:-:S04]  /*8e20*/  IMNMX R4, R4, R5, !PT ;  /* 0x0000000504047217 */ /* 0x000fc80007800200 */
.L_x_891:
[----:B------:R-:W-:-:S04]  /*8e30*/  IADD3 R4, R4, 0x3f, RZ ;  /* 0x0000003f04047810 */ /* 0x000fc80007ffe0ff */
[----:B------:R-:W-:-:S04]  /*8e40*/  SHF.R.S32.HI R3, RZ, 0x1f, R4 ;  /* 0x0000001fff037819 */ /* 0x000fc80000011404 */
[----:B------:R-:W-:-:S04]  /*8e50*/  LEA.HI R4, R3, R4, RZ, 0x6 ;  /* 0x0000000403047211 */ /* 0x000fc800078f30ff */
[----:B------:R-:W-:-:S04]  /*8e60*/  SHF.R.S32.HI R4, RZ, 0x6, R4 ;  /* 0x00000006ff047819 */ /* 0x000fc80000011404 */
[----:B------:R-:W-:-:S04]  /*8e70*/  IMNMX R229, R193, R4, !PT ;  /* 0x00000004c1e57217 */ /* 0x000fc80007800200 */
[----:B------:R-:W-:-:S13]  /*8e80*/  ISETP.GE.AND P0, PT, R220, R229, PT ;  /* 0x000000e5dc00720c */ /* 0x000fda0003f06270 */
[----:B------:R-:W-:Y:S05]  /*8e90*/  @!P0 BRA `(.L_x_894) ;  /* 0x00002f1000008947 */ /* 0x000fea0003800000 */
[----:B------:R-:W-:Y:S01]  /*8ea0*/  IMAD.MOV.U32 R189, RZ, RZ, 0x20 ;  /* 0x00000020ffbd7424 */ /* 0x000fe200078e00ff */
[----:B------:R-:W-:Y:S01]  /*8eb0*/  LOP3.LUT P0, RZ, R218, 0x2, RZ, 0xc0, !PT ;  /* 0x00000002daff7812 */ /* 0x000fe2000780c0ff */
[----:B------:R-:W-:Y:S01]  /*8ec0*/  IMAD.MOV.U32 R3, RZ, RZ, R0 ;  /* 0x000000ffff037224 */ /* 0x000fe200078e0000 */
[C---:B------:R-:W-:Y:S01]  /*8ed0*/  IADD3 R227, P1, R204.reuse, 0x40, RZ ;  /* 0x00000040cce37810 */ /* 0x040fe20007f3e0ff */
[----:B------:R-:W-:Y:S01]  /*8ee0*/  IMAD.MOV.U32 R228, RZ, RZ, R220 ;  /* 0x000000ffffe47224 */ /* 0x000fe200078e00dc */
[----:B------:R-:W-:Y:S02]  /*8ef0*/  SEL R189, R189, 0xffffffe0, !P0 ;  /* 0xffffffe0bdbd7807 */ /* 0x000fe40004000000 */
[----:B------:R-:W-:Y:S01]  /*8f00*/  IADD3 R225, P0, R204, 0x80, RZ ;  /* 0x00000080cce17810 */ /* 0x000fe20007f1e0ff */
[--C-:B------:R-:W-:Y:S01]  /*8f10*/  IMAD.X R226, RZ, RZ, R209.reuse, P1 ;  /* 0x000000ffffe27224 */ /* 0x100fe200008e06d1 */
[C---:B------:R-:W-:Y:S02]  /*8f20*/  IADD3 R223, P1, R206.reuse, 0x40, RZ ;  /* 0x00000040cedf7810 */ /* 0x040fe40007f3e0ff */
[----:B------:R-:W-:Y:S01]  /*8f30*/  MOV R133, R2 ;  /* 0x0000000200857202 */ /* 0x000fe20000000f00 */
[----:B------:R-:W-:Y:S01]  /*8f40*/  IMAD.X R224, RZ, RZ, R209, P0 ;  /* 0x000000ffffe07224 */ /* 0x000fe200000e06d1 */
[----:B------:R-:W-:Y:S01]  /*8f50*/  IADD3 R221, P0, R206, 0x80, RZ ;  /* 0x00000080cedd7810 */ /* 0x000fe20007f1e0ff */
[----:B------:R-:W-:-:S03]  /*8f60*/  IMAD.X R222, RZ, RZ, R213, P1 ;  /* 0x000000ffffde7224 */ /* 0x000fc600008e06d5 */
[----:B------:R-:W-:Y:S02]  /*8f70*/  IADD3.X R219, RZ, R213, RZ, P0, !PT ;  /* 0x000000d5ffdb7210 */ /* 0x000fe400007fe4ff */
.L_x_895:
[----:B------:R-:W-:Y:S04]  /*8f80*/  DEPBAR.LE SB0, 0x2 ;  /* 0x000080800000791a */ /* 0x000fe80000000000 */
[----:B------:R-:W-:Y:S01]  /*8f90*/  BAR.SYNC.DEFER_BLOCKING 0x0 ;  /* 0x0000000000007b1d */ /* 0x000fe20000010000 */
[----:B------:R-:W-:Y:S01]  /*8fa0*/  ISETP.GE.AND P0, PT, R193, R228, PT ;  /* 0x000000e4c100720c */ /* 0x000fe20003f06270 */
[----:B------:R-:W-:Y:S01]  /*8fb0*/  UIMAD UR4, UR5, 0x6000, URZ ;  /* 0x00006000050478a4 */ /* 0x000fe2000f8e023f */
[----:B------:R-:W-:Y:S01]  /*8fc0*/  IADD3 R220, R228, -0x1, RZ ;  /* 0xffffffffe4dc7810 */ /* 0x000fe20007ffe0ff */
[----:B------:R-:W-:Y:S02]  /*8fd0*/  UIADD3 UR7, UR5, 0x1, URZ ;  /* 0x0000000105077890 */ /* 0x000fe4000fffe03f */
[----:B------:R-:W-:Y:S02]  /*8fe0*/  UISETP.GE.AND UP0, UPT, UR5, 0x1, UPT ;  /* 0x000000010500788c */ /* 0x000fe4000bf06270 */
[----:B------:R-:W-:Y:S02]  /*8ff0*/  IADD3 R132, R188, UR4, RZ ;  /* 0x00000004bc847c10 */ /* 0x000fe4000fffe0ff */
[----:B------:R-:W-:Y:S02]  /*9000*/  USEL UR5, UR7, URZ, !UP0 ;  /* 0x0000003f07057287 */ /* 0x000fe4000c000000 */
[----:B------:R-:W-:Y:S02]  /*9010*/  IADD3 R191, R189, R132, RZ ;  /* 0x00000084bdbf7210 */ /* 0x000fe40007ffe0ff */
[----:B------:R-:W-:Y:S01]  /*9020*/  @!P0 SHF.R.S32.HI R29, RZ, 0x1f, R220 ;  /* 0x0000001fff1d8819 */ /* 0x000fe200000114dc */
[----:B------:R-:W-:Y:S04]  /*9030*/  @!P0 IMAD.WIDE.U32 R4, R220, c[0x0][0x208], RZ ;  /* 0x00008200dc048a25 */ /* 0x000fe800078e00ff */
[----:B------:R-:W-:Y:S01]  /*9040*/  @!P0 IMAD R29, R29, c[0x0][0x208], RZ ;  /* 0x000082001d1d8a24 */ /* 0x000fe200078e02ff */
[----:B------:R-:W-:Y:S01]  /*9050*/  @!P0 SHF.L.U32 R0, R4, 0x6, RZ ;  /* 0x0000000604008819 */ /* 0x000fe200000006ff */
[----:B------:R-:W-:Y:S02]  /*9060*/  @!P0 IMAD R171, R215, 0x6000, R214 ;  /* 0x00006000d7ab8824 */ /* 0x000fe400078e02d6 */
[----:B------:R-:W-:Y:S01]  /*9070*/  @!P0 IMAD R29, R220, c[0x0][0x20c], R29 ;  /* 0x00008300dc1d8a24 */ /* 0x000fe200078e021d */
[----:B------:R-:W-:Y:S04]  /*9080*/  LDSM.16.M88.4 R32, [R190] ;  /* 0x00000000be20783b */ /* 0x000fe80000000200 */
[----:B------:R-:W-:Y:S02]  /*9090*/  @!P0 IADD3 R29, R5, R29, RZ ;  /* 0x0000001d051d8210 */ /* 0x000fe40007ffe0ff */
[----:B------:R-:W-:Y:S02]  /*90a0*/  @!P0 IADD3 R5, P1, R0, R204, RZ ;  /* 0x000000cc00058210 */ /* 0x000fe40007f3e0ff */
[----:B------:R-:W1:Y:S01]  /*90b0*/  LDSM.16.M88.4 R8, [R188+UR4+0xc100] ;  /* 0x00c10004bc08783b */ /* 0x000e620008000200 */
[----:B------:R-:W-:Y:S04]  /*90c0*/  @!P0 SHF.L.U64.HI R29, R4, 0x6, R29 ;  /* 0x00000006041d8819 */ /* 0x000fe8000001021d */
[----:B------:R-:W-:Y:S02]  /*90d0*/  @!P0 IADD3.X R2, R29, R209, RZ, P1, !PT ;  /* 0x000000d11d028210 */ /* 0x000fe40000ffe4ff */
[C---:B------:R-:W-:Y:S01]  /*90e0*/  @!P0 LEA R168, P1, R5.reuse, c[0x0][0x1f8], 0x1 ;  /* 0x00007e0005a88a11 */ /* 0x040fe200078208ff */
[----:B------:R-:W2:Y:S03]  /*90f0*/  LDSM.16.M88.4 R16, [R188+UR4+0xc900] ;  /* 0x00c90004bc10783b */ /* 0x000ea60008000200 */
[----:B------:R-:W-:Y:S02]  /*9100*/  @!P0 LEA.HI.X R169, R5, c[0x0][0x1fc], R2, 0x1, P1 ;  /* 0x00007f0005a98a11 */ /* 0x000fe400008f0c02 */
[C---:B------:R-:W-:Y:S03]  /*9110*/  @!P0 IADD3 R5, P1, R0.reuse, R227, RZ ;  /* 0x000000e300058210 */ /* 0x040fe60007f3e0ff */
[----:B------:R-:W3:Y:S01]  /*9120*/  LDSM.16.M88.4 R24, [R188+UR4+0xd100] ;  /* 0x00d10004bc18783b */ /* 0x000ee20008000200 */
[----:B------:R-:W-:Y:S02]  /*9130*/  @!P0 IADD3.X R2, R29, R226, RZ, P1, !PT ;  /* 0x000000e21d028210 */ /* 0x000fe40000ffe4ff */
[C---:B------:R-:W-:Y:S04]  /*9140*/  @!P0 LEA R164, P1, R5.reuse, c[0x0][0x1f8], 0x1 ;  /* 0x00007e0005a48a11 */ /* 0x040fe800078208ff */
[----:B------:R-:W-:Y:S01]  /*9150*/  @!P0 LEA.HI.X R165, R5, c[0x0][0x1fc], R2, 0x1, P1 ;  /* 0x00007f0005a58a11 */ /* 0x000fe200008f0c02 */
[----:B------:R-:W4:Y:S01]  /*9160*/  LDSM.16.M88.4 R136, [R188+UR4+0xd900] ;  /* 0x00d90004bc88783b */ /* 0x000f220008000200 */
[----:B------:R-:W-:Y:S04]  /*9170*/  @!P0 IADD3 R2, P1, R0, R225, RZ ;  /* 0x000000e100028210 */ /* 0x000fe80007f3e0ff */
[----:B------:R-:W-:Y:S02]  /*9180*/  @!P0 IADD3.X R13, R29, R224, RZ, P1, !PT ;  /* 0x000000e01d0d8210 */ /* 0x000fe40000ffe4ff */
[C---:B------:R-:W-:Y:S01]  /*9190*/  @!P0 LEA R166, P1, R2.reuse, c[0x0][0x1f8], 0x1 ;  /* 0x00007e0002a68a11 */ /* 0x040fe200078208ff */
[----:B------:R-:W-:Y:S03]  /*91a0*/  LDSM.16.M88.4 R140, [R186] ;  /* 0x00000000ba8c783b */ /* 0x000fe60000000200 */
[----:B------:R-:W-:Y:S02]  /*91b0*/  @!P0 LEA.HI.X R167, R2, c[0x0][0x1fc], R13, 0x1, P1 ;  /* 0x00007f0002a78a11 */ /* 0x000fe400008f0c0d */
[----:B------:R-:W-:Y:S01]  /*91c0*/  @!P0 IADD3 R0, P1, R198, R0, RZ ;  /* 0x00000000c6008210 */ /* 0x000fe20007f3e0ff */
[C---:B-1----:R-:W-:Y:S02]  /*91d0*/  HMMA.16816.F32 R4, R32.reuse, R8, RZ ;  /* 0x000000082004723c */ /* 0x042fe400000018ff */
[----:B------:R-:W1:Y:S01]  /*91e0*/  LDSM.16.M88.4 R144, [R191+0xc100] ;  /* 0x00c10000bf90783b */ /* 0x000e620000000200 */
[----:B------:R-:W-:Y:S02]  /*91f0*/  @!P0 IADD3.X R29, R197, R29, RZ, P1, !PT ;  /* 0x0000001dc51d8210 */ /* 0x000fe40000ffe4ff */
[----:B------:R-:W-:Y:S03]  /*9200*/  @!P0 IADD3 R2, P1, R0, R204, RZ ;  /* 0x000000cc00028210 */ /* 0x000fe60007f3e0ff */
[C---:B------:R-:W-:Y:S01]  /*9210*/  HMMA.16816.F32 R8, R32.reuse, R10, RZ ;  /* 0x0000000a2008723c */ /* 0x040fe200000018ff */
[C---:B------:R-:W-:Y:S01]  /*9220*/  @!P0 IADD3.X R21, R29.reuse, R209, RZ, P1, !PT ;  /* 0x000000d11d158210 */ /* 0x040fe20000ffe4ff */
[----:B------:R-:W5:Y:S02]  /*9230*/  LDSM.16.M88.4 R148, [R191+0xc900] ;  /* 0x00c90000bf94783b */ /* 0x000f640000000200 */
[C---:B------:R-:W-:Y:S04]  /*9240*/  @!P0 LEA R172, P1, R2.reuse, c[0x0][0x1f8], 0x1 ;  /* 0x00007e0002ac8a11 */ /* 0x040fe800078208ff */
[C---:B--2---:R-:W-:Y:S01]  /*9250*/  HMMA.16816.F32 R12, R32.reuse, R16, RZ ;  /* 0x00000010200c723c */ /* 0x044fe200000018ff */
[----:B------:R-:W-:Y:S01]  /*9260*/  @!P0 LEA.HI.X R173, R2, c[0x0][0x1fc], R21, 0x1, P1 ;  /* 0x00007f0002ad8a11 */ /* 0x000fe200008f0c15 */
[----:B------:R-:W2:Y:S02]  /*9270*/  LDSM.16.M88.4 R152, [R191+0xd100] ;  /* 0x00d10000bf98783b */ /* 0x000ea40000000200 */
[----:B------:R-:W-:Y:S04]  /*9280*/  @!P0 IADD3 R2, P1, R0, R227, RZ ;  /* 0x000000e300028210 */ /* 0x000fe80007f3e0ff */
[C---:B------:R-:W-:Y:S01]  /*9290*/  HMMA.16816.F32 R16, R32.reuse, R18, RZ ;  /* 0x000000122010723c */ /* 0x040fe200000018ff */
[C---:B------:R-:W-:Y:S03]  /*92a0*/  @!P0 IADD3.X R31, R29.reuse, R226, RZ, P1, !PT ;  /* 0x000000e21d1f8210 */ /* 0x040fe60000ffe4ff */
[C---:B------:R-:W-:Y:S04]  /*92b0*/  @!P0 LEA R174, P1, R2.reuse, c[0x0][0x1f8], 0x1 ;  /* 0x00007e0002ae8a11 */ /* 0x040fe800078208ff */
[C---:B---3--:R-:W-:Y:S01]  /*92c0*/  HMMA.16816.F32 R20, R32.reuse, R24, RZ ;  /* 0x000000182014723c */ /* 0x048fe200000018ff */
[----:B------:R-:W-:Y:S03]  /*92d0*/  @!P0 LEA.HI.X R175, R2, c[0x0][0x1fc], R31, 0x1, P1 ;  /* 0x00007f0002af8a11 */ /* 0x000fe600008f0c1f */
[----:B------:R-:W-:Y:S02]  /*92e0*/  @!P0 IADD3 R157, P1, R0, R225, RZ ;  /* 0x000000e1009d8210 */ /* 0x000fe40007f3e0ff */
[C---:B------:R-:W-:Y:S02]  /*92f0*/  IADD3 R2, R192.reuse, R191, RZ ;  /* 0x000000bfc0027210 */ /* 0x040fe40007ffe0ff */
[C---:B------:R-:W-:Y:S01]  /*9300*/  HMMA.16816.F32 R24, R32.reuse, R26, RZ ;  /* 0x0000001a2018723c */ /* 0x040fe200000018ff */
[----:B------:R-:W-:Y:S03]  /*9310*/  @!P0 IADD3.X R0, R29, R224, RZ, P1, !PT ;  /* 0x000000e01d008210 */ /* 0x000fe60000ffe4ff */
[C---:B------:R-:W-:Y:S04]  /*9320*/  @!P0 LEA R176, P1, R157.reuse, c[0x0][0x1f8], 0x1 ;  /* 0x00007e009db08a11 */ /* 0x040fe800078208ff */
[C---:B----4-:R-:W-:Y:S01]  /*9330*/  HMMA.16816.F32 R28, R32.reuse, R136, RZ ;  /* 0x00000088201c723c */ /* 0x050fe200000018ff */
[----:B------:R-:W-:Y:S02]  /*9340*/  @!P0 LEA.HI.X R177, R157, c[0x0][0x1fc], R0, 0x1, P1 ;  /* 0x00007f009db18a11 */ /* 0x000fe400008f0c00 */
[----:B------:R-:W3:Y:S01]  /*9350*/  LDSM.16.M88.4 R156, [R191+0xd900] ;  /* 0x00d90000bf9c783b */ /* 0x000ee20000000200 */
[-C--:B------:R-:W-:Y:S02]  /*9360*/  IADD3 R0, R192, R132.reuse, RZ ;  /* 0x00000084c0007210 */ /* 0x080fe40007ffe0ff */
[----:B------:R-:W-:Y:S02]  /*9370*/  IADD3 R132, R189, R132, R192 ;  /* 0x00000084bd847210 */ /* 0x000fe40007ffe0c0 */
[----:B------:R-:W-:Y:S03]  /*9380*/  HMMA.16816.F32 R32, R32, R138, RZ ;  /* 0x0000008a2020723c */ /* 0x000fe600000018ff */
[----:B------:R-:W-:Y:S01]  /*9390*/  @!PT LDS RZ, [RZ] ;  /* 0x00000000fffff984 */ /* 0x000fe20000000800 */
[----:B------:R-:W-:Y:S01]  /*93a0*/  @!PT LDS RZ, [RZ] ;  /* 0x00000000fffff984 */ /* 0x000fe20000000800 */
[----:B------:R-:W-:Y:S01]  /*93b0*/  @!PT LDS RZ, [RZ] ;  /* 0x00000000fffff984 */ /* 0x000fe20000000800 */
[----:B------:R4:W-:Y:S05]  /*93c0*/  @!P0 LDGSTS.E.BYPASS.LTC128B.128 [R171], [R168.64], !P5 ;  /* 0x00000000a8ab8fae */ /* 0x0009ea000e901d48 */
[C---:B-1----:R-:W-:Y:S03]  /*93d0*/  HMMA.16816.F32 R4, R140.reuse, R144, R4 ;  /* 0x000000908c04723c */ /* 0x042fe60000001804 */
[----:B------:R1:W-:Y:S05]  /*93e0*/  @!P0 LDGSTS.E.BYPASS.LTC128B.128 [R171+0x2000], [R164.64], !P4 ;  /* 0x02000000a4ab8fae */ /* 0x0003ea000e101d48 */
[C---:B------:R-:W-:Y:S03]  /*93f0*/  HMMA.16816.F32 R8, R140.reuse, R146, R8 ;  /* 0x000000928c08723c */ /* 0x040fe60000001808 */
[----:B------:R1:W-:Y:S05]  /*9400*/  @!P0 LDGSTS.E.BYPASS.LTC128B.128 [R171+0x4000], [R166.64], !P6 ;  /* 0x04000000a6ab8fae */ /* 0x0003ea000f101d48 */
[C---:B-----5:R-:W-:Y:S03]  /*9410*/  HMMA.16816.F32 R12, R140.reuse, R148, R12 ;  /* 0x000000948c0c723c */ /* 0x060fe6000000180c */
[----:B------:R4:W-:Y:S05]  /*9420*/  @!P0 LDGSTS.E.BYPASS.LTC128B.128 [R171+0x1000], [R172.64], !P5 ;  /* 0x01000000acab8fae */ /* 0x0009ea000e901d48 */
[C---:B------:R-:W-:Y:S03]  /*9430*/  HMMA.16816.F32 R16, R140.reuse, R150, R16 ;  /* 0x000000968c10723c */ /* 0x040fe60000001810 */
[----:B------:R4:W-:Y:S05]  /*9440*/  @!P0 LDGSTS.E.BYPASS.LTC128B.128 [R171+0x3000], [R174.64], !P4 ;  /* 0x03000000aeab8fae */ /* 0x0009ea000e101d48 */
[C---:B--2---:R-:W-:Y:S03]  /*9450*/  HMMA.16816.F32 R20, R140.reuse, R152, R20 ;  /* 0x000000988c14723c */ /* 0x044fe60000001814 */
[----:B------:R4:W-:Y:S05]  /*9460*/  @!P0 LDGSTS.E.BYPASS.LTC128B.128 [R171+0x5000], [R176.64], !P6 ;  /* 0x05000000b0ab8fae */ /* 0x0009ea000f101d48 */
[C---:B------:R-:W-:Y:S03]  /*9470*/  HMMA.16816.F32 R24, R140.reuse, R154, R24 ;  /* 0x0000009a8c18723c */ /* 0x040fe60000001818 */
[----:B------:R-:W-:Y:S05]  /*9480*/  LDSM.16.M88.4 R136, [R185] ;  /* 0x00000000b988783b */ /* 0x000fea0000000200 */
[C---:B---3--:R-:W-:Y:S03]  /*9490*/  HMMA.16816.F32 R28, R140.reuse, R156, R28 ;  /* 0x0000009c8c1c723c */ /* 0x048fe6000000181c */
[----:B------:R-:W2:Y:S05]  /*94a0*/  LDSM.16.M88.4 R160, [R0+0xc100] ;  /* 0x00c1000000a0783b */ /* 0x000eaa0000000200 */
[----:B------:R-:W-:Y:S03]  /*94b0*/  HMMA.16816.F32 R32, R140, R158, R32 ;  /* 0x0000009e8c20723c */ /* 0x000fe60000001820 */
[----:B------:R-:W3:Y:S08]  /*94c0*/  LDSM.16.M88.4 R144, [R0+0xc900] ;  /* 0x00c900000090783b */ /* 0x000ef00000000200 */
[----:B------:R-:W5:Y:S08]  /*94d0*/  LDSM.16.M88.4 R148, [R0+0xd100] ;  /* 0x00d100000094783b */ /* 0x000f700000000200 */
[----:B------:R-:W0:Y:S08]  /*94e0*/  LDGDEPBAR ;  /* 0x00000000000079af */ /* 0x000e300000000000 */
[----:B------:R-:W5:Y:S01]  /*94f0*/  LDSM.16.M88.4 R152, [R0+0xd900] ;  /* 0x00d900000098783b */ /* 0x000f620000000200 */
[C---:B--2---:R-:W-:Y:S07]  /*9500*/  HMMA.16816.F32 R4, R136.reuse, R160, R4 ;  /* 0x000000a08804723c */ /* 0x044fee0000001804 */
[----:B-1----:R-:W-:Y:S01]  /*9510*/  LDSM.16.M88.4 R164, [R184] ;  /* 0x00000000b8a4783b */ /* 0x002fe20000000200 */
[C---:B------:R-:W-:Y:S07]  /*9520*/  HMMA.16816.F32 R8, R136.reuse, R162, R8 ;  /* 0x000000a28808723c */ /* 0x040fee0000001808 */
[----:B----4-:R-:W1:Y:S01]  /*9530*/  LDSM.16.M88.4 R168, [R2+0xc100] ;  /* 0x00c1000002a8783b */ /* 0x010e620000000200 */
[C---:B---3--:R-:W-:Y:S07]  /*9540*/  HMMA.16816.F32 R12, R136.reuse, R144, R12 ;  /* 0x00000090880c723c */ /* 0x048fee000000180c */
[----:B------:R-:W2:Y:S01]  /*9550*/  LDSM.16.M88.4 R140, [R2+0xc900] ;  /* 0x00c90000028c783b */ /* 0x000ea20000000200 */
[C---:B------:R-:W-:Y:S07]  /*9560*/  HMMA.16816.F32 R16, R136.reuse, R146, R16 ;  /* 0x000000928810723c */ /* 0x040fee0000001810 */
[----:B------:R-:W3:Y:S01]  /*9570*/  LDSM.16.M88.4 R156, [R2+0xd100] ;  /* 0x00d10000029c783b */ /* 0x000ee20000000200 */
[C---:B-----5:R-:W-:Y:S07]  /*9580*/  HMMA.16816.F32 R20, R136.reuse, R148, R20 ;  /* 0x000000948814723c */ /* 0x060fee0000001814 */
[----:B------:R-:W4:Y:S01]  /*9590*/  LDSM.16.M88.4 R144, [R2+0xd900] ;  /* 0x00d900000290783b */ /* 0x000f220000000200 */
[C---:B------:R-:W-:Y:S07]  /*95a0*/  HMMA.16816.F32 R24, R136.reuse, R150, R24 ;  /* 0x000000968818723c */ /* 0x040fee0000001818 */
[----:B------:R-:W-:Y:S01]  /*95b0*/  LDSM.16.M88.4 R148, [R188+UR4+0xe100] ;  /* 0x00e10004bc94783b */ /* 0x000fe20008000200 */
[C---:B------:R-:W-:Y:S07]  /*95c0*/  HMMA.16816.F32 R28, R136.reuse, R152, R28 ;  /* 0x00000098881c723c */ /* 0x040fee000000181c */
[----:B------:R-:W-:Y:S01]  /*95d0*/  LDSM.16.M88.4 R160, [R188+UR4+0xf900] ;  /* 0x00f90004bca0783b */ /* 0x000fe20008000200 */
[----:B------:R-:W-:Y:S07]  /*95e0*/  HMMA.16816.F32 R32, R136, R154, R32 ;  /* 0x0000009a8820723c */ /* 0x000fee0000001820 */
[----:B------:R-:W5:Y:S01]  /*95f0*/  LDSM.16.M88.4 R136, [R190+0x4000] ;  /* 0x00400000be88783b */ /* 0x000f620000000200 */
        /* <DEDUP_REMOVED lines=8> */
[C---:B---3--:R-:W-:Y:S07]  /*9680*/  HMMA.16816.F32 R20, R164.reuse, R156, R20 ;  /* 0x0000009ca414723c */ /* 0x048fee0000001814 */
[----:B------:R-:W-:Y:S01]  /*9690*/  LDSM.16.M88.4 R176, [R0+0xe100] ;  /* 0x00e1000000b0783b */ /* 0x000fe20000000200 */
[C---:B------:R-:W-:Y:S07]  /*96a0*/  HMMA.16816.F32 R24, R164.reuse, R158, R24 ;  /* 0x0000009ea418723c */ /* 0x040fee0000001818 */
[----:B------:R-:W3:Y:S01]  /*96b0*/  LDSM.16.M88.4 R156, [R186+0x4000] ;  /* 0x00400000ba9c783b */ /* 0x000ee20000000200 */
[C---:B----4-:R-:W-:Y:S07]  /*96c0*/  HMMA.16816.F32 R28, R164.reuse, R144, R28 ;  /* 0x00000090a41c723c */ /* 0x050fee000000181c */
[----:B------:R-:W-:Y:S01]  /*96d0*/  LDSM.16.M88.4 R180, [R188+UR4+0x10100] ;  /* 0x01010004bcb4783b */ /* 0x000fe20008000200 */
[----:B------:R-:W-:Y:S07]  /*96e0*/  HMMA.16816.F32 R32, R164, R146, R32 ;  /* 0x00000092a420723c */ /* 0x000fee0000001820 */
[----:B------:R-:W4:Y:S01]  /*96f0*/  LDSM.16.M88.4 R144, [R191+0xf100] ;  /* 0x00f10000bf90783b */ /* 0x000f220000000200 */
[C---:B-----5:R-:W-:Y:S07]  /*9700*/  HMMA.16816.F32 R4, R136.reuse, R148, R4 ;  /* 0x000000948804723c */ /* 0x060fee0000001804 */
[----:B------:R-:W-:Y:S01]  /*9710*/  LDSM.16.M88.4 R164, [R185+0x4000] ;  /* 0x00400000b9a4783b */ /* 0x000fe20000000200 */
[C---:B------:R-:W-:Y:S07]  /*9720*/  HMMA.16816.F32 R8, R136.reuse, R150, R8 ;  /* 0x000000968808723c */ /* 0x040fee0000001808 */
[----:B------:R-:W5:Y:S01]  /*9730*/  LDSM.16.M88.4 R148, [R191+0xf900] ;  /* 0x00f90000bf94783b */ /* 0x000f620000000200 */
        /* <DEDUP_REMOVED lines=121> */
[----:B------:R-:W-:Y:S01]  /*9ed0*/  MUFU.TANH R163, R13 ;  /* 0x0000000d00a37308 */ /* 0x000fe20000002400 */
[----:B------:R-:W-:Y:S02]  /*9ee0*/  FMUL.FTZ R26, R26, c[0x0][0x320] ;  /* 0x0000c8001a1a7a20 */ /* 0x000fe40000410000 */
[----:B------:R-:W-:Y:S01]  /*9ef0*/  FMUL.FTZ R27, R27, c[0x0][0x320] ;  /* 0x0000c8001b1b7a20 */ /* 0x000fe20000410000 */
[C---:B-1----:R-:W-:Y:S06]  /*9f00*/  HMMA.16816.F32 R28, R172.reuse, R8, R28 ;  /* 0x00000008ac1c723c */ /* 0x042fec000000181c */
[----:B------:R-:W1:Y:S02]  /*9f10*/  MUFU.TANH R150, R150 ;  /* 0x0000009600967308 */ /* 0x000e640000002400 */
[----:B------:R-:W-:Y:S08]  /*9f20*/  HMMA.16816.F32 R32, R172, R10, R32 ;  /* 0x0000000aac20723c */ /* 0x000ff00000001820 */
[----:B------:R-:W2:Y:S10]  /*9f30*/  MUFU.TANH R148, R148 ;  /* 0x0000009400947308 */ /* 0x000eb40000002400 */
[----:B------:R-:W3:Y:S01]  /*9f40*/  MUFU.TANH R153, R153 ;  /* 0x0000009900997308 */ /* 0x000ee20000002400 */
        /* <DEDUP_REMOVED lines=8> */
[----:B--2---:R-:W-:Y:S01]  /*9fd0*/  FMNMX.FTZ R13, R148, R13, !PT ;  /* 0x0000000d940d7209 */ /* 0x004fe20007810000 */
[----:B------:R-:W-:Y:S02]  /*9fe0*/  FMUL.FTZ R34, R34, c[0x0][0x320] ;  /* 0x0000c80022227a20 */ /* 0x000fe40000410000 */
[----:B------:R-:W-:Y:S01]  /*9ff0*/  FMUL.FTZ R35, R35, c[0x0][0x320] ;  /* 0x0000c80023237a20 */ /* 0x000fe20000410000 */
[----:B------:R-:W-:Y:S02]  /*a000*/  FMNMX.FTZ R13, R160, R13, !PT ;  /* 0x0000000da00d7209 */ /* 0x000fe40007810000 */
[----:B------:R-:W2:Y:S02]  /*a010*/  MUFU.TANH R159, R16 ;  /* 0x00000010009f7308 */ /* 0x000ea40000002400 */
[----:B------:R-:W-:Y:S02]  /*a020*/  FMNMX.FTZ R13, R158, R13, !PT ;  /* 0x0000000d9e0d7209 */ /* 0x000fe40007810000 */
[----:B---3--:R-:W-:Y:S02]  /*a030*/  FMNMX.FTZ R0, R153, R0, !PT ;  /* 0x0000000099007209 */ /* 0x008fe40007810000 */
[----:B------:R-:W-:Y:S02]  /*a040*/  FMNMX.FTZ R13, R178, R13, !PT ;  /* 0x0000000db20d7209 */ /* 0x000fe40007810000 */
[----:B------:R-:W-:Y:S02]  /*a050*/  FMNMX.FTZ R0, R137, R0, !PT ;  /* 0x0000000089007209 */ /* 0x000fe40007810000 */
[----:B------:R-:W3:Y:S01]  /*a060*/  MUFU.TANH R161, R17 ;  /* 0x0000001100a17308 */ /* 0x000ee20000002400 */
[----:B------:R-:W-:Y:S02]  /*a070*/  FMNMX.FTZ R13, R162, R13, !PT ;  /* 0x0000000da20d7209 */ /* 0x000fe40007810000 */
[----:B-1----:R-:W-:Y:S04]  /*a080*/  FMNMX.FTZ R0, R157, R0, !PT ;  /* 0x000000009d007209 */ /* 0x002fe80007810000 */
[----:B------:R-:W-:Y:S03]  /*a090*/  FMNMX.FTZ R0, R163, R0, !PT ;  /* 0x00000000a3007209 */ /* 0x000fe60007810000 */
[----:B------:R-:W1:Y:S01]  /*a0a0*/  MUFU.TANH R176, R18 ;  /* 0x0000001200b07308 */ /* 0x000e620000002400 */
[----:B--2---:R-:W-:Y:S02]  /*a0b0*/  FMNMX.FTZ R0, R159, R0, !PT ;  /* 0x000000009f007209 */ /* 0x004fe40007810000 */
[----:B------:R-:W-:Y:S07]  /*a0c0*/  IADD3 R16, R134, UR4, RZ ;  /* 0x0000000486107c10 */ /* 0x000fee000fffe0ff */
        /* <DEDUP_REMOVED lines=29> */
[----:B--2---:R-:W-:Y:S01]  /*a2a0*/  FMNMX.FTZ R13, R140, R13, !PT ;  /* 0x0000000d8c0d7209 */ /* 0x004fe20007810000 */
[----:B------:R-:W-:Y:S08]  /*a2b0*/  LDSM.16.MT88.4 R28, [R134+UR4+0x100] ;  /* 0x00010004861c783b */ /* 0x000ff00008004200 */
[----:B------:R-:W2:Y:S01]  /*a2c0*/  MUFU.TANH R138, R34 ;  /* 0x00000022008a7308 */ /* 0x000ea20000002400 */
[----:B---3--:R-:W-:Y:S09]  /*a2d0*/  FMNMX.FTZ R0, R141, R0, !PT ;  /* 0x000000008d007209 */ /* 0x008ff20007810000 */
[----:B------:R-:W3:Y:S01]  /*a2e0*/  MUFU.TANH R136, R35 ;  /* 0x0000002300887308 */ /* 0x000ee20000002400 */
[----:B-1----:R-:W-:Y:S05]  /*a2f0*/  FMNMX.FTZ R11, R139, R0, !PT ;  /* 0x000000008b0b7209 */ /* 0x002fea0007810000 */
[----:B------:R-:W1:Y:S01]  /*a300*/  SHFL.BFLY PT, R2, R11, 0x2, 0x1f ;  /* 0x0c401f000b027f89 */ /* 0x000e6200000e0000 */
[----:B--2---:R-:W-:Y:S04]  /*a310*/  FMNMX.FTZ R13, R138, R13, !PT ;  /* 0x0000000d8a0d7209 */ /* 0x004fe80007810000 */
[----:B---3--:R-:W-:Y:S03]  /*a320*/  FMNMX.FTZ R9, R136, R13, !PT ;  /* 0x0000000d88097209 */ /* 0x008fe60007810000 */
        /* <DEDUP_REMOVED lines=22> */
[--C-:B------:R-:W-:Y:S01]  /*a490*/  FFMA.FTZ R152, R148, c[0x0][0x2d0], -R137.reuse ;  /* 0x0000b40094987a23 */ /* 0x100fe20000010889 */
[----:B------:R-:W-:Y:S01]  /*a4a0*/  IADD3 R148, R187, R16, RZ ;  /* 0x00000010bb947210 */ /* 0x000fe20007ffe0ff */
[----:B------:R-:W-:Y:S01]  /*a4b0*/  FMUL.FTZ R3, R4, c[0x0][0x2d0] ;  /* 0x0000b40004037a20 */ /* 0x000fe20000410000 */
[----:B------:R-:W-:Y:S01]  /*a4c0*/  IADD3 R4, R135, UR4, RZ ;  /* 0x0000000487047c10 */ /* 0x000fe2000fffe0ff */
[--C-:B------:R-:W-:Y:S02]  /*a4d0*/  FFMA.FTZ R153, R150, c[0x0][0x2d0], -R137.reuse ;  /* 0x0000b40096997a23 */ /* 0x100fe40000010889 */
[--C-:B------:R-:W-:Y:S01]  /*a4e0*/  FFMA.FTZ R150, R160, c[0x0][0x2d0], -R137.reuse ;  /* 0x0000b400a0967a23 */ /* 0x100fe20000010889 */
[----:B------:R-:W1:Y:S01]  /*a4f0*/  MUFU.EX2 R155, R155 ;  /* 0x0000009b009b7308 */ /* 0x000e620000000800 */
[--C-:B------:R-:W-:Y:S01]  /*a500*/  FFMA.FTZ R149, R158, c[0x0][0x2d0], -R137.reuse ;  /* 0x0000b4009e957a23 */ /* 0x100fe20000010889 */
[----:B------:R-:W-:Y:S01]  /*a510*/  IADD3 R133, R187, R4, RZ ;  /* 0x00000004bb857210 */ /* 0x000fe20007ffe0ff */
[C---:B--2---:R-:W-:Y:S02]  /*a520*/  FMUL.FTZ R4, R132.reuse, R128 ;  /* 0x0000008084047220 */ /* 0x044fe40000410000 */
[C---:B------:R-:W-:Y:S02]  /*a530*/  FMUL.FTZ R5, R132.reuse, R129 ;  /* 0x0000008184057220 */ /* 0x040fe40000410000 */
[----:B------:R-:W2:Y:S01]  /*a540*/  LDSM.16.MT88.4 R20, [R133+0x100] ;  /* 0x000100008514783b */ /* 0x000ea20000004200 */
[C---:B------:R-:W-:Y:S02]  /*a550*/  FMUL.FTZ R8, R132.reuse, R124 ;  /* 0x0000007c84087220 */ /* 0x040fe40000410000 */
[----:B------:R-:W3:Y:S01]  /*a560*/  MUFU.EX2 R3, R3 ;  /* 0x0000000300037308 */ /* 0x000ee20000000800 */
[C---:B------:R-:W-:Y:S02]  /*a570*/  FMUL.FTZ R9, R132.reuse, R125 ;  /* 0x0000007d84097220 */ /* 0x040fe40000410000 */
[C---:B------:R-:W-:Y:S02]  /*a580*/  FMUL.FTZ R16, R132.reuse, R116 ;  /* 0x0000007484107220 */ /* 0x040fe40000410000 */
[C---:B------:R-:W-:Y:S02]  /*a590*/  FMUL.FTZ R17, R132.reuse, R117 ;  /* 0x0000007584117220 */ /* 0x040fe40000410000 */
[C---:B------:R-:W-:Y:S02]  /*a5a0*/  FMUL.FTZ R24, R132.reuse, R108 ;  /* 0x0000006c84187220 */ /* 0x040fe40000410000 */
[C---:B------:R-:W-:Y:S01]  /*a5b0*/  FMUL.FTZ R25, R132.reuse, R109 ;  /* 0x0000006d84197220 */ /* 0x040fe20000410000 */
[----:B------:R-:W-:Y:S01]  /*a5c0*/  MUFU.EX2 R154, R154 ;  /* 0x0000009a009a7308 */ /* 0x000fe20000000800 */
[C---:B------:R-:W-:Y:S02]  /*a5d0*/  FMUL.FTZ R32, R132.reuse, R100 ;  /* 0x0000006484207220 */ /* 0x040fe40000410000 */
[----:B------:R-:W-:Y:S01]  /*a5e0*/  FMUL.FTZ R33, R132, R101 ;  /* 0x0000006584217220 */ /* 0x000fe20000410000 */
[----:B-1----:R-:W-:Y:S01]  /*a5f0*/  F2FP.PACK_AB R128, R155, R156 ;  /* 0x0000009c9b80723e */ /* 0x002fe200000000ff */
[--C-:B------:R-:W-:Y:S02]  /*a600*/  FFMA.FTZ R171, R146, c[0x0][0x2d0], -R137.reuse ;  /* 0x0000b40092ab7a23 */ /* 0x100fe40000010889 */
[--C-:B------:R-:W-:Y:S02]  /*a610*/  FFMA.FTZ R177, R142, c[0x0][0x2d0], -R137.reuse ;  /* 0x0000b4008eb17a23 */ /* 0x100fe40000010889 */
[C---:B------:R-:W-:Y:S01]  /*a620*/  FMUL.FTZ R36, R132.reuse, R36 ;  /* 0x0000002484247220 */ /* 0x040fe20000410000 */
[----:B------:R-:W1:Y:S01]  /*a630*/  MUFU.EX2 R151, R151 ;  /* 0x0000009700977308 */ /* 0x000e620000000800 */
[C---:B------:R-:W-:Y:S02]  /*a640*/  FMUL.FTZ R37, R132.reuse, R37 ;  /* 0x0000002584257220 */ /* 0x040fe40000410000 */
[C---:B------:R-:W-:Y:S02]  /*a650*/  FMUL.FTZ R40, R132.reuse, R40 ;  /* 0x0000002884287220 */ /* 0x040fe40000410000 */
[C---:B---3--:R-:W-:Y:S02]  /*a660*/  FMUL.FTZ R6, R3.reuse, R130 ;  /* 0x0000008203067220 */ /* 0x048fe40000410000 */
        /* <DEDUP_REMOVED lines=9> */
[----:B------:R-:W3:Y:S01]  /*a700*/  MUFU.EX2 R152, R152 ;  /* 0x0000009800987308 */ /* 0x000ee20000000800 */
[C---:B------:R-:W-:Y:S01]  /*a710*/  FMUL.FTZ R34, R3.reuse, R102 ;  /* 0x0000006603227220 */ /* 0x040fe20000410000 */
[----:B------:R-:W-:Y:S01]  /*a720*/  LDSM.16.MT88.4 R108, [R148+0x2100] ;  /* 0x00210000946c783b */ /* 0x000fe20000004200 */
[----:B------:R-:W-:Y:S01]  /*a730*/  FMUL.FTZ R35, R3, R103 ;  /* 0x0000006703237220 */ /* 0x000fe20000410000 */
[----:B-1----:R-:W-:Y:S01]  /*a740*/  F2FP.PACK_AB R130, R151, R154 ;  /* 0x0000009a9782723e */ /* 0x002fe200000000ff */
[C---:B------:R-:W-:Y:S02]  /*a750*/  FMUL.FTZ R38, R3.reuse, R38 ;  /* 0x0000002603267220 */ /* 0x040fe40000410000 */
[C---:B------:R-:W-:Y:S02]  /*a760*/  FMUL.FTZ R41, R132.reuse, R41 ;  /* 0x0000002984297220 */ /* 0x040fe40000410000 */
[C---:B------:R-:W-:Y:S01]  /*a770*/  FMUL.FTZ R39, R3.reuse, R39 ;  /* 0x0000002703277220 */ /* 0x040fe20000410000 */
[----:B------:R-:W-:Y:S01]  /*a780*/  MUFU.EX2 R150, R150 ;  /* 0x0000009600967308 */ /* 0x000fe20000000800 */
[----:B------:R-:W-:Y:S01]  /*a790*/  LDSM.16.MT88.4 R100, [R134+UR4+0x2100] ;  /* 0x002100048664783b */ /* 0x000fe20008004200 */
[C---:B------:R-:W-:Y:S02]  /*a7a0*/  FMUL.FTZ R44, R132.reuse, R44 ;  /* 0x0000002c842c7220 */ /* 0x040fe40000410000 */
[C---:B------:R-:W-:Y:S02]  /*a7b0*/  FMUL.FTZ R42, R3.reuse, R42 ;  /* 0x0000002a032a7220 */ /* 0x040fe40000410000 */
[C---:B------:R-:W-:Y:S02]  /*a7c0*/  FMUL.FTZ R45, R132.reuse, R45 ;  /* 0x0000002d842d7220 */ /* 0x040fe40000410000 */
[C---:B------:R-:W-:Y:S01]  /*a7d0*/  FMUL.FTZ R43, R3.reuse, R43 ;  /* 0x0000002b032b7220 */ /* 0x040fe20000410000 */
[----:B------:R-:W-:Y:S01]  /*a7e0*/  LDSM.16.MT88.4 R116, [R134+UR4+0x900] ;  /* 0x000900048674783b */ /* 0x000fe20008004200 */
[----:B------:R-:W1:Y:S01]  /*a7f0*/  MUFU.EX2 R149, R149 ;  /* 0x0000009500957308 */ /* 0x000e620000000800 */
[----:B------:R-:W-:Y:S02]  /*a800*/  FMUL.FTZ R48, R132, R48 ;  /* 0x0000003084307220 */ /* 0x000fe40000410000 */
[C---:B------:R-:W-:Y:S01]  /*a810*/  FMUL.FTZ R46, R3.reuse, R46 ;  /* 0x0000002e032e7220 */ /* 0x040fe20000410000 */
[----:B---3--:R-:W-:Y:S01]  /*a820*/  F2FP.PACK_AB R129, R152, R153 ;  /* 0x000000999881723e */ /* 0x008fe200000000ff */
[C---:B------:R-:W-:Y:S02]  /*a830*/  FMUL.FTZ R49, R132.reuse, R49 ;  /* 0x0000003184317220 */ /* 0x040fe40000410000 */
        /* <DEDUP_REMOVED lines=12> */
[C---:B------:R-:W-:Y:S02]  /*a900*/  FMUL.FTZ R60, R132.reuse, R60 ;  /* 0x0000003c843c7220 */ /* 0x040fe40000410000 */
[C---:B------:R-:W-:Y:S02]  /*a910*/  FMUL.FTZ R58, R3.reuse, R58 ;  /* 0x0000003a033a7220 */ /* 0x040fe40000410000 */
[C---:B------:R-:W-:Y:S01]  /*a920*/  FMUL.FTZ R61, R132.reuse, R61 ;  /* 0x0000003d843d7220 */ /* 0x040fe20000410000 */
[----:B------:R-:W-:Y:S01]  /*a930*/  MUFU.EX2 R173, R173 ;  /* 0x000000ad00ad7308 */ /* 0x000fe20000000800 */
[C---:B------:R-:W-:Y:S05]  /*a940*/  HMMA.16816.F32 R4, R128.reuse, R12, R4 ;  /* 0x0000000c8004723c */ /* 0x040fea0000001804 */
        /* <DEDUP_REMOVED lines=9> */
[----:B------:R-:W1:Y:S01]  /*a9e0*/  LDSM.16.MT88.4 R120, [R148+0x100] ;  /* 0x000100009478783b */ /* 0x000e620000004200 */
[C---:B------:R-:W-:Y:S02]  /*a9f0*/  FMUL.FTZ R63, R3.reuse, R63 ;  /* 0x0000003f033f7220 */ /* 0x040fe40000410000 */
[C---:B------:R-:W-:Y:S02]  /*aa00*/  FMUL.FTZ R64, R132.reuse, R64 ;  /* 0x0000004084407220 */ /* 0x040fe40000410000 */
[C---:B--2---:R-:W-:Y:S03]  /*aa10*/  HMMA.16816.F32 R12, R128.reuse, R20, R12 ;  /* 0x00000014800c723c */ /* 0x044fe6000000180c */
[C---:B------:R-:W-:Y:S02]  /*aa20*/  FMUL.FTZ R66, R3.reuse, R66 ;  /* 0x0000004203427220 */ /* 0x040fe40000410000 */
[C---:B------:R-:W-:Y:S02]  /*aa30*/  FMUL.FTZ R65, R132.reuse, R65 ;  /* 0x0000004184417220 */ /* 0x040fe40000410000 */
[C---:B------:R-:W-:Y:S01]  /*aa40*/  FMUL.FTZ R20, R132.reuse, R112 ;  /* 0x0000007084147220 */ /* 0x040fe20000410000 */
[C---:B------:R-:W-:Y:S04]  /*aa50*/  HMMA.16816.F32 R16, R128.reuse, R22, R16 ;  /* 0x000000168010723c */ /* 0x040fe80000001810 */
[C---:B------:R-:W-:Y:S02]  /*aa60*/  FMUL.FTZ R21, R132.reuse, R113 ;  /* 0x0000007184157220 */ /* 0x040fe40000410000 */
[C---:B------:R-:W-:Y:S02]  /*aa70*/  FMUL.FTZ R67, R3.reuse, R67 ;  /* 0x0000004303437220 */ /* 0x040fe40000410000 */
[C---:B------:R-:W-:Y:S04]  /*aa80*/  FMUL.FTZ R22, R3.reuse, R114 ;  /* 0x0000007203167220 */ /* 0x040fe80000410000 */
[C---:B------:R-:W-:Y:S02]  /*aa90*/  FMUL.FTZ R23, R3.reuse, R115 ;  /* 0x0000007303177220 */ /* 0x040fe40000410000 */
[----:B------:R-:W2:Y:S01]  /*aaa0*/  LDSM.16.MT88.4 R112, [R135+UR4+0x2100] ;  /* 0x002100048770783b */ /* 0x000ea20008004200 */
[C---:B------:R-:W-:Y:S02]  /*aab0*/  FMUL.FTZ R70, R3.reuse, R70 ;  /* 0x0000004603467220 */ /* 0x040fe40000410000 */
[C---:B------:R-:W-:Y:S02]  /*aac0*/  FMUL.FTZ R68, R132.reuse, R68 ;  /* 0x0000004484447220 */ /* 0x040fe40000410000 */
[C---:B------:R-:W-:Y:S03]  /*aad0*/  HMMA.16816.F32 R20, R128.reuse, R28, R20 ;  /* 0x0000001c8014723c */ /* 0x040fe60000001814 */
        /* <DEDUP_REMOVED lines=8> */
[----:B------:R-:W3:Y:S01]  /*ab60*/  LDSM.16.MT88.4 R104, [R133+0x2100] ;  /* 0x002100008568783b */ /* 0x000ee20000004200 */
[C---:B------:R-:W-:Y:S02]  /*ab70*/  FMUL.FTZ R75, R3.reuse, R75 ;  /* 0x0000004b034b7220 */ /* 0x040fe40000410000 */
[C---:B------:R-:W-:Y:S02]  /*ab80*/  FMUL.FTZ R72, R132.reuse, R72 ;  /* 0x0000004884487220 */ /* 0x040fe40000410000 */
[C---:B-1----:R-:W-:Y:S03]  /*ab90*/  HMMA.16816.F32 R28, R128.reuse, R120, R28 ;  /* 0x00000078801c723c */ /* 0x042fe6000000181c */
[C---:B------:R-:W-:Y:S02]  /*aba0*/  FMUL.FTZ R78, R3.reuse, R78 ;  /* 0x0000004e034e7220 */ /* 0x040fe40000410000 */
[C---:B------:R-:W-:Y:S02]  /*abb0*/  FMUL.FTZ R73, R132.reuse, R73 ;  /* 0x0000004984497220 */ /* 0x040fe40000410000 */
[C---:B------:R-:W-:Y:S01]  /*abc0*/  FMUL.FTZ R79, R3.reuse, R79 ;  /* 0x0000004f034f7220 */ /* 0x040fe20000410000 */
[C---:B------:R-:W-:Y:S01]  /*abd0*/  HMMA.16816.F32 R32, R128.reuse, R122, R32 ;  /* 0x0000007a8020723c */ /* 0x040fe20000001820 */
[----:B------:R-:W-:Y:S03]  /*abe0*/  LDSM.16.MT88.4 R120, [R148+0x900] ;  /* 0x000900009478783b */ /* 0x000fe60000004200 */
[C---:B------:R-:W-:Y:S02]  /*abf0*/  FMUL.FTZ R76, R132.reuse, R76 ;  /* 0x0000004c844c7220 */ /* 0x040fe40000410000 */
[C---:B------:R-:W-:Y:S02]  /*ac00*/  FMUL.FTZ R82, R3.reuse, R82 ;  /* 0x0000005203527220 */ /* 0x040fe40000410000 */
[C---:B--2---:R-:W-:Y:S04]  /*ac10*/  HMMA.16816.F32 R36, R128.reuse, R112, R36 ;  /* 0x000000708024723c */ /* 0x044fe80000001824 */
[C---:B------:R-:W-:Y:S02]  /*ac20*/  FMUL.FTZ R77, R132.reuse, R77 ;  /* 0x0000004d844d7220 */ /* 0x040fe40000410000 */
[C---:B------:R-:W-:Y:S02]  /*ac30*/  FMUL.FTZ R83, R3.reuse, R83 ;  /* 0x0000005303537220 */ /* 0x040fe40000410000 */
[C---:B------:R-:W-:Y:S01]  /*ac40*/  HMMA.16816.F32 R40, R128.reuse, R114, R40 ;  /* 0x000000728028723c */ /* 0x040fe20000001828 */
[----:B------:R-:W-:Y:S03]  /*ac50*/  LDSM.16.MT88.4 R112, [R135+UR4+0x900] ;  /* 0x000900048770783b */ /* 0x000fe60008004200 */
[C---:B------:R-:W-:Y:S02]  /*ac60*/  FMUL.FTZ R80, R132.reuse, R80 ;  /* 0x0000005084507220 */ /* 0x040fe40000410000 */
[C---:B------:R-:W-:Y:S02]  /*ac70*/  FMUL.FTZ R86, R3.reuse, R86 ;  /* 0x0000005603567220 */ /* 0x040fe40000410000 */
[C---:B------:R-:W-:Y:S01]  /*ac80*/  FMUL.FTZ R81, R132.reuse, R81 ;  /* 0x0000005184517220 */ /* 0x040fe20000410000 */
[C---:B---3--:R-:W-:Y:S03]  /*ac90*/  HMMA.16816.F32 R44, R128.reuse, R104, R44 ;  /* 0x00000068802c723c */ /* 0x048fe6000000182c */
[C---:B------:R-:W-:Y:S02]  /*aca0*/  FMUL.FTZ R87, R3.reuse, R87 ;  /* 0x0000005703577220 */ /* 0x040fe40000410000 */
[C---:B------:R-:W-:Y:S02]  /*acb0*/  FMUL.FTZ R84, R132.reuse, R84 ;  /* 0x0000005484547220 */ /* 0x040fe40000410000 */
[C---:B------:R-:W-:Y:S01]  /*acc0*/  FMUL.FTZ R90, R3.reuse, R90 ;  /* 0x0000005a035a7220 */ /* 0x040fe20000410000 */
[C---:B------:R-:W-:Y:S01]  /*acd0*/  HMMA.16816.F32 R48, R128.reuse, R106, R48 ;  /* 0x0000006a8030723c */ /* 0x040fe20000001830 */
[----:B------:R-:W1:Y:S03]  /*ace0*/  LDSM.16.MT88.4 R104, [R135+UR4+0x4100] ;  /* 0x004100048768783b */ /* 0x000e660008004200 */
[----:B------:R-:W-:Y:S02]  /*acf0*/  FMUL.FTZ R85, R132, R85 ;  /* 0x0000005584557220 */ /* 0x000fe40000410000 */
[----:B------:R-:W-:Y:S02]  /*ad00*/  FMUL.FTZ R91, R3, R91 ;  /* 0x0000005b035b7220 */ /* 0x000fe40000410000 */
[C---:B------:R-:W-:Y:S04]  /*ad10*/  HMMA.16816.F32 R52, R128.reuse, R100, R52 ;  /* 0x000000648034723c */ /* 0x040fe80000001834 */
[--C-:B------:R-:W-:Y:S02]  /*ad20*/  FFMA.FTZ R157, R157, c[0x0][0x2d0], -R144.reuse ;  /* 0x0000b4009d9d7a23 */ /* 0x100fe40000010890 */
[----:B------:R-:W-:Y:S02]  /*ad30*/  FMUL.FTZ R94, R3, R94 ;  /* 0x0000005e035e7220 */ /* 0x000fe40000410000 */
[C---:B------:R-:W-:Y:S01]  /*ad40*/  HMMA.16816.F32 R56, R128.reuse, R102, R56 ;  /* 0x000000668038723c */ /* 0x040fe20000001838 */
[----:B------:R-:W2:Y:S01]  /*ad50*/  LDSM.16.MT88.4 R100, [R133+0x4100] ;  /* 0x004100008564783b */ /* 0x000ea20000004200 */
[----:B------:R-:W-:Y:S02]  /*ad60*/  MUFU.EX2 R157, R157 ;  /* 0x0000009d009d7308 */ /* 0x000fe40000000800 */
[--C-:B------:R-:W-:Y:S02]  /*ad70*/  FFMA.FTZ R158, R163, c[0x0][0x2d0], -R144.reuse ;  /* 0x0000b400a39e7a23 */ /* 0x100fe40000010890 */
[----:B------:R-:W-:Y:S02]  /*ad80*/  FMUL.FTZ R95, R3, R95 ;  /* 0x0000005f035f7220 */ /* 0x000fe40000410000 */
[C---:B------:R-:W-:Y:S04]  /*ad90*/  HMMA.16816.F32 R60, R128.reuse, R108, R60 ;  /* 0x0000006c803c723c */ /* 0x040fe8000000183c */
[--C-:B------:R-:W-:Y:S01]  /*ada0*/  FFMA.FTZ R159, R159, c[0x0][0x2d0], -R144.reuse ;  /* 0x0000b4009f9f7a23 */ /* 0x100fe20000010890 */
[----:B------:R-:W3:Y:S01]  /*adb0*/  MUFU.EX2 R158, R158 ;  /* 0x0000009e009e7308 */ /* 0x000ee20000000800 */
[----:B------:R-:W-:Y:S02]  /*adc0*/  FMUL.FTZ R98, R3, R98 ;  /* 0x0000006203627220 */ /* 0x000fe40000410000 */
[C---:B------:R-:W-:Y:S01]  /*add0*/  HMMA.16816.F32 R64, R128.reuse, R110, R64 ;  /* 0x0000006e8040723c */ /* 0x040fe20000001840 */
[----:B------:R-:W4:Y:S03]  /*ade0*/  LDSM.16.MT88.4 R108, [R134+UR4+0x4100] ;  /* 0x00410004866c783b */ /* 0x000f260008004200 */
[--C-:B------:R-:W-:Y:S02]  /*adf0*/  FFMA.FTZ R160, R161, c[0x0][0x2d0], -R144.reuse ;  /* 0x0000b400a1a07a23 */ /* 0x100fe40000010890 */
[----:B------:R-:W-:Y:S01]  /*ae00*/  FMUL.FTZ R99, R3, R99 ;  /* 0x0000006303637220 */ /* 0x000fe20000410000 */
[----:B------:R-:W-:Y:S01]  /*ae10*/  MUFU.EX2 R159, R159 ;  /* 0x0000009f009f7308 */ /* 0x000fe20000000800 */
[--C-:B------:R-:W-:Y:S01]  /*ae20*/  FFMA.FTZ R161, R178, c[0x0][0x2d0], -R137.reuse ;  /* 0x0000b400b2a17a23 */ /* 0x100fe20000010889 */
[C---:B-1----:R-:W-:Y:S03]  /*ae30*/  HMMA.16816.F32 R68, R128.reuse, R104, R68 ;  /* 0x000000688044723c */ /* 0x042fe60000001844 */
[--C-:B------:R-:W-:Y:S02]  /*ae40*/  FFMA.FTZ R178, R140, c[0x0][0x2d0], -R137.reuse ;  /* 0x0000b4008cb27a23 */ /* 0x100fe40000010889 */
[----:B------:R-:W-:Y:S01]  /*ae50*/  LDSM.16.MT88.4 R140, [R134+UR4+0x1900] ;  /* 0x00190004868c783b */ /* 0x000fe20008004200 */
[--C-:B------:R-:W-:Y:S02]  /*ae60*/  FFMA.FTZ R163, R176, c[0x0][0x2d0], -R137.reuse ;  /* 0x0000b400b0a37a23 */ /* 0x100fe40000010889 */
[C---:B------:R-:W-:Y:S01]  /*ae70*/  HMMA.16816.F32 R72, R128.reuse, R106, R72 ;  /* 0x0000006a8048723c */ /* 0x040fe20000001848 */
[----:B------:R-:W1:Y:S03]  /*ae80*/  MUFU.EX2 R160, R160 ;  /* 0x000000a000a07308 */ /* 0x000e660000000800 */
[C---:B------:R-:W-:Y:S01]  /*ae90*/  FMUL.FTZ R88, R132.reuse, R88 ;  /* 0x0000005884587220 */ /* 0x040fe20000410000 */
[----:B------:R-:W5:Y:S01]  /*aea0*/  LDSM.16.MT88.4 R104, [R148+0x4100] ;  /* 0x004100009468783b */ /* 0x000f620000004200 */
[C---:B------:R-:W-:Y:S02]  /*aeb0*/  FMUL.FTZ R89, R132.reuse, R89 ;  /* 0x0000005984597220 */ /* 0x040fe40000410000 */
[C---:B--2---:R-:W-:Y:S03]  /*aec0*/  HMMA.16816.F32 R76, R128.reuse, R100, R76 ;  /* 0x00000064804c723c */ /* 0x044fe6000000184c */
[----:B------:R-:W-:Y:S01]  /*aed0*/  MUFU.EX2 R161, R161 ;  /* 0x000000a100a17308 */ /* 0x000fe20000000800 */
[C---:B------:R-:W-:Y:S02]  /*aee0*/  FMUL.FTZ R92, R132.reuse, R92 ;  /* 0x0000005c845c7220 */ /* 0x040fe40000410000 */
[----:B------:R-:W-:Y:S01]  /*aef0*/  FMUL.FTZ R93, R132, R93 ;  /* 0x0000005d845d7220 */ /* 0x000fe20000410000 */
[----:B---3--:R-:W-:Y:S01]  /*af00*/  F2FP.PACK_AB R100, R158, R157 ;  /* 0x0000009d9e64723e */ /* 0x008fe200000000ff */
[C---:B------:R-:W-:Y:S04]  /*af10*/  HMMA.16816.F32 R80, R128.reuse, R102, R80 ;  /* 0x000000668050723c */ /* 0x040fe80000001850 */
[--C-:B------:R-:W-:Y:S01]  /*af20*/  FFMA.FTZ R162, R162, c[0x0][0x2d0], -R137.reuse ;  /* 0x0000b400a2a27a23 */ /* 0x100fe20000010889 */
[----:B------:R-:W-:Y:S01]  /*af30*/  MUFU.EX2 R163, R163 ;  /* 0x000000a300a37308 */ /* 0x000fe20000000800 */
[--C-:B------:R-:W-:Y:S02]  /*af40*/  FFMA.FTZ R164, R164, c[0x0][0x2d0], -R137.reuse ;  /* 0x0000b400a4a47a23 */ /* 0x100fe40000010889 */
[C---:B----4-:R-:W-:Y:S04]  /*af50*/  HMMA.16816.F32 R84, R128.reuse, R108, R84 ;  /* 0x0000006c8054723c */ /* 0x050fe80000001854 */
[----:B------:R-:W-:Y:S01]  /*af60*/  FMUL.FTZ R96, R132, R96 ;  /* 0x0000006084607220 */ /* 0x000fe20000410000 */
[----:B-1----:R-:W-:Y:S01]  /*af70*/  F2FP.PACK_AB R102, R160, R159 ;  /* 0x0000009fa066723e */ /* 0x002fe200000000ff */
[----:B------:R-:W-:Y:S01]  /*af80*/  FMUL.FTZ R97, R132, R97 ;  /* 0x0000006184617220 */ /* 0x000fe20000410000 */
[----:B------:R-:W1:Y:S01]  /*af90*/  MUFU.EX2 R162, R162 ;  /* 0x000000a200a27308 */ /* 0x000e620000000800 */
[C---:B------:R-:W-:Y:S01]  /*afa0*/  HMMA.16816.F32 R88, R128.reuse, R110, R88 ;  /* 0x0000006e8058723c */ /* 0x040fe20000001858 */
[----:B------:R-:W2:Y:S03]  /*afb0*/  LDSM.16.MT88.4 R108, [R133+0x900] ;  /* 0x00090000856c783b */ /* 0x000ea60000004200 */
[--C-:B------:R-:W-:Y:S02]  /*afc0*/  FFMA.FTZ R165, R165, c[0x0][0x2d0], -R144.reuse ;  /* 0x0000b400a5a57a23 */ /* 0x100fe40000010890 */
[--C-:B------:R-:W-:Y:S02]  /*afd0*/  FFMA.FTZ R172, R167, c[0x0][0x2d0], -R144.reuse ;  /* 0x0000b400a7ac7a23 */ /* 0x100fe40000010890 */
[--C-:B------:R-:W-:Y:S01]  /*afe0*/  FFMA.FTZ R167, R169, c[0x0][0x2d0], -R144.reuse ;  /* 0x0000b400a9a77a23 */ /* 0x100fe20000010890 */
[----:B------:R-:W3:Y:S03]  /*aff0*/  MUFU.EX2 R164, R164 ;  /* 0x000000a400a47308 */ /* 0x000ee60000000800 */
[----:B------:R-:W-:Y:S01]  /*b000*/  FFMA.FTZ R169, R170, c[0x0][0x2d0], -R137 ;  /* 0x0000b400aaa97a23 */ /* 0x000fe20000010889 */
[C---:B-----5:R-:W-:Y:S03]  /*b010*/  HMMA.16816.F32 R92, R128.reuse, R104, R92 ;  /* 0x00000068805c723c */ /* 0x060fe6000000185c */
[--C-:B------:R-:W-:Y:S02]  /*b020*/  FFMA.FTZ R170, R145, c[0x0][0x2d0], -R144.reuse ;  /* 0x0000b40091aa7a23 */ /* 0x100fe40000010890 */
[----:B------:R-:W-:Y:S01]  /*b030*/  FFMA.FTZ R144, R139, c[0x0][0x2d0], -R144 ;  /* 0x0000b4008b907a23 */ /* 0x000fe20000010890 */
[----:B------:R-:W-:Y:S01]  /*b040*/  MUFU.EX2 R165, R165 ;  /* 0x000000a500a57308 */ /* 0x000fe20000000800 */
[----:B------:R-:W-:Y:S01]  /*b050*/  FFMA.FTZ R153, R3, R216, R153 ;  /* 0x000000d803997223 */ /* 0x000fe20000010099 */
[----:B------:R-:W-:Y:S01]  /*b060*/  HMMA.16816.F32 R96, R128, R106, R96 ;  /* 0x0000006a8060723c */ /* 0x000fe20000001860 */
[----:B------:R-:W4:Y:S03]  /*b070*/  LDSM.16.MT88.4 R104, [R133+0x2900] ;  /* 0x002900008568783b */ /* 0x000f260000004200 */
[----:B-1----:R-:W-:Y:S01]  /*b080*/  F2FP.PACK_AB R101, R162, R161 ;  /* 0x000000a1a265723e */ /* 0x002fe200000000ff */
[--C-:B------:R-:W-:Y:S02]  /*b090*/  FFMA.FTZ R179, R138, c[0x0][0x2d0], -R137.reuse ;  /* 0x0000b4008ab37a23 */ /* 0x100fe40000010889 */
[--C-:B------:R-:W-:Y:S01]  /*b0a0*/  FFMA.FTZ R166, R166, c[0x0][0x2d0], -R137.reuse ;  /* 0x0000b400a6a67a23 */ /* 0x100fe20000010889 */
[----:B------:R-:W1:Y:S01]  /*b0b0*/  MUFU.EX2 R176, R144 ;  /* 0x0000009000b07308 */ /* 0x000e620000000800 */
[----:B------:R-:W-:Y:S03]  /*b0c0*/  LDSM.16.MT88.4 R128, [R134+UR4+0x1100] ;  /* 0x001100048680783b */ /* 0x000fe60008004200 */
[----:B---3--:R-:W-:Y:S01]  /*b0d0*/  F2FP.PACK_AB R103, R164, R163 ;  /* 0x000000a3a467723e */ /* 0x008fe200000000ff */
[--C-:B------:R-:W-:Y:S02]  /*b0e0*/  FFMA.FTZ R168, R168, c[0x0][0x2d0], -R137.reuse ;  /* 0x0000b400a8a87a23 */ /* 0x100fe40000010889 */
[----:B------:R-:W-:Y:S02]  /*b0f0*/  FFMA.FTZ R137, R136, c[0x0][0x2d0], -R137 ;  /* 0x0000b40088897a23 */ /* 0x000fe40000010889 */
[----:B------:R-:W-:Y:S01]  /*b100*/  FFMA.FTZ R156, R132, R217, R156 ;  /* 0x000000d9849c7223 */ /* 0x000fe2000001009c */
[----:B------:R-:W-:Y:S01]  /*b110*/  MUFU.EX2 R172, R172 ;  /* 0x000000ac00ac7308 */ /* 0x000fe20000000800 */
[C---:B------:R-:W-:Y:S05]  /*b120*/  HMMA.16816.F32 R4, R100.reuse, R112, R4 ;  /* 0x000000706404723c */ /* 0x040fea0000001804 */
[----:B------:R-:W-:Y:S02]  /*b130*/  FADD.FTZ R155, R155, R156 ;  /* 0x0000009c9b9b7221 */ /* 0x000fe40000010000 */
[----:B------:R-:W-:Y:S01]  /*b140*/  FADD.FTZ R153, R152, R153 ;  /* 0x0000009998997221 */ /* 0x000fe20000010000 */
[C---:B------:R-:W-:Y:S01]  /*b150*/  HMMA.16816.F32 R8, R100.reuse, R114, R8 ;  /* 0x000000726408723c */ /* 0x040fe20000001808 */
[----:B------:R-:W3:Y:S01]  /*b160*/  LDSM.16.MT88.4 R112, [R134+UR4+0x2900] ;  /* 0x002900048670783b */ /* 0x000ee20008004200 */
[----:B------:R-:W-:Y:S02]  /*b170*/  MUFU.EX2 R167, R167 ;  /* 0x000000a700a77308 */ /* 0x000fe40000000800 */
[----:B------:R-:W-:Y:S01]  /*b180*/  FADD.FTZ R154, R154, R155 ;  /* 0x0000009b9a9a7221 */ /* 0x000fe20000010000 */
[----:B-1----:R-:W-:Y:S03]  /*b190*/  F2FP.PACK_AB R138, R176, R175 ;  /* 0x000000afb08a723e */ /* 0x002fe600000000ff */
[C---:B--2---:R-:W-:Y:S01]  /*b1a0*/  HMMA.16816.F32 R12, R100.reuse, R108, R12 ;  /* 0x0000006c640c723c */ /* 0x044fe2000000180c */
[----:B------:R-:W-:Y:S03]  /*b1b0*/  LDSM.16.MT88.4 R144, [R148+0x1900] ;  /* 0x001900009490783b */ /* 0x000fe60000004200 */
[----:B------:R-:W-:Y:S01]  /*b1c0*/  MUFU.EX2 R169, R169 ;  /* 0x000000a900a97308 */ /* 0x000fe20000000800 */
[----:B------:R-:W-:Y:S03]  /*b1d0*/  FADD.FTZ R154, R151, R154 ;  /* 0x0000009a979a7221 */ /* 0x000fe60000010000 */
[C---:B------:R-:W-:Y:S01]  /*b1e0*/  HMMA.16816.F32 R16, R100.reuse, R110, R16 ;  /* 0x0000006e6410723c */ /* 0x040fe20000001810 */
[----:B------:R-:W1:Y:S03]  /*b1f0*/  LDSM.16.MT88.4 R108, [R148+0x2900] ;  /* 0x00290000946c783b */ /* 0x000e660000004200 */
[----:B------:R-:W-:Y:S02]  /*b200*/  FADD.FTZ R157, R157, R154 ;  /* 0x0000009a9d9d7221 */ /* 0x000fe40000010000 */
[----:B------:R-:W-:Y:S02]  /*b210*/  MUFU.EX2 R166, R166 ;  /* 0x000000a600a67308 */ /* 0x000fe40000000800 */
[C---:B------:R-:W-:Y:S04]  /*b220*/  HMMA.16816.F32 R20, R100.reuse, R116, R20 ;  /* 0x000000746414723c */ /* 0x040fe80000001814 */
[----:B------:R-:W-:Y:S04]  /*b230*/  FADD.FTZ R158, R158, R157 ;  /* 0x0000009d9e9e7221 */ /* 0x000fe80000010000 */
[C---:B------:R-:W-:Y:S01]  /*b240*/  HMMA.16816.F32 R24, R100.reuse, R118, R24 ;  /* 0x000000766418723c */ /* 0x040fe20000001818 */
[----:B------:R-:W2:Y:S01]  /*b250*/  LDSM.16.MT88.4 R116, [R135+UR4+0x4900] ;  /* 0x004900048774783b */ /* 0x000ea20008004200 */
[----:B------:R-:W-:Y:S02]  /*b260*/  MUFU.EX2 R168, R168 ;  /* 0x000000a800a87308 */ /* 0x000fe40000000800 */
[----:B------:R-:W-:Y:S04]  /*b270*/  FADD.FTZ R159, R159, R158 ;  /* 0x0000009e9f9f7221 */ /* 0x000fe80000010000 */
[C---:B------:R-:W-:Y:S04]  /*b280*/  HMMA.16816.F32 R28, R100.reuse, R120, R28 ;  /* 0x00000078641c723c */ /* 0x040fe8000000181c */
[----:B------:R-:W5:Y:S01]  /*b290*/  MUFU.EX2 R170, R170 ;  /* 0x000000aa00aa7308 */ /* 0x000f620000000800 */
[----:B------:R-:W-:Y:S03]  /*b2a0*/  FADD.FTZ R160, R160, R159 ;  /* 0x0000009fa0a07221 */ /* 0x000fe60000010000 */
[C---:B------:R-:W-:Y:S01]  /*b2b0*/  HMMA.16816.F32 R32, R100.reuse, R122, R32 ;  /* 0x0000007a6420723c */ /* 0x040fe20000001820 */
[----:B------:R-:W-:Y:S05]  /*b2c0*/  LDSM.16.MT88.4 R120, [R148+0x4900] ;  /* 0x004900009478783b */ /* 0x000fea0000004200 */
[----:B------:R-:W1:Y:S02]  /*b2d0*/  MUFU.EX2 R178, R178 ;  /* 0x000000b200b27308 */ /* 0x000e640000000800 */
[C---:B------:R-:W-:Y:S08]  /*b2e0*/  HMMA.16816.F32 R36, R100.reuse, R124, R36 ;  /* 0x0000007c6424723c */ /* 0x040ff00000001824 */
[C---:B------:R-:W-:Y:S01]  /*b2f0*/  HMMA.16816.F32 R40, R100.reuse, R126, R40 ;  /* 0x0000007e6428723c */ /* 0x040fe20000001828 */
[----:B------:R-:W-:Y:S01]  /*b300*/  LDSM.16.MT88.4 R124, [R133+0x1100] ;  /* 0x00110000857c783b */ /* 0x000fe20000004200 */
[----:B------:R-:W-:Y:S02]  /*b310*/  MUFU.EX2 R179, R179 ;  /* 0x000000b300b37308 */ /* 0x000fe40000000800 */
[----:B-----5:R-:W-:Y:S04]  /*b320*/  F2FP.PACK_AB R136, R173, R170 ;  /* 0x000000aaad88723e */ /* 0x020fe800000000ff */
[C---:B----4-:R-:W-:Y:S04]  /*b330*/  HMMA.16816.F32 R44, R100.reuse, R104, R44 ;  /* 0x00000068642c723c */ /* 0x050fe8000000182c */
[----:B------:R1:W4:Y:S04]  /*b340*/  MUFU.EX2 R180, R137 ;  /* 0x0000008900b47308 */ /* 0x0003280000000800 */
[C---:B------:R-:W-:Y:S01]  /*b350*/  HMMA.16816.F32 R48, R100.reuse, R106, R48 ;  /* 0x0000006a6430723c */ /* 0x040fe20000001830 */
[----:B------:R-:W5:Y:S07]  /*b360*/  LDSM.16.MT88.4 R104, [R133+0x4900] ;  /* 0x004900008568783b */ /* 0x000f6e0000004200 */
[C---:B---3--:R-:W-:Y:S08]  /*b370*/  HMMA.16816.F32 R52, R100.reuse, R112, R52 ;  /* 0x000000706434723c */ /* 0x048ff00000001834 */
[C---:B------:R-:W-:Y:S01]  /*b380*/  HMMA.16816.F32 R56, R100.reuse, R114, R56 ;  /* 0x000000726438723c */ /* 0x040fe20000001838 */
[----:B------:R-:W3:Y:S03]  /*b390*/  LDSM.16.MT88.4 R112, [R134+UR4+0x4900] ;  /* 0x004900048670783b */ /* 0x000ee60008004200 */
[----:B-1----:R-:W-:Y:S02]  /*b3a0*/  F2FP.PACK_AB R137, R178, R177 ;  /* 0x000000b1b289723e */ /* 0x002fe400000000ff */
[----:B----4-:R-:W-:Y:S02]  /*b3b0*/  F2FP.PACK_AB R139, R180, R179 ;  /* 0x000000b3b48b723e */ /* 0x010fe400000000ff */
[C---:B------:R-:W-:Y:S08]  /*b3c0*/  HMMA.16816.F32 R60, R100.reuse, R108, R60 ;  /* 0x0000006c643c723c */ /* 0x040ff0000000183c */
[C---:B------:R-:W-:Y:S01]  /*b3d0*/  HMMA.16816.F32 R64, R100.reuse, R110, R64 ;  /* 0x0000006e6440723c */ /* 0x040fe20000001840 */
[----:B------:R-:W1:Y:S07]  /*b3e0*/  LDSM.16.MT88.4 R108, [R135+UR4+0x1100] ;  /* 0x00110004876c783b */ /* 0x000e6e0008004200 */
[C---:B--2---:R-:W-:Y:S08]  /*b3f0*/  HMMA.16816.F32 R68, R100.reuse, R116, R68 ;  /* 0x000000746444723c */ /* 0x044ff00000001844 */
[C---:B------:R-:W-:Y:S01]  /*b400*/  HMMA.16816.F32 R72, R100.reuse, R118, R72 ;  /* 0x000000766448723c */ /* 0x040fe20000001848 */
[----:B------:R-:W2:Y:S07]  /*b410*/  LDSM.16.MT88.4 R116, [R148+0x1100] ;  /* 0x001100009474783b */ /* 0x000eae0000004200 */
[C---:B-----5:R-:W-:Y:S08]  /*b420*/  HMMA.16816.F32 R76, R100.reuse, R104, R76 ;  /* 0x00000068644c723c */ /* 0x060ff0000000184c */
[C---:B------:R-:W-:Y:S01]  /*b430*/  HMMA.16816.F32 R80, R100.reuse, R106, R80 ;  /* 0x0000006a6450723c */ /* 0x040fe20000001850 */
[----:B------:R-:W4:Y:S07]  /*b440*/  LDSM.16.MT88.4 R104, [R135+UR4+0x3100] ;  /* 0x003100048768783b */ /* 0x000f2e0008004200 */
[C---:B---3--:R-:W-:Y:S08]  /*b450*/  HMMA.16816.F32 R84, R100.reuse, R112, R84 ;  /* 0x000000706454723c */ /* 0x048ff00000001854 */
[C---:B------:R-:W-:Y:S01]  /*b460*/  HMMA.16816.F32 R88, R100.reuse, R114, R88 ;  /* 0x000000726458723c */ /* 0x040fe20000001858 */
[----:B------:R-:W-:Y:S07]  /*b470*/  LDSM.16.MT88.4 R112, [R134+UR4+0x3100] ;  /* 0x003100048670783b */ /* 0x000fee0008004200 */
[C---:B------:R-:W-:Y:S08]  /*b480*/  HMMA.16816.F32 R92, R100.reuse, R120, R92 ;  /* 0x00000078645c723c */ /* 0x040ff0000000185c */
[----:B------:R-:W-:Y:S01]  /*b490*/  HMMA.16816.F32 R96, R100, R122, R96 ;  /* 0x0000007a6460723c */ /* 0x000fe20000001860 */
[----:B------:R-:W-:Y:S06]  /*b4a0*/  LDSM.16.MT88.4 R120, [R133+0x5100] ;  /* 0x005100008578783b */ /* 0x000fec0000004200 */
[----:B------:R-:W-:Y:S01]  /*b4b0*/  F2FP.PACK_AB R100, R172, R165 ;  /* 0x000000a5ac64723e */ /* 0x000fe200000000ff */
[----:B------:R-:W-:Y:S01]  /*b4c0*/  FADD.FTZ R165, R165, R160 ;  /* 0x000000a0a5a57221 */ /* 0x000fe20000010000 */
[----:B------:R-:W-:Y:S03]  /*b4d0*/  F2FP.PACK_AB R102, R174, R167 ;  /* 0x000000a7ae66723e */ /* 0x000fe600000000ff */
[----:B------:R-:W-:Y:S01]  /*b4e0*/  F2FP.PACK_AB R101, R166, R169 ;  /* 0x000000a9a665723e */ /* 0x000fe200000000ff */
[----:B------:R-:W-:Y:S01]  /*b4f0*/  FADD.FTZ R172, R172, R165 ;  /* 0x000000a5acac7221 */ /* 0x000fe20000010000 */
[----:B------:R-:W-:Y:S03]  /*b500*/  F2FP.PACK_AB R103, R171, R168 ;  /* 0x000000a8ab67723e */ /* 0x000fe600000000ff */
[----:B------:R-:W-:Y:S04]  /*b510*/  FADD.FTZ R167, R167, R172 ;  /* 0x000000aca7a77221 */ /* 0x000fe80000010000 */
[C---:B-1----:R-:W-:Y:S03]  /*b520*/  HMMA.16816.F32 R4, R100.reuse, R108, R4 ;  /* 0x0000006c6404723c */ /* 0x042fe60000001804 */
[----:B------:R-:W-:Y:S04]  /*b530*/  FADD.FTZ R167, R174, R167 ;  /* 0x000000a7aea77221 */ /* 0x000fe80000010000 */
[----:B------:R-:W-:Y:S01]  /*b540*/  FADD.FTZ R170, R170, R167 ;  /* 0x000000a7aaaa7221 */ /* 0x000fe20000010000 */
[C---:B------:R-:W-:Y:S01]  /*b550*/  HMMA.16816.F32 R8, R100.reuse, R110, R8 ;  /* 0x0000006e6408723c */ /* 0x040fe20000001808 */
[----:B------:R-:W1:Y:S03]  /*b560*/  LDSM.16.MT88.4 R108, [R133+0x3100] ;  /* 0x00310000856c783b */ /* 0x000e660000004200 */
[----:B------:R-:W-:Y:S04]  /*b570*/  FADD.FTZ R170, R173, R170 ;  /* 0x000000aaadaa7221 */ /* 0x000fe80000010000 */
[C---:B------:R-:W-:Y:S04]  /*b580*/  HMMA.16816.F32 R12, R100.reuse, R124, R12 ;  /* 0x0000007c640c723c */ /* 0x040fe8000000180c */
[----:B------:R-:W-:Y:S04]  /*b590*/  FADD.FTZ R175, R175, R170 ;  /* 0x000000aaafaf7221 */ /* 0x000fe80000010000 */
[C---:B------:R-:W-:Y:S01]  /*b5a0*/  HMMA.16816.F32 R16, R100.reuse, R126, R16 ;  /* 0x0000007e6410723c */ /* 0x040fe20000001810 */
[----:B------:R-:W-:Y:S03]  /*b5b0*/  LDSM.16.MT88.4 R124, [R134+UR4+0x5100] ;  /* 0x00510004867c783b */ /* 0x000fe60008004200 */
[----:B------:R-:W-:Y:S04]  /*b5c0*/  FADD.FTZ R217, R176, R175 ;  /* 0x000000afb0d97221 */ /* 0x000fe80000010000 */
[C---:B------:R-:W-:Y:S08]  /*b5d0*/  HMMA.16816.F32 R20, R100.reuse, R128, R20 ;  /* 0x000000806414723c */ /* 0x040ff00000001814 */
[C---:B------:R-:W-:Y:S01]  /*b5e0*/  HMMA.16816.F32 R24, R100.reuse, R130, R24 ;  /* 0x000000826418723c */ /* 0x040fe20000001818 */
[----:B------:R-:W-:Y:S07]  /*b5f0*/  LDSM.16.MT88.4 R128, [R148+0x5100] ;  /* 0x005100009480783b */ /* 0x000fee0000004200 */
[C---:B--2---:R-:W-:Y:S08]  /*b600*/  HMMA.16816.F32 R28, R100.reuse, R116, R28 ;  /* 0x00000074641c723c */ /* 0x044ff0000000181c */
[C---:B------:R-:W-:Y:S01]  /*b610*/  HMMA.16816.F32 R32, R100.reuse, R118, R32 ;  /* 0x000000766420723c */ /* 0x040fe20000001820 */
[----:B------:R-:W2:Y:S07]  /*b620*/  LDSM.16.MT88.4 R116, [R148+0x3100] ;  /* 0x003100009474783b */ /* 0x000eae0000004200 */
[C---:B----4-:R-:W-:Y:S08]  /*b630*/  HMMA.16816.F32 R36, R100.reuse, R104, R36 ;  /* 0x000000686424723c */ /* 0x050ff00000001824 */
[C---:B------:R-:W-:Y:S01]  /*b640*/  HMMA.16816.F32 R40, R100.reuse, R106, R40 ;  /* 0x0000006a6428723c */ /* 0x040fe20000001828 */
[----:B------:R-:W3:Y:S07]  /*b650*/  LDSM.16.MT88.4 R104, [R135+UR4+0x5100] ;  /* 0x005100048768783b */ /* 0x000eee0008004200 */
[C---:B-1----:R-:W-:Y:S08]  /*b660*/  HMMA.16816.F32 R44, R100.reuse, R108, R44 ;  /* 0x0000006c642c723c */ /* 0x042ff0000000182c */
[C---:B------:R-:W-:Y:S01]  /*b670*/  HMMA.16816.F32 R48, R100.reuse, R110, R48 ;  /* 0x0000006e6430723c */ /* 0x040fe20000001830 */
[----:B------:R-:W1:Y:S07]  /*b680*/  LDSM.16.MT88.4 R108, [R135+UR4+0x1900] ;  /* 0x00190004876c783b */ /* 0x000e6e0008004200 */
[C---:B------:R-:W-:Y:S08]  /*b690*/  HMMA.16816.F32 R52, R100.reuse, R112, R52 ;  /* 0x000000706434723c */ /* 0x040ff00000001834 */
[C---:B------:R-:W-:Y:S01]  /*b6a0*/  HMMA.16816.F32 R56, R100.reuse, R114, R56 ;  /* 0x000000726438723c */ /* 0x040fe20000001838 */
[----:B------:R-:W4:Y:S07]  /*b6b0*/  LDSM.16.MT88.4 R112, [R133+0x1900] ;  /* 0x001900008570783b */ /* 0x000f2e0000004200 */
        /* <DEDUP_REMOVED lines=10> */
[C---:B-1----:R-:W-:Y:S01]  /*b760*/  HMMA.16816.F32 R128, R136.reuse, R108, R4 ;  /* 0x0000006c8880723c */ /* 0x042fe20000001804 */
[----:B------:R-:W1:Y:S07]  /*b770*/  LDSM.16.MT88.4 R4, [R135+UR4+0x3900] ;  /* 0x003900048704783b */ /* 0x000e6e0008004200 */
[C---:B------:R-:W-:Y:S01]  /*b780*/  HMMA.16816.F32 R124, R136.reuse, R110, R8 ;  /* 0x0000006e887c723c */ /* 0x040fe20000001808 */
[----:B------:R-:W2:Y:S07]  /*b790*/  LDSM.16.MT88.4 R8, [R133+0x3900] ;  /* 0x003900008508783b */ /* 0x000eae0000004200 */
[C---:B----4-:R-:W-:Y:S01]  /*b7a0*/  HMMA.16816.F32 R120, R136.reuse, R112, R12 ;  /* 0x000000708878723c */ /* 0x050fe2000000180c */
[----:B------:R-:W3:Y:S07]  /*b7b0*/  LDSM.16.MT88.4 R12, [R134+UR4+0x3900] ;  /* 0x00390004860c783b */ /* 0x000eee0008004200 */
[C---:B------:R-:W-:Y:S08]  /*b7c0*/  HMMA.16816.F32 R116, R136.reuse, R114, R16 ;  /* 0x000000728874723c */ /* 0x040ff00000001810 */
[C---:B------:R-:W-:Y:S07]  /*b7d0*/  HMMA.16816.F32 R112, R136.reuse, R140, R20 ;  /* 0x0000008c8870723c */ /* 0x040fee0000001814 */
[----:B------:R-:W-:Y:S01]  /*b7e0*/  IADD3 R20, R228, -0x2, RZ ;  /* 0xfffffffee4147810 */ /* 0x000fe20007ffe0ff */
[C---:B------:R-:W-:Y:S03]  /*b7f0*/  HMMA.16816.F32 R108, R136.reuse, R142, R24 ;  /* 0x0000008e886c723c */ /* 0x040fe60000001818 */
[----:B------:R-:W-:Y:S05]  /*b800*/  ISETP.GE.AND P0, PT, R20, R193, PT ;  /* 0x000000c11400720c */ /* 0x000fea0003f06270 */
[C---:B------:R-:W-:Y:S08]  /*b810*/  HMMA.16816.F32 R104, R136.reuse, R144, R28 ;  /* 0x000000908868723c */ /* 0x040ff0000000181c */
[C---:B------:R-:W-:Y:S04]  /*b820*/  HMMA.16816.F32 R100, R136.reuse, R146, R32 ;  /* 0x000000928864723c */ /* 0x040fe80000001820 */
[----:B------:R-:W-:Y:S04]  /*b830*/  @P0 SHF.R.S32.HI R16, RZ, 0x1f, R20 ;  /* 0x0000001fff100819 */ /* 0x000fe80000011414 */
[C---:B-1----:R-:W-:Y:S07]  /*b840*/  HMMA.16816.F32 R36, R136.reuse, R4, R36 ;  /* 0x000000048824723c */ /* 0x042fee0000001824 */
[----:B------:R-:W-:Y:S01]  /*b850*/  @P0 IMAD R5, R16, c[0x0][0x1e0], RZ ;  /* 0x0000780010050a24 */ /* 0x000fe200078e02ff */
[C---:B------:R-:W-:Y:S01]  /*b860*/  HMMA.16816.F32 R40, R136.reuse, R6, R40 ;  /* 0x000000068828723c */ /* 0x040fe20000001828 */
[----:B------:R-:W1:Y:S03]  /*b870*/  LDSM.16.MT88.4 R16, [R148+0x3900] ;  /* 0x003900009410783b */ /* 0x000e660000004200 */
[C---:B------:R-:W-:Y:S02]  /*b880*/  @P0 IMAD R5, R20.reuse, c[0x0][0x1e4], R5 ;  /* 0x0000790014050a24 */ /* 0x040fe400078e0205 */
[----:B------:R-:W-:Y:S02]  /*b890*/  @P0 IMAD.WIDE.U32 R20, R20, c[0x0][0x1e0], RZ ;  /* 0x0000780014140a25 */ /* 0x000fe400078e00ff */
[C---:B--2---:R-:W-:Y:S04]  /*b8a0*/  HMMA.16816.F32 R44, R136.reuse, R8, R44 ;  /* 0x00000008882c723c */ /* 0x044fe8000000182c */
[----:B------:R-:W-:Y:S02]  /*b8b0*/  @P0 IADD3 R5, R21, R5, RZ ;  /* 0x0000000515050210 */ /* 0x000fe40007ffe0ff */
[C---:B------:R-:W-:Y:S02]  /*b8c0*/  @P0 SHF.L.U32 R25, R20.reuse, 0x6, RZ ;  /* 0x0000000614190819 */ /* 0x040fe400000006ff */
[C---:B------:R-:W-:Y:S04]  /*b8d0*/  HMMA.16816.F32 R48, R136.reuse, R10, R48 ;  /* 0x0000000a8830723c */ /* 0x040fe80000001830 */
[----:B------:R-:W-:Y:S02]  /*b8e0*/  @P0 SHF.L.U64.HI R24, R20, 0x6, R5 ;  /* 0x0000000614180819 */ /* 0x000fe40000010205 */
[----:B------:R-:W2:Y:S01]  /*b8f0*/  LDSM.16.MT88.4 R4, [R135+UR4+0x5900] ;  /* 0x005900048704783b */ /* 0x000ea20008004200 */
[C---:B------:R-:W-:Y:S01]  /*b900*/  @P0 IADD3 R8, P1, R25.reuse, R206, RZ ;  /* 0x000000ce19080210 */ /* 0x040fe20007f3e0ff */
[C---:B---3--:R-:W-:Y:S04]  /*b910*/  HMMA.16816.F32 R52, R136.reuse, R12, R52 ;  /* 0x0000000c8834723c */ /* 0x048fe80000001834 */
[----:B------:R-:W-:Y:S02]  /*b920*/  @P0 IADD3.X R9, R24, R213, RZ, P1, !PT ;  /* 0x000000d518090210 */ /* 0x000fe40000ffe4ff */
[C---:B------:R-:W-:Y:S02]  /*b930*/  @P0 LEA R20, P1, R8.reuse, c[0x0][0x1c8], 0x1 ;  /* 0x0000720008140a11 */ /* 0x040fe400078208ff */
[C---:B------:R-:W-:Y:S04]  /*b940*/  HMMA.16816.F32 R56, R136.reuse, R14, R56 ;  /* 0x0000000e8838723c */ /* 0x040fe80000001838 */
[----:B------:R-:W-:Y:S02]  /*b950*/  @P0 LEA.HI.X R21, R8, c[0x0][0x1cc], R9, 0x1, P1 ;  /* 0x0000730008150a11 */ /* 0x000fe400008f0c09 */
[----:B------:R-:W-:Y:S02]  /*b960*/  @P0 IADD3 R9, P1, R25, R223, RZ ;  /* 0x000000df19090210 */ /* 0x000fe40007f3e0ff */
[C---:B-1----:R-:W-:Y:S04]  /*b970*/  HMMA.16816.F32 R60, R136.reuse, R16, R60 ;  /* 0x00000010883c723c */ /* 0x042fe8000000183c */
[C---:B------:R-:W-:Y:S02]  /*b980*/  @P0 IADD3.X R8, R24.reuse, R222, RZ, P1, !PT ;  /* 0x000000de18080210 */ /* 0x040fe40000ffe4ff */
[C---:B------:R-:W-:Y:S02]  /*b990*/  @P0 LEA R22, P1, R9.reuse, c[0x0][0x1c8], 0x1 ;  /* 0x0000720009160a11 */ /* 0x040fe400078208ff */
[C---:B------:R-:W-:Y:S04]  /*b9a0*/  HMMA.16816.F32 R64, R136.reuse, R18, R64 ;  /* 0x000000128840723c */ /* 0x040fe80000001840 */
[----:B------:R-:W-:Y:S02]  /*b9b0*/  @P0 LEA.HI.X R23, R9, c[0x0][0x1cc], R8, 0x1, P1 ;  /* 0x0000730009170a11 */ /* 0x000fe400008f0c08 */
[----:B------:R1:W3:Y:S01]  /*b9c0*/  LDSM.16.MT88.4 R8, [R133+0x5900] ;  /* 0x005900008508783b */ /* 0x0002e20000004200 */
[----:B------:R-:W-:Y:S05]  /*b9d0*/  @P0 IADD3 R12, P1, R25, R221, RZ ;  /* 0x000000dd190c0210 */ /* 0x000fea0007f3e0ff */
[----:B------:R-:W-:Y:S01]  /*b9e0*/  @P0 IADD3.X R13, R24, R219, RZ, P1, !PT ;  /* 0x000000db180d0210 */ /* 0x000fe20000ffe4ff */
[C---:B--2---:R-:W-:Y:S03]  /*b9f0*/  HMMA.16816.F32 R68, R136.reuse, R4, R68 ;  /* 0x000000048844723c */ /* 0x044fe60000001844 */
[C---:B------:R-:W-:Y:S04]  /*ba00*/  @P0 LEA R16, P1, R12.reuse, c[0x0][0x1c8], 0x1 ;  /* 0x000072000c100a11 */ /* 0x040fe800078208ff */
[----:B------:R-:W-:Y:S01]  /*ba10*/  @P0 LEA.HI.X R17, R12, c[0x0][0x1cc], R13, 0x1, P1 ;  /* 0x000073000c110a11 */ /* 0x000fe200008f0c0d */
[C---:B------:R-:W-:Y:S01]  /*ba20*/  HMMA.16816.F32 R72, R136.reuse, R6, R72 ;  /* 0x000000068848723c */ /* 0x040fe20000001848 */
[----:B------:R-:W2:Y:S03]  /*ba30*/  LDSM.16.MT88.4 R12, [R134+UR4+0x5900] ;  /* 0x00590004860c783b */ /* 0x000ea60008004200 */
[----:B------:R-:W-:Y:S04]  /*ba40*/  @P0 IADD3 R18, P1, R200, R25, RZ ;  /* 0x00000019c8120210 */ /* 0x000fe80007f3e0ff */
[----:B------:R-:W-:Y:S04]  /*ba50*/  @P0 IADD3.X R19, R199, R24, RZ, P1, !PT ;  /* 0x00000018c7130210 */ /* 0x000fe80000ffe4ff */
[C---:B------:R-:W-:Y:S02]  /*ba60*/  @P0 IADD3 R25, P1, R18.reuse, R206, RZ ;  /* 0x000000ce12190210 */ /* 0x040fe40007f3e0ff */
[----:B-1----:R-:W-:Y:S02]  /*ba70*/  MOV R133, R2 ;  /* 0x0000000200857202 */ /* 0x002fe40000000f00 */
[----:B------:R-:W-:Y:S02]  /*ba80*/  @P0 IADD3.X R4, R19, R213, RZ, P1, !PT ;  /* 0x000000d513040210 */ /* 0x000fe40000ffe4ff */
[C---:B------:R-:W-:Y:S04]  /*ba90*/  @P0 LEA R24, P1, R25.reuse, c[0x0][0x1c8], 0x1 ;  /* 0x0000720019180a11 */ /* 0x040fe800078208ff */
[----:B------:R-:W-:Y:S02]  /*baa0*/  @P0 LEA.HI.X R25, R25, c[0x0][0x1cc], R4, 0x1, P1 ;  /* 0x0000730019190a11 */ /* 0x000fe400008f0c04 */
[----:B------:R-:W-:Y:S01]  /*bab0*/  @P0 IADD3 R4, P1, R18, R223, RZ ;  /* 0x000000df12040210 */ /* 0x000fe20007f3e0ff */
[C---:B---3--:R-:W-:Y:S03]  /*bac0*/  HMMA.16816.F32 R76, R136.reuse, R8, R76 ;  /* 0x00000008884c723c */ /* 0x048fe6000000184c */
[----:B------:R-:W-:Y:S02]  /*bad0*/  @P0 IADD3.X R5, R19, R222, RZ, P1, !PT ;  /* 0x000000de13050210 */ /* 0x000fe40000ffe4ff */
[----:B------:R-:W-:Y:S02]  /*bae0*/  @P0 LEA R26, P1, R4, c[0x0][0x1c8], 0x1 ;  /* 0x00007200041a0a11 */ /* 0x000fe400078208ff */
[----:B------:R-:W-:Y:S01]  /*baf0*/  FADD.FTZ R8, R150, R153 ;  /* 0x0000009996087221 */ /* 0x000fe20000010000 */
[C---:B------:R-:W-:Y:S04]  /*bb00*/  HMMA.16816.F32 R80, R136.reuse, R10, R80 ;  /* 0x0000000a8850723c */ /* 0x040fe80000001850 */
[----:B------:R-:W-:Y:S01]  /*bb10*/  @P0 LEA.HI.X R27, R4, c[0x0][0x1cc], R5, 0x1, P1 ;  /* 0x00007300041b0a11 */ /* 0x000fe200008f0c05 */
[----:B------:R-:W-:Y:S01]  /*bb20*/  FADD.FTZ R8, R149, R8 ;  /* 0x0000000895087221 */ /* 0x000fe20000010000 */
[----:B------:R-:W1:Y:S01]  /*bb30*/  LDSM.16.MT88.4 R4, [R148+0x5900] ;  /* 0x005900009404783b */ /* 0x000e620000004200 */
[C---:B------:R-:W-:Y:S01]  /*bb40*/  ISETP.GE.AND P1, PT, R215.reuse, 0x1, PT ;  /* 0x00000001d700780c */ /* 0x040fe20003f26270 */
[C---:B--2---:R-:W-:Y:S04]  /*bb50*/  HMMA.16816.F32 R84, R136.reuse, R12, R84 ;  /* 0x0000000c8854723c */ /* 0x044fe80000001854 */
[----:B------:R-:W-:Y:S01]  /*bb60*/  IADD3 R215, R215, 0x1, RZ ;  /* 0x00000001d7d77810 */ /* 0x000fe20007ffe0ff */
[----:B------:R-:W-:Y:S03]  /*bb70*/  FADD.FTZ R161, R161, R8 ;  /* 0x00000008a1a17221 */ /* 0x000fe60000010000 */
[----:B------:R-:W-:Y:S01]  /*bb80*/  SEL R215, R215, RZ, !P1 ;  /* 0x000000ffd7d77207 */ /* 0x000fe20004800000 */
[----:B------:R-:W-:Y:S01]  /*bb90*/  FADD.FTZ R162, R162, R161 ;  /* 0x000000a1a2a27221 */ /* 0x000fe20000010000 */
[C---:B------:R-:W-:Y:S03]  /*bba0*/  HMMA.16816.F32 R88, R136.reuse, R14, R88 ;  /* 0x0000000e8858723c */ /* 0x040fe60000001858 */
[----:B------:R-:W-:Y:S01]  /*bbb0*/  @P0 IMAD R9, R215, 0x3000, R201 ;  /* 0x00003000d7090824 */ /* 0x000fe200078e02c9 */
[----:B------:R-:W-:Y:S01]  /*bbc0*/  @P0 IADD3 R18, P1, R18, R221, RZ ;  /* 0x000000dd12120210 */ /* 0x000fe20007f3e0ff */
[----:B------:R-:W-:Y:S03]  /*bbd0*/  FADD.FTZ R163, R163, R162 ;  /* 0x000000a2a3a37221 */ /* 0x000fe60000010000 */
[----:B------:R-:W-:Y:S01]  /*bbe0*/  @P0 SHF.L.U32 R3, R9, 0x1, RZ ;  /* 0x0000000109030819 */ /* 0x000fe200000006ff */
[----:B------:R-:W-:Y:S03]  /*bbf0*/  FADD.FTZ R164, R164, R163 ;  /* 0x000000a3a4a47221 */ /* 0x000fe60000010000 */
[----:B------:R-:W-:Y:S01]  /*bc00*/  @P0 IADD3.X R19, R19, R219, RZ, P1, !PT ;  /* 0x000000db13130210 */ /* 0x000fe20000ffe4ff */
[----:B------:R-:W-:Y:S01]  /*bc10*/  @!PT LDS RZ, [RZ] ;  /* 0x00000000fffff984 */ /* 0x000fe20000000800 */
[----:B------:R-:W-:Y:S01]  /*bc20*/  @!PT LDS RZ, [RZ] ;  /* 0x00000000fffff984 */ /* 0x000fe20000000800 */
[----:B------:R-:W-:Y:S01]  /*bc30*/  @!PT LDS RZ, [RZ] ;  /* 0x00000000fffff984 */ /* 0x000fe20000000800 */
[----:B------:R2:W-:Y:S01]  /*bc40*/  @P0 LDGSTS.E.BYPASS.LTC128B.128 [R3+0xc100], [R20.64], !P5 ;  /* 0x0c10000014030fae */ /* 0x0005e2000e901d48 */
[C---:B------:R-:W-:Y:S01]  /*bc50*/  @P0 LEA R10, P1, R18.reuse, c[0x0][0x1c8], 0x1 ;  /* 0x00007200120a0a11 */ /* 0x040fe200078208ff */
[----:B------:R-:W-:Y:S03]  /*bc60*/  FADD.FTZ R169, R169, R164 ;  /* 0x000000a4a9a97221 */ /* 0x000fe60000010000 */
[----:B------:R-:W-:Y:S01]  /*bc70*/  @P0 LEA.HI.X R11, R18, c[0x0][0x1cc], R19, 0x1, P1 ;  /* 0x00007300120b0a11 */ /* 0x000fe200008f0c13 */
[----:B------:R-:W-:Y:S02]  /*bc80*/  FADD.FTZ R169, R166, R169 ;  /* 0x000000a9a6a97221 */ /* 0x000fe40000010000 */
[----:B------:R2:W-:Y:S02]  /*bc90*/  @P0 LDGSTS.E.BYPASS.LTC128B.128 [R3+0xe100], [R22.64], !P4 ;  /* 0x0e10000016030fae */ /* 0x0005e4000e101d48 */
[----:B------:R-:W-:Y:S04]  /*bca0*/  FADD.FTZ R168, R168, R169 ;  /* 0x000000a9a8a87221 */ /* 0x000fe80000010000 */
[----:B------:R-:W-:Y:S01]  /*bcb0*/  FADD.FTZ R168, R171, R168 ;  /* 0x000000a8aba87221 */ /* 0x000fe20000010000 */
[C---:B-1----:R-:W-:Y:S01]  /*bcc0*/  HMMA.16816.F32 R92, R136.reuse, R4, R92 ;  /* 0x00000004885c723c */ /* 0x042fe2000000185c */
[----:B------:R2:W-:Y:S02]  /*bcd0*/  @P0 LDGSTS.E.BYPASS.LTC128B.128 [R3+0x10100], [R16.64], !P6 ;  /* 0x1010000010030fae */ /* 0x0005e4000f101d48 */
[----:B------:R-:W-:Y:S04]  /*bce0*/  FADD.FTZ R177, R177, R168 ;  /* 0x000000a8b1b17221 */ /* 0x000fe80000010000 */
[----:B------:R-:W-:Y:S01]  /*bcf0*/  FADD.FTZ R178, R178, R177 ;  /* 0x000000b1b2b27221 */ /* 0x000fe20000010000 */
[----:B------:R-:W-:Y:S01]  /*bd00*/  HMMA.16816.F32 R96, R136, R6, R96 ;  /* 0x000000068860723c */ /* 0x000fe20000001860 */
[----:B------:R2:W-:Y:S03]  /*bd10*/  @P0 LDGSTS.E.BYPASS.LTC128B.128 [R3+0xd100], [R24.64], !P5 ;  /* 0x0d10000018030fae */ /* 0x0005e6000e901d48 */
[----:B------:R-:W-:Y:S04]  /*bd20*/  FADD.FTZ R179, R179, R178 ;  /* 0x000000b2b3b37221 */ /* 0x000fe80000010000 */
[----:B------:R-:W-:Y:S01]  /*bd30*/  FADD.FTZ R216, R180, R179 ;  /* 0x000000b3b4d87221 */ /* 0x000fe20000010000 */
[----:B------:R2:W-:Y:S08]  /*bd40*/  @P0 LDGSTS.E.BYPASS.LTC128B.128 [R3+0xf100], [R26.64], !P4 ;  /* 0x0f1000001a030fae */ /* 0x0005f0000e101d48 */
[----:B------:R2:W-:Y:S01]  /*bd50*/  @P0 LDGSTS.E.BYPASS.LTC128B.128 [R3+0x11100], [R10.64], !P6 ;  /* 0x111000000a030fae */ /* 0x0005e2000f101d48 */
[----:B------:R-:W-:Y:S02]  /*bd60*/  ISETP.GT.AND P0, PT, R228, R229, PT ;  /* 0x000000e5e400720c */ /* 0x000fe40003f04270 */
[----:B------:R-:W-:Y:S05]  /*bd70*/  MOV R228, R220 ;  /* 0x000000dc00e47202 */ /* 0x000fea0000000f00 */
[----:B------:R-:W0:Y:S01]  /*bd80*/  LDGDEPBAR ;  /* 0x00000000000079af */ /* 0x000e220000000000 */
[----:B--2---:R-:W-:Y:S05]  /*bd90*/  MOV R3, R0 ;  /* 0x0000000000037202 */ /* 0x004fea0000000f00 */
[----:B------:R-:W-:-:S05]  /*bda0*/  @P0 BRA `(.L_x_895) ;  /* 0xffffd1d000000947 */ /* 0x000fca000383ffff */
.L_x_894:
[----:B------:R-:W-:-:S13]  /*bdb0*/  ISETP.GE.AND P0, PT, R220, R193, PT ;  /* 0x000000c1dc00720c */ /* 0x000fda0003f06270 */
[----:B------:R-:W-:Y:S05]  /*bdc0*/  @!P0 BRA `(.L_x_896) ;  /* 0x000039b000008947 */ /* 0x000fea0003800000 */
[----:B------:R-:W-:Y:S01]  /*bdd0*/  ISETP.NE.AND P2, PT, R196, 0x1, PT ;  /* 0x00000001c400780c */ /* 0x000fe20003f45270 */
[----:B------:R-:W-:Y:S01]  /*bde0*/  IMAD.MOV.U32 R133, RZ, RZ, 0x40 ;  /* 0x00000040ff857424 */ /* 0x000fe200078e00ff */
[----:B------:R-:W-:Y:S01]  /*bdf0*/  LOP3.LUT P0, RZ, R218, 0x4, RZ, 0xc0, !PT ;  /* 0x00000004daff7812 */ /* 0x000fe2000780c0ff */
[----:B------:R-:W-:Y:S01]  /*be00*/  IMAD.MOV.U32 R3, RZ, RZ, R0 ;  /* 0x000000ffff037224 */ /* 0x000fe200078e0000 */
[C---:B------:R-:W-:Y:S01]  /*be10*/  IADD3 R218, P1, R204.reuse, 0x40, RZ ;  /* 0x00000040ccda7810 */ /* 0x040fe20007f3e0ff */
[----:B------:R-:W-:Y:S01]  /*be20*/  IMAD.MOV.U32 R132, RZ, RZ, R2 ;  /* 0x000000ffff847224 */ /* 0x000fe200078e0002 */
[----:B------:R-:W-:Y:S02]  /*be30*/  SEL R133, R133, 0xffffffc0, !P0 ;  /* 0xffffffc085857807 */ /* 0x000fe40004000000 */
[----:B------:R-:W-:Y:S01]  /*be40*/  IADD3 R226, P0, R204, 0x80, RZ ;  /* 0x00000080cce27810 */ /* 0x000fe20007f1e0ff */
[----:B------:R-:W-:Y:S01]  /*be50*/  IMAD.X R227, RZ, RZ, R209, P1 ;  /* 0x000000ffffe37224 */ /* 0x000fe200008e06d1 */
[----:B------:R-:W-:-:S03]  /*be60*/  IADD3 R224, P1, R206, 0x40, RZ ;  /* 0x00000040cee07810 */ /* 0x000fc60007f3e0ff */
[----:B------:R-:W-:Y:S01]  /*be70*/  IMAD.X R225, RZ, RZ, R209, P0 ;  /* 0x000000ffffe17224 */ /* 0x000fe200000e06d1 */
[----:B------:R-:W-:Y:S01]  /*be80*/  IADD3 R222, P0, R206, 0x80, RZ ;  /* 0x00000080cede7810 */ /* 0x000fe20007f1e0ff */
[----:B------:R-:W-:-:S04]  /*be90*/  @P2 IMAD.HI.U32 R219, R210, c[0x0][0x2c8], RZ ;  /* 0x0000b200d2db2a27 */ /* 0x000fc800078e00ff */
[----:B------:R-:W-:Y:S01]  /*bea0*/  IMAD.X R223, RZ, RZ, R213, P1 ;  /* 0x000000ffffdf7224 */ /* 0x000fe200008e06d5 */
[----:B------:R-:W-:Y:S01]  /*beb0*/  @P2 SHF.R.U32.HI R219, RZ, c[0x0][0x2cc], R219 ;  /* 0x0000b300ffdb2a19 */ /* 0x000fe200000116db */
[----:B------:R-:W-:Y:S02]  /*bec0*/  IMAD.X R221, RZ, RZ, R213, P0 ;  /* 0x000000ffffdd7224 */ /* 0x000fe400000e06d5 */
.L_x_905:
[----:B------:R-:W-:Y:S04]  /*bed0*/  DEPBAR.LE SB0, 0x2 ;  /* 0x000080800000791a */ /* 0x000fe80000000000 */
[----:B------:R-:W-:Y:S01]  /*bee0*/  BAR.SYNC.DEFER_BLOCKING 0x0 ;  /* 0x0000000000007b1d */ /* 0x000fe20000010000 */
[----:B------:R-:W-:Y:S01]  /*bef0*/  UIMAD UR4, UR5, 0x6000, URZ ;  /* 0x00006000050478a4 */ /* 0x000fe2000f8e023f */
[----:B------:R-:W-:Y:S02]  /*bf00*/  ISETP.GE.AND P0, PT, R193, R220, PT ;  /* 0x000000dcc100720c */ /* 0x000fe40003f06270 */
[----:B------:R-:W-:Y:S02]  /*bf10*/  ISETP.NE.AND P2, PT, R196, 0x1, PT ;  /* 0x00000001c400780c */ /* 0x000fe40003f45270 */
[----:B------:R-:W-:Y:S09]  /*bf20*/  ISETP.GE.AND P3, PT, R195, 0x1, PT ;  /* 0x00000001c300780c */ /* 0x000ff20003f66270 */
[----:B------:R-:W-:Y:S01]  /*bf30*/  @!P0 IADD3 R5, R220, -0x1, RZ ;  /* 0xffffffffdc058810 */ /* 0x000fe20007ffe0ff */
[----:B------:R-:W-:Y:S03]  /*bf40*/  @!P0 IMAD R179, R215, 0x6000, R214 ;  /* 0x00006000d7b38824 */ /* 0x000fe600078e02d6 */
[----:B------:R-:W-:Y:S01]  /*bf50*/  @!P0 SHF.R.S32.HI R2, RZ, 0x1f, R5 ;  /* 0x0000001fff028819 */ /* 0x000fe20000011405 */
[----:B------:R-:W-:Y:S04]  /*bf60*/  LDSM.16.M88.4 R32, [R190] ;  /* 0x00000000be20783b */ /* 0x000fe80000000200 */
[----:B------:R-:W-:Y:S04]  /*bf70*/  @!P0 IMAD R2, R2, c[0x0][0x208], RZ ;  /* 0x0000820002028a24 */ /* 0x000fe800078e02ff */
[C---:B------:R-:W-:Y:S01]  /*bf80*/  @!P0 IMAD R2, R5.reuse, c[0x0][0x20c], R2 ;  /* 0x0000830005028a24 */ /* 0x040fe200078e0202 */
[----:B------:R-:W1:Y:S01]  /*bf90*/  LDSM.16.M88.4 R8, [R188+UR4+0xc100] ;  /* 0x00c10004bc08783b */ /* 0x000e620008000200 */
[----:B------:R-:W-:Y:S04]  /*bfa0*/  @!P0 IMAD.WIDE.U32 R4, R5, c[0x0][0x208], RZ ;  /* 0x0000820005048a25 */ /* 0x000fe800078e00ff */
[C---:B------:R-:W-:Y:S01]  /*bfb0*/  @!P0 IMAD.SHL.U32 R149, R4.reuse, 0x40, RZ ;  /* 0x0000004004958824 */ /* 0x040fe200078e00ff */
[----:B------:R-:W-:Y:S01]  /*bfc0*/  @!P0 IADD3 R2, R5, R2, RZ ;  /* 0x0000000205028210 */ /* 0x000fe20007ffe0ff */
[----:B------:R-:W2:Y:S03]  /*bfd0*/  LDSM.16.M88.4 R16, [R188+UR4+0xc900] ;  /* 0x00c90004bc10783b */ /* 0x000ea60008000200 */
[----:B------:R-:W-:Y:S02]  /*bfe0*/  @!P0 IADD3 R5, P1, R149, R204, RZ ;  /* 0x000000cc95058210 */ /* 0x000fe40007f3e0ff */
[----:B------:R-:W-:Y:S02]  /*bff0*/  @!P0 SHF.L.U64.HI R2, R4, 0x6, R2 ;  /* 0x0000000604028819 */ /* 0x000fe40000010202 */
[----:B------:R-:W3:Y:S02]  /*c000*/  LDSM.16.M88.4 R24, [R188+UR4+0xd100] ;  /* 0x00d10004bc18783b */ /* 0x000ee40008000200 */
[----:B------:R-:W-:Y:S02]  /*c010*/  @!P0 IADD3.X R0, R2, R209, RZ, P1, !PT ;  /* 0x000000d102008210 */ /* 0x000fe40000ffe4ff */
[C---:B------:R-:W-:Y:S03]  /*c020*/  @!P0 LEA R172, P1, R5.reuse, c[0x0][0x1f8], 0x1 ;  /* 0x00007e0005ac8a11 */ /* 0x040fe600078208ff */
[----:B------:R-:W4:Y:S01]  /*c030*/  LDSM.16.M88.4 R136, [R188+UR4+0xd900] ;  /* 0x00d90004bc88783b */ /* 0x000f220008000200 */
[----:B------:R-:W-:Y:S02]  /*c040*/  @!P0 LEA.HI.X R173, R5, c[0x0][0x1fc], R0, 0x1, P1 ;  /* 0x00007f0005ad8a11 */ /* 0x000fe400008f0c00 */
[----:B------:R-:W-:Y:S02]  /*c050*/  IADD3 R0, R188, UR4, RZ ;  /* 0x00000004bc007c10 */ /* 0x000fe4000fffe0ff */
[----:B------:R-:W-:Y:S02]  /*c060*/  @!P0 IADD3 R12, P1, R149, R218, RZ ;  /* 0x000000da950c8210 */ /* 0x000fe40007f3e0ff */
[----:B------:R-:W-:Y:S01]  /*c070*/  LDSM.16.M88.4 R140, [R186] ;  /* 0x00000000ba8c783b */ /* 0x000fe20000000200 */
[-C--:B------:R-:W-:Y:S02]  /*c080*/  IADD3 R192, R189, R0.reuse, RZ ;  /* 0x00000000bdc07210 */ /* 0x080fe40007ffe0ff */
[----:B------:R-:W-:Y:S04]  /*c090*/  IADD3 R0, R133, R0, RZ ;  /* 0x0000000085007210 */ /* 0x000fe80007ffe0ff */
[----:B------:R-:W5:Y:S01]  /*c0a0*/  LDSM.16.M88.4 R144, [R192+0xc100] ;  /* 0x00c10000c090783b */ /* 0x000f620000000200 */
[C---:B-1----:R-:W-:Y:S07]  /*c0b0*/  HMMA.16816.F32 R4, R32.reuse, R8, RZ ;  /* 0x000000082004723c */ /* 0x042fee00000018ff */
[----:B------:R-:W-:Y:S01]  /*c0c0*/  @!P0 IMAD.X R9, R2, 0x1, R227, P1 ;  /* 0x0000000102098824 */ /* 0x000fe200008e06e3 */
[C---:B------:R-:W-:Y:S04]  /*c0d0*/  @!P0 LEA R168, P1, R12.reuse, c[0x0][0x1f8], 0x1 ;  /* 0x00007e000ca88a11 */ /* 0x040fe800078208ff */
[----:B------:R-:W-:Y:S02]  /*c0e0*/  @!P0 LEA.HI.X R169, R12, c[0x0][0x1fc], R9, 0x1, P1 ;  /* 0x00007f000ca98a11 */ /* 0x000fe400008f0c09 */
[C---:B------:R-:W-:Y:S01]  /*c0f0*/  HMMA.16816.F32 R8, R32.reuse, R10, RZ ;  /* 0x0000000a2008723c */ /* 0x040fe200000018ff */
[----:B------:R-:W-:Y:S05]  /*c100*/  @!P0 IADD3 R12, P1, R149, R226, RZ ;  /* 0x000000e2950c8210 */ /* 0x000fea0007f3e0ff */
[----:B------:R-:W-:Y:S01]  /*c110*/  @!P0 IMAD.X R13, R2, 0x1, R225, P1 ;  /* 0x00000001020d8824 */ /* 0x000fe200008e06e1 */
[C---:B------:R-:W-:Y:S05]  /*c120*/  @!P0 LEA R170, P1, R12.reuse, c[0x0][0x1f8], 0x1 ;  /* 0x00007e000caa8a11 */ /* 0x040fea00078208ff */
[----:B------:R-:W-:Y:S02]  /*c130*/  @!P0 LEA.HI.X R171, R12, c[0x0][0x1fc], R13, 0x1, P1 ;  /* 0x00007f000cab8a11 */ /* 0x000fe400008f0c0d */
[C---:B--2---:R-:W-:Y:S01]  /*c140*/  HMMA.16816.F32 R12, R32.reuse, R16, RZ ;  /* 0x00000010200c723c */ /* 0x044fe200000018ff */
[----:B------:R-:W-:Y:S04]  /*c150*/  @!P0 IADD3 R149, P1, R198, R149, RZ ;  /* 0x00000095c6958210 */ /* 0x000fe80007f3e0ff */
[----:B------:R-:W-:Y:S02]  /*c160*/  @!P0 IADD3.X R2, R197, R2, RZ, P1, !PT ;  /* 0x00000002c5028210 */ /* 0x000fe40000ffe4ff */
[C---:B------:R-:W-:Y:S01]  /*c170*/  @!P0 IADD3 R28, P1, R149.reuse, R204, RZ ;  /* 0x000000cc951c8210 */ /* 0x040fe20007f3e0ff */
[C---:B------:R-:W-:Y:S04]  /*c180*/  HMMA.16816.F32 R16, R32.reuse, R18, RZ ;  /* 0x000000122010723c */ /* 0x040fe800000018ff */
[----:B------:R-:W-:Y:S01]  /*c190*/  @!P0 IMAD.X R29, R2, 0x1, R209, P1 ;  /* 0x00000001021d8824 */ /* 0x000fe200008e06d1 */
[C---:B------:R-:W-:Y:S03]  /*c1a0*/  @!P0 LEA R174, P1, R28.reuse, c[0x0][0x1f8], 0x1 ;  /* 0x00007e001cae8a11 */ /* 0x040fe600078208ff */
[C---:B---3--:R-:W-:Y:S01]  /*c1b0*/  HMMA.16816.F32 R20, R32.reuse, R24, RZ ;  /* 0x000000182014723c */ /* 0x048fe200000018ff */
[----:B------:R-:W-:Y:S03]  /*c1c0*/  @!P0 LEA.HI.X R175, R28, c[0x0][0x1fc], R29, 0x1, P1 ;  /* 0x00007f001caf8a11 */ /* 0x000fe600008f0c1d */
[C---:B------:R-:W-:Y:S04]  /*c1d0*/  @!P0 IADD3 R148, P1, R149.reuse, R218, RZ ;  /* 0x000000da95948210 */ /* 0x040fe80007f3e0ff */
[C---:B------:R-:W-:Y:S01]  /*c1e0*/  HMMA.16816.F32 R24, R32.reuse, R26, RZ ;  /* 0x0000001a2018723c */ /* 0x040fe200000018ff */
[----:B------:R-:W-:Y:S03]  /*c1f0*/  @!P0 IADD3.X R151, R2, R227, RZ, P1, !PT ;  /* 0x000000e302978210 */ /* 0x000fe60000ffe4ff */
[C---:B------:R-:W-:Y:S04]  /*c200*/  @!P0 LEA R176, P1, R148.reuse, c[0x0][0x1f8], 0x1 ;  /* 0x00007e0094b08a11 */ /* 0x040fe800078208ff */
[C---:B----4-:R-:W-:Y:S01]  /*c210*/  HMMA.16816.F32 R28, R32.reuse, R136, RZ ;  /* 0x00000088201c723c */ /* 0x050fe200000018ff */
[----:B------:R-:W-:Y:S03]  /*c220*/  @!P0 LEA.HI.X R177, R148, c[0x0][0x1fc], R151, 0x1, P1 ;  /* 0x00007f0094b18a11 */ /* 0x000fe600008f0c97 */
[----:B------:R-:W-:Y:S02]  /*c230*/  @!P0 IADD3 R152, P1, R149, R226, RZ ;  /* 0x000000e295988210 */ /* 0x000fe40007f3e0ff */
[----:B------:R-:W1:Y:S02]  /*c240*/  LDSM.16.M88.4 R148, [R192+0xc900] ;  /* 0x00c90000c094783b */ /* 0x000e640000000200 */
[----:B------:R-:W-:Y:S01]  /*c250*/  HMMA.16816.F32 R32, R32, R138, RZ ;  /* 0x0000008a2020723c */ /* 0x000fe200000018ff */
[----:B------:R-:W-:Y:S03]  /*c260*/  @!P0 IMAD.X R153, R2, 0x1, R225, P1 ;  /* 0x0000000102998824 */ /* 0x000fe600008e06e1 */
[C---:B------:R-:W-:Y:S01]  /*c270*/  @!P0 LEA R180, P1, R152.reuse, c[0x0][0x1f8], 0x1 ;  /* 0x00007e0098b48a11 */ /* 0x040fe200078208ff */
[----:B------:R-:W2:Y:S01]  /*c280*/  LDSM.16.M88.4 R136, [R192+0xd100] ;  /* 0x00d10000c088783b */ /* 0x000ea20000000200 */
[----:B------:R-:W-:Y:S02]  /*c290*/  IMAD.IADD R2, R133, 0x1, R192 ;  /* 0x0000000185027824 */ /* 0x000fe400078e02c0 */
[C---:B-----5:R-:W-:Y:S05]  /*c2a0*/  HMMA.16816.F32 R4, R140.reuse, R144, R4 ;  /* 0x000000908c04723c */ /* 0x060fea0000001804 */
[----:B------:R-:W-:Y:S02]  /*c2b0*/  @!P0 LEA.HI.X R181, R152, c[0x0][0x1fc], R153, 0x1, P1 ;  /* 0x00007f0098b58a11 */ /* 0x000fe400008f0c99 */
[----:B------:R-:W3:Y:S01]  /*c2c0*/  LDSM.16.M88.4 R152, [R192+0xd900] ;  /* 0x00d90000c098783b */ /* 0x000ee20000000200 */
[C---:B------:R-:W-:Y:S06]  /*c2d0*/  HMMA.16816.F32 R8, R140.reuse, R146, R8 ;  /* 0x000000928c08723c */ /* 0x040fec0000001808 */
[----:B------:R-:W-:Y:S01]  /*c2e0*/  @!PT LDS RZ, [RZ] ;  /* 0x00000000fffff984 */ /* 0x000fe20000000800 */
[----:B------:R-:W-:Y:S01]  /*c2f0*/  @!PT LDS RZ, [RZ] ;  /* 0x00000000fffff984 */ /* 0x000fe20000000800 */
[----:B------:R-:W-:Y:S01]  /*c300*/  @!PT LDS RZ, [RZ] ;  /* 0x00000000fffff984 */ /* 0x000fe20000000800 */
[----:B------:R4:W-:Y:S07]  /*c310*/  @!P0 LDGSTS.E.BYPASS.LTC128B.128 [R179], [R172.64], !P5 ;  /* 0x00000000acb38fae */ /* 0x0009ee000e901d48 */
[----:B------:R5:W-:Y:S07]  /*c320*/  @!P0 LDGSTS.E.BYPASS.LTC128B.128 [R179+0x2000], [R168.64], !P4 ;  /* 0x02000000a8b38fae */ /* 0x000bee000e101d48 */
[----:B------:R5:W-:Y:S01]  /*c330*/  @!P0 LDGSTS.E.BYPASS.LTC128B.128 [R179+0x4000], [R170.64], !P6 ;  /* 0x04000000aab38fae */ /* 0x000be2000f101d48 */
[C---:B-1----:R-:W-:Y:S06]  /*c340*/  HMMA.16816.F32 R12, R140.reuse, R148, R12 ;  /* 0x000000948c0c723c */ /* 0x042fec000000180c */
[----:B------:R4:W-:Y:S02]  /*c350*/  @!P0 LDGSTS.E.BYPASS.LTC128B.128 [R179+0x1000], [R174.64], !P5 ;  /* 0x01000000aeb38fae */ /* 0x0009e4000e901d48 */
[C---:B------:R-:W-:Y:S05]  /*c360*/  HMMA.16816.F32 R16, R140.reuse, R150, R16 ;  /* 0x000000968c10723c */ /* 0x040fea0000001810 */
[----:B------:R1:W-:Y:S03]  /*c370*/  @!P0 LDGSTS.E.BYPASS.LTC128B.128 [R179+0x3000], [R176.64], !P4 ;  /* 0x03000000b0b38fae */ /* 0x0003e6000e101d48 */
[C---:B--2---:R-:W-:Y:S04]  /*c380*/  HMMA.16816.F32 R20, R140.reuse, R136, R20 ;  /* 0x000000888c14723c */ /* 0x044fe80000001814 */
[----:B------:R1:W-:Y:S01]  /*c390*/  @!P0 LDGSTS.E.BYPASS.LTC128B.128 [R179+0x5000], [R180.64], !P6 ;  /* 0x05000000b4b38fae */ /* 0x0003e2000f101d48 */
[C---:B------:R-:W-:Y:S02]  /*c3a0*/  ISETP.GE.AND P0, PT, R215.reuse, 0x1, PT ;  /* 0x00000001d700780c */ /* 0x040fe40003f06270 */
[----:B------:R-:W-:Y:S01]  /*c3b0*/  IADD3 R215, R215, 0x1, RZ ;  /* 0x00000001d7d77810 */ /* 0x000fe20007ffe0ff */
[C---:B------:R-:W-:Y:S03]  /*c3c0*/  HMMA.16816.F32 R24, R140.reuse, R138, R24 ;  /* 0x0000008a8c18723c */ /* 0x040fe60000001818 */
[----:B------:R-:W-:Y:S01]  /*c3d0*/  LDSM.16.M88.4 R156, [R185] ;  /* 0x00000000b99c783b */ /* 0x000fe20000000200 */
[----:B------:R-:W-:Y:S04]  /*c3e0*/  SEL R215, R215, RZ, !P0 ;  /* 0x000000ffd7d77207 */ /* 0x000fe80004000000 */
[C---:B---3--:R-:W-:Y:S02]  /*c3f0*/  HMMA.16816.F32 R28, R140.reuse, R152, R28 ;  /* 0x000000988c1c723c */ /* 0x048fe4000000181c */
[----:B------:R-:W2:Y:S06]  /*c400*/  LDSM.16.M88.4 R160, [R0+0xc100] ;  /* 0x00c1000000a0783b */ /* 0x000eac0000000200 */
[----:B------:R-:W-:Y:S01]  /*c410*/  HMMA.16816.F32 R32, R140, R154, R32 ;  /* 0x0000009a8c20723c */ /* 0x000fe20000001820 */
[----:B------:R-:W3:Y:S07]  /*c420*/  LDSM.16.M88.4 R164, [R0+0xc900] ;  /* 0x00c9000000a4783b */ /* 0x000eee0000000200 */
[----:B------:R-:W1:Y:S07]  /*c430*/  LDSM.16.M88.4 R144, [R0+0xd100] ;  /* 0x00d100000090783b */ /* 0x000e6e0000000200 */
[----:B------:R-:W1:Y:S07]  /*c440*/  LDSM.16.M88.4 R148, [R0+0xd900] ;  /* 0x00d900000094783b */ /* 0x000e6e0000000200 */
[----:B------:R-:W-:Y:S07]  /*c450*/  LDSM.16.M88.4 R136, [R184] ;  /* 0x00000000b888783b */ /* 0x000fee0000000200 */
[----:B-----5:R-:W5:Y:S01]  /*c460*/  LDSM.16.M88.4 R168, [R2+0xc100] ;  /* 0x00c1000002a8783b */ /* 0x020f620000000200 */
[C---:B--2---:R-:W-:Y:S06]  /*c470*/  HMMA.16816.F32 R4, R156.reuse, R160, R4 ;  /* 0x000000a09c04723c */ /* 0x044fec0000001804 */
[----:B------:R-:W2:Y:S02]  /*c480*/  LDSM.16.M88.4 R140, [R2+0xc900] ;  /* 0x00c90000028c783b */ /* 0x000ea40000000200 */
[C---:B------:R-:W-:Y:S05]  /*c490*/  HMMA.16816.F32 R8, R156.reuse, R162, R8 ;  /* 0x000000a29c08723c */ /* 0x040fea0000001808 */
[----:B------:R-:W2:Y:S03]  /*c4a0*/  LDSM.16.M88.4 R152, [R2+0xd100] ;  /* 0x00d100000298783b */ /* 0x000ea60000000200 */
[C---:B---3--:R-:W-:Y:S04]  /*c4b0*/  HMMA.16816.F32 R12, R156.reuse, R164, R12 ;  /* 0x000000a49c0c723c */ /* 0x048fe8000000180c */
[----:B------:R-:W3:Y:S04]  /*c4c0*/  LDSM.16.M88.4 R160, [R2+0xd900] ;  /* 0x00d9000002a0783b */ /* 0x000ee80000000200 */
[C---:B------:R-:W-:Y:S03]  /*c4d0*/  HMMA.16816.F32 R16, R156.reuse, R166, R16 ;  /* 0x000000a69c10723c */ /* 0x040fe60000001810 */
[----:B------:R-:W-:Y:S05]  /*c4e0*/  LDSM.16.M88.4 R164, [R188+UR4+0xe100] ;  /* 0x00e10004bca4783b */ /* 0x000fea0008000200 */
[C---:B-1----:R-:W-:Y:S02]  /*c4f0*/  HMMA.16816.F32 R20, R156.reuse, R144, R20 ;  /* 0x000000909c14723c */ /* 0x042fe40000001814 */
[----:B----4-:R-:W-:Y:S06]  /*c500*/  LDSM.16.M88.4 R172, [R192+0xf900] ;  /* 0x00f90000c0ac783b */ /* 0x010fec0000000200 */
[C---:B------:R-:W-:Y:S01]  /*c510*/  HMMA.16816.F32 R24, R156.reuse, R146, R24 ;  /* 0x000000929c18723c */ /* 0x040fe20000001818 */
[----:B------:R-:W1:Y:S07]  /*c520*/  LDSM.16.M88.4 R144, [R190+0x4000] ;  /* 0x00400000be90783b */ /* 0x000e6e0000000200 */
[C---:B------:R-:W-:Y:S01]  /*c530*/  HMMA.16816.F32 R28, R156.reuse, R148, R28 ;  /* 0x000000949c1c723c */ /* 0x040fe2000000181c */
[----:B------:R-:W-:Y:S07]  /*c540*/  LDSM.16.M88.4 R176, [R190+0x8000] ;  /* 0x00800000beb0783b */ /* 0x000fee0000000200 */
[----:B------:R-:W-:Y:S01]  /*c550*/  HMMA.16816.F32 R32, R156, R150, R32 ;  /* 0x000000969c20723c */ /* 0x000fe20000001820 */
[----:B------:R-:W4:Y:S07]  /*c560*/  LDSM.16.M88.4 R148, [R188+UR4+0xe900] ;  /* 0x00e90004bc94783b */ /* 0x000f2e0008000200 */
[C---:B-----5:R-:W-:Y:S01]  /*c570*/  HMMA.16816.F32 R4, R136.reuse, R168, R4 ;  /* 0x000000a88804723c */ /* 0x060fe20000001804 */
[----:B------:R-:W5:Y:S07]  /*c580*/  LDSM.16.M88.4 R156, [R188+UR4+0xf100] ;  /* 0x00f10004bc9c783b */ /* 0x000f6e0008000200 */
[C---:B------:R-:W-:Y:S01]  /*c590*/  HMMA.16816.F32 R8, R136.reuse, R170, R8 ;  /* 0x000000aa8808723c */ /* 0x040fe20000001808 */
[----:B------:R-:W1:Y:S07]  /*c5a0*/  LDSM.16.M88.4 R168, [R188+UR4+0xf900] ;  /* 0x00f90004bca8783b */ /* 0x000e6e0008000200 */
[C---:B--2---:R-:W-:Y:S01]  /*c5b0*/  HMMA.16816.F32 R12, R136.reuse, R140, R12 ;  /* 0x0000008c880c723c */ /* 0x044fe2000000180c */
[----:B------:R-:W-:Y:S07]  /*c5c0*/  LDSM.16.M88.4 R180, [R188+UR4+0x10100] ;  /* 0x01010004bcb4783b */ /* 0x000fee0008000200 */
[C---:B------:R-:W-:Y:S01]  /*c5d0*/  HMMA.16816.F32 R16, R136.reuse, R142, R16 ;  /* 0x0000008e8810723c */ /* 0x040fe20000001810 */
[----:B------:R-:W-:Y:S07]  /*c5e0*/  LDSM.16.M88.4 R140, [R192+0xe100] ;  /* 0x00e10000c08c783b */ /* 0x000fee0000000200 */
[C---:B------:R-:W-:Y:S01]  /*c5f0*/  HMMA.16816.F32 R20, R136.reuse, R152, R20 ;  /* 0x000000988814723c */ /* 0x040fe20000001814 */
[----:B------:R-:W0:Y:S07]  /*c600*/  LDGDEPBAR ;  /* 0x00000000000079af */ /* 0x000e2e0000000000 */
[C---:B------:R-:W-:Y:S01]  /*c610*/  HMMA.16816.F32 R24, R136.reuse, R154, R24 ;  /* 0x0000009a8818723c */ /* 0x040fe20000001818 */
[----:B------:R-:W-:Y:S07]  /*c620*/  LDSM.16.M88.4 R152, [R192+0xe900] ;  /* 0x00e90000c098783b */ /* 0x000fee0000000200 */
[C---:B---3--:R-:W-:Y:S08]  /*c630*/  HMMA.16816.F32 R28, R136.reuse, R160, R28 ;  /* 0x000000a0881c723c */ /* 0x048ff0000000181c */
[----:B------:R-:W-:Y:S01]  /*c640*/  HMMA.16816.F32 R32, R136, R162, R32 ;  /* 0x000000a28820723c */ /* 0x000fe20000001820 */
[----:B------:R-:W2:Y:S07]  /*c650*/  LDSM.16.M88.4 R136, [R186+0x4000] ;  /* 0x00400000ba88783b */ /* 0x000eae0000000200 */
[C---:B-1----:R-:W-:Y:S01]  /*c660*/  HMMA.16816.F32 R4, R144.reuse, R164, R4 ;  /* 0x000000a49004723c */ /* 0x042fe20000001804 */
[----:B------:R-:W1:Y:S07]  /*c670*/  LDSM.16.M88.4 R160, [R192+0xf100] ;  /* 0x00f10000c0a0783b */ /* 0x000e6e0000000200 */
[C---:B------:R-:W-:Y:S01]  /*c680*/  HMMA.16816.F32 R8, R144.reuse, R166, R8 ;  /* 0x000000a69008723c */ /* 0x040fe20000001808 */
[----:B------:R-:W-:Y:S07]  /*c690*/  LDSM.16.M88.4 R164, [R2+0xe100] ;  /* 0x00e1000002a4783b */ /* 0x000fee0000000200 */
[C---:B----4-:R-:W-:Y:S08]  /*c6a0*/  HMMA.16816.F32 R12, R144.reuse, R148, R12 ;  /* 0x00000094900c723c */ /* 0x050ff0000000180c */
[C---:B------:R-:W-:Y:S01]  /*c6b0*/  HMMA.16816.F32 R16, R144.reuse, R150, R16 ;  /* 0x000000969010723c */ /* 0x040fe20000001810 */
[----:B------:R-:W-:Y:S07]  /*c6c0*/  LDSM.16.M88.4 R148, [R185+0x4000] ;  /* 0x00400000b994783b */ /* 0x000fee0000000200 */
[C---:B-----5:R-:W-:Y:S08]  /*c6d0*/  HMMA.16816.F32 R20, R144.reuse, R156, R20 ;  /* 0x0000009c9014723c */ /* 0x060ff00000001814 */
[C---:B------:R-:W-:Y:S01]  /*c6e0*/  HMMA.16816.F32 R24, R144.reuse, R158, R24 ;  /* 0x0000009e9018723c */ /* 0x040fe20000001818 */
[----:B------:R-:W3:Y:S07]  /*c6f0*/  LDSM.16.M88.4 R156, [R0+0xe100] ;  /* 0x00e10000009c783b */ /* 0x000eee0000000200 */
[C---:B------:R-:W-:Y:S08]  /*c700*/  HMMA.16816.F32 R28, R144.reuse, R168, R28 ;  /* 0x000000a8901c723c */ /* 0x040ff0000000181c */
[----:B------:R-:W-:Y:S01]  /*c710*/  HMMA.16816.F32 R32, R144, R170, R32 ;  /* 0x000000aa9020723c */ /* 0x000fe20000001820 */
[----:B------:R-:W-:Y:S07]  /*c720*/  LDSM.16.M88.4 R144, [R0+0xf100] ;  /* 0x00f100000090783b */ /* 0x000fee0000000200 */
[C---:B--2---:R-:W-:Y:S08]  /*c730*/  HMMA.16816.F32 R4, R136.reuse, R140, R4 ;  /* 0x0000008c8804723c */ /* 0x044ff00000001804 */
[C---:B------:R-:W-:Y:S01]  /*c740*/  HMMA.16816.F32 R8, R136.reuse, R142, R8 ;  /* 0x0000008e8808723c */ /* 0x040fe20000001808 */
[----:B------:R-:W2:Y:S07]  /*c750*/  LDSM.16.M88.4 R140, [R0+0xe900] ;  /* 0x00e90000008c783b */ /* 0x000eae0000000200 */
[C---:B------:R-:W-:Y:S08]  /*c760*/  HMMA.16816.F32 R12, R136.reuse, R152, R12 ;  /* 0x00000098880c723c */ /* 0x040ff0000000180c */
[C---:B------:R-:W-:Y:S01]  /*c770*/  HMMA.16816.F32 R16, R136.reuse, R154, R16 ;  /* 0x0000009a8810723c */ /* 0x040fe20000001810 */
[----:B------:R-:W4:Y:S07]  /*c780*/  LDSM.16.M88.4 R152, [R0+0xf900] ;  /* 0x00f900000098783b */ /* 0x000f2e0000000200 */
[C---:B-1----:R-:W-:Y:S08]  /*c790*/  HMMA.16816.F32 R20, R136.reuse, R160, R20 ;  /* 0x000000a08814723c */ /* 0x042ff00000001814 */
[C---:B------:R-:W-:Y:S01]  /*c7a0*/  HMMA.16816.F32 R24, R136.reuse, R162, R24 ;  /* 0x000000a28818723c */ /* 0x040fe20000001818 */
[----:B------:R-:W1:Y:S07]  /*c7b0*/  LDSM.16.M88.4 R160, [R184+0x4000] ;  /* 0x00400000b8a0783b */ /* 0x000e6e0000000200 */
[C---:B------:R-:W-:Y:S08]  /*c7c0*/  HMMA.16816.F32 R28, R136.reuse, R172, R28 ;  /* 0x000000ac881c723c */ /* 0x040ff0000000181c */
[----:B------:R-:W-:Y:S07]  /*c7d0*/  HMMA.16816.F32 R32, R136, R174, R32 ;  /* 0x000000ae8820723c */ /* 0x000fee0000001820 */
[----:B------:R-:W-:Y:S01]  /*c7e0*/  IADD3 R136, R133, UR4, R188 ;  /* 0x0000000485887c10 */ /* 0x000fe2000fffe0bc */
[C---:B---3--:R-:W-:Y:S05]  /*c7f0*/  HMMA.16816.F32 R4, R148.reuse, R156, R4 ;  /* 0x0000009c9404723c */ /* 0x048fea0000001804 */
[----:B------:R-:W-:Y:S03]  /*c800*/  IADD3 R191, R189, R136, RZ ;  /* 0x00000088bdbf7210 */ /* 0x000fe60007ffe0ff */
[C---:B------:R-:W-:Y:S01]  /*c810*/  HMMA.16816.F32 R8, R148.reuse, R158, R8 ;  /* 0x0000009e9408723c */ /* 0x040fe20000001808 */
[----:B------:R-:W-:Y:S07]  /*c820*/  LDSM.16.M88.4 R156, [R192+0x10100] ;  /* 0x01010000c09c783b */ /* 0x000fee0000000200 */
[C---:B--2---:R-:W-:Y:S01]  /*c830*/  HMMA.16816.F32 R12, R148.reuse, R140, R12 ;  /* 0x0000008c940c723c */ /* 0x044fe2000000180c */
[----:B------:R-:W2:Y:S07]  /*c840*/  LDSM.16.M88.4 R136, [R191+0xe900] ;  /* 0x00e90000bf88783b */ /* 0x000eae0000000200 */
        /* <DEDUP_REMOVED lines=10> */
[C---:B-1----:R-:W-:Y:S01]  /*c8f0*/  HMMA.16816.F32 R4, R160.reuse, R164, R4 ;  /* 0x000000a4a004723c */ /* 0x042fe20000001804 */
[----:B------:R-:W1:Y:S07]  /*c900*/  LDSM.16.M88.4 R152, [R186+0x8000] ;  /* 0x00800000ba98783b */ /* 0x000e6e0000000200 */
[C---:B------:R-:W-:Y:S01]  /*c910*/  HMMA.16816.F32 R8, R160.reuse, R166, R8 ;  /* 0x000000a6a008723c */ /* 0x040fe20000001808 */
[----:B------:R-:W-:Y:S07]  /*c920*/  LDSM.16.M88.4 R164, [R192+0x11900] ;  /* 0x01190000c0a4783b */ /* 0x000fee0000000200 */
[C---:B--2---:R-:W-:Y:S08]  /*c930*/  HMMA.16816.F32 R12, R160.reuse, R136, R12 ;  /* 0x00000088a00c723c */ /* 0x044ff0000000180c */
[C---:B------:R-:W-:Y:S01]  /*c940*/  HMMA.16816.F32 R16, R160.reuse, R138, R16 ;  /* 0x0000008aa010723c */ /* 0x040fe20000001810 */
[----:B------:R-:W2:Y:S07]  /*c950*/  LDSM.16.M88.4 R136, [R192+0x10900] ;  /* 0x01090000c088783b */ /* 0x000eae0000000200 */
        /* <DEDUP_REMOVED lines=20> */
[C---:B-1----:R-:W-:Y:S08]  /*caa0*/  HMMA.16816.F32 R4, R152.reuse, R156, R4 ;  /* 0x0000009c9804723c */ /* 0x042ff00000001804 */
[C---:B------:R-:W-:Y:S08]  /*cab0*/  HMMA.16816.F32 R8, R152.reuse, R158, R8 ;  /* 0x0000009e9808723c */ /* 0x040ff00000001808 */
[C---:B--2---:R-:W-:Y:S08]  /*cac0*/  HMMA.16816.F32 R12, R152.reuse, R136, R12 ;  /* 0x00000088980c723c */ /* 0x044ff0000000180c */
        /* <DEDUP_REMOVED lines=37> */
[----:B------:R1:W1:Y:S10]  /*cd20*/  MUFU.TANH R170, R14 ;  /* 0x0000000e00aa7308 */ /* 0x0002740000002400 */
[----:B------:R1:W1:Y:S01]  /*cd30*/  MUFU.TANH R172, R15 ;  /* 0x0000000f00ac7308 */ /* 0x0002620000002400 */
[C---:B---3--:R-:W-:Y:S01]  /*cd40*/  HMMA.16816.F32 R20, R176.reuse, R4, R20 ;  /* 0x00000004b014723c */ /* 0x048fe20000001814 */
[----:B-----5:R-:W3:Y:S08]  /*cd50*/  LDSM.16.M88.4 R8, [R191+0x11900] ;  /* 0x01190000bf08783b */ /* 0x020ef00000000200 */
[----:B------:R-:W2:Y:S01]  /*cd60*/  MUFU.TANH R141, R141 ;  /* 0x0000008d008d7308 */ /* 0x000ea20000002400 */
[C---:B------:R-:W-:Y:S03]  /*cd70*/  HMMA.16816.F32 R24, R176.reuse, R6, R24 ;  /* 0x00000006b018723c */ /* 0x040fe60000001818 */
[----:B------:R-:W-:Y:S02]  /*cd80*/  FMUL.FTZ R5, R18, c[0x0][0x320] ;  /* 0x0000c80012057a20 */ /* 0x000fe40000410000 */
[----:B------:R-:W-:Y:S04]  /*cd90*/  FMUL.FTZ R4, R19, c[0x0][0x320] ;  /* 0x0000c80013047a20 */ /* 0x000fe80000410000 */
[----:B------:R-:W2:Y:S05]  /*cda0*/  MUFU.TANH R0, R0 ;  /* 0x0000000000007308 */ /* 0x000eaa0000002400 */
[----:B-1----:R-:W-:Y:S02]  /*cdb0*/  FMUL.FTZ R14, R21, c[0x0][0x320] ;  /* 0x0000c800150e7a20 */ /* 0x002fe40000410000 */
[----:B------:R-:W-:Y:S03]  /*cdc0*/  IMAD.MOV.U32 R21, RZ, RZ, R210 ;  /* 0x000000ffff157224 */ /* 0x000fe600078e00d2 */
[----:B------:R-:W1:Y:S01]  /*cdd0*/  MUFU.TANH R2, R2 ;  /* 0x0000000200027308 */ /* 0x000e620000002400 */
[----:B------:R-:W-:Y:S01]  /*cde0*/  @P2 MOV R21, R219 ;  /* 0x000000db00152202 */ /* 0x000fe20000000f00 */
[----:B------:R-:W-:Y:S02]  /*cdf0*/  FMUL.FTZ R175, R20, c[0x0][0x320] ;  /* 0x0000c80014af7a20 */ /* 0x000fe40000410000 */
[----:B------:R-:W-:Y:S02]  /*ce00*/  FMUL.FTZ R7, R22, c[0x0][0x320] ;  /* 0x0000c80016077a20 */ /* 0x000fe40000410000 */
[----:B------:R-:W-:Y:S02]  /*ce10*/  FMUL.FTZ R6, R23, c[0x0][0x320] ;  /* 0x0000c80017067a20 */ /* 0x000fe40000410000 */
[----:B------:R-:W-:Y:S02]  /*ce20*/  FMUL.FTZ R15, R24, c[0x0][0x320] ;  /* 0x0000c800180f7a20 */ /* 0x000fe40000410000 */
[----:B------:R-:W1:Y:S01]  /*ce30*/  MUFU.TANH R142, R142 ;  /* 0x0000008e008e7308 */ /* 0x000e620000002400 */
[----:B------:R-:W-:Y:S02]  /*ce40*/  FMUL.FTZ R25, R25, c[0x0][0x320] ;  /* 0x0000c80019197a20 */ /* 0x000fe40000410000 */
[----:B------:R-:W-:Y:S01]  /*ce50*/  FMUL.FTZ R26, R26, c[0x0][0x320] ;  /* 0x0000c8001a1a7a20 */ /* 0x000fe20000410000 */
[C---:B---3--:R-:W-:Y:S03]  /*ce60*/  HMMA.16816.F32 R28, R176.reuse, R8, R28 ;  /* 0x00000008b01c723c */ /* 0x048fe6000000181c */
[----:B------:R-:W-:Y:S03]  /*ce70*/  FMUL.FTZ R27, R27, c[0x0][0x320] ;  /* 0x0000c8001b1b7a20 */ /* 0x000fe60000410000 */
[----:B------:R-:W3:Y:S01]  /*ce80*/  MUFU.TANH R169, R169 ;  /* 0x000000a900a97308 */ /* 0x000ee20000002400 */
[----:B------:R-:W-:Y:S01]  /*ce90*/  IMAD.SHL.U32 R8, R220, 0x40, RZ ;  /* 0x00000040dc087824 */ /* 0x000fe200078e00ff */
[----:B------:R-:W-:Y:S01]  /*cea0*/  HMMA.16816.F32 R32, R176, R10, R32 ;  /* 0x0000000ab020723c */ /* 0x000fe20000001820 */
[----:B------:R-:W5:Y:S06]  /*ceb0*/  SHFL.IDX PT, R11, R21, RZ, 0x1c1f ;  /* 0x001c1fff150b7589 */ /* 0x000f6c00000e0000 */
[----:B------:R-:W-:Y:S01]  /*cec0*/  IADD3 R10, -R211, 0x1, -R8 ;  /* 0x00000001d30a7810 */ /* 0x000fe20007ffe908 */
[----:B------:R-:W1:Y:S04]  /*ced0*/  MUFU.TANH R167, R167 ;  /* 0x000000a700a77308 */ /* 0x000e680000002400 */
[----:B------:R-:W-:Y:S04]  /*cee0*/  IADD3 R10, -R203, R10, R194 ;  /* 0x0000000acb0a7210 */ /* 0x000fe80007ffe1c2 */
[----:B------:R-:W-:Y:S01]  /*cef0*/  FMUL.FTZ R153, R28, c[0x0][0x320] ;  /* 0x0000c8001c997a20 */ /* 0x000fe20000410000 */
[C---:B------:R-:W-:Y:S01]  /*cf00*/  IADD3 R16, R10.reuse, c[0x0][0x328], RZ ;  /* 0x0000ca000a107a10 */ /* 0x040fe20007ffe0ff */
[----:B------:R-:W1:Y:S01]  /*cf10*/  MUFU.TANH R12, R12 ;  /* 0x0000000c000c7308 */ /* 0x000e620000002400 */
[----:B------:R-:W-:Y:S01]  /*cf20*/  FMUL.FTZ R29, R29, c[0x0][0x320] ;  /* 0x0000c8001d1d7a20 */ /* 0x000fe20000410000 */
[----:B------:R-:W-:Y:S01]  /*cf30*/  IADD3 R10, R10, UR6, RZ ;  /* 0x000000060a0a7c10 */ /* 0x000fe2000fffe0ff */
[----:B------:R-:W-:Y:S02]  /*cf40*/  FMUL.FTZ R30, R30, c[0x0][0x320] ;  /* 0x0000c8001e1e7a20 */ /* 0x000fe40000410000 */
[----:B------:R-:W-:Y:S02]  /*cf50*/  FMUL.FTZ R31, R31, c[0x0][0x320] ;  /* 0x0000c8001f1f7a20 */ /* 0x000fe40000410000 */
[----:B------:R-:W-:Y:S01]  /*cf60*/  FMUL.FTZ R149, R32, c[0x0][0x320] ;  /* 0x0000c80020957a20 */ /* 0x000fe20000410000 */
[-C--:B-----5:R-:W-:Y:S01]  /*cf70*/  IADD3 R20, R16, R11.reuse, RZ ;  /* 0x0000000b10147210 */ /* 0x0a0fe20007ffe0ff */
[----:B------:R-:W-:Y:S01]  /*cf80*/  FMUL.FTZ R33, R33, c[0x0][0x320] ;  /* 0x0000c80021217a20 */ /* 0x000fe20000410000 */
[----:B------:R-:W1:Y:S01]  /*cf90*/  MUFU.TANH R13, R13 ;  /* 0x0000000d000d7308 */ /* 0x000e620000002400 */
[----:B------:R-:W-:Y:S01]  /*cfa0*/  FMUL.FTZ R34, R34, c[0x0][0x320] ;  /* 0x0000c80022227a20 */ /* 0x000fe20000410000 */
[----:B------:R-:W-:Y:S01]  /*cfb0*/  IADD3 R18, R10, R11, RZ ;  /* 0x0000000b0a127210 */ /* 0x000fe20007ffe0ff */
[----:B------:R-:W-:Y:S07]  /*cfc0*/  FMUL.FTZ R35, R35, c[0x0][0x320] ;  /* 0x0000c80023237a20 */ /* 0x000fee0000410000 */
        /* <DEDUP_REMOVED lines=32> */
.L_x_899:
[----:B------:R-:W-:Y:S04]  /*d1d0*/  MOV R9, c[0x0][0x32c] ;  /* 0x0000cb0000097a02 */ /* 0x000fe80000000f00 */
[----:B------:R-:W-:Y:S11]  /*d1e0*/  ISETP.NE.AND P0, PT, R9, 0x1, PT ;  /* 0x000000010900780c */ /* 0x000ff60003f05270 */
[----:B------:R-:W-:Y:S02]  /*d1f0*/  @!UPT UIADD3 URZ, URZ, URZ, URZ ;  /* 0x0000003f3f3ff290 */ /* 0x000fe4000fffe03f */
[----:B------:R-:W-:Y:S05]  /*d200*/  @P0 IMAD.HI.U32 R9, R11, c[0x0][0x330], RZ ;  /* 0x0000cc000b090a27 */ /* 0x000fea00078e00ff */
[----:B------:R-:W-:Y:S02]  /*d210*/  @P0 SHF.R.U32.HI R11, RZ, c[0x0][0x334], R9 ;  /* 0x0000cd00ff0b0a19 */ /* 0x000fe40000011609 */
.L_x_900:
[----:B------:R-:W-:Y:S05]  /*d220*/  BSYNC B0 ;  /* 0x0000000000007941 */ /* 0x000fea0003800000 */
.L_x_898:
[----:B------:R-:W-:Y:S04]  /*d230*/  IMAD R22, R11, c[0x0][0x32c], -R8 ;  /* 0x0000cb000b167a24 */ /* 0x000fe800078e0a08 */
[----:B------:R-:W-:Y:S05]  /*d240*/  IMAD.IADD R11, R22, 0x1, -R211 ;  /* 0x00000001160b7824 */ /* 0x000fea00078e0ad3 */
[----:B------:R-:W-:Y:S02]  /*d250*/  IADD3 R9, R11, c[0x0][0x32c], RZ ;  /* 0x0000cb000b097a10 */ /* 0x000fe40007ffe0ff */
[----:B------:R-:W-:Y:S02]  /*d260*/  IMNMX R18, R18, R11, !PT ;  /* 0x0000000b12127217 */ /* 0x000fe40007800200 */
[----:B------:R-:W-:Y:S02]  /*d270*/  IMNMX R20, R20, R9, PT ;  /* 0x0000000914147217 */ /* 0x000fe40003800200 */
.L_x_897:
[----:B--234-:R-:W-:Y:S04]  /*d280*/  ISETP.GT.AND P2, PT, R220, -0x1, PT ;  /* 0xffffffffdc00780c */ /* 0x01cfe80003f44270 */
[----:B------:R-:W-:Y:S04]  /*d290*/  ISETP.GT.AND P0, PT, R18, RZ, P2 ;  /* 0x000000ff1200720c */ /* 0x000fe80001704270 */
[----:B------:R-:W-:Y:S04]  /*d2a0*/  ISETP.LT.OR P0, PT, R20, 0x1, P0 ;  /* 0x000000011400780c */ /* 0x000fe80000701670 */
[----:B------:R-:W-:Y:S02]  /*d2b0*/  FSEL R19, R140, -INF , !P0 ;  /* 0xff8000008c137808 */ /* 0x000fe40004000000 */
[----:B------:R-:W-:Y:S04]  /*d2c0*/  ISETP.GT.AND P0, PT, R18, 0x1, P2 ;  /* 0x000000011200780c */ /* 0x000fe80001704270 */
[----:B------:R-:W-:Y:S04]  /*d2d0*/  ISETP.LT.OR P0, PT, R20, 0x2, P0 ;  /* 0x000000021400780c */ /* 0x000fe80000701670 */
[----:B------:R-:W-:Y:S02]  /*d2e0*/  FSEL R17, R141, -INF , !P0 ;  /* 0xff8000008d117808 */ /* 0x000fe40004000000 */
[----:B------:R-:W-:Y:S04]  /*d2f0*/  ISETP.GT.AND P0, PT, R18, 0x8, P2 ;  /* 0x000000081200780c */ /* 0x000fe80001704270 */
[----:B------:R-:W-:Y:S04]  /*d300*/  ISETP.LT.OR P0, PT, R20, 0x9, P0 ;  /* 0x000000091400780c */ /* 0x000fe80000701670 */
[----:B-1----:R-:W-:Y:S02]  /*d310*/  FSEL R11, R142, -INF , !P0 ;  /* 0xff8000008e0b7808 */ /* 0x002fe40004000000 */
[----:B------:R-:W-:Y:S04]  /*d320*/  ISETP.GT.AND P0, PT, R18, 0x9, P2 ;  /* 0x000000091200780c */ /* 0x000fe80001704270 */
[----:B------:R-:W-:Y:S04]  /*d330*/  ISETP.LT.OR P0, PT, R20, 0xa, P0 ;  /* 0x0000000a1400780c */ /* 0x000fe80000701670 */
[----:B------:R-:W-:Y:S02]  /*d340*/  FSEL R9, R143, -INF , !P0 ;  /* 0xff8000008f097808 */ /* 0x000fe40004000000 */
        /* <DEDUP_REMOVED lines=21> */
[----:B------:R-:W-:Y:S01]  /*d4a0*/  ISETP.GT.AND P0, PT, R18, 0x29, P2 ;  /* 0x000000291200780c */ /* 0x000fe20001704270 */
[----:B------:R-:W1:Y:S03]  /*d4b0*/  SHFL.IDX PT, R15, R21, 0x1, 0x1c1f ;  /* 0x003c1f00150f7f89 */ /* 0x000e6600000e0000 */
[----:B------:R-:W-:Y:S04]  /*d4c0*/  ISETP.LT.OR P0, PT, R20, 0x2a, P0 ;  /* 0x0000002a1400780c */ /* 0x000fe80000701670 */
[----:B------:R-:W-:Y:S02]  /*d4d0*/  FSEL R155, R155, -INF , !P0 ;  /* 0xff8000009b9b7808 */ /* 0x000fe40004000000 */
[----:B------:R-:W-:Y:S04]  /*d4e0*/  ISETP.GT.AND P0, PT, R18, 0x30, P2 ;  /* 0x000000301200780c */ /* 0x000fe80001704270 */
[----:B------:R-:W-:Y:S04]  /*d4f0*/  ISETP.LT.OR P0, PT, R20, 0x31, P0 ;  /* 0x000000311400780c */ /* 0x000fe80000701670 */
[----:B------:R-:W-:Y:S02]  /*d500*/  FSEL R153, R153, -INF , !P0 ;  /* 0xff80000099997808 */ /* 0x000fe40004000000 */
[----:B------:R-:W-:Y:S04]  /*d510*/  ISETP.GT.AND P0, PT, R18, 0x31, P2 ;  /* 0x000000311200780c */ /* 0x000fe80001704270 */
[----:B------:R-:W-:Y:S01]  /*d520*/  ISETP.LT.OR P0, PT, R20, 0x32, P0 ;  /* 0x000000321400780c */ /* 0x000fe20000701670 */
[--C-:B-1----:R-:W-:Y:S02]  /*d530*/  IMAD.IADD R16, R16, 0x1, R15.reuse ;  /* 0x0000000110107824 */ /* 0x102fe400078e020f */
[----:B------:R-:W-:Y:S01]  /*d540*/  IMAD.IADD R13, R10, 0x1, R15 ;  /* 0x000000010a0d7824 */ /* 0x000fe200078e020f */
[----:B------:R-:W-:Y:S02]  /*d550*/  FSEL R151, R151, -INF , !P0 ;  /* 0xff80000097977808 */ /* 0x000fe40004000000 */
[----:B------:R-:W-:Y:S04]  /*d560*/  ISETP.GT.AND P0, PT, R18, 0x38, P2 ;  /* 0x000000381200780c */ /* 0x000fe80001704270 */
[----:B------:R-:W-:Y:S04]  /*d570*/  ISETP.LT.OR P0, PT, R20, 0x39, P0 ;  /* 0x000000391400780c */ /* 0x000fe80000701670 */
        /* <DEDUP_REMOVED lines=18> */
.L_x_903:
[----:B------:R-:W-:Y:S04]  /*d6a0*/  MOV R10, c[0x0][0x32c] ;  /* 0x0000cb00000a7a02 */ /* 0x000fe80000000f00 */
[----:B------:R-:W-:Y:S11]  /*d6b0*/  ISETP.NE.AND P0, PT, R10, 0x1, PT ;  /* 0x000000010a00780c */ /* 0x000ff60003f05270 */
[----:B------:R-:W-:Y:S02]  /*d6c0*/  @!UPT UIADD3 URZ, URZ, URZ, URZ ;  /* 0x0000003f3f3ff290 */ /* 0x000fe4000fffe03f */
[----:B------:R-:W-:Y:S05]  /*d6d0*/  @P0 IMAD.HI.U32 R10, R15, c[0x0][0x330], RZ ;  /* 0x0000cc000f0a0a27 */ /* 0x000fea00078e00ff */
[----:B------:R-:W-:Y:S02]  /*d6e0*/  @P0 SHF.R.U32.HI R15, RZ, c[0x0][0x334], R10 ;  /* 0x0000cd00ff0f0a19 */ /* 0x000fe4000001160a */
.L_x_904:
[----:B------:R-:W-:Y:S05]  /*d6f0*/  BSYNC B0 ;  /* 0x0000000000007941 */ /* 0x000fea0003800000 */
.L_x_902:
[----:B------:R-:W-:Y:S04]  /*d700*/  IMAD R8, R15, c[0x0][0x32c], -R8 ;  /* 0x0000cb000f087a24 */ /* 0x000fe800078e0a08 */
[----:B------:R-:W-:Y:S05]  /*d710*/  IMAD.IADD R8, R8, 0x1, -R211 ;  /* 0x0000000108087824 */ /* 0x000fea00078e0ad3 */
[----:B------:R-:W-:Y:S02]  /*d720*/  IADD3 R15, R8, c[0x0][0x32c], RZ ;  /* 0x0000cb00080f7a10 */ /* 0x000fe40007ffe0ff */
[----:B------:R-:W-:Y:S02]  /*d730*/  IMNMX R13, R13, R8, !PT ;  /* 0x000000080d0d7217 */ /* 0x000fe40007800200 */
[----:B------:R-:W-:Y:S02]  /*d740*/  IMNMX R16, R16, R15, PT ;  /* 0x0000000f10107217 */ /* 0x000fe40003800200 */
.L_x_901:
[C---:B------:R-:W-:Y:S01]  /*d750*/  ISETP.GT.AND P0, PT, R13.reuse, RZ, P2 ;  /* 0x000000ff0d00720c */ /* 0x040fe20001704270 */
[----:B------:R-:W-:Y:S04]  /*d760*/  DEPBAR.LE SB0, 0x2 ;  /* 0x000080800000791a */ /* 0x000fe80000000000 */
[----:B------:R-:W-:Y:S01]  /*d770*/  BAR.SYNC.DEFER_BLOCKING 0x0 ;  /* 0x0000000000007b1d */ /* 0x000fe20000010000 */
[----:B------:R-:W-:Y:S01]  /*d780*/  ISETP.LT.OR P0, PT, R16, 0x1, P0 ;  /* 0x000000011000780c */ /* 0x000fe20000701670 */
[----:B------:R-:W-:Y:S01]  /*d790*/  UIADD3 UR7, UR5, 0x1, URZ ;  /* 0x0000000105077890 */ /* 0x000fe2000fffe03f */
[C---:B------:R-:W-:Y:S01]  /*d7a0*/  ISETP.GT.AND P1, PT, R13.reuse, 0x38, P2 ;  /* 0x000000380d00780c */ /* 0x040fe20001724270 */
        /* <DEDUP_REMOVED lines=16> */
[C---:B------:R-:W-:Y:S02]  /*d8b0*/  ISETP.LT.OR P0, PT, R16.reuse, 0xa, P0 ;  /* 0x0000000a1000780c */ /* 0x040fe40000701670 */
        /* <DEDUP_REMOVED lines=27> */
[----:B------:R-:W-:Y:S01]  /*da70*/  FMNMX.FTZ R7, R12, R3, !PT ;  /* 0x000000030c077209 */ /* 0x000fe20007810000 */
[----:B------:R-:W1:Y:S01]  /*da80*/  SHFL.BFLY PT, R5, R0, 0x2, 0x1f ;  /* 0x0c401f0000057f89 */ /* 0x000e6200000e0000 */
[C---:B------:R-:W-:Y:S02]  /*da90*/  ISETP.GT.AND P0, PT, R13.reuse, 0x21, P2 ;  /* 0x000000210d00780c */ /* 0x040fe40001704270 */
[----:B------:R-:W-:Y:S02]  /*daa0*/  FMNMX.FTZ R7, R10, R7, !PT ;  /* 0x000000070a077209 */ /* 0x000fe40007810000 */
[----:B------:R-:W-:Y:S02]  /*dab0*/  ISETP.LT.OR P0, PT, R16, 0x22, P0 ;  /* 0x000000221000780c */ /* 0x000fe40000701670 */
[----:B------:R-:W-:Y:S02]  /*dac0*/  FMNMX.FTZ R7, R136, R7, !PT ;  /* 0x0000000788077209 */ /* 0x000fe40007810000 */
[----:B------:R-:W-:Y:S02]  /*dad0*/  FSEL R176, R6, -INF , !P0 ;  /* 0xff80000006b07808 */ /* 0x000fe40004000000 */
[----:B------:R-:W-:Y:S02]  /*dae0*/  FMNMX.FTZ R7, R8, R7, !PT ;  /* 0x0000000708077209 */ /* 0x000fe40007810000 */
        /* <DEDUP_REMOVED lines=59> */
[----:B------:R-:W-:Y:S01]  /*dea0*/  MUFU.EX2 R158, R158 ;  /* 0x0000009e009e7308 */ /* 0x000fe20000000800 */
[----:B------:R-:W-:Y:S01]  /*deb0*/  FSEL R4, R0, RZ, P0 ;  /* 0x000000ff00047208 */ /* 0x000fe20000000000 */
[--C-:B------:R-:W-:Y:S01]  /*dec0*/  FFMA.FTZ R175, R175, c[0x0][0x2d0], -R152.reuse ;  /* 0x0000b400afaf7a23 */ /* 0x100fe20000010898 */
[----:B------:R-:W-:Y:S01]  /*ded0*/  FSEL R145, R145, RZ, P0 ;  /* 0x000000ff91917208 */ /* 0x000fe20000000000 */
[--C-:B------:R-:W-:Y:S02]  /*dee0*/  FFMA.FTZ R180, R179, c[0x0][0x2d0], -R152.reuse ;  /* 0x0000b400b3b47a23 */ /* 0x100fe40000010898 */
[----:B------:R-:W-:Y:S02]  /*def0*/  FADD.FTZ R4, -R4, R3 ;  /* 0x0000000304047221 */ /* 0x000fe40000010100 */
[--C-:B------:R-:W-:Y:S02]  /*df00*/  FFMA.FTZ R165, R12, c[0x0][0x2d0], -R145.reuse ;  /* 0x0000b4000ca57a23 */ /* 0x100fe40000010891 */
[----:B------:R-:W1:Y:S01]  /*df10*/  LDSM.16.MT88.4 R12, [R135+UR4+0x100] ;  /* 0x00010004870c783b */ /* 0x000e620008004200 */
[--C-:B------:R-:W-:Y:S01]  /*df20*/  FFMA.FTZ R164, R10, c[0x0][0x2d0], -R145.reuse ;  /* 0x0000b4000aa47a23 */ /* 0x100fe20000010891 */
[----:B------:R-:W3:Y:S01]  /*df30*/  MUFU.EX2 R159, R159 ;  /* 0x0000009f009f7308 */ /* 0x000ee20000000800 */
[--C-:B------:R-:W-:Y:S01]  /*df40*/  FFMA.FTZ R160, R136, c[0x0][0x2d0], -R145.reuse ;  /* 0x0000b40088a07a23 */ /* 0x100fe20000010891 */
[----:B--2---:R-:W-:Y:S01]  /*df50*/  F2FP.PACK_AB R136, R161, R162 ;  /* 0x000000a2a188723e */ /* 0x004fe200000000ff */
[--C-:B------:R-:W-:Y:S02]  /*df60*/  FFMA.FTZ R163, R8, c[0x0][0x2d0], -R145.reuse ;  /* 0x0000b40008a37a23 */ /* 0x100fe40000010891 */
[----:B------:R-:W-:Y:S01]  /*df70*/  FMUL.FTZ R3, R4, c[0x0][0x2d0] ;  /* 0x0000b40004037a20 */ /* 0x000fe20000410000 */
[----:B------:R-:W-:Y:S01]  /*df80*/  IADD3 R4, R135, UR4, RZ ;  /* 0x0000000487047c10 */ /* 0x000fe2000fffe0ff */
[--C-:B------:R-:W-:Y:S02]  /*df90*/  FFMA.FTZ R173, R140, c[0x0][0x2d0], -R145.reuse ;  /* 0x0000b4008cad7a23 */ /* 0x100fe40000010891 */
[--C-:B------:R-:W-:Y:S01]  /*dfa0*/  FFMA.FTZ R181, R154, c[0x0][0x2d0], -R145.reuse ;  /* 0x0000b4009ab57a23 */ /* 0x100fe20000010891 */
[----:B------:R-:W2:Y:S01]  /*dfb0*/  MUFU.EX2 R132, R132 ;  /* 0x0000008400847308 */ /* 0x000ea20000000800 */
[----:B------:R-:W-:Y:S01]  /*dfc0*/  IADD3 R156, R187, R4, RZ ;  /* 0x00000004bb9c7210 */ /* 0x000fe20007ffe0ff */
[--C-:B------:R-:W-:Y:S02]  /*dfd0*/  FFMA.FTZ R228, R150, c[0x0][0x2d0], -R145.reuse ;  /* 0x0000b40096e47a23 */ /* 0x100fe40000010891 */
[--C-:B------:R-:W-:Y:S02]  /*dfe0*/  FFMA.FTZ R229, R148, c[0x0][0x2d0], -R145.reuse ;  /* 0x0000b40094e57a23 */ /* 0x100fe40000010891 */
[----:B------:R-:W4:Y:S01]  /*dff0*/  LDSM.16.MT88.4 R20, [R156+0x100] ;  /* 0x000100009c14783b */ /* 0x000f220000004200 */
[--C-:B------:R-:W-:Y:S02]  /*e000*/  FFMA.FTZ R230, R146, c[0x0][0x2d0], -R145.reuse ;  /* 0x0000b40092e67a23 */ /* 0x100fe40000010891 */
[--C-:B------:R-:W-:Y:S01]  /*e010*/  FFMA.FTZ R170, R170, c[0x0][0x2d0], -R145.reuse ;  /* 0x0000b400aaaa7a23 */ /* 0x100fe20000010891 */
[----:B------:R-:W-:Y:S01]  /*e020*/  MUFU.EX2 R165, R165 ;  /* 0x000000a500a57308 */ /* 0x000fe20000000800 */
[--C-:B------:R-:W-:Y:S02]  /*e030*/  FFMA.FTZ R171, R172, c[0x0][0x2d0], -R145.reuse ;  /* 0x0000b400acab7a23 */ /* 0x100fe40000010891 */
[--C-:B------:R-:W-:Y:S01]  /*e040*/  FFMA.FTZ R172, R142, c[0x0][0x2d0], -R145.reuse ;  /* 0x0000b4008eac7a23 */ /* 0x100fe20000010891 */
[----:B---3--:R-:W-:Y:S01]  /*e050*/  F2FP.PACK_AB R138, R159, R158 ;  /* 0x0000009e9f8a723e */ /* 0x008fe200000000ff */
[----:B------:R-:W-:Y:S01]  /*e060*/  LDSM.16.MT88.4 R140, [R134+UR4+0x2900] ;  /* 0x00290004868c783b */ /* 0x000fe20008004200 */
[--C-:B------:R-:W-:Y:S02]  /*e070*/  FFMA.FTZ R177, R177, c[0x0][0x2d0], -R152.reuse ;  /* 0x0000b400b1b17a23 */ /* 0x100fe40000010898 */
[--C-:B------:R-:W-:Y:S02]  /*e080*/  FFMA.FTZ R178, R178, c[0x0][0x2d0], -R145.reuse ;  /* 0x0000b400b2b27a23 */ /* 0x100fe40000010891 */
[----:B------:R-:W3:Y:S01]  /*e090*/  MUFU.EX2 R164, R164 ;  /* 0x000000a400a47308 */ /* 0x000ee20000000800 */
[--C-:B------:R-:W-:Y:S02]  /*e0a0*/  FFMA.FTZ R179, R176, c[0x0][0x2d0], -R145.reuse ;  /* 0x0000b400b0b37a23 */ /* 0x100fe40000010891 */
[----:B------:R-:W-:Y:S01]  /*e0b0*/  LDSM.16.MT88.4 R148, [R135+UR4+0x3900] ;  /* 0x003900048794783b */ /* 0x000fe20008004200 */
        /* <DEDUP_REMOVED lines=12> */
[----:B---3--:R-:W-:Y:S01]  /*e180*/  F2FP.PACK_AB R137, R164, R165 ;  /* 0x000000a5a489723e */ /* 0x008fe200000000ff */
[C---:B------:R-:W-:Y:S02]  /*e190*/  FMUL.FTZ R36, R132.reuse, R36 ;  /* 0x0000002484247220 */ /* 0x040fe40000410000 */
[C---:B------:R-:W-:Y:S02]  /*e1a0*/  FMUL.FTZ R37, R132.reuse, R37 ;  /* 0x0000002584257220 */ /* 0x040fe40000410000 */
[--C-:B------:R-:W-:Y:S01]  /*e1b0*/  FFMA.FTZ R176, R153, c[0x0][0x2d0], -R152.reuse ;  /* 0x0000b40099b07a23 */ /* 0x100fe20000010898 */
[----:B------:R-:W3:Y:S01]  /*e1c0*/  MUFU.EX2 R3, R3 ;  /* 0x0000000300037308 */ /* 0x000ee20000000800 */
[----:B------:R-:W-:Y:S02]  /*e1d0*/  FFMA.FTZ R152, R147, c[0x0][0x2d0], -R152 ;  /* 0x0000b40093987a23 */ /* 0x000fe40000010898 */
[C---:B------:R-:W-:Y:S02]  /*e1e0*/  FMUL.FTZ R40, R132.reuse, R40 ;  /* 0x0000002884287220 */ /* 0x040fe40000410000 */
[C---:B------:R-:W-:Y:S02]  /*e1f0*/  FMUL.FTZ R41, R132.reuse, R41 ;  /* 0x0000002984297220 */ /* 0x040fe40000410000 */
[C---:B------:R-:W-:Y:S02]  /*e200*/  FMUL.FTZ R44, R132.reuse, R44 ;  /* 0x0000002c842c7220 */ /* 0x040fe40000410000 */
[C---:B------:R-:W-:Y:S01]  /*e210*/  FMUL.FTZ R45, R132.reuse, R45 ;  /* 0x0000002d842d7220 */ /* 0x040fe20000410000 */
[----:B------:R5:W-:Y:S01]  /*e220*/  MUFU.EX2 R192, R152 ;  /* 0x0000009800c07308 */ /* 0x000be20000000800 */
[C---:B------:R-:W-:Y:S02]  /*e230*/  FMUL.FTZ R48, R132.reuse, R48 ;  /* 0x0000003084307220 */ /* 0x040fe40000410000 */
[C---:B------:R-:W-:Y:S01]  /*e240*/  FMUL.FTZ R49, R132.reuse, R49 ;  /* 0x0000003184317220 */ /* 0x040fe20000410000 */
[----:B--2---:R-:W-:Y:S01]  /*e250*/  F2FP.PACK_AB R139, R163, R160 ;  /* 0x000000a0a38b723e */ /* 0x004fe200000000ff */
[C---:B------:R-:W-:Y:S02]  /*e260*/  FMUL.FTZ R52, R132.reuse, R52 ;  /* 0x0000003484347220 */ /* 0x040fe40000410000 */
[C---:B------:R-:W-:Y:S02]  /*e270*/  FMUL.FTZ R53, R132.reuse, R53 ;  /* 0x0000003584357220 */ /* 0x040fe40000410000 */
[C---:B------:R-:W-:Y:S01]  /*e280*/  FMUL.FTZ R56, R132.reuse, R56 ;  /* 0x0000003884387220 */ /* 0x040fe20000410000 */
[----:B------:R-:W-:Y:S01]  /*e290*/  MUFU.EX2 R166, R166 ;  /* 0x000000a600a67308 */ /* 0x000fe20000000800 */
[C---:B------:R-:W-:Y:S02]  /*e2a0*/  FMUL.FTZ R57, R132.reuse, R57 ;  /* 0x0000003984397220 */ /* 0x040fe40000410000 */
[C---:B------:R-:W-:Y:S02]  /*e2b0*/  FMUL.FTZ R60, R132.reuse, R60 ;  /* 0x0000003c843c7220 */ /* 0x040fe40000410000 */
[C---:B---3--:R-:W-:Y:S02]  /*e2c0*/  FMUL.FTZ R6, R3.reuse, R130 ;  /* 0x0000008203067220 */ /* 0x048fe40000410000 */
[C---:B------:R-:W-:Y:S02]  /*e2d0*/  FMUL.FTZ R7, R3.reuse, R131 ;  /* 0x0000008303077220 */ /* 0x040fe40000410000 */
[----:B------:R-:W-:Y:S01]  /*e2e0*/  LDSM.16.MT88.4 R128, [R156+0x2900] ;  /* 0x002900009c80783b */ /* 0x000fe20000004200 */
[C---:B------:R-:W-:Y:S01]  /*e2f0*/  FMUL.FTZ R10, R3.reuse, R126 ;  /* 0x0000007e030a7220 */ /* 0x040fe20000410000 */
[----:B------:R-:W2:Y:S01]  /*e300*/  MUFU.EX2 R167, R167 ;  /* 0x000000a700a77308 */ /* 0x000ea20000000800 */
[C---:B------:R-:W-:Y:S02]  /*e310*/  FMUL.FTZ R11, R3.reuse, R127 ;  /* 0x0000007f030b7220 */ /* 0x040fe40000410000 */
[C---:B-1----:R-:W-:Y:S03]  /*e320*/  HMMA.16816.F32 R4, R136.reuse, R12, R4 ;  /* 0x0000000c8804723c */ /* 0x042fe60000001804 */
[----:B------:R-:W-:Y:S02]  /*e330*/  LDSM.16.MT88.4 R124, [R135+UR4+0x2900] ;  /* 0x00290004877c783b */ /* 0x000fe40008004200 */
[C---:B------:R-:W-:Y:S02]  /*e340*/  FMUL.FTZ R18, R3.reuse, R118 ;  /* 0x0000007603127220 */ /* 0x040fe40000410000 */
[C---:B------:R-:W-:Y:S01]  /*e350*/  FMUL.FTZ R12, R132.reuse, R120 ;  /* 0x00000078840c7220 */ /* 0x040fe20000410000 */
[C---:B------:R-:W-:Y:S01]  /*e360*/  HMMA.16816.F32 R8, R136.reuse, R14, R8 ;  /* 0x0000000e8808723c */ /* 0x040fe20000001808 */
[----:B------:R-:W-:Y:S02]  /*e370*/  MUFU.EX2 R168, R168 ;  /* 0x000000a800a87308 */ /* 0x000fe40000000800 */
[----:B-----5:R-:W-:Y:S01]  /*e380*/  LDSM.16.MT88.4 R152, [R156+0x3900] ;  /* 0x003900009c98783b */ /* 0x020fe20000004200 */
        /* <DEDUP_REMOVED lines=9> */
[C---:B----4-:R-:W-:Y:S01]  /*e420*/  HMMA.16816.F32 R12, R136.reuse, R20, R12 ;  /* 0x00000014880c723c */ /* 0x050fe2000000180c */
[----:B------:R-:W1:Y:S02]  /*e430*/  LDSM.16.MT88.4 R120, [R157+0x100] ;  /* 0x000100009d78783b */ /* 0x000e640000004200 */
[C---:B------:R-:W-:Y:S01]  /*e440*/  FMUL.FTZ R35, R3.reuse, R103 ;  /* 0x0000006703237220 */ /* 0x040fe20000410000 */
[----:B------:R-:W-:Y:S01]  /*e450*/  MUFU.EX2 R170, R170 ;  /* 0x000000aa00aa7308 */ /* 0x000fe20000000800 */
[C---:B------:R-:W-:Y:S02]  /*e460*/  FMUL.FTZ R38, R3.reuse, R38 ;  /* 0x0000002603267220 */ /* 0x040fe40000410000 */
[C---:B------:R-:W-:Y:S01]  /*e470*/  FMUL.FTZ R20, R132.reuse, R112 ;  /* 0x0000007084147220 */ /* 0x040fe20000410000 */
[C---:B------:R-:W-:Y:S01]  /*e480*/  HMMA.16816.F32 R16, R136.reuse, R22, R16 ;  /* 0x000000168810723c */ /* 0x040fe20000001810 */
[----:B------:R-:W-:Y:S03]  /*e490*/  LDSM.16.MT88.4 R100, [R134+UR4+0x2100] ;  /* 0x002100048664783b */ /* 0x000fe60008004200 */
[C---:B------:R-:W-:Y:S02]  /*e4a0*/  FMUL.FTZ R21, R132.reuse, R113 ;  /* 0x0000007184157220 */ /* 0x040fe40000410000 */
[C---:B------:R-:W-:Y:S01]  /*e4b0*/  FMUL.FTZ R39, R3.reuse, R39 ;  /* 0x0000002703277220 */ /* 0x040fe20000410000 */
[----:B------:R-:W3:Y:S01]  /*e4c0*/  MUFU.EX2 R171, R171 ;  /* 0x000000ab00ab7308 */ /* 0x000ee20000000800 */
[C---:B------:R-:W-:Y:S01]  /*e4d0*/  FMUL.FTZ R22, R3.reuse, R114 ;  /* 0x0000007203167220 */ /* 0x040fe20000410000 */
[----:B------:R-:W-:Y:S03]  /*e4e0*/  LDSM.16.MT88.4 R108, [R157+0x2100] ;  /* 0x002100009d6c783b */ /* 0x000fe60000004200 */
[C---:B------:R-:W-:Y:S02]  /*e4f0*/  FMUL.FTZ R23, R3.reuse, R115 ;  /* 0x0000007303177220 */ /* 0x040fe40000410000 */
[C---:B------:R-:W-:Y:S02]  /*e500*/  FMUL.FTZ R42, R3.reuse, R42 ;  /* 0x0000002a032a7220 */ /* 0x040fe40000410000 */
[C---:B------:R-:W-:Y:S01]  /*e510*/  FMUL.FTZ R43, R3.reuse, R43 ;  /* 0x0000002b032b7220 */ /* 0x040fe20000410000 */
[----:B------:R-:W4:Y:S01]  /*e520*/  LDSM.16.MT88.4 R112, [R135+UR4+0x2100] ;  /* 0x002100048770783b */ /* 0x000f220008004200 */
[C---:B------:R-:W-:Y:S01]  /*e530*/  FMUL.FTZ R46, R3.reuse, R46 ;  /* 0x0000002e032e7220 */ /* 0x040fe20000410000 */
[C---:B------:R-:W-:Y:S01]  /*e540*/  HMMA.16816.F32 R20, R136.reuse, R28, R20 ;  /* 0x0000001c8814723c */ /* 0x040fe20000001814 */
[----:B------:R-:W-:Y:S02]  /*e550*/  MUFU.EX2 R172, R172 ;  /* 0x000000ac00ac7308 */ /* 0x000fe40000000800 */
[C---:B------:R-:W-:Y:S02]  /*e560*/  FMUL.FTZ R47, R3.reuse, R47 ;  /* 0x0000002f032f7220 */ /* 0x040fe40000410000 */
[C---:B------:R-:W-:Y:S02]  /*e570*/  FMUL.FTZ R50, R3.reuse, R50 ;  /* 0x0000003203327220 */ /* 0x040fe40000410000 */
[C---:B------:R-:W-:Y:S01]  /*e580*/  FMUL.FTZ R28, R132.reuse, R104 ;  /* 0x00000068841c7220 */ /* 0x040fe20000410000 */
[C---:B------:R-:W-:Y:S03]  /*e590*/  HMMA.16816.F32 R24, R136.reuse, R30, R24 ;  /* 0x0000001e8818723c */ /* 0x040fe60000001818 */
[----:B------:R-:W5:Y:S01]  /*e5a0*/  MUFU.EX2 R173, R173 ;  /* 0x000000ad00ad7308 */ /* 0x000f620000000800 */
        /* <DEDUP_REMOVED lines=10> */
[----:B------:R-:W1:Y:S01]  /*e650*/  MUFU.EX2 R180, R180 ;  /* 0x000000b400b47308 */ /* 0x000e620000000800 */
[C---:B------:R-:W-:Y:S02]  /*e660*/  FMUL.FTZ R59, R3.reuse, R59 ;  /* 0x0000003b033b7220 */ /* 0x040fe40000410000 */
[C---:B------:R-:W-:Y:S01]  /*e670*/  FMUL.FTZ R61, R132.reuse, R61 ;  /* 0x0000003d843d7220 */ /* 0x040fe20000410000 */
[C---:B------:R-:W-:Y:S01]  /*e680*/  HMMA.16816.F32 R32, R136.reuse, R122, R32 ;  /* 0x0000007a8820723c */ /* 0x040fe20000001820 */
[----:B------:R-:W-:Y:S03]  /*e690*/  LDSM.16.MT88.4 R120, [R134+UR4+0x900] ;  /* 0x000900048678783b */ /* 0x000fe60008004200 */
[C---:B------:R-:W-:Y:S02]  /*e6a0*/  FMUL.FTZ R62, R3.reuse, R62 ;  /* 0x0000003e033e7220 */ /* 0x040fe40000410000 */
[C---:B------:R-:W-:Y:S01]  /*e6b0*/  FMUL.FTZ R63, R3.reuse, R63 ;  /* 0x0000003f033f7220 */ /* 0x040fe20000410000 */
[----:B------:R-:W-:Y:S01]  /*e6c0*/  MUFU.EX2 R177, R177 ;  /* 0x000000b100b17308 */ /* 0x000fe20000000800 */
[C---:B----4-:R-:W-:Y:S04]  /*e6d0*/  HMMA.16816.F32 R36, R136.reuse, R112, R36 ;  /* 0x000000708824723c */ /* 0x050fe80000001824 */
[C---:B------:R-:W-:Y:S02]  /*e6e0*/  FMUL.FTZ R64, R132.reuse, R64 ;  /* 0x0000004084407220 */ /* 0x040fe40000410000 */
[C---:B------:R-:W-:Y:S02]  /*e6f0*/  FMUL.FTZ R65, R132.reuse, R65 ;  /* 0x0000004184417220 */ /* 0x040fe40000410000 */
[C---:B------:R-:W-:Y:S01]  /*e700*/  HMMA.16816.F32 R40, R136.reuse, R114, R40 ;  /* 0x000000728828723c */ /* 0x040fe20000001828 */
[----:B------:R-:W-:Y:S01]  /*e710*/  LDSM.16.MT88.4 R112, [R135+UR4+0x900] ;  /* 0x000900048770783b */ /* 0x000fe20008004200 */
[----:B------:R-:W4:Y:S02]  /*e720*/  MUFU.EX2 R182, R182 ;  /* 0x000000b600b67308 */ /* 0x000f240000000800 */
[C---:B------:R-:W-:Y:S02]  /*e730*/  FMUL.FTZ R66, R3.reuse, R66 ;  /* 0x0000004203427220 */ /* 0x040fe40000410000 */
[C---:B------:R-:W-:Y:S02]  /*e740*/  FMUL.FTZ R67, R3.reuse, R67 ;  /* 0x0000004303437220 */ /* 0x040fe40000410000 */
[C---:B------:R-:W-:Y:S01]  /*e750*/  FMUL.FTZ R68, R132.reuse, R68 ;  /* 0x0000004484447220 */ /* 0x040fe20000410000 */
[C---:B--2---:R-:W-:Y:S03]  /*e760*/  HMMA.16816.F32 R44, R136.reuse, R104, R44 ;  /* 0x00000068882c723c */ /* 0x044fe6000000182c */
[----:B------:R-:W-:Y:S01]  /*e770*/  MUFU.EX2 R178, R178 ;  /* 0x000000b200b27308 */ /* 0x000fe20000000800 */
[C---:B------:R-:W-:Y:S02]  /*e780*/  FMUL.FTZ R69, R132.reuse, R69 ;  /* 0x0000004584457220 */ /* 0x040fe40000410000 */
[C---:B------:R-:W-:Y:S02]  /*e790*/  FMUL.FTZ R70, R3.reuse, R70 ;  /* 0x0000004603467220 */ /* 0x040fe40000410000 */
[C---:B------:R-:W-:Y:S01]  /*e7a0*/  FMUL.FTZ R71, R3.reuse, R71 ;  /* 0x0000004703477220 */ /* 0x040fe20000410000 */
[C---:B------:R-:W-:Y:S01]  /*e7b0*/  HMMA.16816.F32 R48, R136.reuse, R106, R48 ;  /* 0x0000006a8830723c */ /* 0x040fe20000001830 */
[----:B------:R-:W2:Y:S03]  /*e7c0*/  LDSM.16.MT88.4 R104, [R135+UR4+0x4100] ;  /* 0x004100048768783b */ /* 0x000ea60008004200 */
[----:B------:R-:W1:Y:S01]  /*e7d0*/  MUFU.EX2 R179, R179 ;  /* 0x000000b300b37308 */ /* 0x000e620000000800 */
[C---:B------:R-:W-:Y:S02]  /*e7e0*/  FMUL.FTZ R72, R132.reuse, R72 ;  /* 0x0000004884487220 */ /* 0x040fe40000410000 */
[C---:B------:R-:W-:Y:S01]  /*e7f0*/  FMUL.FTZ R73, R132.reuse, R73 ;  /* 0x0000004984497220 */ /* 0x040fe20000410000 */
[C---:B------:R-:W-:Y:S04]  /*e800*/  HMMA.16816.F32 R52, R136.reuse, R100, R52 ;  /* 0x000000648834723c */ /* 0x040fe80000001834 */
[C---:B------:R-:W-:Y:S02]  /*e810*/  FMUL.FTZ R74, R3.reuse, R74 ;  /* 0x0000004a034a7220 */ /* 0x040fe40000410000 */
[----:B------:R-:W-:Y:S01]  /*e820*/  MUFU.EX2 R181, R181 ;  /* 0x000000b500b57308 */ /* 0x000fe20000000800 */
        /* <DEDUP_REMOVED lines=18> */
[C---:B------:R-:W-:Y:S02]  /*e950*/  FMUL.FTZ R84, R132.reuse, R84 ;  /* 0x0000005484547220 */ /* 0x040fe40000410000 */
[C---:B------:R-:W-:Y:S01]  /*e960*/  FMUL.FTZ R85, R132.reuse, R85 ;  /* 0x0000005584557220 */ /* 0x040fe20000410000 */
[C---:B------:R-:W-:Y:S01]  /*e970*/  HMMA.16816.F32 R72, R136.reuse, R106, R72 ;  /* 0x0000006a8848723c */ /* 0x040fe20000001848 */
[----:B------:R-:W2:Y:S03]  /*e980*/  LDSM.16.MT88.4 R104, [R157+0x4100] ;  /* 0x004100009d68783b */ /* 0x000ea60000004200 */
[C---:B------:R-:W-:Y:S02]  /*e990*/  FMUL.FTZ R86, R3.reuse, R86 ;  /* 0x0000005603567220 */ /* 0x040fe40000410000 */
[----:B------:R-:W-:Y:S01]  /*e9a0*/  FMUL.FTZ R87, R3, R87 ;  /* 0x0000005703577220 */ /* 0x000fe20000410000 */
[----:B------:R-:W-:Y:S01]  /*e9b0*/  MUFU.EX2 R228, R228 ;  /* 0x000000e400e47308 */ /* 0x000fe20000000800 */
[C---:B-1----:R-:W-:Y:S04]  /*e9c0*/  HMMA.16816.F32 R76, R136.reuse, R100, R76 ;  /* 0x00000064884c723c */ /* 0x042fe8000000184c */
[C---:B------:R-:W-:Y:S02]  /*e9d0*/  FMUL.FTZ R88, R132.reuse, R88 ;  /* 0x0000005884587220 */ /* 0x040fe40000410000 */
[C---:B------:R-:W-:Y:S01]  /*e9e0*/  FMUL.FTZ R89, R132.reuse, R89 ;  /* 0x0000005984597220 */ /* 0x040fe20000410000 */
[----:B------:R-:W-:Y:S01]  /*e9f0*/  F2FP.PACK_AB R100, R167, R166 ;  /* 0x000000a6a764723e */ /* 0x000fe200000000ff */
[C---:B------:R-:W-:Y:S01]  /*ea00*/  HMMA.16816.F32 R80, R136.reuse, R102, R80 ;  /* 0x000000668850723c */ /* 0x040fe20000001850 */
[----:B------:R-:W-:Y:S03]  /*ea10*/  MUFU.EX2 R229, R229 ;  /* 0x000000e500e57308 */ /* 0x000fe60000000800 */
[----:B------:R-:W-:Y:S01]  /*ea20*/  FMUL.FTZ R90, R3, R90 ;  /* 0x0000005a035a7220 */ /* 0x000fe20000410000 */
[----:B---3--:R-:W-:Y:S01]  /*ea30*/  F2FP.PACK_AB R101, R171, R170 ;  /* 0x000000aaab65723e */ /* 0x008fe200000000ff */
[----:B------:R-:W-:Y:S01]  /*ea40*/  FMUL.FTZ R91, R3, R91 ;  /* 0x0000005b035b7220 */ /* 0x000fe20000410000 */
[----:B------:R-:W-:Y:S01]  /*ea50*/  F2FP.PACK_AB R102, R169, R168 ;  /* 0x000000a8a966723e */ /* 0x000fe200000000ff */
[C---:B----4-:R-:W-:Y:S03]  /*ea60*/  HMMA.16816.F32 R84, R136.reuse, R108, R84 ;  /* 0x0000006c8854723c */ /* 0x050fe60000001854 */
[----:B------:R-:W-:Y:S01]  /*ea70*/  MUFU.EX2 R230, R230 ;  /* 0x000000e600e67308 */ /* 0x000fe20000000800 */
[C---:B------:R-:W-:Y:S01]  /*ea80*/  FMUL.FTZ R92, R132.reuse, R92 ;  /* 0x0000005c845c7220 */ /* 0x040fe20000410000 */
[----:B-----5:R-:W-:Y:S01]  /*ea90*/  F2FP.PACK_AB R103, R173, R172 ;  /* 0x000000acad67723e */ /* 0x020fe200000000ff */
[C---:B------:R-:W-:Y:S02]  /*eaa0*/  FMUL.FTZ R93, R132.reuse, R93 ;  /* 0x0000005d845d7220 */ /* 0x040fe40000410000 */
[C---:B------:R-:W-:Y:S01]  /*eab0*/  HMMA.16816.F32 R88, R136.reuse, R110, R88 ;  /* 0x0000006e8858723c */ /* 0x040fe20000001858 */
[----:B------:R-:W1:Y:S03]  /*eac0*/  LDSM.16.MT88.4 R108, [R157+0x900] ;  /* 0x000900009d6c783b */ /* 0x000e660000004200 */
[C---:B------:R-:W-:Y:S02]  /*ead0*/  FMUL.FTZ R94, R3.reuse, R94 ;  /* 0x0000005e035e7220 */ /* 0x040fe40000410000 */
[C---:B------:R-:W-:Y:S02]  /*eae0*/  FMUL.FTZ R95, R3.reuse, R95 ;  /* 0x0000005f035f7220 */ /* 0x040fe40000410000 */
[C---:B------:R-:W-:Y:S04]  /*eaf0*/  FMUL.FTZ R96, R132.reuse, R96 ;  /* 0x0000006084607220 */ /* 0x040fe80000410000 */
[----:B------:R-:W-:Y:S01]  /*eb00*/  FMUL.FTZ R97, R132, R97 ;  /* 0x0000006184617220 */ /* 0x000fe20000410000 */
[C---:B--2---:R-:W-:Y:S03]  /*eb10*/  HMMA.16816.F32 R92, R136.reuse, R104, R92 ;  /* 0x00000068885c723c */ /* 0x044fe6000000185c */
[C---:B------:R-:W-:Y:S02]  /*eb20*/  FMUL.FTZ R98, R3.reuse, R98 ;  /* 0x0000006203627220 */ /* 0x040fe40000410000 */
[C---:B------:R-:W-:Y:S02]  /*eb30*/  FMUL.FTZ R99, R3.reuse, R99 ;  /* 0x0000006303637220 */ /* 0x040fe40000410000 */
[--C-:B------:R-:W-:Y:S02]  /*eb40*/  FFMA.FTZ R174, R174, c[0x0][0x2d0], -R145.reuse ;  /* 0x0000b400aeae7a23 */ /* 0x100fe40000010891 */
[----:B------:R-:W-:Y:S03]  /*eb50*/  FFMA.FTZ R145, R144, c[0x0][0x2d0], -R145 ;  /* 0x0000b40090917a23 */ /* 0x000fe60000010891 */
[----:B------:R-:W-:Y:S01]  /*eb60*/  HMMA.16816.F32 R96, R136, R106, R96 ;  /* 0x0000006a8860723c */ /* 0x000fe20000001860 */
[----:B------:R-:W2:Y:S01]  /*eb70*/  LDSM.16.MT88.4 R104, [R157+0x2900] ;  /* 0x002900009d68783b */ /* 0x000ea20000004200 */
[----:B------:R3:W-:Y:S01]  /*eb80*/  MUFU.EX2 R231, R145 ;  /* 0x0000009100e77308 */ /* 0x0007e20000000800 */
[----:B------:R-:W-:Y:S02]  /*eb90*/  FFMA.FTZ R165, R3, R216, R165 ;  /* 0x000000d803a57223 */ /* 0x000fe400000100a5 */
[----:B------:R-:W-:Y:S01]  /*eba0*/  FFMA.FTZ R162, R132, R217, R162 ;  /* 0x000000d984a27223 */ /* 0x000fe200000100a2 */
[----:B------:R-:W-:Y:S01]  /*ebb0*/  MOV R132, R2 ;  /* 0x0000000200847202 */ /* 0x000fe20000000f00 */
[----:B------:R-:W-:Y:S01]  /*ebc0*/  FADD.FTZ R165, R164, R165 ;  /* 0x000000a5a4a57221 */ /* 0x000fe20000010000 */
[C---:B------:R-:W-:Y:S01]  /*ebd0*/  HMMA.16816.F32 R4, R100.reuse, R112, R4 ;  /* 0x000000706404723c */ /* 0x040fe20000001804 */
[----:B------:R-:W-:Y:S03]  /*ebe0*/  LDSM.16.MT88.4 R136, [R134+UR4+0x3100] ;  /* 0x003100048688783b */ /* 0x000fe60008004200 */
[----:B------:R-:W4:Y:S01]  /*ebf0*/  MUFU.EX2 R174, R174 ;  /* 0x000000ae00ae7308 */ /* 0x000f220000000800 */
[----:B------:R-:W-:Y:S02]  /*ec00*/  FADD.FTZ R161, R161, R162 ;  /* 0x000000a2a1a17221 */ /* 0x000fe40000010000 */
[----:B------:R-:W-:Y:S01]  /*ec10*/  FADD.FTZ R160, R160, R165 ;  /* 0x000000a5a0a07221 */ /* 0x000fe20000010000 */
[C---:B------:R-:W-:Y:S01]  /*ec20*/  HMMA.16816.F32 R8, R100.reuse, R114, R8 ;  /* 0x000000726408723c */ /* 0x040fe20000001808 */
[----:B------:R-:W-:Y:S03]  /*ec30*/  LDSM.16.MT88.4 R112, [R156+0x4900] ;  /* 0x004900009c70783b */ /* 0x000fe60000004200 */
[----:B------:R-:W-:Y:S02]  /*ec40*/  FADD.FTZ R158, R158, R161 ;  /* 0x000000a19e9e7221 */ /* 0x000fe40000010000 */
[----:B------:R-:W-:Y:S02]  /*ec50*/  FADD.FTZ R163, R163, R160 ;  /* 0x000000a0a3a37221 */ /* 0x000fe40000010000 */
[C---:B------:R-:W-:Y:S01]  /*ec60*/  HMMA.16816.F32 R12, R100.reuse, R116, R12 ;  /* 0x00000074640c723c */ /* 0x040fe2000000180c */
[----:B---3--:R-:W-:Y:S03]  /*ec70*/  LDSM.16.MT88.4 R144, [R157+0x1900] ;  /* 0x001900009d90783b */ /* 0x008fe60000004200 */
[----:B------:R-:W-:Y:S02]  /*ec80*/  FADD.FTZ R159, R159, R158 ;  /* 0x0000009e9f9f7221 */ /* 0x000fe40000010000 */
[----:B------:R-:W-:Y:S02]  /*ec90*/  FADD.FTZ R170, R170, R163 ;  /* 0x000000a3aaaa7221 */ /* 0x000fe40000010000 */
[C---:B------:R-:W-:Y:S01]  /*eca0*/  HMMA.16816.F32 R16, R100.reuse, R118, R16 ;  /* 0x000000766410723c */ /* 0x040fe20000001810 */
[----:B------:R-:W-:Y:S03]  /*ecb0*/  LDSM.16.MT88.4 R116, [R134+UR4+0x4900] ;  /* 0x004900048674783b */ /* 0x000fe60008004200 */
[----:B------:R-:W-:Y:S02]  /*ecc0*/  FADD.FTZ R166, R166, R159 ;  /* 0x0000009fa6a67221 */ /* 0x000fe40000010000 */
[----:B------:R-:W-:Y:S02]  /*ecd0*/  FADD.FTZ R171, R171, R170 ;  /* 0x000000aaabab7221 */ /* 0x000fe40000010000 */
[C---:B------:R-:W-:Y:S04]  /*ece0*/  HMMA.16816.F32 R20, R100.reuse, R120, R20 ;  /* 0x000000786414723c */ /* 0x040fe80000001814 */
[----:B------:R-:W-:Y:S02]  /*ecf0*/  FADD.FTZ R167, R167, R166 ;  /* 0x000000a6a7a77221 */ /* 0x000fe40000010000 */
[----:B------:R-:W-:Y:S02]  /*ed00*/  FADD.FTZ R172, R172, R171 ;  /* 0x000000abacac7221 */ /* 0x000fe40000010000 */
[C---:B------:R-:W-:Y:S01]  /*ed10*/  HMMA.16816.F32 R24, R100.reuse, R122, R24 ;  /* 0x0000007a6418723c */ /* 0x040fe20000001818 */
[----:B------:R-:W-:Y:S03]  /*ed20*/  LDSM.16.MT88.4 R120, [R134+UR4+0x1100] ;  /* 0x001100048678783b */ /* 0x000fe60008004200 */
[----:B------:R-:W-:Y:S02]  /*ed30*/  FADD.FTZ R168, R168, R167 ;  /* 0x000000a7a8a87221 */ /* 0x000fe40000010000 */
[----:B------:R-:W-:Y:S02]  /*ed40*/  FADD.FTZ R173, R173, R172 ;  /* 0x000000acadad7221 */ /* 0x000fe40000010000 */
[C---:B-1----:R-:W-:Y:S04]  /*ed50*/  HMMA.16816.F32 R28, R100.reuse, R108, R28 ;  /* 0x0000006c641c723c */ /* 0x042fe8000000181c */
[----:B------:R-:W-:Y:S04]  /*ed60*/  FADD.FTZ R168, R169, R168 ;  /* 0x000000a8a9a87221 */ /* 0x000fe80000010000 */
[C---:B------:R-:W-:Y:S01]  /*ed70*/  HMMA.16816.F32 R32, R100.reuse, R110, R32 ;  /* 0x0000006e6420723c */ /* 0x040fe20000001820 */
[----:B------:R-:W1:Y:S07]  /*ed80*/  LDSM.16.MT88.4 R108, [R135+UR4+0x4900] ;  /* 0x00490004876c783b */ /* 0x000e6e0008004200 */
[C---:B------:R-:W-:Y:S08]  /*ed90*/  HMMA.16816.F32 R36, R100.reuse, R124, R36 ;  /* 0x0000007c6424723c */ /* 0x040ff00000001824 */
        /* <DEDUP_REMOVED lines=8> */
[C---:B--2---:R-:W-:Y:S08]  /*ee20*/  HMMA.16816.F32 R60, R100.reuse, R104, R60 ;  /* 0x00000068643c723c */ /* 0x044ff0000000183c */
[C---:B------:R-:W-:Y:S01]  /*ee30*/  HMMA.16816.F32 R64, R100.reuse, R106, R64 ;  /* 0x0000006a6440723c */ /* 0x040fe20000001840 */
[----:B------:R-:W2:Y:S07]  /*ee40*/  LDSM.16.MT88.4 R104, [R157+0x4900] ;  /* 0x004900009d68783b */ /* 0x000eae0000004200 */
        /* <DEDUP_REMOVED lines=8> */
[----:B------:R-:W5:Y:S07]  /*eed0*/  LDSM.16.MT88.4 R116, [R157+0x1100] ;  /* 0x001100009d74783b */ /* 0x000f6e0000004200 */
        /* <DEDUP_REMOVED lines=8> */
[----:B----4-:R-:W-:Y:S01]  /*ef60*/  F2FP.PACK_AB R103, R181, R174 ;  /* 0x000000aeb567723e */ /* 0x010fe200000000ff */
        /* <DEDUP_REMOVED lines=8> */
[----:B------:R-:W1:Y:S07]  /*eff0*/  LDSM.16.MT88.4 R108, [R135+UR4+0x5100] ;  /* 0x00510004876c783b */ /* 0x000e6e0008004200 */
[C---:B---3--:R-:W-:Y:S08]  /*f000*/  HMMA.16816.F32 R12, R100.reuse, R112, R12 ;  /* 0x00000070640c723c */ /* 0x048ff0000000180c */
[C---:B------:R-:W-:Y:S01]  /*f010*/  HMMA.16816.F32 R16, R100.reuse, R114, R16 ;  /* 0x000000726410723c */ /* 0x040fe20000001810 */
[----:B------:R-:W3:Y:S07]  /*f020*/  LDSM.16.MT88.4 R112, [R156+0x5100] ;  /* 0x005100009c70783b */ /* 0x000eee0000004200 */
[C---:B------:R-:W-:Y:S08]  /*f030*/  HMMA.16816.F32 R20, R100.reuse, R120, R20 ;  /* 0x000000786414723c */ /* 0x040ff00000001814 */
[C---:B------:R-:W-:Y:S08]  /*f040*/  HMMA.16816.F32 R24, R100.reuse, R122, R24 ;  /* 0x0000007a6418723c */ /* 0x040ff00000001818 */
[C---:B-----5:R-:W-:Y:S08]  /*f050*/  HMMA.16816.F32 R28, R100.reuse, R116, R28 ;  /* 0x00000074641c723c */ /* 0x060ff0000000181c */
        /* <DEDUP_REMOVED lines=14> */
[----:B------:R-:W-:Y:S01]  /*f140*/  F2FP.PACK_AB R139, R231, R230 ;  /* 0x000000e6e78b723e */ /* 0x000fe200000000ff */
        /* <DEDUP_REMOVED lines=19> */
[----:B------:R-:W2:Y:S07]  /*f280*/  LDSM.16.MT88.4 R4, [R134+UR4+0x3900] ;  /* 0x003900048604783b */ /* 0x000eae0008004200 */
[C---:B------:R-:W-:Y:S01]  /*f290*/  HMMA.16816.F32 R124, R136.reuse, R126, R8 ;  /* 0x0000007e887c723c */ /* 0x040fe20000001808 */
[----:B------:R-:W3:Y:S07]  /*f2a0*/  LDSM.16.MT88.4 R8, [R157+0x3900] ;  /* 0x003900009d08783b */ /* 0x000eee0000004200 */
[C---:B-1----:R-:W-:Y:S07]  /*f2b0*/  HMMA.16816.F32 R120, R136.reuse, R108, R12 ;  /* 0x0000006c8878723c */ /* 0x042fee000000180c */
[----:B------:R-:W-:Y:S01]  /*f2c0*/  IADD3 R12, R220, -0x2, RZ ;  /* 0xfffffffedc0c7810 */ /* 0x000fe20007ffe0ff */
[C---:B------:R-:W-:Y:S03]  /*f2d0*/  HMMA.16816.F32 R116, R136.reuse, R110, R16 ;  /* 0x0000006e8874723c */ /* 0x040fe60000001810 */
[C---:B------:R-:W-:Y:S05]  /*f2e0*/  ISETP.GE.AND P0, PT, R12.reuse, R193, PT ;  /* 0x000000c10c00720c */ /* 0x040fea0003f06270 */
[C---:B------:R-:W-:Y:S08]  /*f2f0*/  HMMA.16816.F32 R112, R136.reuse, R140, R20 ;  /* 0x0000008c8870723c */ /* 0x040ff00000001814 */
[C---:B------:R-:W-:Y:S04]  /*f300*/  HMMA.16816.F32 R108, R136.reuse, R142, R24 ;  /* 0x0000008e886c723c */ /* 0x040fe80000001818 */
[----:B------:R-:W-:Y:S03]  /*f310*/  @P0 SHF.R.S32.HI R16, RZ, 0x1f, R12 ;  /* 0x0000001fff100819 */ /* 0x000fe6000001140c */
[----:B------:R-:W-:Y:S01]  /*f320*/  @P0 IMAD.WIDE.U32 R24, R12, c[0x0][0x1e0], RZ ;  /* 0x000078000c180a25 */ /* 0x000fe200078e00ff */
[C---:B------:R-:W-:Y:S04]  /*f330*/  HMMA.16816.F32 R104, R136.reuse, R144, R28 ;  /* 0x000000908868723c */ /* 0x040fe8000000181c */
[----:B------:R-:W-:Y:S04]  /*f340*/  @P0 IMAD R16, R16, c[0x0][0x1e0], RZ ;  /* 0x0000780010100a24 */ /* 0x000fe800078e02ff */
[C---:B------:R-:W-:Y:S04]  /*f350*/  HMMA.16816.F32 R100, R136.reuse, R146, R32 ;  /* 0x000000928864723c */ /* 0x040fe80000001820 */
[----:B------:R-:W-:Y:S02]  /*f360*/  @P0 IMAD R16, R12, c[0x0][0x1e4], R16 ;  /* 0x000079000c100a24 */ /* 0x000fe400078e0210 */
[----:B------:R-:W1:Y:S02]  /*f370*/  LDSM.16.MT88.4 R12, [R135+UR4+0x5900] ;  /* 0x00590004870c783b */ /* 0x000e640008004200 */
[C---:B------:R-:W-:Y:S04]  /*f380*/  HMMA.16816.F32 R36, R136.reuse, R148, R36 ;  /* 0x000000948824723c */ /* 0x040fe80000001824 */
[----:B------:R-:W-:Y:S02]  /*f390*/  @P0 IADD3 R17, R25, R16, RZ ;  /* 0x0000001019110210 */ /* 0x000fe40007ffe0ff */
[C---:B------:R-:W-:Y:S02]  /*f3a0*/  @P0 SHF.L.U32 R25, R24.reuse, 0x6, RZ ;  /* 0x0000000618190819 */ /* 0x040fe400000006ff */
[C---:B------:R-:W-:Y:S04]  /*f3b0*/  HMMA.16816.F32 R40, R136.reuse, R150, R40 ;  /* 0x000000968828723c */ /* 0x040fe80000001828 */
[----:B------:R-:W-:Y:S02]  /*f3c0*/  @P0 SHF.L.U64.HI R24, R24, 0x6, R17 ;  /* 0x0000000618180819 */ /* 0x000fe40000010211 */
[C---:B------:R-:W-:Y:S02]  /*f3d0*/  @P0 IADD3 R16, P1, R25.reuse, R206, RZ ;  /* 0x000000ce19100210 */ /* 0x040fe40007f3e0ff */
[C---:B------:R-:W-:Y:S08]  /*f3e0*/  HMMA.16816.F32 R44, R136.reuse, R152, R44 ;  /* 0x00000098882c723c */ /* 0x040ff0000000182c */
[C---:B------:R-:W-:Y:S08]  /*f3f0*/  HMMA.16816.F32 R48, R136.reuse, R154, R48 ;  /* 0x0000009a8830723c */ /* 0x040ff00000001830 */
[C---:B--2---:R-:W-:Y:S07]  /*f400*/  HMMA.16816.F32 R52, R136.reuse, R4, R52 ;  /* 0x000000048834723c */ /* 0x044fee0000001834 */
[----:B------:R-:W-:Y:S01]  /*f410*/  @P0 IADD3.X R5, R24, R213, RZ, P1, !PT ;  /* 0x000000d518050210 */ /* 0x000fe20000ffe4ff */
[C---:B------:R-:W-:Y:S04]  /*f420*/  HMMA.16816.F32 R56, R136.reuse, R6, R56 ;  /* 0x000000068838723c */ /* 0x040fe80000001838 */
[C---:B------:R-:W-:Y:S04]  /*f430*/  @P0 LEA R20, P1, R16.reuse, c[0x0][0x1c8], 0x1 ;  /* 0x0000720010140a11 */ /* 0x040fe800078208ff */
[C---:B---3--:R-:W-:Y:S04]  /*f440*/  HMMA.16816.F32 R60, R136.reuse, R8, R60 ;  /* 0x00000008883c723c */ /* 0x048fe8000000183c */
[----:B------:R-:W-:Y:S02]  /*f450*/  @P0 LEA.HI.X R21, R16, c[0x0][0x1cc], R5, 0x1, P1 ;  /* 0x0000730010150a11 */ /* 0x000fe400008f0c05 */
[----:B------:R-:W2:Y:S01]  /*f460*/  LDSM.16.MT88.4 R16, [R156+0x5900] ;  /* 0x005900009c10783b */ /* 0x000ea20000004200 */
[C---:B------:R-:W-:Y:S01]  /*f470*/  @P0 IADD3 R4, P1, R25.reuse, R224, RZ ;  /* 0x000000e019040210 */ /* 0x040fe20007f3e0ff */
[C---:B------:R-:W-:Y:S04]  /*f480*/  HMMA.16816.F32 R64, R136.reuse, R10, R64 ;  /* 0x0000000a8840723c */ /* 0x040fe80000001840 */
[----:B------:R-:W-:Y:S02]  /*f490*/  @P0 IADD3.X R5, R24, R223, RZ, P1, !PT ;  /* 0x000000df18050210 */ /* 0x000fe40000ffe4ff */
[C---:B------:R-:W-:Y:S02]  /*f4a0*/  @P0 LEA R22, P1, R4.reuse, c[0x0][0x1c8], 0x1 ;  /* 0x0000720004160a11 */ /* 0x040fe400078208ff */
[C---:B-1----:R-:W-:Y:S04]  /*f4b0*/  HMMA.16816.F32 R68, R136.reuse, R12, R68 ;  /* 0x0000000c8844723c */ /* 0x042fe80000001844 */
[----:B------:R-:W-:Y:S02]  /*f4c0*/  @P0 LEA.HI.X R23, R4, c[0x0][0x1cc], R5, 0x1, P1 ;  /* 0x0000730004170a11 */ /* 0x000fe400008f0c05 */
[----:B------:R-:W-:Y:S02]  /*f4d0*/  @P0 IADD3 R5, P1, R25, R222, RZ ;  /* 0x000000de19050210 */ /* 0x000fe40007f3e0ff */
[C---:B------:R-:W-:Y:S04]  /*f4e0*/  HMMA.16816.F32 R72, R136.reuse, R14, R72 ;  /* 0x0000000e8848723c */ /* 0x040fe80000001848 */
[----:B------:R-:W-:Y:S02]  /*f4f0*/  @P0 IADD3.X R4, R24, R221, RZ, P1, !PT ;  /* 0x000000dd18040210 */ /* 0x000fe40000ffe4ff */
[C---:B------:R-:W-:Y:S06]  /*f500*/  @P0 LEA R26, P1, R5.reuse, c[0x0][0x1c8], 0x1 ;  /* 0x00007200051a0a11 */ /* 0x040fec00078208ff */
[----:B------:R-:W-:Y:S02]  /*f510*/  @P0 LEA.HI.X R27, R5, c[0x0][0x1cc], R4, 0x1, P1 ;  /* 0x00007300051b0a11 */ /* 0x000fe400008f0c04 */
[----:B------:R-:W1:Y:S01]  /*f520*/  LDSM.16.MT88.4 R4, [R134+UR4+0x5900] ;  /* 0x005900048604783b */ /* 0x000e620008004200 */
[----:B------:R-:W-:Y:S04]  /*f530*/  @P0 IADD3 R25, P1, R200, R25, RZ ;  /* 0x00000019c8190210 */ /* 0x000fe80007f3e0ff */
[----:B------:R-:W-:Y:S02]  /*f540*/  @P0 IADD3.X R24, R199, R24, RZ, P1, !PT ;  /* 0x00000018c7180210 */ /* 0x000fe40000ffe4ff */
[----:B------:R-:W-:Y:S01]  /*f550*/  @P0 IADD3 R9, P1, R25, R206, RZ ;  /* 0x000000ce19090210 */ /* 0x000fe20007f3e0ff */
[C---:B--2---:R-:W-:Y:S03]  /*f560*/  HMMA.16816.F32 R76, R136.reuse, R16, R76 ;  /* 0x00000010884c723c */ /* 0x044fe6000000184c */
[C---:B------:R-:W-:Y:S02]  /*f570*/  @P0 IADD3.X R8, R24.reuse, R213, RZ, P1, !PT ;  /* 0x000000d518080210 */ /* 0x040fe40000ffe4ff */
[C---:B------:R-:W-:Y:S03]  /*f580*/  @P0 LEA R12, P1, R9.reuse, c[0x0][0x1c8], 0x1 ;  /* 0x00007200090c0a11 */ /* 0x040fe600078208ff */
[C---:B------:R-:W-:Y:S04]  /*f590*/  HMMA.16816.F32 R80, R136.reuse, R18, R80 ;  /* 0x000000128850723c */ /* 0x040fe80000001850 */
[----:B------:R-:W-:Y:S02]  /*f5a0*/  @P0 LEA.HI.X R13, R9, c[0x0][0x1cc], R8, 0x1, P1 ;  /* 0x00007300090d0a11 */ /* 0x000fe400008f0c08 */
[----:B------:R-:W2:Y:S01]  /*f5b0*/  LDSM.16.MT88.4 R8, [R157+0x5900] ;  /* 0x005900009d08783b */ /* 0x000ea20000004200 */
[----:B------:R-:W-:Y:S01]  /*f5c0*/  @P0 IADD3 R3, P1, R25, R224, RZ ;  /* 0x000000e019030210 */ /* 0x000fe20007f3e0ff */
[----:B------:R-:W-:Y:S04]  /*f5d0*/  @P0 IMAD R18, R215, 0x3000, R201 ;  /* 0x00003000d7120824 */ /* 0x000fe800078e02c9 */
[----:B------:R-:W-:Y:S02]  /*f5e0*/  @P0 IADD3.X R16, R24, R223, RZ, P1, !PT ;  /* 0x000000df18100210 */ /* 0x000fe40000ffe4ff */
[C---:B------:R-:W-:Y:S04]  /*f5f0*/  @P0 LEA R14, P1, R3.reuse, c[0x0][0x1c8], 0x1 ;  /* 0x00007200030e0a11 */ /* 0x040fe800078208ff */
[----:B------:R-:W-:Y:S02]  /*f600*/  @P0 LEA.HI.X R15, R3, c[0x0][0x1cc], R16, 0x1, P1 ;  /* 0x00007300030f0a11 */ /* 0x000fe400008f0c10 */
[----:B------:R-:W-:Y:S02]  /*f610*/  @P0 SHF.L.U32 R3, R18, 0x1, RZ ;  /* 0x0000000112030819 */ /* 0x000fe400000006ff */
[----:B------:R-:W-:Y:S01]  /*f620*/  @P0 IADD3 R25, P1, R25, R222, RZ ;  /* 0x000000de19190210 */ /* 0x000fe20007f3e0ff */
[C---:B-1----:R-:W-:Y:S02]  /*f630*/  HMMA.16816.F32 R84, R136.reuse, R4, R84 ;  /* 0x000000048854723c */ /* 0x042fe40000001854 */
        /* <DEDUP_REMOVED lines=10> */
[C---:B--2---:R-:W-:Y:S07]  /*f6e0*/  HMMA.16816.F32 R92, R136.reuse, R8, R92 ;  /* 0x00000008885c723c */ /* 0x044fee000000185c */
[----:B------:R1:W-:Y:S01]  /*f6f0*/  @P0 LDGSTS.E.BYPASS.LTC128B.128 [R3+0xd100], [R12.64], !P5 ;  /* 0x0d1000000c030fae */ /* 0x0003e2000e901d48 */
[----:B------:R-:W-:Y:S07]  /*f700*/  HMMA.16816.F32 R96, R136, R10, R96 ;  /* 0x0000000a8860723c */ /* 0x000fee0000001860 */
[----:B------:R1:W-:Y:S08]  /*f710*/  @P0 LDGSTS.E.BYPASS.LTC128B.128 [R3+0xf100], [R14.64], !P4 ;  /* 0x0f1000000e030fae */ /* 0x0003f0000e101d48 */
[----:B------:R1:W-:Y:S01]  /*f720*/  @P0 LDGSTS.E.BYPASS.LTC128B.128 [R3+0x11100], [R16.64], !P6 ;  /* 0x1110000010030fae */ /* 0x0003e2000f101d48 */
[----:B------:R-:W-:Y:S02]  /*f730*/  ISETP.GE.AND P0, PT, R193, R220, PT ;  /* 0x000000dcc100720c */ /* 0x000fe40003f06270 */
[----:B------:R-:W-:Y:S05]  /*f740*/  IADD3 R220, R220, -0x1, RZ ;  /* 0xffffffffdcdc7810 */ /* 0x000fea0007ffe0ff */
[----:B------:R-:W0:Y:S01]  /*f750*/  LDGDEPBAR ;  /* 0x00000000000079af */ /* 0x000e220000000000 */
[----:B-1----:R-:W-:Y:S05]  /*f760*/  MOV R3, R0 ;  /* 0x0000000000037202 */ /* 0x002fea0000000f00 */
[----:B------:R-:W-:-:S05]  /*f770*/  @!P0 BRA `(.L_x_905) ;  /* 0xffffc75000008947 */ /* 0x000fca000383ffff */
.L_x_896:
[----:B------:R-:W1:Y:S01]  /*f780*/  SHFL.BFLY PT, R4, R217, 0x2, 0x1f ;  /* 0x0c401f00d9047f89 */ /* 0x000e6200000e0000 */
[----:B------:R-:W-:-:S02]  /*f790*/  MOV R9, 0xff800000 ;  /* 0xff80000000097802 */ /* 0x000fc40000000f00 */
[----:B------:R-:W-:Y:S01]  /*f7a0*/  PLOP3.LUT P2, PT, PT, PT, PT, 0x8, 0x0 ;  /* 0x000000000000781c */ /* 0x000fe20003f4e170 */
[----:B------:R-:W2:Y:S01]  /*f7b0*/  SHFL.BFLY PT, R3, R216, 0x2, 0x1f ;  /* 0x0c401f00d8037f89 */ /* 0x000ea200000e0000 */
[----:B-1----:R-:W-:Y:S02]  /*f7c0*/  FADD.FTZ R7, R4, R217 ;  /* 0x000000d904077221 */ /* 0x002fe40000010000 */
[----:B------:R-:W-:Y:S01]  /*f7d0*/  CS2R R4, SRZ ;  /* 0x0000000000047805 */ /* 0x000fe2000001ff00 */
[----:B--2---:R-:W-:Y:S02]  /*f7e0*/  FADD.FTZ R8, R3, R216 ;  /* 0x000000d803087221 */ /* 0x004fe40000010000 */
[----:B------:R-:W1:Y:S04]  /*f7f0*/  SHFL.BFLY PT, R6, R7, 0x1, 0x1f ;  /* 0x0c201f0007067f89 */ /* 0x000e6800000e0000 */
[----:B------:R-:W2:Y:S01]  /*f800*/  SHFL.BFLY PT, R3, R8, 0x1, 0x1f ;  /* 0x0c201f0008037f89 */ /* 0x000ea200000e0000 */
[----:B-1----:R-:W-:-:S02]  /*f810*/  FADD.FTZ R6, R7, R6 ;  /* 0x0000000607067221 */ /* 0x002fc40000010000 */
[----:B--2---:R-:W-:-:S03]  /*f820*/  FADD.FTZ R3, R3, R8 ;  /* 0x0000000803037221 */ /* 0x004fc60000010000 */
[----:B------:R-:W-:Y:S02]  /*f830*/  FSETP.NE.FTZ.AND P1, PT, R6, RZ, PT ;  /* 0x000000ff0600720b */ /* 0x000fe40003f35000 */
[----:B------:R-:W-:-:S11]  /*f840*/  FSETP.NE.FTZ.AND P0, PT, R3, RZ, PT ;  /* 0x000000ff0300720b */ /* 0x000fd60003f15000 */
[----:B------:R-:W1:Y:S01]  /*f850*/  @P1 MUFU.RCP R5, R6 ;  /* 0x0000000600051308 */ /* 0x000e620000001000 */
[----:B------:R-:W-:Y:S02]  /*f860*/  @P1 MOV R12, 0x3f317218 ;  /* 0x3f317218000c1802 */ /* 0x000fe40000000f00 */
[----:B------:R-:W-:-:S05]  /*f870*/  @P0 MOV R13, 0x3f317218 ;  /* 0x3f317218000d0802 */ /* 0x000fca0000000f00 */
[----:B------:R-:W2:Y:S01]  /*f880*/  @P1 MUFU.LG2 R6, R6 ;  /* 0x0000000600061308 */ /* 0x000ea20000000c00 */
[----:B------:R-:W-:-:S07]  /*f890*/  @P0 FMUL.FTZ R13, R13, c[0x0][0x2d0] ;  /* 0x0000b4000d0d0a20 */ /* 0x000fce0000410000 */
[----:B------:R-:W3:Y:S01]  /*f8a0*/  @P0 MUFU.LG2 R10, R3 ;  /* 0x00000003000a0308 */ /* 0x000ee20000000c00 */
[C---:B-1----:R-:W-:Y:S02]  /*f8b0*/  FMUL.FTZ R128, R5.reuse, R128 ;  /* 0x0000008005807220 */ /* 0x042fe40000410000 */
[C---:B------:R-:W-:Y:S02]  /*f8c0*/  FMUL.FTZ R129, R5.reuse, R129 ;  /* 0x0000008105817220 */ /* 0x040fe40000410000 */
[C---:B------:R-:W-:Y:S02]  /*f8d0*/  FMUL.FTZ R124, R5.reuse, R124 ;  /* 0x0000007c057c7220 */ /* 0x040fe40000410000 */
[----:B------:R-:W-:Y:S01]  /*f8e0*/  FMUL.FTZ R125, R5, R125 ;  /* 0x0000007d057d7220 */ /* 0x000fe20000410000 */
[----:B------:R1:W4:Y:S01]  /*f8f0*/  @P0 MUFU.RCP R4, R3 ;  /* 0x0000000300040308 */ /* 0x0003220000001000 */
[----:B--2---:R-:W-:Y:S02]  /*f900*/  @P1 FMUL.FTZ R11, R6, 0.69314718246459960938 ;  /* 0x3f317218060b1820 */ /* 0x004fe40000410000 */
[----:B------:R-:W-:-:S02]  /*f910*/  @P1 FMUL.FTZ R6, R12, c[0x0][0x2d0] ;  /* 0x0000b4000c061a20 */ /* 0x000fc40000410000 */
        /* <DEDUP_REMOVED lines=46> */
[C---:B----4-:R-:W-:Y:S02]  /*fc00*/  FMUL.FTZ R130, R4.reuse, R130 ;  /* 0x0000008204827220 */ /* 0x050fe40000410000 */
        /* <DEDUP_REMOVED lines=49> */
.L_x_863:
[----:B------:R-:W-:Y:S05]  /*ff20*/  @P2 BRA `(.L_x_906) ;  /* 0x000016a000002947 */ /* 0x000fea0003800000 */
[----:B------:R-:W1:Y:S01]  /*ff30*/  S2R R0, SR_TID.X ;  /* 0x0000000000007919 */ /* 0x000e620000002100 */
[----:B------:R-:W-:Y:S01]  /*ff40*/  F2FP.PACK_AB R7, R8, R7 ;  /* 0x000000070807723e */ /* 0x000fe200000000ff */
[----:B------:R-:W-:Y:S01]  /*ff50*/  IMAD.MOV.U32 R8, RZ, RZ, 0x20 ;  /* 0x00000020ff087424 */ /* 0x000fe200078e00ff */
        /* <DEDUP_REMOVED lines=51> */
[--C-:B------:R-:W-:Y:S01]  /*10290*/  IMAD.IADD R19, R8, 0x1, R5.reuse ;  /* 0x0000000108137824 */ /* 0x100fe200078e0205 */
[----:B------:R-:W-:Y:S01]  /*102a0*/  SEL R6, R6, 0xffffffc0, !P2 ;  /* 0xffffffc006067807 */ /* 0x000fe20005000000 */
[----:B------:R-:W-:Y:S01]  /*102b0*/  STS [R5], R124 ;  /* 0x0000007c05007388 */ /* 0x000fe20000000800 */
[----:B------:R-:W-:Y:S02]  /*102c0*/  F2FP.PACK_AB R46, R47, R46 ;  /* 0x0000002e2f2e723e */ /* 0x000fe400000000ff */
[----:B------:R-:W-:Y:S01]  /*102d0*/  F2FP.PACK_AB R48, R49, R48 ;  /* 0x000000303130723e */ /* 0x000fe200000000ff */
[--C-:B------:R-:W-:Y:S01]  /*102e0*/  IMAD.IADD R21, R17, 0x1, R6.reuse ;  /* 0x0000000111157824 */ /* 0x100fe200078e0206 */
[----:B------:R-:W-:Y:S01]  /*102f0*/  STS [R5+0x400], R126 ;  /* 0x0004007e05007388 */ /* 0x000fe20000000800 */
[C---:B------:R-:W-:Y:S01]  /*10300*/  IMAD.IADD R23, R6.reuse, 0x1, R5 ;  /* 0x0000000106177824 */ /* 0x040fe200078e0205 */
[----:B------:R-:W-:Y:S01]  /*10310*/  F2FP.PACK_AB R50, R51, R50 ;  /* 0x000000323332723e */ /* 0x000fe200000000ff */
[----:B------:R-:W-:Y:S01]  /*10320*/  IMAD.IADD R25, R6, 0x1, R13 ;  /* 0x0000000106197824 */ /* 0x000fe200078e020d */
[----:B------:R-:W-:Y:S01]  /*10330*/  STS [R13+0x80], R120 ;  /* 0x000080780d007388 */ /* 0x000fe20000000800 */
[----:B------:R-:W-:Y:S01]  /*10340*/  IMAD.IADD R27, R19, 0x1, R6 ;  /* 0x00000001131b7824 */ /* 0x000fe200078e0206 */
[----:B------:R-:W-:-:S02]  /*10350*/  F2FP.PACK_AB R52, R53, R52 ;  /* 0x000000343534723e */ /* 0x000fc400000000ff */
[----:B------:R-:W-:Y:S01]  /*10360*/  STS [R13+0x480], R122 ;  /* 0x0004807a0d007388 */ /* 0x000fe20000000800 */
[----:B------:R-:W-:Y:S02]  /*10370*/  F2FP.PACK_AB R54, R55, R54 ;  /* 0x000000363736723e */ /* 0x000fe400000000ff */
        /* <DEDUP_REMOVED lines=55> */
[----:B------:R2:W-:Y:S04]  /*106f0*/  STS [R13+0x8480], R78 ;  /* 0x0084804e0d007388 */ /* 0x0005e80000000800 */
[----:B------:R-:W-:Y:S04]  /*10700*/  STS [R19+0x8000], R80 ;  /* 0x0080005013007388 */ /* 0x000fe80000000800 */
[----:B------:R-:W-:Y:S01]  /*10710*/  STS [R19+0x8400], R82 ;  /* 0x0084005213007388 */ /* 0x000fe20000000800 */
[----:B-1----:R-:W-:-:S03]  /*10720*/  IMAD.MOV.U32 R17, RZ, RZ, 0x4 ;  /* 0x00000004ff117424 */ /* 0x002fc600078e00ff */
[----:B------:R1:W-:Y:S04]  /*10730*/  STS [R21+0x8080], R7 ;  /* 0x0080800715007388 */ /* 0x0003e80000000800 */
[----:B------:R3:W-:Y:S04]  /*10740*/  STS [R21+0x8480], R86 ;  /* 0x0084805615007388 */ /* 0x0007e80000000800 */
[----:B------:R4:W-:Y:S04]  /*10750*/  STS [R23+0x8000], R88 ;  /* 0x0080005817007388 */ /* 0x0009e80000000800 */
[----:B------:R4:W-:Y:S01]  /*10760*/  STS [R23+0x8400], R90 ;  /* 0x0084005a17007388 */ /* 0x0009e20000000800 */
[----:B--2---:R-:W-:-:S03]  /*10770*/  IMAD.WIDE R12, R202, R17, c[0x0][0x500] ;  /* 0x00014000ca0c7625 */ /* 0x004fc600078e0211 */
[----:B------:R4:W-:Y:S04]  /*10780*/  STS [R25+0x8080], R92 ;  /* 0x0080805c19007388 */ /* 0x0009e80000000800 */
[----:B------:R4:W-:Y:S04]  /*10790*/  STS [R25+0x8480], R94 ;  /* 0x0084805e19007388 */ /* 0x0009e80000000800 */
[----:B------:R4:W-:Y:S04]  /*107a0*/  STS [R27+0x8000], R96 ;  /* 0x008000601b007388 */ /* 0x0009e80000000800 */
[----:B------:R4:W-:Y:S04]  /*107b0*/  STS [R27+0x8400], R98 ;  /* 0x008400621b007388 */ /* 0x0009e80000000800 */
[----:B------:R-:W-:Y:S01]  /*107c0*/  BAR.SYNC.DEFER_BLOCKING 0x1, 0x100 ;  /* 0x0044000000007b1d */ /* 0x000fe20000010000 */
[----:B------:R-:W-:-:S02]  /*107d0*/  IMAD.MOV.U32 R5, RZ, RZ, c[0x0][0x388] ;  /* 0x0000e200ff057624 */ /* 0x000fc400078e00ff */
[----:B------:R-:W-:-:S03]  /*107e0*/  @P1 IMAD.WIDE R16, R202, R17, c[0x0][0x508] ;  /* 0x00014200ca101625 */ /* 0x000fc600078e0211 */
[----:B-1----:R-:W2:Y:S04]  /*107f0*/  @P0 LDG.E R7, [R12.64] ;  /* 0x000000080c070981 */ /* 0x002ea8000c1e1900 */
[----:B------:R4:W5:Y:S01]  /*10800*/  @P1 LDG.E R5, [R16.64] ;  /* 0x0000000810051981 */ /* 0x000962000c1e1900 */
[----:B---3--:R-:W-:Y:S02]  /*10810*/  CS2R R20, SRZ ;  /* 0x0000000000147805 */ /* 0x008fe4000001ff00 */
[--C-:B--2---:R-:W-:Y:S01]  /*10820*/  @P0 SHF.R.S32.HI R21, RZ, 0x1f, R7.reuse ;  /* 0x0000001fff150819 */ /* 0x104fe20000011407 */
[----:B------:R-:W-:Y:S01]  /*10830*/  @P0 IMAD.MOV.U32 R20, RZ, RZ, R7 ;  /* 0x000000ffff140224 */ /* 0x000fe200078e0007 */
[----:B------:R-:W-:Y:S05]  /*10840*/  @P1 BRA `(.L_x_907) ;  /* 0x0000004000001947 */ /* 0x000fea0003800000 */
[----:B----4-:R-:W-:Y:S05]  /*10850*/  @!P0 BRA `(.L_x_907) ;  /* 0x0000003000008947 */ /* 0x010fea0003800000 */
[----:B-----5:R-:W2:Y:S04]  /*10860*/  LDG.E R5, [R12.64] ;  /* 0x000000080c057981 */ /* 0x020ea8000c1e1900 */
[----:B------:R-:W2:Y:S02]  /*10870*/  LDG.E R6, [R12.64+0x4] ;  /* 0x000004080c067981 */ /* 0x000ea4000c1e1900 */
[----:B--2---:R-:W-:-:S02]  /*10880*/  IADD3 R5, -R5, R6, RZ ;  /* 0x0000000605057210 */ /* 0x004fc40007ffe1ff */
.L_x_907:
[----:B----4-:R-:W-:Y:S01]  /*10890*/  LOP3.LUT R13, R4, 0xffffffe0, RZ, 0xc0, !PT ;  /* 0xffffffe0040d7812 */ /* 0x010fe200078ec0ff */
        /* <DEDUP_REMOVED lines=14> */
[----:B------:R-:W-:Y:S02]  /*10980*/  IADD3 R2, R2, -R7, RZ ;  /* 0x8000000702027210 */ /* 0x000fe40007ffe0ff */
[----:B------:R-:W-:Y:S02]  /*10990*/  LOP3.LUT R6, R6, 0x1ffffffe, RZ, 0xc0, !PT ;  /* 0x1ffffffe06067812 */ /* 0x000fe400078ec0ff */
[-C--:B------:R-:W-:Y:S02]  /*109a0*/  LEA.HI R8, R11, R0.reuse, RZ, 0x3 ;  /* 0x000000000b087211 */ /* 0x080fe400078f18ff */
[----:B------:R-:W-:Y:S01]  /*109b0*/  SHF.R.S32.HI R17, RZ, 0x2, R17 ;  /* 0x00000002ff117819 */ /* 0x000fe20000011411 */
[----:B------:R-:W-:Y:S01]  /*109c0*/  IMAD.IADD R13, R15, 0x1, -R6 ;  /* 0x000000010f0d7824 */ /* 0x000fe200078e0a06 */
[----:B------:R-:W-:Y:S01]  /*109d0*/  LOP3.LUT R7, R8, 0xfffffff8, RZ, 0xc0, !PT ;  /* 0xfffffff808077812 */ /* 0x000fe200078ec0ff */
[----:B------:R-:W-:Y:S01]  /*109e0*/  IMAD R15, R21, c[0x0][0x3a0], RZ ;  /* 0x0000e800150f7a24 */ /* 0x000fe200078e02ff */
[-C--:B------:R-:W-:Y:S01]  /*109f0*/  LEA.HI R11, R11, R0.reuse, RZ, 0x6 ;  /* 0x000000000b0b7211 */ /* 0x080fe200078f30ff */
[----:B------:R-:W-:Y:S01]  /*10a00*/  IMAD R2, R2, 0x10, R17 ;  /* 0x0000001002027824 */ /* 0x000fe200078e0211 */
[----:B------:R-:W-:Y:S01]  /*10a10*/  IADD3 R7, -R7, R0, RZ ;  /* 0x0000000007077210 */ /* 0x000fe20007ffe1ff */
[----:B------:R-:W-:Y:S01]  /*10a20*/  IMAD R15, R20, c[0x0][0x3a4], R15 ;  /* 0x0000e900140f7a24 */ /* 0x000fe200078e020f */
[----:B--2---:R-:W-:Y:S01]  /*10a30*/  SHF.R.S32.HI R17, RZ, 0x1f, R14 ;  /* 0x0000001fff117819 */ /* 0x004fe2000001140e */
[----:B------:R-:W-:Y:S01]  /*10a40*/  IMAD R0, R13, 0x8, R2 ;  /* 0x000000080d007824 */ /* 0x000fe200078e0202 */
[----:B------:R-:W-:Y:S01]  /*10a50*/  MOV R22, R20 ;  /* 0x0000001400167202 */ /* 0x000fe20000000f00 */
[----:B------:R-:W-:Y:S01]  /*10a60*/  IMAD.IADD R19, R19, 0x1, R15 ;  /* 0x0000000113137824 */ /* 0x000fe200078e020f */
[----:B------:R-:W-:Y:S01]  /*10a70*/  LOP3.LUT P2, RZ, R4, 0x3, RZ, 0xc0, !PT ;  /* 0x0000000304ff7812 */ /* 0x000fe2000784c0ff */
[----:B-1----:R-:W-:Y:S01]  /*10a80*/  IMAD R13, R57, 0x80, R0 ;  /* 0x00000080390d7824 */ /* 0x002fe200078e0200 */
[----:B------:R-:W-:Y:S01]  /*10a90*/  SHF.R.S32.HI R4, RZ, 0x1f, R202 ;  /* 0x0000001fff047819 */ /* 0x000fe200000114ca */
[----:B------:R-:W-:Y:S01]  /*10aa0*/  IMAD R15, R17, c[0x0][0x490], RZ ;  /* 0x00012400110f7a24 */ /* 0x000fe200078e02ff */
[----:B------:R-:W-:Y:S01]  /*10ab0*/  SEL R202, R202, RZ, !P0 ;  /* 0x000000ffcaca7207 */ /* 0x000fe20004000000 */
[----:B------:R-:W-:Y:S01]  /*10ac0*/  @P1 IMAD.HI.U32 R0, R13, c[0x0][0x4ec], RZ ;  /* 0x00013b000d001a27 */ /* 0x000fe200078e00ff */
[----:B------:R-:W-:-:S02]  /*10ad0*/  MOV R20, R13 ;  /* 0x0000000d00147202 */ /* 0x000fc40000000f00 */
[----:B------:R-:W-:Y:S01]  /*10ae0*/  SEL R4, R4, RZ, !P0 ;  /* 0x000000ff04047207 */ /* 0x000fe20004000000 */
[C---:B------:R-:W-:Y:S01]  /*10af0*/  IMAD.WIDE.U32 R22, R14.reuse, c[0x0][0x490], R22 ;  /* 0x000124000e167a25 */ /* 0x040fe200078e0016 */
[----:B------:R-:W-:Y:S02]  /*10b00*/  @P1 SHF.R.U32.HI R20, RZ, c[0x0][0x4f0], R0 ;  /* 0x00013c00ff141a19 */ /* 0x000fe40000011600 */
[----:B------:R-:W-:Y:S01]  /*10b10*/  SHF.R.S32.HI R8, RZ, 0x3, R8 ;  /* 0x00000003ff087819 */ /* 0x000fe20000011408 */
[----:B------:R-:W-:Y:S01]  /*10b20*/  IMAD R15, R14, c[0x0][0x494], R15 ;  /* 0x000125000e0f7a24 */ /* 0x000fe200078e020f */
[--C-:B------:R-:W-:Y:S01]  /*10b30*/  SHF.R.S32.HI R16, RZ, 0x1f, R20.reuse ;  /* 0x0000001fff107819 */ /* 0x100fe20000011414 */
[----:B------:R-:W-:Y:S01]  /*10b40*/  IMAD R17, R17, c[0x0][0x3e8], RZ ;  /* 0x0000fa0011117a24 */ /* 0x000fe200078e02ff */
[----:B------:R-:W-:Y:S01]  /*10b50*/  LEA R10, R7, R8, 0x5 ;  /* 0x00000008070a7211 */ /* 0x000fe200078e28ff */
[----:B------:R-:W-:Y:S02]  /*10b60*/  IMAD.MOV R12, RZ, RZ, -R20 ;  /* 0x000000ffff0c7224 */ /* 0x000fe400078e0a14 */
[----:B------:R-:W-:-:S02]  /*10b70*/  IMAD.IADD R23, R23, 0x1, R15 ;  /* 0x0000000117177824 */ /* 0x000fc400078e020f */
[C---:B------:R-:W-:Y:S02]  /*10b80*/  IMAD R17, R14.reuse, c[0x0][0x3ec], R17 ;  /* 0x0000fb000e117a24 */ /* 0x040fe400078e0211 */
        /* <DEDUP_REMOVED lines=9> */
[----:B------:R-:W-:Y:S01]  /*10c20*/  IMAD.SHL.U32 R0, R8, 0x40, RZ ;  /* 0x0000004008007824 */ /* 0x000fe200078e00ff */
[----:B------:R-:W-:Y:S01]  /*10c30*/  IADD3.X R21, R16, R23, R13, P0, !PT ;  /* 0x0000001710157210 */ /* 0x000fe200007fe40d */
[----:B------:R-:W-:Y:S02]  /*10c40*/  IMAD R17, R12, c[0x0][0x48c], R17 ;  /* 0x000123000c117a24 */ /* 0x000fe400078e0211 */
[----:B------:R-:W-:Y:S01]  /*10c50*/  IMAD R10, R57, 0x80, R10 ;  /* 0x00000080390a7824 */ /* 0x000fe200078e020a */
[----:B------:R-:W-:Y:S01]  /*10c60*/  LOP3.LUT R13, R0, 0x1c0, RZ, 0xc0, !PT ;  /* 0x000001c0000d7812 */ /* 0x000fe200078ec0ff */
[----:B------:R-:W-:-:S04]  /*10c70*/  IMAD.WIDE.U32 R20, R12, c[0x0][0x488], R20 ;  /* 0x000122000c147a25 */ /* 0x000fc800078e0014 */
[----:B------:R-:W-:Y:S01]  /*10c80*/  IMAD.SHL.U32 R0, R7, 0x8, RZ ;  /* 0x0000000807007824 */ /* 0x000fe200078e00ff */
[----:B------:R-:W-:Y:S01]  /*10c90*/  LEA R12, P0, R20, c[0x0][0x450], 0x2 ;  /* 0x00011400140c7a11 */ /* 0x000fe200078010ff */
[----:B------:R-:W-:Y:S01]  /*10ca0*/  IMAD R7, R4, c[0x0][0x3f0], RZ ;  /* 0x0000fc0004077a24 */ /* 0x000fe200078e02ff */
[----:B------:R-:W-:Y:S01]  /*10cb0*/  IADD3 R17, R21, R17, RZ ;  /* 0x0000001115117210 */ /* 0x000fe20007ffe0ff */
[----:B------:R-:W-:Y:S01]  /*10cc0*/  @P1 IMAD.HI.U32 R18, R10, c[0x0][0x4ec], RZ ;  /* 0x00013b000a121a27 */ /* 0x000fe200078e00ff */
[----:B------:R-:W-:Y:S01]  /*10cd0*/  SHF.R.U32.HI R4, RZ, 0x3, R13 ;  /* 0x00000003ff047819 */ /* 0x000fe2000001160d */
[----:B------:R-:W-:Y:S01]  /*10ce0*/  SHFL.IDX PT, R34, R12, RZ, 0x1c1f ;  /* 0x001c1fff0c227589 */ /* 0x000fe200000e0000 */
[----:B------:R-:W-:Y:S01]  /*10cf0*/  LEA.HI.X R17, R20, c[0x0][0x454], R17, 0x2, P0 ;  /* 0x0001150014117a11 */ /* 0x000fe200000f1411 */
[C---:B------:R-:W-:Y:S01]  /*10d00*/  IMAD R7, R202.reuse, c[0x0][0x3f4], R7 ;  /* 0x0000fd00ca077a24 */ /* 0x040fe200078e0207 */
[----:B------:R-:W-:Y:S01]  /*10d10*/  LOP3.LUT R13, R13, 0x38, R0, 0xf8, !PT ;  /* 0x000000380d0d7812 */ /* 0x000fe200078ef800 */
[----:B------:R-:W-:Y:S01]  /*10d20*/  IMAD.WIDE.U32 R14, R202, c[0x0][0x3f0], R14 ;  /* 0x0000fc00ca0e7a25 */ /* 0x000fe200078e000e */
[----:B------:R-:W-:Y:S02]  /*10d30*/  SHFL.IDX PT, R48, R12, 0x1, 0x1c1f ;  /* 0x003c1f000c307f89 */ /* 0x000fe400000e0000 */
[----:B------:R-:W-:Y:S01]  /*10d40*/  LOP3.LUT R4, R13, R4, RZ, 0x3c, !PT ;  /* 0x000000040d047212 */ /* 0x000fe200078e3cff */
[----:B------:R-:W-:Y:S01]  /*10d50*/  IMAD.MOV.U32 R6, RZ, RZ, R10 ;  /* 0x000000ffff067224 */ /* 0x000fe200078e000a */
[----:B------:R-:W1:Y:S01]  /*10d60*/  SHFL.IDX PT, R35, R17, RZ, 0x1c1f ;  /* 0x001c1fff11237589 */ /* 0x000e6200000e0000 */
[----:B------:R-:W-:Y:S01]  /*10d70*/  @P1 SHF.R.U32.HI R6, RZ, c[0x0][0x4f0], R18 ;  /* 0x00013c00ff061a19 */ /* 0x000fe20000011612 */
[----:B------:R-:W-:Y:S01]  /*10d80*/  IMAD.IADD R15, R15, 0x1, R7 ;  /* 0x000000010f0f7824 */ /* 0x000fe200078e0207 */
[C---:B------:R-:W-:Y:S01]  /*10d90*/  LEA R7, R57.reuse, R2, 0x7 ;  /* 0x0000000239077211 */ /* 0x040fe200078e38ff */
[----:B------:R-:W2:Y:S01]  /*10da0*/  SHFL.IDX PT, R49, R17, 0x1, 0x1c1f ;  /* 0x003c1f0011317f89 */ /* 0x000ea200000e0000 */
[--C-:B------:R-:W-:Y:S01]  /*10db0*/  SHF.R.S32.HI R16, RZ, 0x1f, R6.reuse ;  /* 0x0000001fff107819 */ /* 0x100fe20000011406 */
[----:B------:R-:W-:Y:S01]  /*10dc0*/  IMAD.MOV R13, RZ, RZ, -R6 ;  /* 0x000000ffff0d7224 */ /* 0x000fe200078e0a06 */
[----:B------:R-:W-:Y:S01]  /*10dd0*/  LEA R57, R57, R8, 0x7 ;  /* 0x0000000839397211 */ /* 0x000fe200078e38ff */
[----:B-----5:R-:W-:Y:S01]  /*10de0*/  IMAD R2, R5, c[0x0][0x4e8], RZ ;  /* 0x00013a0005027a24 */ /* 0x020fe200078e02ff */
[----:B------:R-:W-:Y:S01]  /*10df0*/  IADD3 R5, R7, 0x8, RZ ;  /* 0x0000000807057810 */ /* 0x000fe20007ffe0ff */
[----:B------:R-:W-:-:S02]  /*10e00*/  IMAD R13, R13, c[0x0][0x4e8], R10 ;  /* 0x00013a000d0d7a24 */ /* 0x000fc400078e020a */
[----:B------:R-:W-:Y:S01]  /*10e10*/  IMAD R19, R16, c[0x0][0x3e0], RZ ;  /* 0x0000f80010137a24 */ /* 0x000fe200078e02ff */
[-C--:B------:R-:W-:Y:S01]  /*10e20*/  ISETP.GE.OR P1, PT, R7, R2.reuse, P2 ;  /* 0x000000020700720c */ /* 0x080fe20001726670 */
[----:B------:R-:W-:Y:S01]  /*10e30*/  IMAD.SHL.U32 R11, R11, 0x8, RZ ;  /* 0x000000080b0b7824 */ /* 0x000fe200078e00ff */
[----:B------:R-:W-:Y:S01]  /*10e40*/  ISETP.GE.OR P0, PT, R5, R2, P2 ;  /* 0x000000020500720c */ /* 0x000fe20001706670 */
[C---:B------:R-:W-:Y:S02]  /*10e50*/  IMAD R19, R6.reuse, c[0x0][0x3e4], R19 ;  /* 0x0000f90006137a24 */ /* 0x040fe400078e0213 */
[----:B------:R-:W-:Y:S01]  /*10e60*/  IMAD.WIDE.U32 R14, R6, c[0x0][0x3e0], R14 ;  /* 0x0000f800060e7a25 */ /* 0x000fe200078e000e */
[----:B------:R-:W-:Y:S02]  /*10e70*/  SHF.R.S32.HI R6, RZ, 0x1f, R13 ;  /* 0x0000001fff067819 */ /* 0x000fe4000001140d */
[----:B------:R-:W-:Y:S01]  /*10e80*/  LOP3.LUT R4, R4, 0x7ffffe00, R11, 0xf8, !PT ;  /* 0x7ffffe0004047812 */ /* 0x000fe200078ef80b */
[----:B------:R-:W-:-:S02]  /*10e90*/  IMAD.IADD R15, R15, 0x1, R19 ;  /* 0x000000010f0f7824 */ /* 0x000fc400078e0213 */
[----:B------:R-:W-:Y:S01]  /*10ea0*/  IMAD R6, R6, c[0x0][0x3d8], RZ ;  /* 0x0000f60006067a24 */ /* 0x000fe200078e02ff */
[----:B------:R-:W-:Y:S01]  /*10eb0*/  SHF.L.U32 R58, R4, 0x1, RZ ;  /* 0x00000001043a7819 */ /* 0x000fe200000006ff */
[----:B-1----:R1:W-:Y:S01]  /*10ec0*/  @!P1 ST.E [R34.64], R3 ;  /* 0x0000000322009985 */ /* 0x0023e2000c101908 */
[----:B------:R-:W-:-:S03]  /*10ed0*/  IMAD.WIDE.U32 R32, R13, c[0x0][0x3d8], R14 ;  /* 0x0000f6000d207a25 */ /* 0x000fc600078e000e */
[----:B--2---:R1:W-:Y:S01]  /*10ee0*/  @!P0 ST.E [R48.64], R9 ;  /* 0x0000000930008985 */ /* 0x0043e2000c101908 */
[----:B------:R-:W-:Y:S01]  /*10ef0*/  IMAD R10, R13, c[0x0][0x3dc], R6 ;  /* 0x0000f7000d0a7a24 */ /* 0x000fe200078e0206 */
[----:B------:R-:W-:Y:S02]  /*10f00*/  LEA R56, P0, R32, c[0x0][0x380], 0x1 ;  /* 0x0000e00020387a11 */ /* 0x000fe400078008ff */
[----:B------:R1:W2:Y:S01]  /*10f10*/  LDS.128 R44, [R58+0x1080] ;  /* 0x001080003a2c7984 */ /* 0x0002a20000000c00 */
[----:B------:R-:W-:-:S03]  /*10f20*/  IMAD.IADD R10, R33, 0x1, R10 ;  /* 0x00000001210a7824 */ /* 0x000fc600078e020a */
[----:B------:R1:W3:Y:S02]  /*10f30*/  LDS.128 R40, [R58+0x2080] ;  /* 0x002080003a287984 */ /* 0x0002e40000000c00 */
[----:B------:R-:W-:Y:S02]  /*10f40*/  LEA.HI.X R55, R32, c[0x0][0x384], R10, 0x1, P0 ;  /* 0x0000e10020377a11 */ /* 0x000fe400000f0c0a */
[----:B------:R1:W4:Y:S01]  /*10f50*/  LDS.128 R36, [R58+0x3080] ;  /* 0x003080003a247984 */ /* 0x0003220000000c00 */
[----:B------:R-:W-:-:S03]  /*10f60*/  ISETP.GE.AND P0, PT, R57, R2, PT ;  /* 0x000000023900720c */ /* 0x000fc60003f06270 */
        /* <DEDUP_REMOVED lines=29> */
.L_x_909:
[----:B--2---:R-:W-:Y:S05]  /*11140*/  BSYNC B0 ;  /* 0x0000000000007941 */ /* 0x004fea0003800000 */
.L_x_908:
[----:B-1----:R-:W-:Y:S01]  /*11150*/  IADD3 R3, R57, 0x20, RZ ;  /* 0x0000002039037810 */ /* 0x002fe20007ffe0ff */
[----:B------:R1:W2:Y:S01]  /*11160*/  SHFL.IDX PT, R33, R55, 0x1, 0x181f ;  /* 0x00381f0037217f89 */ /* 0x0002a200000e0000 */
        /* <DEDUP_REMOVED lines=21> */
.L_x_911:
[----:B------:R-:W-:Y:S05]  /*112c0*/  BSYNC B0 ;  /* 0x0000000000007941 */ /* 0x000fea0003800000 */
.L_x_910:
        /* <DEDUP_REMOVED lines=23> */
.L_x_913:
[----:B------:R-:W-:Y:S05]  /*11440*/  BSYNC B0 ;  /* 0x0000000000007941 */ /* 0x000fea0003800000 */
.L_x_912:
        /* <DEDUP_REMOVED lines=24> */
.L_x_906:
        /* <DEDUP_REMOVED lines=18> */
.L_x_914:
        /* <DEDUP_REMOVED lines=42> */
.L_x_916:
[----:B------:R-:W-:Y:S05]  /*11990*/  BSYNC B0 ;  /* 0x0000000000007941 */ /* 0x000fea0003800000 */
.L_x_915:
        /* <DEDUP_REMOVED lines=66> */
.L_x_918:
[----:B------:R-:W-:Y:S05]  /*11dc0*/  BSYNC B0 ;  /* 0x0000000000007941 */ /* 0x000fea0003800000 */
.L_x_917:
        /* <DEDUP_REMOVED lines=21> */
.L_x_920:
[----:B------:R-:W-:Y:S05]  /*11f20*/  BSYNC B0 ;  /* 0x0000000000007941 */ /* 0x000fea0003800000 */
.L_x_919:
        /* <DEDUP_REMOVED lines=21> */
.L_x_922:
[----:B------:R-:W-:Y:S05]  /*12080*/  BSYNC B0 ;  /* 0x0000000000007941 */ /* 0x000fea0003800000 */
.L_x_921:
        /* <DEDUP_REMOVED lines=22> */
.L_x_923:
        /* <DEDUP_REMOVED lines=9> */
.L_x_1298:


//--------------------- .text._ZN7cutlass13device_kernelIN5flash19enable_sm80_to_sm89INS1_16FlashAttnFwdSm80INS1_25CollectiveMainloopFwdSm80ILi8ELi2ELb0EN4cute5tupleIJNS5_1CILi128EEENS7_ILi64EEENS7_ILi192EEEEEELi192ENS_6half_tEfNS_4arch4Sm80ELb0ELb1ELb1ELb1ELb0ELb1ELb1ELb0EEENS1_21CollectiveEpilogueFwdINS6_IJS8_SA_S9_EEENS6_IJNS7_ILi1EEESI_SI_EEESC_SE_Li256ELb1ELb1ELb0ELb0EEENS1_19SingleTileSchedulerILb1ELb0ELb1ELi128EEEEEEEEEvNT_6ParamsE --------------------------
	.section	.text._ZN7cutlass13device_kernelIN5flash19enable_sm80_to_sm89INS1_16FlashAttnFwdSm80INS1_25CollectiveMainloopFwdSm80ILi8ELi2ELb0EN4cute5tupleIJNS5_1CILi128EEENS7_ILi64EEENS7_ILi192EEEEEELi192ENS_6half_tEfNS_4arch4Sm80ELb0ELb1ELb1ELb1ELb0ELb1ELb1ELb0EEENS1_21CollectiveEpilogueFwdINS6_IJS8_SA_S9_EEENS6_IJNS7_ILi1EEESI_SI_EEESC_SE_Li256ELb1ELb1ELb0ELb0EEENS1_19SingleTileSchedulerILb1ELb0ELb1ELi128EEEEEEEEEvNT_6ParamsE,"ax",@progbits
	.sectioninfo	@"SHI_REGISTERS=239"
	.align	128
.text._ZN7cutlass13device_kernelIN5flash19enable_sm80_to_sm89INS1_16FlashAttnFwdSm80INS1_25CollectiveMainloopFwdSm80ILi8ELi2ELb0EN4cute5tupleIJNS5_1CILi128EEENS7_ILi64EEENS7_ILi192EEEEEELi192ENS_6half_tEfNS_4arch4Sm80ELb0ELb1ELb1ELb1ELb0ELb1ELb1ELb0EEENS1_21CollectiveEpilogueFwdINS6_IJS8_SA_S9_EEENS6_IJNS7_ILi1EEESI_SI_EEESC_SE_Li256ELb1ELb1ELb0ELb0EEENS1_19SingleTileSchedulerILb1ELb0ELb1ELi128EEEEEEEEEvNT_6ParamsE:
        .type           _ZN7cutlass13device_kernelIN5flash19enable_sm80_to_sm89INS1_16FlashAttnFwdSm80INS1_25CollectiveMainloopFwdSm80ILi8ELi2ELb0EN4cute5tupleIJNS5_1CILi128EEENS7_ILi64EEENS7_ILi192EEEEEELi192ENS_6half_tEfNS_4arch4Sm80ELb0ELb1ELb1ELb1ELb0ELb1ELb1ELb0EEENS1_21CollectiveEpilogueFwdINS6_IJS8_SA_S9_EEENS6_IJNS7_ILi1EEESI_SI_EEESC_SE_Li256ELb1ELb1ELb0ELb0EEENS1_19SingleTileSchedulerILb1ELb0ELb1ELi128EEEEEEEEEvNT_6ParamsE,@function
        .size           _ZN7cutlass13device_kernelIN5flash19enable_sm80_to_sm89INS1_16FlashAttnFwdSm80INS1_25CollectiveMainloopFwdSm80ILi8ELi2ELb0EN4cute5tupleIJNS5_1CILi128EEENS7_ILi64EEENS7_ILi192EEEEEELi192ENS_6half_tEfNS_4arch4Sm80ELb0ELb1ELb1ELb1ELb0ELb1ELb1ELb0EEENS1_21CollectiveEpilogueFwdINS6_IJS8_SA_S9_EEENS6_IJNS7_ILi1EEESI_SI_EEESC_SE_Li256ELb1ELb1ELb0ELb0EEENS1_19SingleTileSchedulerILb1ELb0ELb1ELi128EEEEEEEEEvNT_6ParamsE,(.L_x_1299 - _ZN7cutlass13device_kernelIN5flash19enable_sm80_to_sm89INS1_16FlashAttnFwdSm80INS1_25CollectiveMainloopFwdSm80ILi8ELi2ELb0EN4cute5tupleIJNS5_1CILi128EEENS7_ILi64EEENS7_ILi192EEEEEELi192ENS_6half_tEfNS_4arch4Sm80ELb0ELb1ELb1ELb1ELb0ELb1ELb1ELb0EEENS1_21CollectiveEpilogueFwdINS6_IJS8_SA_S9_EEENS6_IJNS7_ILi1EEESI_SI_EEESC_SE_Li256ELb1ELb1ELb0ELb0EEENS1_19SingleTileSchedulerILb1ELb0ELb1ELi128EEEEEEEEEvNT_6ParamsE)
        .other          _ZN7cutlass13device_kernelIN5flash19enable_sm80_to_sm89INS1_16FlashAttnFwdSm80INS1_25CollectiveMainloopFwdSm80ILi8ELi2ELb0EN4cute5tupleIJNS5_1CILi128EEENS7_ILi64EEENS7_ILi192EEEEEELi192ENS_6half_tEfNS_4arch4Sm80ELb0ELb1ELb1ELb1ELb0ELb1ELb1ELb0EEENS1_21CollectiveEpilogueFwdINS6_IJS8_SA_S9_EEENS6_IJNS7_ILi1EEESI_SI_EEESC_SE_Li256ELb1ELb1ELb0ELb0EEENS1_19SingleTileSchedulerILb1ELb0ELb1ELi128EEEEEEEEEvNT_6ParamsE,@"STO_CUDA_ENTRY STV_DEFAULT"
_ZN7cutlass13device_kernelIN5flash19enable_sm80_to_sm89INS1_16FlashAttnFwdSm80INS1_25CollectiveMainloopFwdSm80ILi8ELi2ELb0EN4cute5tupleIJNS5_1CILi128EEENS7_ILi64EEENS7_ILi192EEEEEELi192ENS_6half_tEfNS_4arch4Sm80ELb0ELb1ELb1ELb1ELb0ELb1ELb1ELb0EEENS1_21CollectiveEpilogueFwdINS6_IJS8_SA_S9_EEENS6_IJNS7_ILi1EEESI_SI_EEESC_SE_Li256ELb1ELb1ELb0ELb0EEENS1_19SingleTileSchedulerILb1ELb0ELb1ELi128EEEEEEEEEvNT_6ParamsE:
[----:B------:R-:W-:Y:S02]  /*0000*/  MOV R1, c[0x0][0x28] ;  /* 0x00000a0000017a02 */ /* 0x000fe40000000f00 */
[----:B------:R-:W1:Y:S01]  /*0010*/  S2R R84, SR_TID.X ;  /* 0x0000000000547919 */ /* 0x000e620000002100 */
[----:B------:R-:W-:-:S03]  /*0020*/  ULDC.64 UR6, c[0x0][0x118] ;  /* 0x0000460000067ab9 */ /* 0x000fc60000000a00 */
[----:B------:R-:W2:Y:S04]  /*0030*/  S2R R197, SR_CTAID.Z ;  /* 0x0000000000c57919 */ /* 0x000ea80000002700 */
[----:B------:R-:W3:Y:S01]  /*0040*/  S2R R219, SR_CTAID.X ;  /* 0x0000000000db7919 */ /* 0x000ee20000002500 */
[----:B-1----:R-:W-:-:S05]  /*0050*/  SHF.R.U32.HI R4, RZ, 0x5, R84 ;  /* 0x00000005ff047819 */ /* 0x002fca0000011654 */
[----:B------:R-:W1:Y:S02]  /*0060*/  SHFL.IDX PT, R0, R4, RZ, 0x1f ;  /* 0x00001fff04007589 */ /* 0x000e6400000e0000 */
[----:B-1----:R-:W-:Y:S02]  /*0070*/  ISETP.NE.AND P0, PT, R0, RZ, PT ;  /* 0x000000ff0000720c */ /* 0x002fe40003f05270 */
[----:B------:R-:W-:-:S05]  /*0080*/  MOV R0, 0x4 ;  /* 0x0000000400007802 */ /* 0x000fca0000000f00 */
[----:B--2---:R-:W-:-:S06]  /*0090*/  IMAD.WIDE R2, R197, R0, c[0x0][0x568] ;  /* 0x00015a00c5027625 */ /* 0x004fcc00078e0200 */
[----:B------:R-:W-:Y:S05]  /*00a0*/  @!P0 BRA `(.L_x_924) ;  /* 0x0000013000008947 */ /* 0x000fea0003800000 */
[----:B---3--:R-:W-:-:S04]  /*00b0*/  ISETP.NE.U32.AND P0, PT, RZ, c[0x0][0x568], PT ;  /* 0x00015a00ff007a0c */ /* 0x008fc80003f05070 */
[----:B------:R-:W-:-:S13]  /*00c0*/  ISETP.NE.AND.EX P0, PT, RZ, c[0x0][0x56c], PT, P0 ;  /* 0x00015b00ff007a0c */ /* 0x000fda0003f05300 */
[----:B------:R-:W-:Y:S05]  /*00d0*/  @!P0 BRA `(.L_x_925) ;  /* 0x0000002000008947 */ /* 0x000fea0003800000 */
[----:B------:R1:W5:Y:S01]  /*00e0*/  LDG.E R2, [R2.64] ;  /* 0x0000000602027981 */ /* 0x000362000c1e1900 */
[----:B------:R-:W-:Y:S05]  /*00f0*/  BRA `(.L_x_926) ;  /* 0x0000009000007947 */ /* 0x000fea0003800000 */
.L_x_925:
        /* <DEDUP_REMOVED lines=8> */
.L_x_927:
[----:B------:R-:W-:-:S05]  /*0180*/  MOV R2, c[0x0][0x54c] ;  /* 0x0001530000027a02 */ /* 0x000fca0000000f00 */
.L_x_926:
[----:B-----5:R-:W-:Y:S01]  /*0190*/  IMAD R2, R2, c[0x0][0x548], RZ ;  /* 0x0001520002027a24 */ /* 0x020fe200078e02ff */
[----:B------:R-:W-:-:S04]  /*01a0*/  SHF.L.U32 R133, R219, 0x7, RZ ;  /* 0x00000007db857819 */ /* 0x000fc800000006ff */
[----:B------:R-:W-:-:S04]  /*01b0*/  ISETP.GE.AND P0, PT, R133, R2, PT ;  /* 0x000000028500720c */ /* 0x000fc80003f06270 */
[----:B------:R-:W-:Y:S01]  /*01c0*/  SEL R197, R197, 0xffffffff, !P0 ;  /* 0xffffffffc5c57807 */ /* 0x000fe20004000000 */
[----:B------:R-:W-:Y:S05]  /*01d0*/  BRA `(.L_x_928) ;  /* 0x0000012000007947 */ /* 0x000fea0003800000 */
.L_x_924:
[----:B---3--:R-:W-:-:S04]  /*01e0*/  ISETP.NE.U32.AND P0, PT, RZ, c[0x0][0x568], PT ;  /* 0x00015a00ff007a0c */ /* 0x008fc80003f05070 */
[----:B------:R-:W-:-:S13]  /*01f0*/  ISETP.NE.AND.EX P0, PT, RZ, c[0x0][0x56c], PT, P0 ;  /* 0x00015b00ff007a0c */ /* 0x000fda0003f05300 */
[----:B------:R-:W-:Y:S05]  /*0200*/  @!P0 BRA `(.L_x_929) ;  /* 0x0000002000008947 */ /* 0x000fea0003800000 */
[----:B------:R1:W5:Y:S01]  /*0210*/  LDG.E R2, [R2.64] ;  /* 0x0000000602027981 */ /* 0x000362000c1e1900 */
[----:B------:R-:W-:Y:S05]  /*0220*/  BRA `(.L_x_930) ;  /* 0x0000009000007947 */ /* 0x000fea0003800000 */
.L_x_929:
        /* <DEDUP_REMOVED lines=8> */
.L_x_931:
[----:B------:R-:W-:-:S05]  /*02b0*/  MOV R2, c[0x0][0x54c] ;  /* 0x0001530000027a02 */ /* 0x000fca0000000f00 */
.L_x_930:
[----:B-----5:R-:W-:Y:S01]  /*02c0*/  IMAD R2, R2, c[0x0][0x548], RZ ;  /* 0x0001520002027a24 */ /* 0x020fe200078e02ff */
[----:B------:R-:W-:-:S04]  /*02d0*/  SHF.L.U32 R133, R219, 0x7, RZ ;  /* 0x00000007db857819 */ /* 0x000fc800000006ff */
[----:B------:R-:W-:-:S04]  /*02e0*/  ISETP.GE.AND P0, PT, R133, R2, PT ;  /* 0x000000028500720c */ /* 0x000fc80003f06270 */
[----:B------:R-:W-:-:S04]  /*02f0*/  SEL R197, R197, 0xffffffff, !P0 ;  /* 0xffffffffc5c57807 */ /* 0x000fc80004000000 */
.L_x_928:
[----:B------:R-:W-:-:S13]  /*0300*/  ISETP.GE.AND P0, PT, R197, RZ, PT ;  /* 0x000000ffc500720c */ /* 0x000fda0003f06270 */
[----:B------:R-:W-:Y:S05]  /*0310*/  @!P0 EXIT ;  /* 0x000000000000894d */ /* 0x000fea0003800000 */
[----:B------:R-:W-:Y:S01]  /*0320*/  ISETP.NE.U32.AND P0, PT, RZ, c[0x0][0x370], PT ;  /* 0x0000dc00ff007a0c */ /* 0x000fe20003f05070 */
[----:B------:R-:W-:Y:S01]  /*0330*/  IMAD.MOV.U32 R92, RZ, RZ, RZ ;  /* 0x000000ffff5c7224 */ /* 0x000fe200078e00ff */
        /* <DEDUP_REMOVED lines=13> */
[CC--:B------:R-:W-:Y:S01]  /*0410*/  @P2 IMAD.WIDE R12, R197.reuse, R0.reuse, c[0x0][0x370] ;  /* 0x0000dc00c50c2625 */ /* 0x0c0fe200078e0200 */
[----:B------:R-:W-:Y:S02]  /*0420*/  ISETP.NE.AND.EX P4, PT, RZ, c[0x0][0x35c], PT, P4 ;  /* 0x0000d700ff007a0c */ /* 0x000fe40003f85340 */
[----:B------:R-:W-:Y:S01]  /*0430*/  MOV R91, RZ ;  /* 0x000000ff005b7202 */ /* 0x000fe20000000f00 */
        /* <DEDUP_REMOVED lines=8> */
[----:B------:R-:W-:Y:S01]  /*04c0*/  IMAD.MOV.U32 R6, RZ, RZ, c[0x0][0x1d0] ;  /* 0x00007400ff067624 */ /* 0x000fe200078e00ff */
[----:B------:R-:W-:-:S02]  /*04d0*/  MOV R93, c[0x0][0x228] ;  /* 0x00008a00005d7a02 */ /* 0x000fc40000000f00 */
[----:B--2---:R-:W-:Y:S01]  /*04e0*/  SHF.R.S32.HI R86, RZ, 0x1f, R195 ;  /* 0x0000001fff567819 */ /* 0x004fe200000114c3 */
[----:B------:R-:W-:Y:S05]  /*04f0*/  @P0 BRA `(.L_x_932) ;  /* 0x0000004000000947 */ /* 0x000fea0003800000 */
[----:B-1----:R-:W-:Y:S05]  /*0500*/  @!P1 BRA `(.L_x_932) ;  /* 0x0000003000009947 */ /* 0x002fea0003800000 */
[----:B-----5:R-:W2:Y:S04]  /*0510*/  LDG.E R196, [R8.64] ;  /* 0x0000000608c47981 */ /* 0x020ea8000c1e1900 */
[----:B------:R-:W2:Y:S02]  /*0520*/  LDG.E R3, [R8.64+0x4] ;  /* 0x0000040608037981 */ /* 0x000ea4000c1e1900 */
[----:B--2---:R-:W-:Y:S02]  /*0530*/  IADD3 R196, -R196, R3, RZ ;  /* 0x00000003c4c47210 */ /* 0x004fe40007ffe1ff */
.L_x_932:
[----:B-1----:R-:W-:-:S04]  /*0540*/  ISETP.NE.U32.AND P0, PT, RZ, c[0x0][0x368], PT ;  /* 0x0000da00ff007a0c */ /* 0x002fc80003f05070 */
[----:B------:R-:W-:-:S13]  /*0550*/  ISETP.NE.AND.EX P0, PT, RZ, c[0x0][0x36c], PT, P0 ;  /* 0x0000db00ff007a0c */ /* 0x000fda0003f05300 */
[----:B------:R-:W-:Y:S05]  /*0560*/  @!P0 BRA `(.L_x_933) ;  /* 0x0000003000008947 */ /* 0x000fea0003800000 */
[----:B------:R-:W-:-:S06]  /*0570*/  IMAD.WIDE R6, R197, R0, c[0x0][0x368] ;  /* 0x0000da00c5067625 */ /* 0x000fcc00078e0200 */
[----:B------:R1:W5:Y:S01]  /*0580*/  LDG.E R6, [R6.64] ;  /* 0x0000000606067981 */ /* 0x000362000c1e1900 */
[----:B------:R-:W-:Y:S05]  /*0590*/  BRA `(.L_x_934) ;  /* 0x0000004000007947 */ /* 0x000fea0003800000 */
.L_x_933:
[----:B------:R-:W-:Y:S05]  /*05a0*/  @!P5 BRA `(.L_x_934) ;  /* 0x000000300000d947 */ /* 0x000fea0003800000 */
[----:B------:R-:W2:Y:S04]  /*05b0*/  LDG.E R6, [R4.64] ;  /* 0x0000000604067981 */ /* 0x000ea8000c1e1900 */
[----:B------:R-:W2:Y:S02]  /*05c0*/  LDG.E R3, [R4.64+0x4] ;  /* 0x0000040604037981 */ /* 0x000ea4000c1e1900 */
[----:B--2---:R-:W-:Y:S02]  /*05d0*/  IADD3 R6, -R6, R3, RZ ;  /* 0x0000000306067210 */ /* 0x004fe40007ffe1ff */
.L_x_934:
[----:B------:R-:W2:Y:S01]  /*05e0*/  @P4 LDG.E R2, [R10.64] ;  /* 0x000000060a024981 */ /* 0x000ea2000c1e1900 */
[----:B------:R-:W-:-:S03]  /*05f0*/  ISETP.NE.U32.AND P0, PT, RZ, c[0x0][0x378], PT ;  /* 0x0000de00ff007a0c */ /* 0x000fc60003f05070 */
[----:B------:R-:W2:Y:S01]  /*0600*/  @P4 LDG.E R3, [R10.64+0x4] ;  /* 0x000004060a034981 */ /* 0x000ea2000c1e1900 */
[----:B------:R-:W-:Y:S01]  /*0610*/  ISETP.NE.AND.EX P0, PT, RZ, c[0x0][0x37c], PT, P0 ;  /* 0x0000df00ff007a0c */ /* 0x000fe20003f05300 */
[----:B-----5:R-:W-:-:S12]  /*0620*/  IMAD.MOV.U32 R85, RZ, RZ, R6 ;  /* 0x000000ffff557224 */ /* 0x020fd800078e0006 */
[----:B------:R-:W-:-:S05]  /*0630*/  @P0 IMAD.WIDE R8, R197, R0, c[0x0][0x378] ;  /* 0x0000de00c5080625 */ /* 0x000fca00078e0200 */
[----:B------:R3:W5:Y:S01]  /*0640*/  @P0 LDG.E R85, [R8.64] ;  /* 0x0000000608550981 */ /* 0x000762000c1e1900 */
[----:B------:R-:W-:Y:S01]  /*0650*/  IMAD.MOV.U32 R218, RZ, RZ, c[0x0][0x2c4] ;  /* 0x0000b100ffda7624 */ /* 0x000fe200078e00ff */
[----:B------:R-:W-:Y:S01]  /*0660*/  LOP3.LUT R88, R88, 0xfffffffb, RZ, 0xc0, !PT ;  /* 0xfffffffb58587812 */ /* 0x000fe200078ec0ff */
[----:B------:R-:W-:-:S03]  /*0670*/  IMAD.MOV.U32 R194, RZ, RZ, c[0x0][0x32c] ;  /* 0x0000cb00ffc27624 */ /* 0x000fc600078e00ff */
[----:B------:R-:W-:Y:S02]  /*0680*/  ISETP.NE.AND P1, PT, R218, 0x1, PT ;  /* 0x00000001da00780c */ /* 0x000fe40003f25270 */
[----:B------:R-:W-:-:S11]  /*0690*/  ISETP.GE.AND P2, PT, R194, 0x1, PT ;  /* 0x00000001c200780c */ /* 0x000fd60003f46270 */
[----:B------:R-:W-:Y:S02]  /*06a0*/  @P1 IADD3 R4, R133, 0x7f, RZ ;  /* 0x0000007f85041810 */ /* 0x000fe40007ffe0ff */
[----:B------:R-:W-:-:S03]  /*06b0*/  @P2 LOP3.LUT R88, R88, 0x4, RZ, 0xfc, !PT ;  /* 0x0000000458582812 */ /* 0x000fc600078efcff */
[----:B------:R-:W-:-:S04]  /*06c0*/  @P1 IMAD.HI.U32 R4, R4, c[0x0][0x2c8], RZ ;  /* 0x0000b20004041a27 */ /* 0x000fc800078e00ff */
[----:B--2---:R-:W-:Y:S01]  /*06d0*/  @P4 IMAD.IADD R93, R3, 0x1, -R2 ;  /* 0x00000001035d4824 */ /* 0x004fe200078e0a02 */
[----:B------:R-:W-:Y:S01]  /*06e0*/  IADD3 R3, R133, 0x7f, RZ ;  /* 0x0000007f85037810 */ /* 0x000fe20007ffe0ff */
[----:B------:R-:W-:Y:S01]  /*06f0*/  IMAD.IADD R2, R6, 0x1, -R92 ;  /* 0x0000000106027824 */ /* 0x000fe200078e0a5c */
[----:B------:R-:W-:-:S03]  /*0700*/  @P1 SHF.R.U32.HI R3, RZ, c[0x0][0x2cc], R4 ;  /* 0x0000b300ff031a19 */ /* 0x000fc60000011604 */
[----:B------:R-:W-:-:S05]  /*0710*/  IMAD.IADD R193, R2, 0x1, R93 ;  /* 0x0000000102c17824 */ /* 0x000fca00078e025d */
[----:B------:R-:W-:-:S05]  /*0720*/  IADD3 R90, R193, 0x1, -R196 ;  /* 0x00000001c15a7810 */ /* 0x000fca0007ffe8c4 */
[----:B------:R-:W-:-:S05]  /*0730*/  IMAD.IADD R4, R90, 0x1, R3 ;  /* 0x000000015a047824 */ /* 0x000fca00078e0203 */
[----:B------:R-:W-:Y:S01]  /*0740*/  IADD3 R5, R4, c[0x0][0x328], RZ ;  /* 0x0000ca0004057a10 */ /* 0x000fe20007ffe0ff */
[----:B------:R-:W-:Y:S05]  /*0750*/  @!P2 BRA `(.L_x_935) ;  /* 0x000000e00000a947 */ /* 0x000fea0003800000 */
[C---:B---3--:R-:W-:Y:S02]  /*0760*/  ISETP.GT.AND P0, PT, R4.reuse, RZ, PT ;  /* 0x000000ff0400720c */ /* 0x048fe40003f04270 */
        /* <DEDUP_REMOVED lines=8> */
.L_x_936:
[----:B------:R-:W-:-:S13]  /*07f0*/  ISETP.NE.AND P0, PT, R194, 0x1, PT ;  /* 0x00000001c200780c */ /* 0x000fda0003f05270 */
[----:B------:R-:W-:-:S05]  /*0800*/  @P0 IMAD.HI.U32 R4, R3, c[0x0][0x330], RZ ;  /* 0x0000cc0003040a27 */ /* 0x000fca00078e00ff */
[----:B------:R-:W-:-:S05]  /*0810*/  @P0 SHF.R.U32.HI R3, RZ, c[0x0][0x334], R4 ;  /* 0x0000cd00ff030a19 */ /* 0x000fca0000011604 */
.L_x_937:
[----:B------:R-:W-:-:S05]  /*0820*/  IMAD R4, R3, R194, c[0x0][0x32c] ;  /* 0x0000cb0003047624 */ /* 0x000fca00078e02c2 */
[----:B------:R-:W-:Y:S02]  /*0830*/  IMNMX R5, R5, R4, PT ;  /* 0x0000000405057217 */ /* 0x000fe40003800200 */
.L_x_935:
[----:B-1-3--:R-:W-:Y:S01]  /*0840*/  @P1 IMAD.HI.U32 R7, R133, c[0x0][0x2c8], RZ ;  /* 0x0000b20085071a27 */ /* 0x00afe200078e00ff */
[----:B------:R-:W-:-:S03]  /*0850*/  IADD3 R4, R193, 0x3f, RZ ;  /* 0x0000003fc1047810 */ /* 0x000fc60007ffe0ff */
[----:B------:R-:W-:Y:S01]  /*0860*/  IMAD.MOV.U32 R9, RZ, RZ, R133 ;  /* 0x000000ffff097224 */ /* 0x000fe200078e0085 */
[----:B------:R-:W-:Y:S01]  /*0870*/  SHF.R.S32.HI R3, RZ, 0x1f, R4 ;  /* 0x0000001fff037819 */ /* 0x000fe20000011404 */
[----:B------:R-:W-:Y:S01]  /*0880*/  IMAD.IADD R132, R193, 0x1, -R196 ;  /* 0x00000001c1847824 */ /* 0x000fe200078e0ac4 */
[----:B------:R-:W-:Y:S02]  /*0890*/  @P1 SHF.R.U32.HI R9, RZ, c[0x0][0x2cc], R7 ;  /* 0x0000b300ff091a19 */ /* 0x000fe40000011607 */
[----:B------:R-:W-:-:S03]  /*08a0*/  LEA.HI R3, R3, R4, RZ, 0x6 ;  /* 0x0000000403037211 */ /* 0x000fc600078f30ff */
[----:B------:R-:W-:Y:S01]  /*08b0*/  IMAD.IADD R4, R132, 0x1, R9 ;  /* 0x0000000184047824 */ /* 0x000fe200078e0209 */
[----:B------:R-:W-:-:S04]  /*08c0*/  SHF.R.S32.HI R89, RZ, 0x6, R3 ;  /* 0x00000006ff597819 */ /* 0x000fc80000011403 */
[----:B------:R-:W-:Y:S01]  /*08d0*/  IADD3 R8, R4, -c[0x0][0x324], RZ ;  /* 0x8000c90004087a10 */ /* 0x000fe20007ffe0ff */
        /* <DEDUP_REMOVED lines=9> */
.L_x_939:
[----:B------:R-:W-:-:S13]  /*0970*/  ISETP.NE.AND P0, PT, R194, 0x1, PT ;  /* 0x00000001c200780c */ /* 0x000fda0003f05270 */
[----:B------:R-:W-:-:S05]  /*0980*/  @P0 IMAD.HI.U32 R3, R4, c[0x0][0x330], RZ ;  /* 0x0000cc0004030a27 */ /* 0x000fca00078e00ff */
[----:B------:R-:W-:-:S05]  /*0990*/  @P0 SHF.R.U32.HI R4, RZ, c[0x0][0x334], R3 ;  /* 0x0000cd00ff040a19 */ /* 0x000fca0000011603 */
.L_x_940:
[----:B------:R-:W-:-:S05]  /*09a0*/  IMAD R3, R4, c[0x0][0x32c], RZ ;  /* 0x0000cb0004037a24 */ /* 0x000fca00078e02ff */
[----:B------:R-:W-:Y:S02]  /*09b0*/  IMNMX R8, R8, R3, !PT ;  /* 0x0000000308087217 */ /* 0x000fe40007800200 */
.L_x_938:
[----:B------:R-:W-:Y:S02]  /*09c0*/  IADD3 R5, R5, 0x3f, RZ ;  /* 0x0000003f05057810 */ /* 0x000fe40007ffe0ff */
[----:B------:R-:W-:Y:S02]  /*09d0*/  SHF.R.S32.HI R3, RZ, 0x1f, R8 ;  /* 0x0000001fff037819 */ /* 0x000fe40000011408 */
[----:B------:R-:W-:Y:S02]  /*09e0*/  SHF.R.S32.HI R4, RZ, 0x1f, R5 ;  /* 0x0000001fff047819 */ /* 0x000fe40000011405 */
[----:B------:R-:W-:Y:S02]  /*09f0*/  LEA.HI R3, R3, R8, RZ, 0x6 ;  /* 0x0000000803037211 */ /* 0x000fe400078f30ff */
[----:B------:R-:W-:Y:S02]  /*0a00*/  LEA.HI R4, R4, R5, RZ, 0x6 ;  /* 0x0000000504047211 */ /* 0x000fe400078f30ff */
[----:B------:R-:W-:-:S02]  /*0a10*/  SHF.R.S32.HI R3, RZ, 0x6, R3 ;  /* 0x00000006ff037819 */ /* 0x000fc40000011403 */
[----:B------:R-:W-:Y:S02]  /*0a20*/  SHF.R.S32.HI R4, RZ, 0x6, R4 ;  /* 0x00000006ff047819 */ /* 0x000fe40000011404 */
[----:B------:R-:W-:Y:S02]  /*0a30*/  IMNMX R3, RZ, R3, !PT ;  /* 0x00000003ff037217 */ /* 0x000fe40007800200 */
[----:B------:R-:W-:-:S03]  /*0a40*/  IMNMX R5, R4, R89, PT ;  /* 0x0000005904057217 */ /* 0x000fc60003800200 */
[--C-:B------:R-:W-:Y:S02]  /*0a50*/  IMAD R3, R3, 0x40, -R2.reuse ;  /* 0x0000004003037824 */ /* 0x100fe400078e0a02 */
[----:B------:R-:W-:-:S03]  /*0a60*/  IMAD R2, R5, 0x40, -R2 ;  /* 0x0000004005027824 */ /* 0x000fc600078e0a02 */
[----:B------:R-:W-:Y:S02]  /*0a70*/  IMNMX R11, RZ, R3, !PT ;  /* 0x00000003ff0b7217 */ /* 0x000fe40007800200 */
[----:B------:R-:W-:-:S04]  /*0a80*/  IMNMX R2, R2, R93, PT ;  /* 0x0000005d02027217 */ /* 0x000fc80003800200 */
[----:B------:R-:W-:Y:S02]  /*0a90*/  ISETP.GT.AND P0, PT, R2, R11, PT ;  /* 0x0000000b0200720c */ /* 0x000fe40003f04270 */
[----:B------:R-:W-:-:S11]  /*0aa0*/  SHF.R.U32.HI R11, RZ, 0x6, R11 ;  /* 0x00000006ff0b7819 */ /* 0x000fd6000001160b */
[----:B------:R-:W-:Y:S01]  /*0ab0*/  @P0 IADD3 R3, R2, 0x3f, RZ ;  /* 0x0000003f02030810 */ /* 0x000fe20007ffe0ff */
[----:B------:R-:W-:-:S03]  /*0ac0*/  IMAD.MOV.U32 R2, RZ, RZ, R11 ;  /* 0x000000ffff027224 */ /* 0x000fc600078e000b */
[----:B------:R-:W-:-:S04]  /*0ad0*/  @P0 SHF.R.S32.HI R4, RZ, 0x1f, R3 ;  /* 0x0000001fff040819 */ /* 0x000fc80000011403 */
[----:B------:R-:W-:-:S04]  /*0ae0*/  @P0 LEA.HI R4, R4, R3, RZ, 0x6 ;  /* 0x0000000304040211 */ /* 0x000fc800078f30ff */
[----:B------:R-:W-:-:S04]  /*0af0*/  @P0 SHF.R.S32.HI R2, RZ, 0x6, R4 ;  /* 0x00000006ff020819 */ /* 0x000fc80000011404 */
[----:B------:R-:W-:-:S13]  /*0b00*/  ISETP.GT.AND P0, PT, R2, R11, PT ;  /* 0x0000000b0200720c */ /* 0x000fda0003f04270 */
[----:B------:R-:W-:Y:S05]  /*0b10*/  @!P0 BRA `(.L_x_941) ;  /* 0x0000561000008947 */ /* 0x000fea0003800000 */
[----:B------:R-:W-:-:S04]  /*0b20*/  ISETP.NE.U32.AND P3, PT, RZ, c[0x0][0x340], PT ;  /* 0x0000d000ff007a0c */ /* 0x000fc80003f65070 */
[----:B------:R-:W-:-:S13]  /*0b30*/  ISETP.NE.AND.EX P3, PT, RZ, c[0x0][0x344], PT, P3 ;  /* 0x0000d100ff007a0c */ /* 0x000fda0003f65330 */
[----:B------:R-:W-:-:S05]  /*0b40*/  @P3 IMAD.WIDE R14, R197, R0, c[0x0][0x340] ;  /* 0x0000d000c50e3625 */ /* 0x000fca00078e0200 */
[----:B------:R1:W2:Y:S01]  /*0b50*/  @P3 LDG.E R10, [R14.64] ;  /* 0x000000060e0a3981 */ /* 0x0002a2000c1e1900 */
[----:B------:R-:W-:Y:S01]  /*0b60*/  SHF.R.S32.HI R5, RZ, 0x1f, R84 ;  /* 0x0000001fff057819 */ /* 0x000fe20000011454 */
[----:B------:R-:W-:Y:S01]  /*0b70*/  IMAD.MOV.U32 R94, RZ, RZ, c[0x0][0x238] ;  /* 0x00008e00ff5e7624 */ /* 0x000fe200078e00ff */
[----:B------:R-:W-:Y:S01]  /*0b80*/  SHF.R.S32.HI R3, RZ, 0x1f, R23 ;  /* 0x0000001fff037819 */ /* 0x000fe20000011417 */
[----:B------:R-:W-:Y:S01]  /*0b90*/  IMAD.MOV.U32 R131, RZ, RZ, 0x6 ;  /* 0x00000006ff837424 */ /* 0x000fe200078e00ff */
[----:B------:R-:W-:Y:S01]  /*0ba0*/  LEA.HI R7, R5, R84, RZ, 0x3 ;  /* 0x0000005405077211 */ /* 0x000fe200078f18ff */
[----:B------:R-:W-:Y:S01]  /*0bb0*/  IMAD.MOV.U32 R0, RZ, RZ, c[0x0][0x258] ;  /* 0x00009600ff007624 */ /* 0x000fe200078e00ff */
[----:B------:R-:W-:Y:S01]  /*0bc0*/  IADD3 R18, R2, -0x1, RZ ;  /* 0xffffffff02127810 */ /* 0x000fe20007ffe0ff */
[----:B------:R-:W-:Y:S01]  /*0bd0*/  IMAD R148, R86, c[0x0][0x240], RZ ;  /* 0x0000900056947a24 */ /* 0x000fe200078e02ff */
[----:B------:R-:W-:Y:S01]  /*0be0*/  SHF.R.S32.HI R12, RZ, 0x3, R7 ;  /* 0x00000003ff0c7819 */ /* 0x000fe20000011407 */
[----:B------:R-:W-:Y:S01]  /*0bf0*/  IMAD.SHL.U32 R97, R94, 0x40, RZ ;  /* 0x000000405e617824 */ /* 0x000fe200078e00ff */
[----:B------:R-:W-:Y:S01]  /*0c00*/  LOP3.LUT R7, R7, 0x1ffffff8, RZ, 0xc0, !PT ;  /* 0x1ffffff807077812 */ /* 0x000fe200078ec0ff */
[----:B------:R-:W-:Y:S01]  /*0c10*/  IMAD.SHL.U32 R98, R0, 0x40, RZ ;  /* 0x0000004000627824 */ /* 0x000fe200078e00ff */
[----:B------:R-:W-:Y:S01]  /*0c20*/  IADD3 R23, P0, R12, R23, RZ ;  /* 0x000000170c177210 */ /* 0x000fe20007f1e0ff */
[----:B------:R-:W-:Y:S01]  /*0c30*/  IMAD R148, R195, c[0x0][0x244], R148 ;  /* 0x00009100c3947a24 */ /* 0x000fe200078e0294 */
[----:B------:R-:W-:Y:S01]  /*0c40*/  SHF.L.U64.HI R95, R94, R131, c[0x0][0x23c] ;  /* 0x00008f005e5f7619 */ /* 0x000fe20000010283 */
[----:B------:R-:W-:Y:S01]  /*0c50*/  IMAD.IADD R8, R84, 0x1, -R7 ;  /* 0x0000000154087824 */ /* 0x000fe200078e0a07 */
[----:B------:R-:W-:Y:S01]  /*0c60*/  LEA.HI.X.SX32 R16, R12, R3, 0x1, P0 ;  /* 0x000000030c107211 */ /* 0x000fe200000f0eff */
[----:B------:R-:W-:Y:S01]  /*0c70*/  IMAD.IADD R13, R93, 0x1, -R12 ;  /* 0x000000015d0d7824 */ /* 0x000fe200078e0a0c */
[----:B------:R-:W-:Y:S01]  /*0c80*/  SHF.L.U64.HI R96, R0, R131, c[0x0][0x25c] ;  /* 0x0000970000607619 */ /* 0x000fe20000010283 */
[----:B------:R-:W-:Y:S01]  /*0c90*/  IMAD.SHL.U32 R8, R8, 0x8, RZ ;  /* 0x0000000808087824 */ /* 0x000fe200078e00ff */
[----:B------:R-:W-:Y:S01]  /*0ca0*/  SHF.R.S32.HI R7, RZ, 0x1f, R18 ;  /* 0x0000001fff077819 */ /* 0x000fe20000011412 */
[C---:B------:R-:W-:Y:S01]  /*0cb0*/  IMAD R20, R16.reuse, c[0x0][0x238], RZ ;  /* 0x00008e0010147a24 */ /* 0x040fe200078e02ff */
[----:B------:R-:W-:Y:S01]  /*0cc0*/  SHF.R.S32.HI R4, RZ, 0x1f, R197 ;  /* 0x0000001fff047819 */ /* 0x000fe200000114c5 */
[----:B------:R-:W-:Y:S01]  /*0cd0*/  IMAD R16, R16, c[0x0][0x258], RZ ;  /* 0x0000960010107a24 */ /* 0x000fe200078e02ff */
[----:B------:R-:W-:Y:S01]  /*0ce0*/  SHF.R.S32.HI R9, RZ, 0x1f, R8 ;  /* 0x0000001fff097819 */ /* 0x000fe20000011408 */
[----:B------:R-:W-:Y:S01]  /*0cf0*/  IMAD R20, R23, c[0x0][0x23c], R20 ;  /* 0x00008f0017147a24 */ /* 0x000fe200078e0214 */
[----:B------:R-:W-:Y:S01]  /*0d00*/  SEL R151, R4, RZ, !P4 ;  /* 0x000000ff04977207 */ /* 0x000fe20006000000 */
[----:B------:R-:W-:Y:S01]  /*0d10*/  IMAD R3, R96, R18, RZ ;  /* 0x0000001260037224 */ /* 0x000fe200078e02ff */
[----:B------:R-:W-:Y:S01]  /*0d20*/  SEL R146, R197, RZ, !P4 ;  /* 0x000000ffc5927207 */ /* 0x000fe20006000000 */
[----:B-1----:R-:W-:Y:S01]  /*0d30*/  IMAD.WIDE.U32 R14, R23, c[0x0][0x238], R8 ;  /* 0x00008e00170e7a25 */ /* 0x002fe200078e0008 */
[----:B------:R-:W-:-:S03]  /*0d40*/  ULDC.U8 UR4, c[0x0][0x298] ;  /* 0x0000a60000047ab9 */ /* 0x000fc60000000000 */
[----:B------:R-:W-:Y:S02]  /*0d50*/  IMAD.IADD R21, R15, 0x1, R20 ;  /* 0x000000010f157824 */ /* 0x000fe400078e0214 */
[----:B------:R-:W-:Y:S02]  /*0d60*/  IMAD.MOV.U32 R20, RZ, RZ, R14 ;  /* 0x000000ffff147224 */ /* 0x000fe400078e000e */
[----:B------:R-:W-:Y:S02]  /*0d70*/  IMAD R14, R95, R18, RZ ;  /* 0x000000125f0e7224 */ /* 0x000fe400078e02ff */
[C---:B------:R-:W-:Y:S02]  /*0d80*/  IMAD R16, R23.reuse, c[0x0][0x25c], R16 ;  /* 0x0000970017107a24 */ /* 0x040fe400078e0210 */
[----:B------:R-:W-:-:S04]  /*0d90*/  IMAD.WIDE.U32 R22, R23, c[0x0][0x258], R8 ;  /* 0x0000960017167a25 */ /* 0x000fc800078e0008 */
[----:B------:R-:W-:-:S04]  /*0da0*/  IMAD.WIDE.U32 R20, R195, c[0x0][0x240], R20 ;  /* 0x00009000c3147a25 */ /* 0x000fc800078e0014 */
[C---:B------:R-:W-:Y:S02]  /*0db0*/  IMAD R9, R7.reuse, R97, R14 ;  /* 0x0000006107097224 */ /* 0x040fe400078e020e */
[----:B------:R-:W-:Y:S02]  /*0dc0*/  IMAD R7, R7, R98, R3 ;  /* 0x0000006207077224 */ /* 0x000fe400078e0203 */
[----:B------:R-:W-:Y:S02]  /*0dd0*/  IMAD.SHL.U32 R3, R12, 0x40, RZ ;  /* 0x000000400c037824 */ /* 0x000fe400078e00ff */
[----:B------:R-:W-:Y:S02]  /*0de0*/  IMAD.IADD R149, R21, 0x1, R148 ;  /* 0x0000000115957824 */ /* 0x000fe400078e0294 */
[----:B------:R-:W-:Y:S01]  /*0df0*/  IMAD.MOV.U32 R148, RZ, RZ, R20 ;  /* 0x000000ffff947224 */ /* 0x000fe200078e0014 */
[----:B------:R-:W-:Y:S01]  /*0e00*/  LOP3.LUT R3, R3, 0x1c0, RZ, 0xc0, !PT ;  /* 0x000001c003037812 */ /* 0x000fe200078ec0ff */
[----:B------:R-:W-:-:S02]  /*0e10*/  IMAD R153, R151, c[0x0][0x248], RZ ;  /* 0x0000920097997a24 */ /* 0x000fc400078e02ff */
[----:B------:R-:W-:Y:S02]  /*0e20*/  IMAD R14, R86, c[0x0][0x260], RZ ;  /* 0x00009800560e7a24 */ /* 0x000fe400078e02ff */
[----:B------:R-:W-:Y:S02]  /*0e30*/  IMAD.IADD R17, R23, 0x1, R16 ;  /* 0x0000000117117824 */ /* 0x000fe400078e0210 */
[----:B------:R-:W-:Y:S02]  /*0e40*/  IMAD.MOV.U32 R16, RZ, RZ, R22 ;  /* 0x000000ffff107224 */ /* 0x000fe400078e0016 */
[----:B------:R-:W-:Y:S02]  /*0e50*/  IMAD R12, R18, -0x40, R13 ;  /* 0xffffffc0120c7824 */ /* 0x000fe400078e020d */
[C---:B------:R-:W-:Y:S02]  /*0e60*/  IMAD R153, R146.reuse, c[0x0][0x24c], R153 ;  /* 0x0000930092997a24 */ /* 0x040fe400078e0299 */
[----:B------:R-:W-:Y:S01]  /*0e70*/  IMAD.WIDE.U32 R148, R146, c[0x0][0x248], R148 ;  /* 0x0000920092947a25 */ /* 0x000fe200078e0094 */
[----:B------:R-:W-:-:S02]  /*0e80*/  ISETP.GE.AND P1, PT, R12, 0x21, PT ;  /* 0x000000210c00780c */ /* 0x000fc40003f26270 */
[----:B------:R-:W-:Y:S01]  /*0e90*/  ISETP.GE.AND P2, PT, R12, 0x1, PT ;  /* 0x000000010c00780c */ /* 0x000fe20003f46270 */
[----:B------:R-:W-:Y:S01]  /*0ea0*/  IMAD R15, R195, c[0x0][0x264], R14 ;  /* 0x00009900c30f7a24 */ /* 0x000fe200078e020e */
[----:B------:R-:W-:Y:S01]  /*0eb0*/  LOP3.LUT R14, R3, 0x38, R8, 0xf8, !PT ;  /* 0x00000038030e7812 */ /* 0x000fe200078ef808 */
[----:B------:R-:W-:Y:S01]  /*0ec0*/  IMAD.WIDE.U32 R16, R195, c[0x0][0x260], R16 ;  /* 0x00009800c3107a25 */ /* 0x000fe200078e0010 */
[----:B------:R-:W-:-:S03]  /*0ed0*/  SHF.R.U32.HI R3, RZ, 0x3, R3 ;  /* 0x00000003ff037819 */ /* 0x000fc60000011603 */
[----:B------:R-:W-:Y:S01]  /*0ee0*/  IMAD.IADD R153, R149, 0x1, R153 ;  /* 0x0000000195997824 */ /* 0x000fe200078e0299 */
[----:B------:R-:W-:Y:S01]  /*0ef0*/  LOP3.LUT R3, R14, R3, RZ, 0x3c, !PT ;  /* 0x000000030e037212 */ /* 0x000fe200078e3cff */
[----:B------:R-:W-:Y:S02]  /*0f00*/  IMAD.MOV.U32 R152, RZ, RZ, R148 ;  /* 0x000000ffff987224 */ /* 0x000fe400078e0094 */
[----:B------:R-:W-:Y:S02]  /*0f10*/  IMAD.MOV.U32 R14, RZ, RZ, R16 ;  /* 0x000000ffff0e7224 */ /* 0x000fe400078e0010 */
[----:B------:R-:W-:-:S04]  /*0f20*/  IMAD.WIDE.U32 R12, R18, R97, R152 ;  /* 0x00000061120c7225 */ /* 0x000fc800078e0098 */
[----:B------:R-:W-:Y:S01]  /*0f30*/  IMAD R151, R151, c[0x0][0x268], RZ ;  /* 0x00009a0097977a24 */ /* 0x000fe200078e02ff */
[----:B------:R-:W-:Y:S01]  /*0f40*/  @P2 LEA R22, P0, R12, c[0x0][0x220], 0x1 ;  /* 0x000088000c162a11 */ /* 0x000fe200078008ff */
[----:B------:R-:W-:Y:S02]  /*0f50*/  IMAD.IADD R13, R13, 0x1, R9 ;  /* 0x000000010d0d7824 */ /* 0x000fe400078e0209 */
[----:B------:R-:W-:Y:S02]  /*0f60*/  IMAD.IADD R15, R17, 0x1, R15 ;  /* 0x00000001110f7824 */ /* 0x000fe400078e020f */
[----:B------:R-:W-:Y:S01]  /*0f70*/  IMAD.SHL.U32 R99, R94, 0x20, RZ ;  /* 0x000000205e637824 */ /* 0x000fe200078e00ff */
[----:B------:R-:W-:Y:S01]  /*0f80*/  @P2 LEA.HI.X R23, R12, c[0x0][0x224], R13, 0x1, P0 ;  /* 0x000089000c172a11 */ /* 0x000fe200000f0c0d */
[----:B------:R-:W-:Y:S02]  /*0f90*/  IMAD.MOV.U32 R9, RZ, RZ, 0x5 ;  /* 0x00000005ff097424 */ /* 0x000fe400078e00ff */
[----:B------:R-:W-:-:S02]  /*0fa0*/  IMAD R151, R146, c[0x0][0x26c], R151 ;  /* 0x00009b0092977a24 */ /* 0x000fc400078e0297 */
[----:B------:R-:W-:Y:S01]  /*0fb0*/  IMAD.WIDE.U32 R146, R146, c[0x0][0x268], R14 ;  /* 0x00009a0092927a25 */ /* 0x000fe200078e000e */
[----:B------:R-:W-:Y:S02]  /*0fc0*/  @P1 IADD3 R15, P4, R99, R12, RZ ;  /* 0x0000000c630f1210 */ /* 0x000fe40007f9e0ff */
[-C--:B------:R-:W-:Y:S01]  /*0fd0*/  SHF.L.U64.HI R94, R94, R9.reuse, c[0x0][0x23c] ;  /* 0x00008f005e5e7619 */ /* 0x080fe20000010209 */
[----:B------:R-:W-:Y:S01]  /*0fe0*/  IMAD.IADD R151, R147, 0x1, R151 ;  /* 0x0000000193977824 */ /* 0x000fe200078e0297 */
[----:B------:R-:W-:Y:S01]  /*0ff0*/  IADD3 R14, R8, 0x40, RZ ;  /* 0x00000040080e7810 */ /* 0x000fe20007ffe0ff */
[----:B------:R-:W-:Y:S01]  /*1000*/  IMAD.MOV.U32 R150, RZ, RZ, R146 ;  /* 0x000000ffff967224 */ /* 0x000fe200078e0092 */
[----:B------:R-:W-:Y:S01]  /*1010*/  @P1 LEA R20, P0, R15, c[0x0][0x220], 0x1 ;  /* 0x000088000f141a11 */ /* 0x000fe200078008ff */
[C---:B------:R-:W-:Y:S01]  /*1020*/  IMAD.SHL.U32 R105, R0.reuse, 0x20, RZ ;  /* 0x0000002000697824 */ /* 0x040fe200078e00ff */
[----:B------:R-:W-:Y:S01]  /*1030*/  SHF.L.U64.HI R104, R0, R9, c[0x0][0x25c] ;  /* 0x0000970000687619 */ /* 0x000fe20000010209 */
[----:B------:R-:W-:-:S02]  /*1040*/  IMAD.IADD R156, R91, 0x1, R6 ;  /* 0x000000015b9c7824 */ /* 0x000fc400078e0206 */
[----:B------:R-:W-:Y:S02]  /*1050*/  IMAD.MOV.U32 R102, RZ, RZ, 0x1 ;  /* 0x00000001ff667424 */ /* 0x000fe400078e00ff */
[----:B------:R-:W-:Y:S02]  /*1060*/  IMAD R154, R86, c[0x0][0x1e8], RZ ;  /* 0x00007a00569a7a24 */ /* 0x000fe400078e02ff */
[----:B------:R-:W-:Y:S02]  /*1070*/  IMAD.MOV.U32 R69, RZ, RZ, 0x1 ;  /* 0x00000001ff457424 */ /* 0x000fe400078e00ff */
[----:B------:R-:W-:Y:S02]  /*1080*/  IMAD R154, R195, c[0x0][0x1ec], R154 ;  /* 0x00007b00c39a7a24 */ /* 0x000fe400078e029a */
[----:B------:R-:W-:Y:S02]  /*1090*/  IMAD.MOV.U32 R51, RZ, RZ, RZ ;  /* 0x000000ffff337224 */ /* 0x000fe400078e00ff */
[--C-:B--2---:R-:W-:Y:S01]  /*10a0*/  @P3 IMAD.MOV.U32 R16, RZ, RZ, R10.reuse ;  /* 0x000000ffff103224 */ /* 0x104fe200078e000a */
[----:B------:R-:W-:Y:S01]  /*10b0*/  @P3 SHF.R.S32.HI R17, RZ, 0x1f, R10 ;  /* 0x0000001fff113819 */ /* 0x000fe2000001140a */
[----:B------:R-:W-:Y:S01]  /*10c0*/  @!P3 IMAD.MOV.U32 R16, RZ, RZ, R197 ;  /* 0x000000ffff10b224 */ /* 0x000fe200078e00c5 */
[----:B------:R-:W-:Y:S01]  /*10d0*/  IADD3 R10, R8, 0x80, RZ ;  /* 0x00000080080a7810 */ /* 0x000fe20007ffe0ff */
[----:B------:R-:W-:-:S03]  /*10e0*/  @!P3 IMAD.MOV.U32 R17, RZ, RZ, R4 ;  /* 0x000000ffff11b224 */ /* 0x000fc600078e0004 */
[----:B------:R-:W-:Y:S02]  /*10f0*/  SEL R168, R16, RZ, !P5 ;  /* 0x000000ff10a87207 */ /* 0x000fe40006800000 */
[----:B------:R-:W-:Y:S02]  /*1100*/  LEA.HI R16, R5, R84, RZ, 0x6 ;  /* 0x0000005405107211 */ /* 0x000fe400078f30ff */
[----:B------:R-:W-:Y:S02]  /*1110*/  ISETP.GE.AND P3, PT, R10, c[0x0][0x1d4], PT ;  /* 0x000075000a007a0c */ /* 0x000fe40003f66270 */
[----:B------:R-:W-:Y:S01]  /*1120*/  SEL R4, R17, RZ, !P5 ;  /* 0x000000ff11047207 */ /* 0x000fe20006800000 */
[----:B------:R-:W-:Y:S01]  /*1130*/  IMAD.SHL.U32 R10, R16, 0x8, RZ ;  /* 0x00000008100a7824 */ /* 0x000fe200078e00ff */
[----:B------:R-:W-:Y:S01]  /*1140*/  ISETP.GE.AND P5, PT, R8, c[0x0][0x1d4], PT ;  /* 0x0000750008007a0c */ /* 0x000fe20003fa6270 */
[----:B------:R-:W-:Y:S01]  /*1150*/  @P1 IMAD.X R8, R94, 0x1, R13, P4 ;  /* 0x000000015e081824 */ /* 0x000fe200020e060d */
[----:B------:R-:W-:Y:S01]  /*1160*/  ISETP.GE.AND P4, PT, R14, c[0x0][0x1d4], PT ;  /* 0x000075000e007a0c */ /* 0x000fe20003f86270 */
[----:B------:R-:W-:Y:S01]  /*1170*/  IMAD.WIDE.U32 R12, R18, R98, R150 ;  /* 0x00000062120c7225 */ /* 0x000fe200078e0096 */
[----:B------:R-:W-:-:S02]  /*1180*/  LOP3.LUT R10, R3, 0xfffffe00, R10, 0xf8, !PT ;  /* 0xfffffe00030a7812 */ /* 0x000fc400078ef80a */
[----:B------:R-:W-:Y:S01]  /*1190*/  @P1 LEA.HI.X R21, R15, c[0x0][0x224], R8, 0x1, P0 ;  /* 0x000089000f151a11 */ /* 0x000fe200000f0c08 */
[----:B------:R-:W-:Y:S01]  /*11a0*/  IMAD.IADD R7, R13, 0x1, R7 ;  /* 0x000000010d077824 */ /* 0x000fe200078e0207 */
[----:B------:R-:W-:Y:S01]  /*11b0*/  @P2 LEA R16, P0, R12, c[0x0][0x250], 0x1 ;  /* 0x000094000c102a11 */ /* 0x000fe200078008ff */
[C---:B------:R-:W-:Y:S01]  /*11c0*/  @P2 IMAD.SHL.U32 R15, R10.reuse, 0x2, RZ ;  /* 0x000000020a0f2824 */ /* 0x040fe200078e00ff */
[----:B------:R-:W-:Y:S01]  /*11d0*/  SHF.R.S32.HI R3, RZ, 0x1f, R156 ;  /* 0x0000001fff037819 */ /* 0x000fe2000001149c */
[----:B------:R-:W-:Y:S01]  /*11e0*/  @P1 IMAD.SHL.U32 R13, R10, 0x2, RZ ;  /* 0x000000020a0d1824 */ /* 0x000fe200078e00ff */
[----:B------:R-:W-:Y:S01]  /*11f0*/  @P2 LEA.HI.X R17, R12, c[0x0][0x254], R7, 0x1, P0 ;  /* 0x000095000c112a11 */ /* 0x000fe200000f0c07 */
[----:B------:R-:W-:Y:S01]  /*1200*/  @P2 IMAD.SHL.U32 R9, R10, 0x2, RZ ;  /* 0x000000020a092824 */ /* 0x000fe200078e00ff */
[----:B------:R-:W-:Y:S01]  /*1210*/  @!PT LDS RZ, [RZ] ;  /* 0x00000000fffff984 */ /* 0x000fe20000000800 */
[----:B------:R-:W-:Y:S01]  /*1220*/  @!PT LDS RZ, [RZ] ;  /* 0x00000000fffff984 */ /* 0x000fe20000000800 */
[----:B------:R-:W-:Y:S01]  /*1230*/  @!PT LDS RZ, [RZ] ;  /* 0x00000000fffff984 */ /* 0x000fe20000000800 */
[----:B------:R1:W-:Y:S01]  /*1240*/  @P2 LDGSTS.E.BYPASS.LTC128B.128 [R15+0xc100], [R22.64], !P5 ;  /* 0x0c100000160f2fae */ /* 0x0003e2000e901d46 */
[----:B------:R-:W-:Y:S01]  /*1250*/  ISETP.GT.AND P0, PT, R18, R11, PT ;  /* 0x0000000b1200720c */ /* 0x000fe20003f04270 */
[C---:B------:R-:W-:Y:S01]  /*1260*/  IMAD R103, R4.reuse, c[0x0][0x1f0], RZ ;  /* 0x00007c0004677a24 */ /* 0x040fe200078e02ff */
[----:B------:R-:W-:Y:S01]  /*1270*/  LEA.HI R8, R5, R84, RZ, 0x2 ;  /* 0x0000005405087211 */ /* 0x000fe200078f10ff */
[----:B------:R1:W-:Y:S01]  /*1280*/  @P2 LDGSTS.E.BYPASS.LTC128B.128 [R15+0xe100], [R22.64+0x80], !P4 ;  /* 0x0e100080160f2fae */ /* 0x0003e2000e101d46 */
[----:B------:R-:W-:-:S02]  /*1290*/  IMAD R121, R4, c[0x0][0x218], RZ ;  /* 0x0000860004797a24 */ /* 0x000fc400078e02ff */
[----:B------:R-:W-:Y:S01]  /*12a0*/  SHF.R.S32.HI R111, RZ, 0x2, R8 ;  /* 0x00000002ff6f7819 */ /* 0x000fe20000011408 */
[----:B------:R1:W-:Y:S01]  /*12b0*/  @P2 LDGSTS.E.BYPASS.LTC128B.128 [R15+0x10100], [R22.64+0x100], !P3 ;  /* 0x10100100160f2fae */ /* 0x0003e2000d901d46 */
[C---:B------:R-:W-:Y:S02]  /*12c0*/  IMAD R103, R168.reuse, c[0x0][0x1f4], R103 ;  /* 0x00007d00a8677a24 */ /* 0x040fe400078e0267 */
[----:B------:R-:W-:Y:S01]  /*12d0*/  IMAD R121, R168, c[0x0][0x21c], R121 ;  /* 0x00008700a8797a24 */ /* 0x000fe200078e0279 */
[----:B------:R2:W-:Y:S01]  /*12e0*/  @P1 LDGSTS.E.BYPASS.LTC128B.128 [R13+0xd100], [R20.64], !P5 ;  /* 0x0d100000140d1fae */ /* 0x0005e2000e901d46 */
[----:B------:R-:W-:Y:S01]  /*12f0*/  IMAD.WIDE.U32 R158, R111, c[0x0][0x1e0], RZ ;  /* 0x000078006f9e7a25 */ /* 0x000fe200078e00ff */
[----:B------:R-:W-:Y:S02]  /*1300*/  @P0 IADD3 R2, R2, -0x2, RZ ;  /* 0xfffffffe02020810 */ /* 0x000fe40007ffe0ff */
[----:B------:R2:W-:Y:S02]  /*1310*/  @P1 LDGSTS.E.BYPASS.LTC128B.128 [R13+0xf100], [R20.64+0x80], !P4 ;  /* 0x0f100080140d1fae */ /* 0x0005e4000e101d46 */
[----:B------:R-:W-:Y:S01]  /*1320*/  @P0 SHF.R.S32.HI R6, RZ, 0x1f, R2 ;  /* 0x0000001fff060819 */ /* 0x000fe20000011402 */
[----:B------:R-:W-:Y:S01]  /*1330*/  @P0 IMAD R0, R95, R2, RZ ;  /* 0x000000025f000224 */ /* 0x000fe200078e02ff */
[----:B------:R2:W-:Y:S03]  /*1340*/  @P1 LDGSTS.E.BYPASS.LTC128B.128 [R13+0x11100], [R20.64+0x100], !P3 ;  /* 0x11100100140d1fae */ /* 0x0005e6000d901d46 */
[----:B------:R-:W-:Y:S01]  /*1350*/  @P0 IMAD R0, R6, R97, R0 ;  /* 0x0000006106000224 */ /* 0x000fe200078e0200 */
[----:B------:R-:W0:Y:S04]  /*1360*/  LDGDEPBAR ;  /* 0x00000000000079af */ /* 0x000e280000000000 */
[----:B------:R-:W-:Y:S01]  /*1370*/  BAR.SYNC.DEFER_BLOCKING 0x0 ;  /* 0x0000000000007b1d */ /* 0x000fe20000010000 */
[----:B-1----:R-:W-:-:S04]  /*1380*/  IMAD.WIDE.U32 R14, R156, c[0x0][0x1e0], RZ ;  /* 0x000078009c0e7a25 */ /* 0x002fc800078e00ff */
[----:B--2---:R-:W-:-:S04]  /*1390*/  @P0 IMAD.WIDE.U32 R20, R2, R97, R152 ;  /* 0x0000006102140225 */ /* 0x004fc800078e0098 */
[----:B------:R-:W-:Y:S01]  /*13a0*/  @P1 IMAD.SHL.U32 R2, R10, 0x2, RZ ;  /* 0x000000020a021824 */ /* 0x000fe200078e00ff */
[----:B------:R-:W-:Y:S01]  /*13b0*/  @!PT LDS RZ, [RZ] ;  /* 0x00000000fffff984 */ /* 0x000fe20000000800 */
[----:B------:R-:W-:Y:S01]  /*13c0*/  @!PT LDS RZ, [RZ] ;  /* 0x00000000fffff984 */ /* 0x000fe20000000800 */
[----:B------:R-:W-:Y:S01]  /*13d0*/  @!PT LDS RZ, [RZ] ;  /* 0x00000000fffff984 */ /* 0x000fe20000000800 */
[----:B------:R1:W-:Y:S01]  /*13e0*/  @P2 LDGSTS.E.BYPASS.LTC128B.128 [R9+0x100], [R16.64], !P5 ;  /* 0x0010000010092fae */ /* 0x0003e2000e901d46 */
[----:B------:R-:W-:Y:S02]  /*13f0*/  IMAD R13, R3, c[0x0][0x1e0], RZ ;  /* 0x00007800030d7a24 */ /* 0x000fe400078e02ff */
[----:B------:R-:W-:Y:S01]  /*1400*/  @P0 IMAD.IADD R0, R21, 0x1, R0 ;  /* 0x0000000115000824 */ /* 0x000fe200078e0200 */
[----:B------:R1:W-:Y:S01]  /*1410*/  @P2 LDGSTS.E.BYPASS.LTC128B.128 [R9+0x2100], [R16.64+0x80], !P4 ;  /* 0x0210008010092fae */ /* 0x0003e2000e101d46 */
[----:B------:R-:W-:-:S03]  /*1420*/  IMAD R24, R156, c[0x0][0x1e4], R13 ;  /* 0x000079009c187a24 */ /* 0x000fc600078e020d */
[----:B------:R1:W-:Y:S01]  /*1430*/  @P2 LDGSTS.E.BYPASS.LTC128B.128 [R9+0x4100], [R16.64+0x100], !P3 ;  /* 0x0410010010092fae */ /* 0x0003e2000d901d46 */
[----:B------:R-:W-:Y:S01]  /*1440*/  @P1 IADD3 R12, P2, R105, R12, RZ ;  /* 0x0000000c690c1210 */ /* 0x000fe20007f5e0ff */
[----:B------:R-:W-:Y:S02]  /*1450*/  IMAD.IADD R25, R15, 0x1, R24 ;  /* 0x000000010f197824 */ /* 0x000fe400078e0218 */
[----:B------:R-:W-:Y:S02]  /*1460*/  IMAD.MOV.U32 R24, RZ, RZ, R14 ;  /* 0x000000ffff187224 */ /* 0x000fe400078e000e */
[----:B------:R-:W-:Y:S01]  /*1470*/  @P1 IMAD.X R7, R104, 0x1, R7, P2 ;  /* 0x0000000168071824 */ /* 0x000fe200010e0607 */
[----:B------:R-:W-:Y:S01]  /*1480*/  @P1 LEA R6, P2, R12, c[0x0][0x250], 0x1 ;  /* 0x000094000c061a11 */ /* 0x000fe200078408ff */
[----:B------:R-:W-:-:S03]  /*1490*/  IMAD.WIDE.U32 R24, R195, c[0x0][0x1e8], R24 ;  /* 0x00007a00c3187a25 */ /* 0x000fc600078e0018 */
[----:B------:R-:W-:Y:S01]  /*14a0*/  @P1 LEA.HI.X R7, R12, c[0x0][0x254], R7, 0x1, P2 ;  /* 0x000095000c071a11 */ /* 0x000fe200010f0c07 */
[----:B------:R-:W-:Y:S01]  /*14b0*/  IMAD.IADD R155, R25, 0x1, R154 ;  /* 0x00000001199b7824 */ /* 0x000fe200078e029a */
[C---:B------:R-:W-:Y:S01]  /*14c0*/  @P0 LEA R12, P2, R20.reuse, c[0x0][0x220], 0x1 ;  /* 0x00008800140c0a11 */ /* 0x040fe200078408ff */
[----:B------:R-:W-:Y:S02]  /*14d0*/  IMAD.MOV.U32 R154, RZ, RZ, R24 ;  /* 0x000000ffff9a7224 */ /* 0x000fe400078e0018 */
[----:B------:R2:W-:Y:S01]  /*14e0*/  @P1 LDGSTS.E.BYPASS.LTC128B.128 [R2+0x1100], [R6.64], !P5 ;  /* 0x0110000006021fae */ /* 0x0005e2000e901d46 */
[----:B------:R-:W-:Y:S01]  /*14f0*/  @P0 LEA.HI.X R13, R20, c[0x0][0x224], R0, 0x1, P2 ;  /* 0x00008900140d0a11 */ /* 0x000fe200010f0c00 */
[----:B------:R-:W-:Y:S02]  /*1500*/  IMAD R24, R86, c[0x0][0x210], RZ ;  /* 0x0000840056187a24 */ /* 0x000fe400078e02ff */
[----:B------:R2:W-:Y:S01]  /*1510*/  @P1 LDGSTS.E.BYPASS.LTC128B.128 [R2+0x3100], [R6.64+0x80], !P4 ;  /* 0x0310008006021fae */ /* 0x0005e2000e101d46 */
[----:B------:R-:W-:-:S03]  /*1520*/  IMAD.WIDE.U32 R154, R168, c[0x0][0x1f0], R154 ;  /* 0x00007c00a89a7a25 */ /* 0x000fc600078e009a */
[----:B------:R2:W-:Y:S01]  /*1530*/  @P1 LDGSTS.E.BYPASS.LTC128B.128 [R2+0x5100], [R6.64+0x100], !P3 ;  /* 0x0510010006021fae */ /* 0x0005e2000d901d46 */
[----:B------:R-:W-:Y:S01]  /*1540*/  ISETP.LE.AND P1, PT, R102, c[0x0][0x27c], PT ;  /* 0x00009f0066007a0c */ /* 0x000fe20003f23270 */
[----:B------:R-:W-:Y:S01]  /*1550*/  IMAD R24, R195, c[0x0][0x214], R24 ;  /* 0x00008500c3187a24 */ /* 0x000fe200078e0218 */
[----:B-1----:R-:W-:Y:S01]  /*1560*/  LOP3.LUT R9, R8, 0xfffffffc, RZ, 0xc0, !PT ;  /* 0xfffffffc08097812 */ /* 0x002fe200078ec0ff */
[----:B------:R-:W0:Y:S01]  /*1570*/  LDGDEPBAR ;  /* 0x00000000000079af */ /* 0x000e220000000000 */
[----:B------:R-:W-:Y:S01]  /*1580*/  P2R R0, PR, RZ, 0x2 ;  /* 0x00000002ff007803 */ /* 0x000fe20000000000 */
[----:B------:R-:W-:Y:S01]  /*1590*/  @P0 IMAD.SHL.U32 R0, R10, 0x2, RZ ;  /* 0x000000020a000824 */ /* 0x000fe200078e00ff */
[----:B------:R-:W-:Y:S01]  /*15a0*/  @P0 LEA R14, P1, R99, R12, 0x1 ;  /* 0x0000000c630e0211 */ /* 0x000fe200078208ff */
[----:B------:R-:W-:Y:S01]  /*15b0*/  IMAD.IADD R20, R84, 0x1, -R9 ;  /* 0x0000000154147824 */ /* 0x000fe200078e0a09 */
[----:B------:R-:W-:Y:S01]  /*15c0*/  SHF.R.S32.HI R8, RZ, 0x1f, R8 ;  /* 0x0000001fff087819 */ /* 0x000fe20000011408 */
[----:B------:R-:W-:Y:S01]  /*15d0*/  IMAD.IADD R103, R155, 0x1, R103 ;  /* 0x000000019b677824 */ /* 0x000fe200078e0267 */
[----:B------:R-:W-:Y:S01]  /*15e0*/  @P0 LEA.HI.X R15, R99, R13, R94, 0x1, P1 ;  /* 0x0000000d630f0211 */ /* 0x000fe200008f0c5e */
[C---:B------:R-:W-:Y:S01]  /*15f0*/  IMAD.SHL.U32 R22, R20.reuse, 0x8, RZ ;  /* 0x0000000814167824 */ /* 0x040fe200078e00ff */
[----:B------:R1:W-:Y:S01]  /*1600*/  @P0 LDGSTS.E.BYPASS.LTC128B.128 [R0+0x12100], [R12.64], !P5 ;  /* 0x121000000c000fae */ /* 0x0003e2000e901d46 */
[----:B------:R-:W-:Y:S01]  /*1610*/  IMAD.SHL.U32 R20, R20, 0x4, RZ ;  /* 0x0000000414147824 */ /* 0x000fe200078e00ff */
[----:B------:R-:W-:-:S02]  /*1620*/  LEA.HI R8, R8, R111, RZ, 0x3 ;  /* 0x0000006f08087211 */ /* 0x000fc400078f18ff */
[----:B------:R1:W-:Y:S01]  /*1630*/  @P0 LDGSTS.E.BYPASS.LTC128B.128 [R0+0x14100], [R12.64+0x80], !P4 ;  /* 0x141000800c000fae */ /* 0x0003e2000e101d46 */
[--C-:B------:R-:W-:Y:S02]  /*1640*/  SHF.R.S32.HI R23, RZ, 0x1f, R22.reuse ;  /* 0x0000001fff177819 */ /* 0x100fe40000011416 */
[C---:B------:R-:W-:Y:S01]  /*1650*/  IADD3 R19, R20.reuse, 0x20, RZ ;  /* 0x0000002014137810 */ /* 0x040fe20007ffe0ff */
[----:B------:R1:W-:Y:S01]  /*1660*/  @P0 LDGSTS.E.BYPASS.LTC128B.128 [R0+0x16100], [R12.64+0x100], !P3 ;  /* 0x161001000c000fae */ /* 0x0003e2000d901d46 */
[----:B------:R-:W-:Y:S01]  /*1670*/  IADD3 R17, R20, 0x40, RZ ;  /* 0x0000004014117810 */ /* 0x000fe20007ffe0ff */
[C---:B------:R-:W-:Y:S01]  /*1680*/  IMAD.WIDE.U32 R166, R111.reuse, c[0x0][0x290], R22 ;  /* 0x0000a4006fa67a25 */ /* 0x040fe200078e0016 */
[----:B------:R-:W-:Y:S01]  /*1690*/  LOP3.LUT R8, R8, 0xfffffff8, RZ, 0xc0, !PT ;  /* 0xfffffff808087812 */ /* 0x000fe200078ec0ff */
[----:B------:R3:W-:Y:S01]  /*16a0*/  @P0 LDGSTS.E.BYPASS.LTC128B.128 [R0+0x13100], [R14.64], !P5 ;  /* 0x131000000e000fae */ /* 0x0007e2000e901d46 */
[----:B------:R-:W-:Y:S01]  /*16b0*/  SHF.R.S32.HI R21, RZ, 0x1f, R20 ;  /* 0x0000001fff157819 */ /* 0x000fe20000011414 */
[----:B--2---:R-:W-:Y:S01]  /*16c0*/  IMAD.MOV.U32 R2, RZ, RZ, c[0x0][0x27c] ;  /* 0x00009f00ff027624 */ /* 0x004fe200078e00ff */
[----:B------:R-:W-:Y:S01]  /*16d0*/  SHF.R.S32.HI R6, RZ, 0x1f, R111 ;  /* 0x0000001fff067819 */ /* 0x000fe2000001146f */
[----:B------:R3:W-:Y:S01]  /*16e0*/  @P0 LDGSTS.E.BYPASS.LTC128B.128 [R0+0x15100], [R14.64+0x80], !P4 ;  /* 0x151000800e000fae */ /* 0x0007e2000e101d46 */
[----:B------:R-:W-:Y:S01]  /*16f0*/  IMAD.IADD R16, R20, 0x1, R17 ;  /* 0x0000000114107824 */ /* 0x000fe200078e0211 */
[----:B------:R-:W-:Y:S01]  /*1700*/  IADD3 R142, R22, 0x60, RZ ;  /* 0x00000060168e7810 */ /* 0x000fe20007ffe0ff */
[----:B------:R-:W-:Y:S01]  /*1710*/  IMAD.SHL.U32 R2, R2, 0x2, RZ ;  /* 0x0000000202027824 */ /* 0x000fe200078e00ff */
[----:B------:R3:W-:Y:S01]  /*1720*/  @P0 LDGSTS.E.BYPASS.LTC128B.128 [R0+0x17100], [R14.64+0x100], !P3 ;  /* 0x171001000e000fae */ /* 0x0007e2000d901d46 */
[----:B------:R-:W-:Y:S01]  /*1730*/  ISETP.GE.AND P0, PT, R22, c[0x0][0x27c], PT ;  /* 0x00009f0016007a0c */ /* 0x000fe20003f06270 */
[----:B------:R-:W-:Y:S01]  /*1740*/  IMAD R162, R6, c[0x0][0x290], RZ ;  /* 0x0000a40006a27a24 */ /* 0x000fe200078e02ff */
[----:B------:R-:W-:Y:S01]  /*1750*/  IADD3 R141, R22, 0x80, RZ ;  /* 0x00000080168d7810 */ /* 0x000fe20007ffe0ff */
[----:B------:R-:W-:Y:S01]  /*1760*/  IMAD R160, R6, c[0x0][0x280], RZ ;  /* 0x0000a00006a07a24 */ /* 0x000fe200078e02ff */
[----:B------:R-:W-:Y:S01]  /*1770*/  IADD3 R7, -R2, c[0x0][0x1d4], RZ ;  /* 0x0000750002077a10 */ /* 0x000fe20007ffe1ff */
[C---:B------:R-:W-:Y:S01]  /*1780*/  IMAD.IADD R8, R111.reuse, 0x1, -R8 ;  /* 0x000000016f087824 */ /* 0x040fe200078e0a08 */
[----:B------:R-:W-:Y:S01]  /*1790*/  SEL R9, RZ, c[0x0][0x27c], !P0 ;  /* 0x00009f00ff097a07 */ /* 0x000fe20004000000 */
[----:B------:R-:W0:Y:S01]  /*17a0*/  LDGDEPBAR ;  /* 0x00000000000079af */ /* 0x000e220000000000 */
[C---:B------:R-:W-:Y:S01]  /*17b0*/  IMAD R162, R111.reuse, c[0x0][0x294], R162 ;  /* 0x0000a5006fa27a24 */ /* 0x040fe200078e02a2 */
[----:B------:R-:W-:Y:S01]  /*17c0*/  IADD3 R140, R22, 0xa0, RZ ;  /* 0x000000a0168c7810 */ /* 0x000fe20007ffe0ff */
[C---:B------:R-:W-:Y:S01]  /*17d0*/  IMAD R160, R111.reuse, c[0x0][0x284], R160 ;  /* 0x0000a1006fa07a24 */ /* 0x040fe200078e02a0 */
[----:B------:R-:W-:Y:S01]  /*17e0*/  LOP3.LUT P6, RZ, R8, 0x4, RZ, 0xc0, !PT ;  /* 0x0000000408ff7812 */ /* 0x000fe200078cc0ff */
[----:B------:R-:W-:Y:S01]  /*17f0*/  IMAD.IADD R9, R22, 0x1, R9 ;  /* 0x0000000116097824 */ /* 0x000fe200078e0209 */
[----:B-1----:R-:W-:Y:S01]  /*1800*/  SEL R13, R2, R7, !P0 ;  /* 0x00000007020d7207 */ /* 0x002fe20004000000 */
[----:B------:R-:W-:Y:S01]  /*1810*/  IMAD.SHL.U32 R8, R8, 0x40, RZ ;  /* 0x0000004008087824 */ /* 0x000fe200078e00ff */
[----:B------:R-:W-:Y:S01]  /*1820*/  ISETP.GE.AND P0, PT, R16, c[0x0][0x27c], PT ;  /* 0x00009f0010007a0c */ /* 0x000fe20003f06270 */
[----:B------:R-:W-:Y:S01]  /*1830*/  IMAD.WIDE.U32 R164, R111, c[0x0][0x280], R22 ;  /* 0x0000a0006fa47a25 */ /* 0x000fe200078e0016 */
[----:B------:R-:W-:-:S02]  /*1840*/  SHF.R.S32.HI R110, RZ, 0x1f, R9 ;  /* 0x0000001fff6e7819 */ /* 0x000fc40000011409 */
[----:B------:R-:W-:Y:S01]  /*1850*/  LOP3.LUT R8, R8, 0x1c0, RZ, 0xc0, !PT ;  /* 0x000001c008087812 */ /* 0x000fe200078ec0ff */
[C-C-:B------:R-:W-:Y:S01]  /*1860*/  IMAD.WIDE.U32 R30, R111.reuse, c[0x0][0x290], R20.reuse ;  /* 0x0000a4006f1e7a25 */ /* 0x140fe200078e0014 */
[CC--:B------:R-:W-:Y:S02]  /*1870*/  LEA.HI R139, R110.reuse, R9.reuse, RZ, 0x3 ;  /* 0x000000096e8b7211 */ /* 0x0c0fe400078f18ff */
[----:B------:R-:W-:Y:S01]  /*1880*/  LEA.HI R110, R110, R9, RZ, 0x6 ;  /* 0x000000096e6e7211 */ /* 0x000fe200078f30ff */
[----:B------:R-:W-:Y:S01]  /*1890*/  IMAD.WIDE.U32 R28, R111, c[0x0][0x280], R20 ;  /* 0x0000a0006f1c7a25 */ /* 0x000fe200078e0014 */
[----:B---3--:R-:W-:-:S03]  /*18a0*/  SHF.R.S32.HI R0, RZ, 0x1f, R13 ;  /* 0x0000001fff007819 */ /* 0x008fc6000001140d */
[----:B------:R-:W-:Y:S01]  /*18b0*/  IMAD.IADD R15, R20, 0x1, R19 ;  /* 0x00000001140f7824 */ /* 0x000fe200078e0213 */
[----:B------:R-:W-:Y:S01]  /*18c0*/  LEA.HI R0, R0, R13, RZ, 0x4 ;  /* 0x0000000d00007211 */ /* 0x000fe200078f20ff */
[----:B------:R-:W-:Y:S01]  /*18d0*/  IMAD.SHL.U32 R110, R110, 0x40, RZ ;  /* 0x000000406e6e7824 */ /* 0x000fe200078e00ff */
[----:B------:R-:W-:Y:S01]  /*18e0*/  IADD3 R13, R20, 0x50, RZ ;  /* 0x00000050140d7810 */ /* 0x000fe20007ffe0ff */
[----:B------:R-:W-:Y:S01]  /*18f0*/  IMAD.WIDE.U32 R26, R195, c[0x0][0x210], R22 ;  /* 0x00008400c31a7a25 */ /* 0x000fe200078e0016 */
[----:B------:R-:W-:Y:S02]  /*1900*/  ISETP.GE.AND P1, PT, R15, c[0x0][0x27c], PT ;  /* 0x00009f000f007a0c */ /* 0x000fe40003f26270 */
[----:B------:R-:W-:Y:S01]  /*1910*/  SHF.R.S32.HI R0, RZ, 0x4, R0 ;  /* 0x00000004ff007819 */ /* 0x000fe20000011400 */
[----:B------:R-:W-:Y:S01]  /*1920*/  IMAD.IADD R167, R167, 0x1, R162 ;  /* 0x00000001a7a77824 */ /* 0x000fe200078e02a2 */
[CC--:B------:R-:W-:Y:S01]  /*1930*/  SEL R12, R2.reuse, R7.reuse, !P1 ;  /* 0x00000007020c7207 */ /* 0x0c0fe20004800000 */
[----:B------:R-:W-:Y:S01]  /*1940*/  IMAD.IADD R165, R165, 0x1, R160 ;  /* 0x00000001a5a57824 */ /* 0x000fe200078e02a0 */
[----:B------:R-:W-:Y:S01]  /*1950*/  SEL R7, R2, R7, !P0 ;  /* 0x0000000702077207 */ /* 0x000fe20004000000 */
[----:B------:R-:W-:Y:S01]  /*1960*/  IMAD.IADD R163, R162, 0x1, R31 ;  /* 0x00000001a2a37824 */ /* 0x000fe200078e021f */
[----:B------:R-:W-:Y:S01]  /*1970*/  SEL R2, RZ, c[0x0][0x27c], !P1 ;  /* 0x00009f00ff027a07 */ /* 0x000fe20004800000 */
[----:B------:R-:W-:Y:S01]  /*1980*/  IMAD.IADD R161, R160, 0x1, R29 ;  /* 0x00000001a0a17824 */ /* 0x000fe200078e021d */
[----:B------:R-:W-:Y:S01]  /*1990*/  IADD3 R156, P1, R156, R111, RZ ;  /* 0x0000006f9c9c7210 */ /* 0x000fe20007f3e0ff */
[----:B------:R-:W-:Y:S01]  /*19a0*/  IMAD.IADD R25, R27, 0x1, R24 ;  /* 0x000000011b197824 */ /* 0x000fe200078e0218 */
[----:B------:R-:W-:Y:S01]  /*19b0*/  SHF.R.S32.HI R112, RZ, 0x1f, R7 ;  /* 0x0000001fff707819 */ /* 0x000fe20000011407 */
[----:B------:R-:W-:Y:S01]  /*19c0*/  IMAD.MOV.U32 R162, RZ, RZ, R30 ;  /* 0x000000ffffa27224 */ /* 0x000fe200078e001e */
[----:B------:R-:W-:Y:S01]  /*19d0*/  SHF.R.S32.HI R113, RZ, 0x1f, R12 ;  /* 0x0000001fff717819 */ /* 0x000fe2000001140c */
[----:B------:R-:W-:Y:S01]  /*19e0*/  IMAD.X R157, R3, 0x1, R6, P1 ;  /* 0x00000001039d7824 */ /* 0x000fe200008e0606 */
[----:B------:R-:W-:Y:S01]  /*19f0*/  LEA.HI R112, R112, R7, RZ, 0x4 ;  /* 0x0000000770707211 */ /* 0x000fe200078f20ff */
[----:B------:R-:W-:Y:S01]  /*1a00*/  IMAD R6, R6, c[0x0][0x1e0], RZ ;  /* 0x0000780006067a24 */ /* 0x000fe200078e02ff */
[----:B------:R-:W-:Y:S01]  /*1a10*/  LEA.HI R113, R113, R12, RZ, 0x4 ;  /* 0x0000000c71717211 */ /* 0x000fe200078f20ff */
[----:B------:R-:W-:Y:S01]  /*1a20*/  IMAD.IADD R7, R2, 0x1, R15 ;  /* 0x0000000102077824 */ /* 0x000fe200078e020f */
[----:B------:R-:W-:Y:S01]  /*1a30*/  LEA.HI R2, R5, R84, RZ, 0x5 ;  /* 0x0000005405027211 */ /* 0x000fe200078f28ff */
[----:B------:R-:W-:Y:S01]  /*1a40*/  IMAD R3, R111, c[0x0][0x1e4], R6 ;  /* 0x000079006f037a24 */ /* 0x000fe200078e0206 */
[----:B------:R-:W-:Y:S01]  /*1a50*/  LOP3.LUT R12, R8, 0x38, R139, 0xf8, !PT ;  /* 0x00000038080c7812 */ /* 0x000fe200078ef88b */
[----:B------:R-:W-:Y:S01]  /*1a60*/  IMAD.MOV.U32 R160, RZ, RZ, R28 ;  /* 0x000000ffffa07224 */ /* 0x000fe200078e001c */
[----:B------:R-:W-:Y:S01]  /*1a70*/  SHF.R.S32.HI R6, RZ, 0x1f, R7 ;  /* 0x0000001fff067819 */ /* 0x000fe20000011407 */
[----:B------:R-:W-:Y:S01]  /*1a80*/  IMAD.IADD R106, R159, 0x1, R3 ;  /* 0x000000019f6a7824 */ /* 0x000fe200078e0203 */
[----:B------:R-:W-:Y:S01]  /*1a90*/  SEL R3, RZ, c[0x0][0x27c], !P0 ;  /* 0x00009f00ff037a07 */ /* 0x000fe20004000000 */
[----:B------:R-:W-:Y:S01]  /*1aa0*/  IMAD.SHL.U32 R2, R2, 0x10, RZ ;  /* 0x0000001002027824 */ /* 0x000fe200078e00ff */
[CC--:B------:R-:W-:Y:S01]  /*1ab0*/  LEA.HI R138, R6.reuse, R7.reuse, RZ, 0x3 ;  /* 0x00000007068a7211 */ /* 0x0c0fe200078f18ff */
[----:B------:R-:W-:Y:S01]  /*1ac0*/  IMAD.MOV.U32 R24, RZ, RZ, R26 ;  /* 0x000000ffff187224 */ /* 0x000fe200078e001a */
[----:B------:R-:W-:Y:S01]  /*1ad0*/  LEA.HI R6, R6, R7, RZ, 0x6 ;  /* 0x0000000706067211 */ /* 0x000fe200078f30ff */
[----:B------:R-:W-:Y:S01]  /*1ae0*/  IMAD.IADD R3, R3, 0x1, R16 ;  /* 0x0000000103037824 */ /* 0x000fe200078e0210 */
[----:B------:R-:W-:Y:S01]  /*1af0*/  LOP3.LUT R14, R8, 0x38, R138, 0xf8, !PT ;  /* 0x00000038080e7812 */ /* 0x000fe200078ef88a */
[----:B-----5:R-:W-:Y:S01]  /*1b00*/  IMAD.WIDE.U32 R166, R85, c[0x0][0x290], R166 ;  /* 0x0000a40055a67a25 */ /* 0x020fe200078e00a6 */
[----:B------:R-:W-:-:S02]  /*1b10*/  SHF.R.S32.HI R113, RZ, 0x4, R113 ;  /* 0x00000004ff717819 */ /* 0x000fc40000011471 */
[----:B------:R-:W-:Y:S01]  /*1b20*/  SHF.R.S32.HI R108, RZ, 0x1f, R3 ;  /* 0x0000001fff6c7819 */ /* 0x000fe20000011403 */
[----:B------:R-:W-:Y:S01]  /*1b30*/  IMAD.SHL.U32 R6, R6, 0x40, RZ ;  /* 0x0000004006067824 */ /* 0x000fe200078e00ff */
[----:B------:R-:W-:Y:S01]  /*1b40*/  SHF.R.S32.HI R112, RZ, 0x4, R112 ;  /* 0x00000004ff707819 */ /* 0x000fe20000011470 */
[----:B------:R-:W-:Y:S01]  /*1b50*/  IMAD.WIDE.U32 R168, R168, c[0x0][0x218], R24 ;  /* 0x00008600a8a87a25 */ /* 0x000fe200078e0018 */
[CC--:B------:R-:W-:Y:S02]  /*1b60*/  LEA.HI R137, R108.reuse, R3.reuse, RZ, 0x3 ;  /* 0x000000036c897211 */ /* 0x0c0fe400078f18ff */
[----:B------:R-:W-:Y:S01]  /*1b70*/  LEA.HI R108, R108, R3, RZ, 0x6 ;  /* 0x000000036c6c7211 */ /* 0x000fe200078f30ff */
[C---:B------:R-:W-:Y:S01]  /*1b80*/  IMAD.WIDE.U32 R162, R85.reuse, c[0x0][0x290], R162 ;  /* 0x0000a40055a27a25 */ /* 0x040fe200078e00a2 */
[----:B------:R-:W-:Y:S02]  /*1b90*/  SHF.R.U32.HI R3, RZ, 0x3, R8 ;  /* 0x00000003ff037819 */ /* 0x000fe40000011608 */
[----:B------:R-:W-:Y:S01]  /*1ba0*/  LOP3.LUT R2, R2, 0xfffffe00, RZ, 0xc0, !PT ;  /* 0xfffffe0002027812 */ /* 0x000fe200078ec0ff */
[----:B------:R-:W-:Y:S01]  /*1bb0*/  IMAD.SHL.U32 R108, R108, 0x40, RZ ;  /* 0x000000406c6c7824 */ /* 0x000fe200078e00ff */
[----:B------:R-:W-:Y:S01]  /*1bc0*/  LOP3.LUT R7, R12, R3, RZ, 0x3c, !PT ;  /* 0x000000030c077212 */ /* 0x000fe200078e3cff */
[----:B------:R-:W-:Y:S01]  /*1bd0*/  IMAD.WIDE.U32 R164, R85, c[0x0][0x280], R164 ;  /* 0x0000a00055a47a25 */ /* 0x000fe200078e00a4 */
[----:B------:R-:W-:-:S02]  /*1be0*/  LOP3.LUT R12, R8, 0x38, R137, 0xf8, !PT ;  /* 0x00000038080c7812 */ /* 0x000fc400078ef889 */
[----:B------:R-:W-:Y:S01]  /*1bf0*/  LOP3.LUT R6, R6, 0xfffff000, RZ, 0xc0, !PT ;  /* 0xfffff00006067812 */ /* 0x000fe200078ec0ff */
[----:B------:R-:W-:Y:S01]  /*1c00*/  IMAD.WIDE.U32 R160, R85, c[0x0][0x280], R160 ;  /* 0x0000a00055a07a25 */ /* 0x000fe200078e00a0 */
[-C--:B------:R-:W-:Y:S02]  /*1c10*/  LOP3.LUT R109, R14, R3.reuse, RZ, 0x3c, !PT ;  /* 0x000000030e6d7212 */ /* 0x080fe400078e3cff */
[----:B------:R-:W-:Y:S01]  /*1c20*/  LOP3.LUT R108, R108, 0xfffff000, RZ, 0xc0, !PT ;  /* 0xfffff0006c6c7812 */ /* 0x000fe200078ec0ff */
[----:B------:R-:W-:Y:S01]  /*1c30*/  IMAD.IADD R121, R169, 0x1, R121 ;  /* 0x00000001a9797824 */ /* 0x000fe200078e0279 */
[----:B------:R-:W-:Y:S02]  /*1c40*/  LOP3.LUT R5, R12, R3, RZ, 0x3c, !PT ;  /* 0x000000030c057212 */ /* 0x000fe400078e3cff */
[----:B------:R-:W-:Y:S02]  /*1c50*/  LEA.HI.SX32 R107, R139, R0, 0x1d ;  /* 0x000000008b6b7211 */ /* 0x000fe400078feaff */
[----:B------:R-:W-:-:S02]  /*1c60*/  LEA.HI.SX32 R113, R138, R113, 0x1d ;  /* 0x000000718a717211 */ /* 0x000fc400078feaff */
[----:B------:R-:W-:Y:S02]  /*1c70*/  LEA.HI.SX32 R112, R137, R112, 0x1d ;  /* 0x0000007089707211 */ /* 0x000fe400078feaff */
[--C-:B------:R-:W-:Y:S02]  /*1c80*/  IADD3 R109, R109, R6, R2.reuse ;  /* 0x000000066d6d7210 */ /* 0x100fe40007ffe002 */
[----:B------:R-:W-:Y:S02]  /*1c90*/  IADD3 R108, R5, R108, R2 ;  /* 0x0000006c056c7210 */ /* 0x000fe40007ffe002 */
[----:B------:R-:W-:Y:S02]  /*1ca0*/  SHF.R.S32.HI R6, RZ, 0x1f, R107 ;  /* 0x0000001fff067819 */ /* 0x000fe4000001146b */
[----:B------:R-:W-:Y:S02]  /*1cb0*/  SHF.R.S32.HI R114, RZ, 0x1f, R113 ;  /* 0x0000001fff727819 */ /* 0x000fe40000011471 */
[----:B------:R-:W-:-:S02]  /*1cc0*/  SHF.R.S32.HI R5, RZ, 0x1f, R112 ;  /* 0x0000001fff057819 */ /* 0x000fc40000011470 */
        /* <DEDUP_REMOVED lines=8> */
[----:B------:R-:W-:Y:S01]  /*1d50*/  LOP3.LUT R14, R8, 0x38, R107, 0xf8, !PT ;  /* 0x00000038080e7812 */ /* 0x000fe200078ef86b */
[----:B------:R-:W-:Y:S01]  /*1d60*/  IMAD.SHL.U32 R114, R114, 0x200, RZ ;  /* 0x0000020072727824 */ /* 0x000fe200078e00ff */
[----:B------:R-:W-:Y:S01]  /*1d70*/  LOP3.LUT R12, R8, 0x38, R113, 0xf8, !PT ;  /* 0x00000038080c7812 */ /* 0x000fe200078ef871 */
[----:B------:R-:W-:Y:S01]  /*1d80*/  IMAD.SHL.U32 R136, R136, 0x200, RZ ;  /* 0x0000020088887824 */ /* 0x000fe200078e00ff */
[----:B------:R-:W-:-:S02]  /*1d90*/  LOP3.LUT R8, R8, 0x38, R112, 0xf8, !PT ;  /* 0x0000003808087812 */ /* 0x000fc400078ef870 */
[----:B------:R-:W-:Y:S02]  /*1da0*/  LOP3.LUT R0, R2, R0, R3, 0xf6, !PT ;  /* 0x0000000002007212 */ /* 0x000fe400078ef603 */
[-C--:B------:R-:W-:Y:S02]  /*1db0*/  LOP3.LUT R115, R14, R3.reuse, RZ, 0x3c, !PT ;  /* 0x000000030e737212 */ /* 0x080fe400078e3cff */
[-C--:B------:R-:W-:Y:S01]  /*1dc0*/  LOP3.LUT R5, R12, R3.reuse, RZ, 0x3c, !PT ;  /* 0x000000030c057212 */ /* 0x080fe200078e3cff */
[----:B------:R-:W-:Y:S01]  /*1dd0*/  IMAD.MOV.U32 R12, RZ, RZ, c[0x0][0x290] ;  /* 0x0000a400ff0c7624 */ /* 0x000fe200078e00ff */
[----:B------:R-:W-:Y:S02]  /*1de0*/  LOP3.LUT R110, R110, 0xfffff000, RZ, 0xc0, !PT ;  /* 0xfffff0006e6e7812 */ /* 0x000fe400078ec0ff */
[----:B------:R-:W-:Y:S01]  /*1df0*/  LOP3.LUT R3, R8, R3, RZ, 0x3c, !PT ;  /* 0x0000000308037212 */ /* 0x000fe200078e3cff */
[----:B------:R-:W-:Y:S01]  /*1e00*/  IMAD.MOV.U32 R8, RZ, RZ, c[0x0][0x280] ;  /* 0x0000a000ff087624 */ /* 0x000fe200078e00ff */
[----:B------:R-:W-:Y:S01]  /*1e10*/  LOP3.LUT R6, R6, 0xfffff000, RZ, 0xc0, !PT ;  /* 0xfffff00006067812 */ /* 0x000fe200078ec0ff */
[----:B------:R-:W-:Y:S01]  /*1e20*/  IMAD.SHL.U32 R125, R12, 0x40, RZ ;  /* 0x000000400c7d7824 */ /* 0x000fe200078e00ff */
[----:B------:R-:W-:Y:S01]  /*1e30*/  LOP3.LUT R114, R114, 0xfffff000, RZ, 0xc0, !PT ;  /* 0xfffff00072727812 */ /* 0x000fe200078ec0ff */
[----:B------:R-:W-:Y:S01]  /*1e40*/  IMAD.SHL.U32 R129, R8, 0x40, RZ ;  /* 0x0000004008817824 */ /* 0x000fe200078e00ff */
[----:B------:R-:W-:-:S02]  /*1e50*/  LOP3.LUT R136, R136, 0xfffff000, RZ, 0xc0, !PT ;  /* 0xfffff00088887812 */ /* 0x000fc400078ec0ff */
[--C-:B------:R-:W-:Y:S02]  /*1e60*/  IADD3 R110, R7, R110, R2.reuse ;  /* 0x0000006e076e7210 */ /* 0x100fe40007ffe002 */
[--C-:B------:R-:W-:Y:S01]  /*1e70*/  IADD3 R115, R115, R6, R2.reuse ;  /* 0x0000000673737210 */ /* 0x100fe20007ffe002 */
[----:B------:R-:W-:Y:S01]  /*1e80*/  IMAD.MOV.U32 R6, RZ, RZ, c[0x0][0x1e0] ;  /* 0x00007800ff067624 */ /* 0x000fe200078e00ff */
[--C-:B------:R-:W-:Y:S02]  /*1e90*/  IADD3 R114, R5, R114, R2.reuse ;  /* 0x0000007205727210 */ /* 0x100fe40007ffe002 */
[----:B------:R-:W-:Y:S01]  /*1ea0*/  IADD3 R136, R3, R136, R2 ;  /* 0x0000008803887210 */ /* 0x000fe20007ffe002 */
[----:B------:R-:W-:Y:S01]  /*1eb0*/  IMAD.SHL.U32 R135, R6, 0x40, RZ ;  /* 0x0000004006877824 */ /* 0x000fe200078e00ff */
[----:B------:R-:W-:Y:S02]  /*1ec0*/  SHF.R.S32.HI R2, RZ, 0x1f, R85 ;  /* 0x0000001fff027819 */ /* 0x000fe40000011455 */
[----:B------:R-:W-:-:S02]  /*1ed0*/  IADD3 R101, P1, P0, R154, R158, R22 ;  /* 0x0000009e9a657210 */ /* 0x000fc4000783e016 */
[----:B------:R-:W-:Y:S01]  /*1ee0*/  LOP3.LUT R139, R139, 0xfffffff8, RZ, 0xc0, !PT ;  /* 0xfffffff88b8b7812 */ /* 0x000fe200078ec0ff */
[C---:B------:R-:W-:Y:S01]  /*1ef0*/  IMAD R4, R2.reuse, c[0x0][0x290], RZ ;  /* 0x0000a40002047a24 */ /* 0x040fe200078e02ff */
[----:B------:R-:W-:Y:S01]  /*1f00*/  IADD3.X R100, R103, R106, R23, P1, P0 ;  /* 0x0000006a67647210 */ /* 0x000fe20000fe0417 */
[----:B------:R-:W-:Y:S01]  /*1f10*/  IMAD R2, R2, c[0x0][0x280], RZ ;  /* 0x0000a00002027a24 */ /* 0x000fe200078e02ff */
[----:B------:R-:W-:Y:S01]  /*1f20*/  ISETP.NE.AND P0, PT, RZ, UR4, PT ;  /* 0x00000004ff007c0c */ /* 0x000fe2000bf05270 */
[C---:B------:R-:W-:Y:S01]  /*1f30*/  IMAD R117, R85.reuse, c[0x0][0x294], R4 ;  /* 0x0000a50055757a24 */ /* 0x040fe200078e0204 */
[----:B------:R-:W-:Y:S01]  /*1f40*/  LOP3.LUT R138, R138, 0xfffffff8, RZ, 0xc0, !PT ;  /* 0xfffffff88a8a7812 */ /* 0x000fe200078ec0ff */
[----:B------:R-:W-:Y:S01]  /*1f50*/  IMAD R3, R85, c[0x0][0x284], R2 ;  /* 0x0000a10055037a24 */ /* 0x000fe200078e0202 */
[----:B------:R-:W-:Y:S01]  /*1f60*/  LOP3.LUT R137, R137, 0xfffffff8, RZ, 0xc0, !PT ;  /* 0xfffffff889897812 */ /* 0x000fe200078ec0ff */
[----:B------:R-:W-:Y:S01]  /*1f70*/  IMAD.IADD R119, R167, 0x1, R117 ;  /* 0x00000001a7777824 */ /* 0x000fe200078e0275 */
[-C--:B------:R-:W-:Y:S01]  /*1f80*/  SHF.L.U64.HI R123, R12, R131.reuse, c[0x0][0x294] ;  /* 0x0000a5000c7b7619 */ /* 0x080fe20000010283 */
[----:B------:R-:W-:Y:S01]  /*1f90*/  IMAD.IADD R117, R117, 0x1, R163 ;  /* 0x0000000175757824 */ /* 0x000fe200078e02a3 */
[-C--:B------:R-:W-:Y:S01]  /*1fa0*/  SHF.L.U64.HI R127, R8, R131.reuse, c[0x0][0x284] ;  /* 0x0000a100087f7619 */ /* 0x080fe20000010283 */
[----:B------:R-:W-:Y:S01]  /*1fb0*/  IMAD.IADD R118, R165, 0x1, R3 ;  /* 0x00000001a5767824 */ /* 0x000fe200078e0203 */
[----:B------:R-:W-:Y:S01]  /*1fc0*/  SHF.L.U64.HI R131, R6, R131, c[0x0][0x1e4] ;  /* 0x0000790006837619 */ /* 0x000fe20000010283 */
[----:B------:R-:W-:Y:S01]  /*1fd0*/  IMAD.IADD R116, R3, 0x1, R161 ;  /* 0x0000000103747824 */ /* 0x000fe200078e02a1 */
[----:B------:R-:W-:-:S02]  /*1fe0*/  P2R R143, PR, RZ, 0x1 ;  /* 0x00000001ff8f7803 */ /* 0x000fc40000000000 */
[C---:B------:R-:W-:Y:S02]  /*1ff0*/  IADD3 R14, R20.reuse, 0x10, RZ ;  /* 0x00000010140e7810 */ /* 0x040fe40007ffe0ff */
[----:B------:R-:W-:Y:S02]  /*2000*/  IADD3 R12, R20, 0x30, RZ ;  /* 0x00000030140c7810 */ /* 0x000fe40007ffe0ff */
[----:B------:R-:W-:Y:S02]  /*2010*/  SHF.R.S32.HI R134, RZ, 0x1f, R139 ;  /* 0x0000001fff867819 */ /* 0x000fe4000001148b */
[----:B------:R-:W-:Y:S02]  /*2020*/  SHF.R.S32.HI R126, RZ, 0x1f, R107 ;  /* 0x0000001fff7e7819 */ /* 0x000fe4000001146b */
[----:B------:R-:W-:Y:S02]  /*2030*/  SHF.R.S32.HI R130, RZ, 0x1f, R138 ;  /* 0x0000001fff827819 */ /* 0x000fe4000001148a */
[----:B------:R-:W-:-:S02]  /*2040*/  SHF.R.S32.HI R128, RZ, 0x1f, R137 ;  /* 0x0000001fff807819 */ /* 0x000fc40000011489 */
[----:B------:R-:W-:Y:S02]  /*2050*/  SHF.R.S32.HI R124, RZ, 0x1f, R113 ;  /* 0x0000001fff7c7819 */ /* 0x000fe40000011471 */
[----:B------:R-:W-:Y:S02]  /*2060*/  SHF.R.S32.HI R122, RZ, 0x1f, R112 ;  /* 0x0000001fff7a7819 */ /* 0x000fe40000011470 */
.L_x_966:
        /* <DEDUP_REMOVED lines=20> */
[----:B------:R-:W-:Y:S01]  /*21b0*/  ISETP.NE.AND P1, PT, R143, RZ, PT ;  /* 0x000000ff8f00720c */ /* 0x000fe20003f25270 */
        /* <DEDUP_REMOVED lines=69> */
.L_x_946:
[----:B------:R-:W-:Y:S05]  /*2610*/  BSYNC B0 ;  /* 0x0000000000007941 */ /* 0x000fea0003800000 */
.L_x_945:
        /* <DEDUP_REMOVED lines=89> */
.L_x_949:
[----:B------:R-:W-:Y:S05]  /*2bb0*/  BSYNC B0 ;  /* 0x0000000000007941 */ /* 0x000fea0003800000 */
.L_x_948:
        /* <DEDUP_REMOVED lines=56> */
.L_x_951:
[----:B------:R-:W-:Y:S05]  /*2f40*/  BSYNC B0 ;  /* 0x0000000000007941 */ /* 0x000fea0003800000 */
.L_x_950:
        /* <DEDUP_REMOVED lines=56> */
.L_x_953:
[----:B------:R-:W-:Y:S05]  /*32d0*/  BSYNC B0 ;  /* 0x0000000000007941 */ /* 0x000fea0003800000 */
.L_x_952:
        /* <DEDUP_REMOVED lines=56> */
.L_x_955:
[----:B------:R-:W-:Y:S05]  /*3660*/  BSYNC B0 ;  /* 0x0000000000007941 */ /* 0x000fea0003800000 */
.L_x_954:
        /* <DEDUP_REMOVED lines=56> */
.L_x_957:
[----:B------:R-:W-:Y:S05]  /*39f0*/  BSYNC B0 ;  /* 0x0000000000007941 */ /* 0x000fea0003800000 */
.L_x_956:
        /* <DEDUP_REMOVED lines=56> */
.L_x_944:
        /* <DEDUP_REMOVED lines=47> */
.L_x_959:
[----:B------:R-:W-:Y:S05]  /*4070*/  BSYNC B0 ;  /* 0x0000000000007941 */ /* 0x000fea0003800000 */
.L_x_958:
        /* <DEDUP_REMOVED lines=153> */
.L_x_961:
[----:B------:R-:W-:Y:S05]  /*4a10*/  BSYNC B0 ;  /* 0x0000000000007941 */ /* 0x000fea0003800000 */
.L_x_960:
        /* <DEDUP_REMOVED lines=118> */
.L_x_963:
[----:B------:R-:W-:Y:S05]  /*5180*/  BSYNC B0 ;  /* 0x0000000000007941 */ /* 0x000fea0003800000 */
.L_x_962:
[----:B------:R-:W-:Y:S11]  /*5190*/  ISETP.GE.AND P0, PT, R16, c[0x0][0x1d4], PT ;  /* 0x0000750010007a0c */ /* 0x000ff60003f06270 */
[----:B------:R-:W-:Y:S02]  /*51a0*/  @!UPT UIADD3 URZ, URZ, URZ, URZ ;  /* 0x0000003f3f3ff290 */ /* 0x000fe4000fffe03f */
[----:B------:R-:W-:-:S05]  /*51b0*/  @P0 BRA `(.L_x_947) ;  /* 0x0000092000000947 */ /* 0x000fca0003800000 */
[----:B------:R-:W-:Y:S04]  /*51c0*/  IADD3 R55, P1, P0, R154, R171, R137 ;  /* 0x000000ab9a377210 */ /* 0x000fe8000783e089 */
[----:B------:R-:W-:Y:S02]  /*51d0*/  IADD3.X R52, R103, R170, R128, P1, P0 ;  /* 0x000000aa67347210 */ /* 0x000fe40000fe0480 */
[C---:B------:R-:W-:Y:S04]  /*51e0*/  LEA R54, P0, R55.reuse, c[0x0][0x1c8], 0x1 ;  /* 0x0000720037367a11 */ /* 0x040fe800078008ff */
[----:B------:R-:W-:Y:S02]  /*51f0*/  LEA.HI.X R55, R55, c[0x0][0x1cc], R52, 0x1, P0 ;  /* 0x0000730037377a11 */ /* 0x000fe400000f0c34 */
[-C--:B------:R-:W-:Y:S02]  /*5200*/  IADD3 R52, R136, R173.reuse, RZ ;  /* 0x000000ad88347210 */ /* 0x080fe40007ffe0ff */
[----:B------:R-:W-:Y:S02]  /*5210*/  IADD3 R173, R108, R173, RZ ;  /* 0x000000ad6cad7210 */ /* 0x000fe40007ffe0ff */
[----:B-1----:R-:W-:Y:S02]  /*5220*/  SHF.L.U32 R60, R52, 0x1, RZ ;  /* 0x00000001343c7819 */ /* 0x002fe400000006ff */
[----:B------:R-:W-:Y:S01]  /*5230*/  ISETP.GE.AND P0, PT, R16, c[0x0][0x27c], PT ;  /* 0x00009f0010007a0c */ /* 0x000fe20003f06270 */
[----:B------:R-:W-:Y:S02]  /*5240*/  IMAD.SHL.U32 R50, R173, 0x2, RZ ;  /* 0x00000002ad327824 */ /* 0x000fe400078e00ff */
[----:B------:R-:W-:Y:S08]  /*5250*/  LDS.128 R56, [R60+0xc100] ;  /* 0x00c100003c387984 */ /* 0x000ff00000000c00 */
[----:B------:R-:W1:Y:S02]  /*5260*/  LDS.128 R28, [R50+0xc100] ;  /* 0x00c10000321c7984 */ /* 0x000e640000000c00 */
[----:B------:R-:W-:Y:S01]  /*5270*/  @!P0 SHF.R.U64 R26, R26, 0x10, R27 ;  /* 0x000000101a1a8819 */ /* 0x000fe2000000121b */
[----:B------:R-:W-:Y:S01]  /*5280*/  @!P0 HADD2.F32 R34, -RZ, R37.H1_H1 ;  /* 0x30000025ff228230 */ /* 0x000fe20000004100 */
[----:B------:R-:W-:Y:S01]  /*5290*/  @!P0 SHF.R.U64 R32, R24, 0x10, R25 ;  /* 0x0000001018208819 */ /* 0x000fe20000001219 */
[--C-:B------:R-:W-:Y:S01]  /*52a0*/  @!P0 HADD2.F32 R38, -RZ, R68.reuse.H1_H1 ;  /* 0x30000044ff268230 */ /* 0x100fe20000004100 */
[----:B------:R-:W-:Y:S01]  /*52b0*/  @!P0 SHF.R.U32.HI R24, RZ, 0x10, R27 ;  /* 0x00000010ff188819 */ /* 0x000fe2000001161b */
[----:B------:R-:W-:Y:S01]  /*52c0*/  @!P0 HADD2.F32 R41, -RZ, R68.H0_H0 ;  /* 0x20000044ff298230 */ /* 0x000fe20000004100 */
[----:B------:R-:W-:Y:S01]  /*52d0*/  @!P0 SHF.R.U32.HI R25, RZ, 0x10, R25 ;  /* 0x00000010ff198819 */ /* 0x000fe20000011619 */
[--C-:B------:R-:W-:Y:S01]  /*52e0*/  @!P0 HADD2.F32 R49, -RZ, R66.reuse.H1_H1 ;  /* 0x30000042ff318230 */ /* 0x100fe20000004100 */
        /* <DEDUP_REMOVED lines=15> */
[----:B------:R-:W-:Y:S02]  /*53e0*/  @!P0 HADD2.F32 R35, -RZ, R39.H0_H0 ;  /* 0x20000027ff238230 */ /* 0x000fe40000004100 */
[----:B------:R-:W-:Y:S01]  /*53f0*/  @!P0 HADD2.F32 R27, -RZ, R27.H1_H1 ;  /* 0x3000001bff1b8230 */ /* 0x000fe20000004100 */
[-C--:B------:R-:W-:Y:S01]  /*5400*/  @!P0 FMUL.FTZ R2, R33, R34.reuse ;  /* 0x0000002221028220 */ /* 0x080fe20000410000 */
[----:B------:R-:W-:Y:S01]  /*5410*/  @!P0 HADD2.F32 R39, -RZ, R39.H1_H1 ;  /* 0x30000027ff278230 */ /* 0x000fe20000004100 */
[C---:B------:R-:W-:Y:S01]  /*5420*/  @!P0 FMUL.FTZ R50, R35.reuse, R34 ;  /* 0x0000002223328220 */ /* 0x040fe20000410000 */
[--C-:B------:R-:W-:Y:S01]  /*5430*/  @!P0 HADD2.F32 R48, -RZ, R43.reuse.H1_H1 ;  /* 0x3000002bff308230 */ /* 0x100fe20000004100 */
[-C--:B------:R-:W-:Y:S01]  /*5440*/  @!P0 FFMA.FTZ R2, R35, R38.reuse, R2 ;  /* 0x0000002623028223 */ /* 0x080fe20000010002 */
[----:B------:R-:W-:Y:S01]  /*5450*/  @!P0 HADD2.F32 R46, -RZ, R43.H0_H0 ;  /* 0x2000002bff2e8230 */ /* 0x000fe20000004100 */
[----:B------:R-:W-:Y:S01]  /*5460*/  @!P0 FFMA.FTZ R50, R33, R38, -R50 ;  /* 0x0000002621328223 */ /* 0x000fe20000010832 */
[----:B------:R-:W-:Y:S01]  /*5470*/  @!P0 MOV R33, R29 ;  /* 0x0000001d00218202 */ /* 0x000fe20000000f00 */
[----:B------:R-:W-:Y:S01]  /*5480*/  @!P0 IMAD.MOV.U32 R38, RZ, RZ, R57 ;  /* 0x000000ffff268224 */ /* 0x000fe200078e0039 */
[--C-:B------:R-:W-:Y:S01]  /*5490*/  @!P0 HADD2.F32 R43, -RZ, R44.reuse.H0_H0 ;  /* 0x2000002cff2b8230 */ /* 0x100fe20000004100 */
[-C--:B------:R-:W-:Y:S01]  /*54a0*/  @!P0 FMUL.FTZ R61, R39, R32.reuse ;  /* 0x00000020273d8220 */ /* 0x080fe20000410000 */
[----:B------:R-:W-:Y:S01]  /*54b0*/  @!P0 HADD2.F32 R44, -RZ, R44.H1_H1 ;  /* 0x3000002cff2c8230 */ /* 0x000fe20000004100 */
[C---:B------:R-:W-:Y:S01]  /*54c0*/  @!P0 FMUL.FTZ R3, R27.reuse, R32 ;  /* 0x000000201b038220 */ /* 0x040fe20000410000 */
[----:B------:R-:W-:Y:S01]  /*54d0*/  @!P0 HADD2.F32 R32, -RZ, R25.H0_H0 ;  /* 0x20000019ff208230 */ /* 0x000fe20000004100 */
[-C--:B------:R-:W-:Y:S01]  /*54e0*/  @!P0 FFMA.FTZ R61, R27, R40.reuse, -R61 ;  /* 0x000000281b3d8223 */ /* 0x080fe2000001083d */
[--C-:B------:R-:W-:Y:S01]  /*54f0*/  @!P0 HADD2.F32 R35, -RZ, R38.reuse.H0_H0 ;  /* 0x20000026ff238230 */ /* 0x100fe20000004100 */
[----:B------:R-:W-:Y:S01]  /*5500*/  @!P0 FFMA.FTZ R3, R39, R40, R3 ;  /* 0x0000002827038223 */ /* 0x000fe20000010003 */
[----:B------:R-:W-:Y:S02]  /*5510*/  @!P0 HADD2.F32 R38, -RZ, R38.H1_H1 ;  /* 0x30000026ff268230 */ /* 0x000fe40000004100 */
[--C-:B------:R-:W-:Y:S01]  /*5520*/  @!P0 HADD2.F32 R25, -RZ, R33.reuse.H1_H1 ;  /* 0x30000021ff198230 */ /* 0x100fe20000004100 */
[----:B------:R-:W-:Y:S01]  /*5530*/  @!P0 F2FP.PACK_AB R50, R61, R50 ;  /* 0x000000323d32823e */ /* 0x000fe200000000ff */
[----:B------:R-:W-:Y:S01]  /*5540*/  @!P0 HADD2.F32 R34, -RZ, R33.H0_H0 ;  /* 0x20000021ff228230 */ /* 0x000fe20000004100 */
[-C--:B------:R-:W-:Y:S01]  /*5550*/  @!P0 FMUL.FTZ R63, R38, R32.reuse ;  /* 0x00000020263f8220 */ /* 0x080fe20000410000 */
[----:B------:R-:W-:Y:S01]  /*5560*/  @!P0 HADD2.F32 R27, -RZ, R37.H0_H0 ;  /* 0x20000025ff1b8230 */ /* 0x000fe20000004100 */
[----:B------:R-:W-:Y:S02]  /*5570*/  @!P0 IMAD.MOV.U32 R33, RZ, RZ, R31 ;  /* 0x000000ffff218224 */ /* 0x000fe400078e001f */
[C---:B------:R-:W-:Y:S02]  /*5580*/  @!P0 FMUL.FTZ R5, R25.reuse, R32 ;  /* 0x0000002019058220 */ /* 0x040fe40000410000 */
[----:B------:R-:W-:Y:S01]  /*5590*/  @!P0 FFMA.FTZ R63, R25, R42, -R63 ;  /* 0x0000002a193f8223 */ /* 0x000fe2000001083f */
[----:B------:R-:W-:Y:S01]  /*55a0*/  @!P0 HADD2.F32 R25, -RZ, R24.H0_H0 ;  /* 0x20000018ff198230 */ /* 0x000fe20000004100 */
[-C--:B------:R-:W-:Y:S01]  /*55b0*/  @!P0 FMUL.FTZ R52, R35, R27.reuse ;  /* 0x0000001b23348220 */ /* 0x080fe20000410000 */
[--C-:B------:R-:W-:Y:S01]  /*55c0*/  @!P0 HADD2.F32 R24, -RZ, R33.reuse.H1_H1 ;  /* 0x30000021ff188230 */ /* 0x100fe20000004100 */
[----:B------:R-:W-:Y:S01]  /*55d0*/  @!P0 FMUL.FTZ R4, R34, R27 ;  /* 0x0000001b22048220 */ /* 0x000fe20000410000 */
[----:B------:R-:W-:Y:S01]  /*55e0*/  @!P0 HADD2.F32 R32, -RZ, R33.H0_H0 ;  /* 0x20000021ff208230 */ /* 0x000fe20000004100 */
[-C--:B------:R-:W-:Y:S01]  /*55f0*/  @!P0 FMUL.FTZ R65, R48, R25.reuse ;  /* 0x0000001930418220 */ /* 0x080fe20000410000 */
[----:B------:R-:W-:Y:S01]  /*5600*/  @!P0 HADD2.F32 R27, -RZ, R36.H1_H1 ;  /* 0x30000024ff1b8230 */ /* 0x000fe20000004100 */
[C---:B------:R-:W-:Y:S01]  /*5610*/  @!P0 FMUL.FTZ R9, R24.reuse, R25 ;  /* 0x0000001918098220 */ /* 0x040fe20000410000 */
[----:B------:R-:W-:Y:S01]  /*5620*/  @!P0 HADD2.F32 R25, -RZ, R26.H0_H0 ;  /* 0x2000001aff198230 */ /* 0x000fe20000004100 */
[----:B------:R-:W-:Y:S01]  /*5630*/  @!P0 FFMA.FTZ R65, R24, R53, -R65 ;  /* 0x0000003518418223 */ /* 0x000fe20000010841 */
[----:B------:R-:W-:Y:S01]  /*5640*/  @!P0 MOV R24, R30 ;  /* 0x0000001e00188202 */ /* 0x000fe20000000f00 */
[-C--:B------:R-:W-:Y:S02]  /*5650*/  @!P0 FMUL.FTZ R60, R46, R27.reuse ;  /* 0x0000001b2e3c8220 */ /* 0x080fe40000410000 */
[----:B------:R-:W-:Y:S01]  /*5660*/  @!P0 FMUL.FTZ R8, R32, R27 ;  /* 0x0000001b20088220 */ /* 0x000fe20000410000 */
[----:B------:R-:W-:Y:S01]  /*5670*/  @!P0 HADD2.F32 R27, -RZ, R36.H0_H0 ;  /* 0x20000024ff1b8230 */ /* 0x000fe20000004100 */
[----:B------:R-:W-:Y:S01]  /*5680*/  @!P0 FMUL.FTZ R67, R44, R25 ;  /* 0x000000192c438220 */ /* 0x000fe20000410000 */
[--C-:B------:R-:W-:Y:S01]  /*5690*/  @!P0 HADD2.F32 R26, -RZ, R24.reuse.H0_H0 ;  /* 0x20000018ff1a8230 */ /* 0x100fe20000004100 */
[----:B------:R-:W-:Y:S01]  /*56a0*/  @!P0 FFMA.FTZ R52, R34, R41, -R52 ;  /* 0x0000002922348223 */ /* 0x000fe20000010834 */
[----:B------:R-:W-:Y:S01]  /*56b0*/  @!P0 HADD2.F32 R24, -RZ, R24.H1_H1 ;  /* 0x30000018ff188230 */ /* 0x000fe20000004100 */
[----:B------:R-:W-:Y:S02]  /*56c0*/  @!P0 FMUL.FTZ R62, R43, R27 ;  /* 0x0000001b2b3e8220 */ /* 0x000fe40000410000 */
[----:B------:R-:W-:Y:S01]  /*56d0*/  @!P0 FFMA.FTZ R60, R32, R49, -R60 ;  /* 0x00000031203c8223 */ /* 0x000fe2000001083c */
[----:B------:R-:W-:Y:S01]  /*56e0*/  @!P0 F2FP.PACK_AB R63, R63, R52 ;  /* 0x000000343f3f823e */ /* 0x000fe200000000ff */
[----:B------:R-:W-:Y:S01]  /*56f0*/  @!P0 FFMA.FTZ R62, R26, R45, -R62 ;  /* 0x0000002d1a3e8223 */ /* 0x000fe2000001083e */
[----:B------:R-:W-:Y:S01]  /*5700*/  @!P0 F2FP.PACK_AB R52, R3, R2 ;  /* 0x000000020334823e */ /* 0x000fe200000000ff */
[----:B------:R-:W-:Y:S01]  /*5710*/  @!P0 FFMA.FTZ R67, R24, R47, -R67 ;  /* 0x0000002f18438223 */ /* 0x000fe20000010843 */
[----:B------:R-:W-:Y:S01]  /*5720*/  @!P0 F2FP.PACK_AB R60, R65, R60 ;  /* 0x0000003c413c823e */ /* 0x000fe200000000ff */
[----:B------:R-:W-:Y:S01]  /*5730*/  @!P0 FMUL.FTZ R6, R26, R27 ;  /* 0x0000001b1a068220 */ /* 0x000fe20000410000 */
[----:B------:R-:W-:Y:S01]  /*5740*/  @!P0 MOV R29, R63 ;  /* 0x0000003f001d8202 */ /* 0x000fe20000000f00 */
[----:B------:R-:W-:Y:S01]  /*5750*/  @!P0 FFMA.FTZ R4, R35, R41, R4 ;  /* 0x0000002923048223 */ /* 0x000fe20000010004 */
[----:B------:R-:W-:Y:S01]  /*5760*/  @!P0 F2FP.PACK_AB R67, R67, R62 ;  /* 0x0000003e4343823e */ /* 0x000fe200000000ff */
[----:B------:R-:W-:Y:S01]  /*5770*/  @!P0 FMUL.FTZ R7, R24, R25 ;  /* 0x0000001918078220 */ /* 0x000fe20000410000 */
[----:B------:R-:W-:Y:S01]  /*5780*/  @!P0 MOV R31, R60 ;  /* 0x0000003c001f8202 */ /* 0x000fe20000000f00 */
[----:B------:R-:W-:Y:S01]  /*5790*/  @!P0 FFMA.FTZ R5, R38, R42, R5 ;  /* 0x0000002a26058223 */ /* 0x000fe20000010005 */
[----:B------:R-:W-:Y:S01]  /*57a0*/  @!P0 MOV R30, R67 ;  /* 0x00000043001e8202 */ /* 0x000fe20000000f00 */
[----:B------:R-:W-:Y:S02]  /*57b0*/  @!P0 FFMA.FTZ R6, R43, R45, R6 ;  /* 0x0000002d2b068223 */ /* 0x000fe40000010006 */
[----:B------:R-:W-:Y:S01]  /*57c0*/  @!P0 FFMA.FTZ R7, R44, R47, R7 ;  /* 0x0000002f2c078223 */ /* 0x000fe20000010007 */
[----:B------:R-:W-:Y:S01]  /*57d0*/  @!P0 F2FP.PACK_AB R61, R5, R4 ;  /* 0x00000004053d823e */ /* 0x000fe200000000ff */
[----:B------:R-:W-:Y:S02]  /*57e0*/  @!P0 FFMA.FTZ R8, R46, R49, R8 ;  /* 0x000000312e088223 */ /* 0x000fe40000010008 */
        /* <DEDUP_REMOVED lines=18> */
.L_x_943:
        /* <DEDUP_REMOVED lines=29> */
.L_x_947:
[----:B------:R-:W-:Y:S05]  /*5ae0*/  BSYNC B1 ;  /* 0x0000000000017941 */ /* 0x000fea0003800000 */
.L_x_942:
[C---:B------:R-:W-:Y:S01]  /*5af0*/  ISETP.GT.AND P0, PT, R18.reuse, R11, PT ;  /* 0x0000000b1200720c */ /* 0x040fe20003f04270 */
[----:B------:R-:W-:Y:S01]  /*5b00*/  BSSY B0, `(.L_x_964) ;  /* 0x0000041000007945 */ /* 0x000fe20003800000 */
[C---:B------:R-:W-:Y:S02]  /*5b10*/  ISETP.GE.AND P1, PT, R69.reuse, 0x1, PT ;  /* 0x000000014500780c */ /* 0x040fe40003f26270 */
[C---:B-12---:R-:W-:Y:S09]  /*5b20*/  IADD3 R3, R69.reuse, 0x1, RZ ;  /* 0x0000000145037810 */ /* 0x046ff20007ffe0ff */
[----:B------:R-:W-:Y:S01]  /*5b30*/  @P0 IADD3 R5, R18, -0x1, RZ ;  /* 0xffffffff12050810 */ /* 0x000fe20007ffe0ff */
[----:B------:R-:W-:Y:S01]  /*5b40*/  @P0 IMAD R2, R69, 0x3000, R10 ;  /* 0x0000300045020824 */ /* 0x000fe200078e020a */
[----:B------:R-:W-:Y:S01]  /*5b50*/  SEL R69, R3, RZ, !P1 ;  /* 0x000000ff03457207 */ /* 0x000fe20004800000 */
[----:B------:R-:W-:Y:S01]  /*5b60*/  @P0 IMAD.MOV.U32 R6, RZ, RZ, R146 ;  /* 0x000000ffff060224 */ /* 0x000fe200078e0092 */
[----:B------:R-:W-:Y:S01]  /*5b70*/  @P0 SHF.R.S32.HI R4, RZ, 0x1f, R5 ;  /* 0x0000001fff040819 */ /* 0x000fe20000011405 */
[----:B------:R-:W-:Y:S02]  /*5b80*/  @P0 IMAD R3, R96, R5, RZ ;  /* 0x0000000560030224 */ /* 0x000fe400078e02ff */
[----:B------:R-:W-:Y:S02]  /*5b90*/  @P0 IMAD.MOV.U32 R7, RZ, RZ, R151 ;  /* 0x000000ffff070224 */ /* 0x000fe400078e0097 */
[-C--:B------:R-:W-:Y:S02]  /*5ba0*/  @P0 IMAD R3, R4, R98.reuse, R3 ;  /* 0x0000006204030224 */ /* 0x080fe400078e0203 */
[----:B------:R-:W-:Y:S04]  /*5bb0*/  @P0 IMAD.WIDE.U32 R6, R5, R98, R6 ;  /* 0x0000006205060225 */ /* 0x000fe800078e0006 */
[----:B------:R-:W-:Y:S01]  /*5bc0*/  @P0 IMAD.IADD R3, R7, 0x1, R3 ;  /* 0x0000000107030824 */ /* 0x000fe200078e0203 */
[----:B------:R-:W-:Y:S01]  /*5bd0*/  @P0 LEA R8, P1, R6, c[0x0][0x250], 0x1 ;  /* 0x0000940006080a11 */ /* 0x000fe200078208ff */
[----:B------:R-:W-:Y:S03]  /*5be0*/  @P0 IMAD.SHL.U32 R4, R2, 0x2, RZ ;  /* 0x0000000202040824 */ /* 0x000fe600078e00ff */
        /* <DEDUP_REMOVED lines=50> */
.L_x_965:
[----:B-1----:R-:W-:Y:S05]  /*5f10*/  BSYNC B0 ;  /* 0x0000000000007941 */ /* 0x002fea0003800000 */
.L_x_964:
[C---:B------:R-:W-:Y:S02]  /*5f20*/  ISETP.GE.AND P0, PT, R51.reuse, 0x1, PT ;  /* 0x000000013300780c */ /* 0x040fe40003f06270 */
[----:B------:R-:W-:Y:S02]  /*5f30*/  IADD3 R2, R18, -0x2, RZ ;  /* 0xfffffffe12027810 */ /* 0x000fe40007ffe0ff */
[----:B------:R-:W-:Y:S04]  /*5f40*/  IADD3 R4, R51, 0x1, RZ ;  /* 0x0000000133047810 */ /* 0x000fe80007ffe0ff */
[----:B------:R-:W-:Y:S02]  /*5f50*/  SEL R51, R4, RZ, !P0 ;  /* 0x000000ff04337207 */ /* 0x000fe40004000000 */
        /* <DEDUP_REMOVED lines=13> */
[C---:B------:R-:W-:Y:S04]  /*6030*/  @P0 LEA R6, P1, R99.reuse, R8, 0x1 ;  /* 0x0000000863060211 */ /* 0x040fe800078208ff */
        /* <DEDUP_REMOVED lines=10> */
[C---:B------:R-:W-:Y:S02]  /*60e0*/  ISETP.GT.AND P0, PT, R18.reuse, R11, PT ;  /* 0x0000000b1200720c */ /* 0x040fe40003f04270 */
[----:B------:R-:W-:Y:S01]  /*60f0*/  IADD3 R18, R18, -0x1, RZ ;  /* 0xffffffff12127810 */ /* 0x000fe20007ffe0ff */
[----:B------:R-:W0:Y:S10]  /*6100*/  LDGDEPBAR ;  /* 0x00000000000079af */ /* 0x000e340000000000 */
[----:B------:R-:W-:-:S05]  /*6110*/  @P0 BRA `(.L_x_966) ;  /* 0xffffbf5000000947 */ /* 0x000fca000383ffff */
[----:B------:R-:W-:Y:S06]  /*6120*/  BAR.SYNC.DEFER_BLOCKING 0x0 ;  /* 0x0000000000007b1d */ /* 0x000fec0000010000 */
.L_x_941:
[----:B------:R-:W-:Y:S02]  /*6130*/  ISETP.NE.AND P1, PT, R218, 0x1, PT ;  /* 0x00000001da00780c */ /* 0x000fe40003f25270 */
[----:B------:R-:W-:-:S02]  /*6140*/  IADD3 R2, R133, 0x7f, RZ ;  /* 0x0000007f85027810 */ /* 0x000fc40007ffe0ff */
[----:B------:R-:W-:Y:S02]  /*6150*/  ISETP.GE.AND P2, PT, R194, 0x1, PT ;  /* 0x00000001c200780c */ /* 0x000fe40003f46270 */
[----:B------:R-:W-:-:S07]  /*6160*/  LOP3.LUT R88, R88, 0xfffffff7, RZ, 0xc0, !PT ;  /* 0xfffffff758587812 */ /* 0x000fce00078ec0ff */
[----:B------:R-:W-:Y:S01]  /*6170*/  @P1 IMAD.HI.U32 R0, R2, c[0x0][0x2c8], RZ ;  /* 0x0000b20002001a27 */ /* 0x000fe200078e00ff */
[----:B------:R-:W-:-:S04]  /*6180*/  @P1 LOP3.LUT R88, R88, 0x8, RZ, 0xfc, !PT ;  /* 0x0000000858581812 */ /* 0x000fc800078efcff */
[----:B------:R-:W-:Y:S01]  /*6190*/  @P1 SHF.R.U32.HI R2, RZ, c[0x0][0x2cc], R0 ;  /* 0x0000b300ff021a19 */ /* 0x000fe20000011600 */
[----:B------:R-:W-:-:S04]  /*61a0*/  IMAD.IADD R0, R91, 0x1, R92 ;  /* 0x000000015b007824 */ /* 0x000fc800078e025c */
[----:B------:R-:W-:-:S05]  /*61b0*/  IMAD.IADD R2, R90, 0x1, R2 ;  /* 0x000000015a027824 */ /* 0x000fca00078e0202 */
[----:B-1----:R-:W-:Y:S01]  /*61c0*/  IADD3 R5, R2, c[0x0][0x328], RZ ;  /* 0x0000ca0002057a10 */ /* 0x002fe20007ffe0ff */
[----:B------:R-:W-:Y:S05]  /*61d0*/  @!P2 BRA `(.L_x_967) ;  /* 0x000001100000a947 */ /* 0x000fea0003800000 */
[C---:B------:R-:W-:Y:S02]  /*61e0*/  ISETP.GT.AND P0, PT, R2.reuse, RZ, PT ;  /* 0x000000ff0200720c */ /* 0x040fe40003f04270 */
[----:B------:R-:W-:-:S11]  /*61f0*/  IADD3 R3, R2, -0x1, RZ ;  /* 0xffffffff02037810 */ /* 0x000fd60007ffe0ff */
[----:B------:R-:W-:Y:S05]  /*6200*/  @P0 BRA `(.L_x_968) ;  /* 0x0000007000000947 */ /* 0x000fea0003800000 */
[----:B------:R-:W-:-:S05]  /*6210*/  IMAD.MOV.U32 R3, RZ, RZ, 0x1 ;  /* 0x00000001ff037424 */ /* 0x000fca00078e00ff */
[----:B------:R-:W-:Y:S01]  /*6220*/  ISETP.NE.AND P0, PT, R3, c[0x0][0x32c], PT ;  /* 0x0000cb0003007a0c */ /* 0x000fe20003f05270 */
[----:B------:R-:W-:-:S12]  /*6230*/  IMAD.MOV R3, RZ, RZ, -R2 ;  /* 0x000000ffff037224 */ /* 0x000fd800078e0a02 */
[----:B------:R-:W-:-:S05]  /*6240*/  @P0 IMAD.HI.U32 R2, R3, c[0x0][0x330], RZ ;  /* 0x0000cc0003020a27 */ /* 0x000fca00078e00ff */
[----:B------:R-:W-:-:S04]  /*6250*/  @P0 SHF.R.U32.HI R3, RZ, c[0x0][0x334], R2 ;  /* 0x0000cd00ff030a19 */ /* 0x000fc80000011602 */
[----:B------:R-:W-:Y:S01]  /*6260*/  LOP3.LUT R3, RZ, R3, RZ, 0x33, !PT ;  /* 0x00000003ff037212 */ /* 0x000fe200078e33ff */
[----:B------:R-:W-:Y:S05]  /*6270*/  BRA `(.L_x_969) ;  /* 0x0000004000007947 */ /* 0x000fea0003800000 */
.L_x_968:
[----:B------:R-:W-:-:S04]  /*6280*/  MOV R2, 0x1 ;  /* 0x0000000100027802 */ /* 0x000fc80000000f00 */
[----:B------:R-:W-:-:S13]  /*6290*/  ISETP.NE.AND P0, PT, R2, c[0x0][0x32c], PT ;  /* 0x0000cb0002007a0c */ /* 0x000fda0003f05270 */
[----:B------:R-:W-:-:S05]  /*62a0*/  @P0 IMAD.HI.U32 R2, R3, c[0x0][0x330], RZ ;  /* 0x0000cc0003020a27 */ /* 0x000fca00078e00ff */
[----:B------:R-:W-:Y:S02]  /*62b0*/  @P0 SHF.R.U32.HI R3, RZ, c[0x0][0x334], R2 ;  /* 0x0000cd00ff030a19 */ /* 0x000fe40000011602 */
.L_x_969:
[----:B------:R-:W-:-:S05]  /*62c0*/  MOV R2, c[0x0][0x32c] ;  /* 0x0000cb0000027a02 */ /* 0x000fca0000000f00 */
[----:B------:R-:W-:-:S05]  /*62d0*/  IMAD R2, R3, R2, c[0x0][0x32c] ;  /* 0x0000cb0003027624 */ /* 0x000fca00078e0202 */
[----:B------:R-:W-:-:S04]  /*62e0*/  IMNMX R5, R5, R2, PT ;  /* 0x0000000205057217 */ /* 0x000fc80003800200 */
.L_x_967:
[----:B------:R-:W-:Y:S01]  /*62f0*/  IADD3 R5, R5, 0x3f, RZ ;  /* 0x0000003f05057810 */ /* 0x000fe20007ffe0ff */
[----:B------:R-:W-:-:S03]  /*6300*/  @P1 IMAD.HI.U32 R2, R133, c[0x0][0x2c8], RZ ;  /* 0x0000b20085021a27 */ /* 0x000fc600078e00ff */
[----:B------:R-:W-:Y:S01]  /*6310*/  SHF.R.S32.HI R4, RZ, 0x1f, R5 ;  /* 0x0000001fff047819 */ /* 0x000fe20000011405 */
[----:B------:R-:W-:Y:S01]  /*6320*/  IMAD.MOV.U32 R3, RZ, RZ, R133 ;  /* 0x000000ffff037224 */ /* 0x000fe200078e0085 */
[----:B------:R-:W-:Y:S02]  /*6330*/  @P1 SHF.R.U32.HI R3, RZ, c[0x0][0x2cc], R2 ;  /* 0x0000b300ff031a19 */ /* 0x000fe40000011602 */
[----:B------:R-:W-:-:S03]  /*6340*/  LEA.HI R2, R4, R5, RZ, 0x6 ;  /* 0x0000000504027211 */ /* 0x000fc600078f30ff */
[----:B------:R-:W-:Y:S01]  /*6350*/  IMAD.IADD R3, R132, 0x1, R3 ;  /* 0x0000000184037824 */ /* 0x000fe200078e0203 */
[----:B------:R-:W-:-:S04]  /*6360*/  SHF.R.S32.HI R2, RZ, 0x6, R2 ;  /* 0x00000006ff027819 */ /* 0x000fc80000011402 */
[----:B------:R-:W-:Y:S02]  /*6370*/  IADD3 R198, R3, -c[0x0][0x324], RZ ;  /* 0x8000c90003c67a10 */ /* 0x000fe40007ffe0ff */
[----:B------:R-:W-:Y:S01]  /*6380*/  IMNMX R145, R2, R89, PT ;  /* 0x0000005902917217 */ /* 0x000fe20003800200 */
        /* <DEDUP_REMOVED lines=10> */
.L_x_971:
[----:B------:R-:W-:-:S04]  /*6430*/  MOV R2, c[0x0][0x32c] ;  /* 0x0000cb0000027a02 */ /* 0x000fc80000000f00 */
[----:B------:R-:W-:-:S13]  /*6440*/  ISETP.NE.AND P0, PT, R2, 0x1, PT ;  /* 0x000000010200780c */ /* 0x000fda0003f05270 */
[----:B------:R-:W-:-:S05]  /*6450*/  @P0 IMAD.HI.U32 R2, R3, c[0x0][0x330], RZ ;  /* 0x0000cc0003020a27 */ /* 0x000fca00078e00ff */
[----:B------:R-:W-:-:S05]  /*6460*/  @P0 SHF.R.U32.HI R3, RZ, c[0x0][0x334], R2 ;  /* 0x0000cd00ff030a19 */ /* 0x000fca0000011602 */
.L_x_972:
[----:B------:R-:W-:-:S05]  /*6470*/  IMAD R3, R3, c[0x0][0x32c], RZ ;  /* 0x0000cb0003037a24 */ /* 0x000fca00078e02ff */
[----:B------:R-:W-:-:S04]  /*6480*/  IMNMX R198, R198, R3, !PT ;  /* 0x00000003c6c67217 */ /* 0x000fc80007800200 */
.L_x_970:
        /* <DEDUP_REMOVED lines=14> */
[----:B------:R-:W-:Y:S01]  /*6570*/  CS2R R82, SRZ ;  /* 0x0000000000527805 */ /* 0x000fe2000001ff00 */
[----:B------:R-:W-:Y:S01]  /*6580*/  CS2R R80, SRZ ;  /* 0x0000000000507805 */ /* 0x000fe2000001ff00 */
[----:B------:R-:W-:Y:S01]  /*6590*/  ISETP.GT.AND P0, PT, R145, R198, PT ;  /* 0x000000c69100720c */ /* 0x000fe20003f04270 */
        /* <DEDUP_REMOVED lines=38> */
[----:B------:R-:W-:-:S02]  /*6800*/  IMAD.MOV.U32 R13, RZ, RZ, RZ ;  /* 0x000000ffff0d7224 */ /* 0x000fc400078e00ff */
[----:B------:R-:W-:Y:S01]  /*6810*/  IMAD.MOV.U32 R3, RZ, RZ, RZ ;  /* 0x000000ffff037224 */ /* 0x000fe200078e00ff */
[----:B------:R-:W-:Y:S05]  /*6820*/  @!P0 BRA `(.L_x_973) ;  /* 0x0001622000008947 */ /* 0x000fea0003800000 */
[----:B------:R-:W-:-:S04]  /*6830*/  ISETP.NE.U32.AND P0, PT, RZ, c[0x0][0x340], PT ;  /* 0x0000d000ff007a0c */ /* 0x000fc80003f05070 */
[----:B------:R-:W-:-:S13]  /*6840*/  ISETP.NE.AND.EX P2, PT, RZ, c[0x0][0x344], PT, P0 ;  /* 0x0000d100ff007a0c */ /* 0x000fda0003f45300 */
[----:B------:R-:W-:-:S04]  /*6850*/  @P2 IMAD.MOV.U32 R12, RZ, RZ, 0x4 ;  /* 0x00000004ff0c2424 */ /* 0x000fc800078e00ff */
[----:B------:R-:W-:-:S06]  /*6860*/  @P2 IMAD.WIDE R12, R197, R12, c[0x0][0x340] ;  /* 0x0000d000c50c2625 */ /* 0x000fcc00078e020c */
[----:B------:R1:W2:Y:S01]  /*6870*/  @P2 LDG.E R12, [R12.64] ;  /* 0x000000060c0c2981 */ /* 0x0002a2000c1e1900 */
[----:B------:R-:W-:Y:S01]  /*6880*/  SHF.R.S32.HI R89, RZ, 0x1f, R84 ;  /* 0x0000001fff597819 */ /* 0x000fe20000011454 */
[----:B------:R-:W-:Y:S01]  /*6890*/  IMAD.WIDE.U32 R20, R87, c[0x0][0x178], RZ ;  /* 0x00005e0057147a25 */ /* 0x000fe200078e00ff */
[----:B------:R-:W-:Y:S01]  /*68a0*/  SHF.R.S32.HI R2, RZ, 0x1f, R87 ;  /* 0x0000001fff027819 */ /* 0x000fe20000011457 */
[----:B------:R-:W-:Y:S01]  /*68b0*/  BSSY B0, `(.L_x_974) ;  /* 0x000009f000007945 */ /* 0x000fe20003800000 */
[-C--:B------:R-:W-:Y:S01]  /*68c0*/  LEA.HI R3, R89, R84.reuse, RZ, 0x3 ;  /* 0x0000005459037211 */ /* 0x080fe200078f18ff */
[----:B------:R-:W-:Y:S01]  /*68d0*/  IMAD R4, R86, c[0x0][0x1b8], RZ ;  /* 0x00006e0056047a24 */ /* 0x000fe200078e02ff */
[----:B------:R-:W-:Y:S01]  /*68e0*/  ISETP.NE.U32.AND P0, PT, RZ, c[0x0][0x348], PT ;  /* 0x0000d200ff007a0c */ /* 0x000fe20003f05070 */
[----:B------:R-:W-:Y:S01]  /*68f0*/  IMAD R2, R2, c[0x0][0x178], RZ ;  /* 0x00005e0002027a24 */ /* 0x000fe200078e02ff */
[----:B------:R-:W-:Y:S01]  /*6900*/  LOP3.LUT R5, R3, 0xfffffff8, RZ, 0xc0, !PT ;  /* 0xfffffff803057812 */ /* 0x000fe200078ec0ff */
[----:B------:R-:W-:Y:S01]  /*6910*/  IMAD R10, R86, c[0x0][0x1e8], RZ ;  /* 0x00007a00560a7a24 */ /* 0x000fe200078e02ff */
[----:B------:R-:W-:Y:S01]  /*6920*/  SHF.R.S32.HI R11, RZ, 0x3, R3 ;  /* 0x00000003ff0b7819 */ /* 0x000fe20000011403 */
[----:B------:R-:W-:Y:S01]  /*6930*/  IMAD R7, R87, c[0x0][0x17c], R2 ;  /* 0x00005f0057077a24 */ /* 0x000fe200078e0202 */
[----:B------:R-:W-:Y:S01]  /*6940*/  ISETP.NE.AND.EX P0, PT, RZ, c[0x0][0x34c], PT, P0 ;  /* 0x0000d300ff007a0c */ /* 0x000fe20003f05300 */
[----:B------:R-:W-:Y:S01]  /*6950*/  IMAD.IADD R144, R84, 0x1, -R5 ;  /* 0x0000000154907824 */ /* 0x000fe200078e0a05 */
[----:B------:R-:W-:Y:S01]  /*6960*/  LEA.HI R9, R89, R84, RZ, 0x4 ;  /* 0x0000005459097211 */ /* 0x000fe200078f20ff */
[----:B------:R-:W-:Y:S01]  /*6970*/  IMAD.IADD R21, R21, 0x1, R7 ;  /* 0x0000000115157824 */ /* 0x000fe200078e0207 */
[----:B------:R-:W-:Y:S01]  /*6980*/  SEL R22, R197, RZ, !P0 ;  /* 0x000000ffc5167207 */ /* 0x000fe20004000000 */
[C---:B------:R-:W-:Y:S01]  /*6990*/  IMAD R2, R144.reuse, 0x20, R11 ;  /* 0x0000002090027824 */ /* 0x040fe200078e020b */
[----:B------:R-:W-:Y:S01]  /*69a0*/  SHF.L.U32 R8, R144, 0x6, RZ ;  /* 0x0000000690087819 */ /* 0x000fe200000006ff */
[----:B------:R-:W-:Y:S01]  /*69b0*/  IMAD R7, R195, c[0x0][0x1bc], R4 ;  /* 0x00006f00c3077a24 */ /* 0x000fe200078e0204 */
[----:B------:R-:W-:Y:S01]  /*69c0*/  SHF.R.S32.HI R4, RZ, 0x1f, R197 ;  /* 0x0000001fff047819 */ /* 0x000fe200000114c5 */
[----:B------:R-:W-:Y:S01]  /*69d0*/  IMAD.IADD R5, R133, 0x1, R2 ;  /* 0x0000000185057824 */ /* 0x000fe200078e0202 */
[----:B------:R-:W-:Y:S01]  /*69e0*/  SHF.R.S32.HI R6, RZ, 0x4, R9 ;  /* 0x00000004ff067819 */ /* 0x000fe20000011409 */
[----:B------:R-:W-:Y:S01]  /*69f0*/  IMAD.SHL.U32 R15, R11, 0x40, RZ ;  /* 0x000000400b0f7824 */ /* 0x000fe200078e00ff */
[----:B-1----:R-:W-:Y:S01]  /*6a00*/  SEL R13, R4, RZ, !P0 ;  /* 0x000000ff040d7207 */ /* 0x002fe20004000000 */
[----:B------:R-:W-:Y:S01]  /*6a10*/  @P1 IMAD.HI.U32 R2, R5, c[0x0][0x2c8], RZ ;  /* 0x0000b20005021a27 */ /* 0x000fe200078e00ff */
[----:B------:R-:W-:-:S02]  /*6a20*/  LOP3.LUT P0, RZ, R144, 0x2, RZ, 0xc0, !PT ;  /* 0x0000000290ff7812 */ /* 0x000fc4000780c0ff */
[----:B------:R-:W-:Y:S01]  /*6a30*/  LOP3.LUT R15, R15, 0x1c0, RZ, 0xc0, !PT ;  /* 0x000001c00f0f7812 */ /* 0x000fe200078ec0ff */
[----:B------:R-:W-:Y:S01]  /*6a40*/  IMAD.WIDE.U32 R20, R195, c[0x0][0x1b8], R20 ;  /* 0x00006e00c3147a25 */ /* 0x000fe200078e0014 */
[----:B------:R-:W-:Y:S02]  /*6a50*/  LOP3.LUT R88, R88, 0xffffffef, RZ, 0xc0, !PT ;  /* 0xffffffef58587812 */ /* 0x000fe400078ec0ff */
[----:B------:R-:W-:Y:S01]  /*6a60*/  SHF.R.U32.HI R204, RZ, 0x3, R15 ;  /* 0x00000003ffcc7819 */ /* 0x000fe2000001160f */
[----:B------:R-:W-:Y:S01]  /*6a70*/  IMAD.SHL.U32 R16, R144, 0x8, RZ ;  /* 0x0000000890107824 */ /* 0x000fe200078e00ff */
[----:B------:R-:W-:Y:S01]  /*6a80*/  LOP3.LUT R8, R8, 0x1c0, RZ, 0xc0, !PT ;  /* 0x000001c008087812 */ /* 0x000fe200078ec0ff */
[----:B------:R-:W-:Y:S01]  /*6a90*/  IMAD.MOV.U32 R18, RZ, RZ, R5 ;  /* 0x000000ffff127224 */ /* 0x000fe200078e0005 */
[----:B------:R-:W-:Y:S01]  /*6aa0*/  @P1 SHF.R.U32.HI R18, RZ, c[0x0][0x2cc], R2 ;  /* 0x0000b300ff121a19 */ /* 0x000fe20000011602 */
[----:B------:R-:W-:Y:S01]  /*6ab0*/  IMAD.IADD R21, R21, 0x1, R7 ;  /* 0x0000000115157824 */ /* 0x000fe200078e0207 */
[----:B------:R-:W-:Y:S01]  /*6ac0*/  LOP3.LUT R7, R15, 0x38, R16, 0xf8, !PT ;  /* 0x000000380f077812 */ /* 0x000fe200078ef810 */
[----:B------:R-:W-:Y:S01]  /*6ad0*/  IMAD R13, R13, c[0x0][0x1c0], RZ ;  /* 0x000070000d0d7a24 */ /* 0x000fe200078e02ff */
[----:B------:R-:W-:Y:S01]  /*6ae0*/  LEA.HI R2, R9, R6, RZ, 0x1 ;  /* 0x0000000609027211 */ /* 0x000fe200078f08ff */
[--C-:B------:R-:W-:Y:S01]  /*6af0*/  IMAD.MOV R24, RZ, RZ, -R18.reuse ;  /* 0x000000ffff187224 */ /* 0x100fe200078e0a12 */
[----:B------:R-:W-:Y:S01]  /*6b00*/  LOP3.LUT R204, R7, R204, RZ, 0x3c, !PT ;  /* 0x000000cc07cc7212 */ /* 0x000fe200078e3cff */
[C---:B------:R-:W-:Y:S01]  /*6b10*/  IMAD R13, R22.reuse, c[0x0][0x1c4], R13 ;  /* 0x00007100160d7a24 */ /* 0x040fe200078e020d */
[----:B------:R-:W-:Y:S01]  /*6b20*/  SHF.R.S32.HI R7, RZ, 0x1f, R18 ;  /* 0x0000001fff077819 */ /* 0x000fe20000011412 */
[----:B------:R-:W-:Y:S01]  /*6b30*/  IMAD.WIDE.U32 R22, R22, c[0x0][0x1c0], R20 ;  /* 0x0000700016167a25 */ /* 0x000fe200078e0014 */
[----:B------:R-:W-:-:S02]  /*6b40*/  @P0 LOP3.LUT R88, R88, 0x10, RZ, 0xfc, !PT ;  /* 0x0000001058580812 */ /* 0x000fc400078efcff */
[----:B------:R-:W-:Y:S01]  /*6b50*/  SHF.R.S32.HI R14, RZ, 0x1f, R0 ;  /* 0x0000001fff0e7819 */ /* 0x000fe20000011400 */
[----:B------:R-:W-:Y:S01]  /*6b60*/  IMAD R24, R24, c[0x0][0x2c4], R5 ;  /* 0x0000b10018187a24 */ /* 0x000fe200078e0205 */
[----:B------:R-:W-:Y:S01]  /*6b70*/  IADD3 R21, P0, R11, R0, RZ ;  /* 0x000000000b157210 */ /* 0x000fe20007f1e0ff */
[----:B------:R-:W-:Y:S01]  /*6b80*/  IMAD R7, R7, c[0x0][0x1b0], RZ ;  /* 0x00006c0007077a24 */ /* 0x000fe200078e02ff */
[----:B------:R-:W-:Y:S01]  /*6b90*/  LOP3.LUT R0, R8, 0x8, R3, 0xf8, !PT ;  /* 0x0000000808007812 */ /* 0x000fe200078ef803 */
[----:B------:R-:W-:Y:S01]  /*6ba0*/  IMAD.IADD R23, R23, 0x1, R13 ;  /* 0x0000000117177824 */ /* 0x000fe200078e020d */
[----:B------:R-:W-:Y:S01]  /*6bb0*/  LOP3.LUT R2, R2, 0xfffffffe, RZ, 0xc0, !PT ;  /* 0xfffffffe02027812 */ /* 0x000fe200078ec0ff */
[C---:B------:R-:W-:Y:S01]  /*6bc0*/  IMAD R7, R18.reuse, c[0x0][0x1b4], R7 ;  /* 0x00006d0012077a24 */ /* 0x040fe200078e0207 */
[----:B------:R-:W-:Y:S01]  /*6bd0*/  SHF.R.S32.HI R3, RZ, 0x1f, R24 ;  /* 0x0000001fff037819 */ /* 0x000fe20000011418 */
[----:B------:R-:W-:Y:S01]  /*6be0*/  IMAD.WIDE.U32 R18, R18, c[0x0][0x1b0], R22 ;  /* 0x00006c0012127a25 */ /* 0x000fe200078e0016 */
[----:B------:R-:W-:-:S02]  /*6bf0*/  LOP3.LUT R9, R9, 0xfffffff0, RZ, 0xc0, !PT ;  /* 0xfffffff009097812 */ /* 0x000fc400078ec0ff */
[----:B------:R-:W-:Y:S01]  /*6c00*/  LEA.HI.X.SX32 R14, R11, R14, 0x1, P0 ;  /* 0x0000000e0b0e7211 */ /* 0x000fe200000f0eff */
[----:B------:R-:W-:Y:S01]  /*6c10*/  IMAD.IADD R2, R6, 0x1, -R2 ;  /* 0x0000000106027824 */ /* 0x000fe200078e0a02 */
[----:B------:R-:W-:Y:S01]  /*6c20*/  IADD3 R6, R16, 0x80, RZ ;  /* 0x0000008010067810 */ /* 0x000fe20007ffe0ff */
[----:B------:R-:W-:Y:S01]  /*6c30*/  IMAD R3, R3, c[0x0][0x1a8], RZ ;  /* 0x00006a0003037a24 */ /* 0x000fe200078e02ff */
[----:B------:R-:W-:Y:S01]  /*6c40*/  SHF.R.U32.HI R5, RZ, 0x3, R8 ;  /* 0x00000003ff057819 */ /* 0x000fe20000011608 */
[----:B------:R-:W-:Y:S01]  /*6c50*/  IMAD.IADD R19, R19, 0x1, R7 ;  /* 0x0000000113137824 */ /* 0x000fe200078e0207 */
[----:B------:R-:W-:Y:S01]  /*6c60*/  ISETP.GE.AND P0, PT, R6, c[0x0][0x198], PT ;  /* 0x0000660006007a0c */ /* 0x000fe20003f06270 */
[----:B------:R-:W-:Y:S01]  /*6c70*/  IMAD.IADD R9, R84, 0x1, -R9 ;  /* 0x0000000154097824 */ /* 0x000fe200078e0a09 */
[----:B------:R-:W-:Y:S01]  /*6c80*/  LOP3.LUT R5, R0, R5, RZ, 0x3c, !PT ;  /* 0x0000000500057212 */ /* 0x000fe200078e3cff */
[----:B------:R-:W-:Y:S01]  /*6c90*/  IMAD R3, R24, c[0x0][0x1ac], R3 ;  /* 0x00006b0018037a24 */ /* 0x000fe200078e0203 */
[----:B------:R-:W-:Y:S01]  /*6ca0*/  ISETP.GE.AND P6, PT, R6, c[0x0][0x1d4], PT ;  /* 0x0000750006007a0c */ /* 0x000fe20003fc6270 */
[----:B------:R-:W-:Y:S01]  /*6cb0*/  IMAD.WIDE.U32 R24, R24, c[0x0][0x1a8], R18 ;  /* 0x00006a0018187a25 */ /* 0x000fe200078e0012 */
[----:B------:R-:W-:-:S02]  /*6cc0*/  SHF.R.S32.HI R8, RZ, 0x1f, R9 ;  /* 0x0000001fff087819 */ /* 0x000fc40000011409 */
[----:B------:R-:W-:Y:S01]  /*6cd0*/  P2R R7, PR, RZ, 0x1 ;  /* 0x00000001ff077803 */ /* 0x000fe20000000000 */
[----:B------:R-:W-:Y:S01]  /*6ce0*/  IMAD.IADD R0, R25, 0x1, R3 ;  /* 0x0000000119007824 */ /* 0x000fe200078e0203 */
[----:B------:R-:W-:Y:S01]  /*6cf0*/  LEA R6, P0, R24, c[0x0][0x160], 0x1 ;  /* 0x0000580018067a11 */ /* 0x000fe200078008ff */
[----:B------:R-:W-:Y:S01]  /*6d00*/  IMAD R18, R14, c[0x0][0x1e0], RZ ;  /* 0x000078000e127a24 */ /* 0x000fe200078e02ff */
[----:B------:R-:W-:Y:S01]  /*6d10*/  LEA.HI R8, R8, R9, RZ, 0x3 ;  /* 0x0000000908087211 */ /* 0x000fe200078f18ff */
[----:B------:R-:W-:Y:S01]  /*6d20*/  IMAD R14, R14, c[0x0][0x208], RZ ;  /* 0x000082000e0e7a24 */ /* 0x000fe200078e02ff */
[-C--:B------:R-:W-:Y:S01]  /*6d30*/  LEA.HI R3, R89, R84.reuse, RZ, 0x6 ;  /* 0x0000005459037211 */ /* 0x080fe200078f30ff */
[C---:B------:R-:W-:Y:S01]  /*6d40*/  IMAD R18, R21.reuse, c[0x0][0x1e4], R18 ;  /* 0x0000790015127a24 */ /* 0x040fe200078e0212 */
[----:B------:R-:W-:Y:S01]  /*6d50*/  LEA.HI.X R0, R24, c[0x0][0x164], R0, 0x1, P0 ;  /* 0x0000590018007a11 */ /* 0x000fe200000f0c00 */
[----:B------:R-:W-:Y:S01]  /*6d60*/  IMAD R14, R21, c[0x0][0x20c], R14 ;  /* 0x00008300150e7a24 */ /* 0x000fe200078e020e */
[----:B------:R-:W-:Y:S01]  /*6d70*/  ISETP.NE.U32.AND P0, PT, RZ, c[0x0][0x350], PT ;  /* 0x0000d400ff007a0c */ /* 0x000fe20003f05070 */
[----:B------:R-:W-:Y:S01]  /*6d80*/  IMAD.SHL.U32 R3, R3, 0x8, RZ ;  /* 0x0000000803037824 */ /* 0x000fe200078e00ff */
[--C-:B------:R-:W-:Y:S01]  /*6d90*/  SHF.R.S32.HI R17, RZ, 0x1f, R16.reuse ;  /* 0x0000001fff117819 */ /* 0x100fe20000011410 */
[C---:B------:R-:W-:Y:S01]  /*6da0*/  IMAD R5, R2.reuse, 0x200, R5 ;  /* 0x0000020002057824 */ /* 0x040fe200078e0205 */
[----:B------:R-:W-:Y:S01]  /*6db0*/  ISETP.NE.AND.EX P0, PT, RZ, c[0x0][0x354], PT, P0 ;  /* 0x0000d500ff007a0c */ /* 0x000fe20003f05300 */
[----:B------:R-:W-:Y:S01]  /*6dc0*/  IMAD.SHL.U32 R2, R2, 0x8, RZ ;  /* 0x0000000802027824 */ /* 0x000fe200078e00ff */
[----:B------:R-:W-:Y:S01]  /*6dd0*/  LOP3.LUT R204, R204, 0xfffffe00, R3, 0xf8, !PT ;  /* 0xfffffe00cccc7812 */ /* 0x000fe200078ef803 */
[----:B------:R-:W-:Y:S01]  /*6de0*/  IMAD.WIDE.U32 R22, R21, c[0x0][0x1e0], R16 ;  /* 0x0000780015167a25 */ /* 0x000fe200078e0010 */
[----:B------:R-:W-:-:S02]  /*6df0*/  LEA.HI R87, R89, R84, RZ, 0x5 ;  /* 0x0000005459577211 */ /* 0x000fc400078f28ff */
[----:B------:R-:W-:Y:S01]  /*6e00*/  LOP3.LUT P1, RZ, R144, 0x4, RZ, 0xc0, !PT ;  /* 0x0000000490ff7812 */ /* 0x000fe2000782c0ff */
[----:B------:R-:W-:Y:S01]  /*6e10*/  IMAD.WIDE.U32 R20, R21, c[0x0][0x208], R16 ;  /* 0x0000820015147a25 */ /* 0x000fe200078e0010 */
[----:B------:R-:W-:Y:S02]  /*6e20*/  SHF.R.S32.HI R91, RZ, 0x5, R87 ;  /* 0x00000005ff5b7819 */ /* 0x000fe40000011457 */
[----:B------:R-:W-:Y:S01]  /*6e30*/  ISETP.GE.AND P5, PT, R16, c[0x0][0x1d4], PT ;  /* 0x0000750010007a0c */ /* 0x000fe20003fa6270 */
[----:B------:R-:W-:Y:S02]  /*6e40*/  IMAD.IADD R15, R21, 0x1, R14 ;  /* 0x00000001150f7824 */ /* 0x000fe400078e020e */
[----:B------:R-:W-:Y:S02]  /*6e50*/  IMAD.MOV.U32 R14, RZ, RZ, R20 ;  /* 0x000000ffff0e7224 */ /* 0x000fe400078e0014 */
[----:B------:R-:W-:Y:S02]  /*6e60*/  IMAD R86, R86, c[0x0][0x210], RZ ;  /* 0x0000840056567a24 */ /* 0x000fe400078e02ff */
[----:B------:R-:W-:-:S04]  /*6e70*/  IMAD.WIDE.U32 R20, R195, c[0x0][0x210], R14 ;  /* 0x00008400c3147a25 */ /* 0x000fc800078e000e */
[----:B------:R-:W-:Y:S02]  /*6e80*/  IMAD.IADD R19, R23, 0x1, R18 ;  /* 0x0000000117137824 */ /* 0x000fe400078e0212 */
[----:B------:R-:W-:Y:S02]  /*6e90*/  IMAD.MOV.U32 R18, RZ, RZ, R22 ;  /* 0x000000ffff127224 */ /* 0x000fe400078e0016 */
[C---:B------:R-:W-:Y:S02]  /*6ea0*/  IMAD R10, R195.reuse, c[0x0][0x1ec], R10 ;  /* 0x00007b00c30a7a24 */ /* 0x040fe400078e020a */
[----:B------:R-:W-:-:S04]  /*6eb0*/  IMAD.WIDE.U32 R18, R195, c[0x0][0x1e8], R18 ;  /* 0x00007a00c3127a25 */ /* 0x000fc800078e0012 */
[----:B------:R-:W-:Y:S01]  /*6ec0*/  IMAD.IADD R19, R10, 0x1, R19 ;  /* 0x000000010a137824 */ /* 0x000fe200078e0213 */
[----:B--2---:R-:W-:Y:S01]  /*6ed0*/  @P2 SHF.R.S32.HI R13, RZ, 0x1f, R12 ;  /* 0x0000001fff0d2819 */ /* 0x004fe2000001140c */
[----:B------:R-:W-:Y:S01]  /*6ee0*/  @!P2 IMAD.MOV.U32 R13, RZ, RZ, R4 ;  /* 0x000000ffff0da224 */ /* 0x000fe200078e0004 */
[----:B------:R-:W-:Y:S01]  /*6ef0*/  LOP3.LUT R4, R8, 0xfffffff8, RZ, 0xc0, !PT ;  /* 0xfffffff808047812 */ /* 0x000fe200078ec0ff */
[----:B------:R-:W-:-:S03]  /*6f00*/  @!P2 IMAD.MOV.U32 R12, RZ, RZ, R197 ;  /* 0x000000ffff0ca224 */ /* 0x000fc600078e00c5 */
[----:B------:R-:W-:Y:S01]  /*6f10*/  IADD3 R4, R9, -R4, RZ ;  /* 0x8000000409047210 */ /* 0x000fe20007ffe0ff */
[----:B------:R-:W-:Y:S01]  /*6f20*/  IMAD R9, R195, c[0x0][0x214], R86 ;  /* 0x00008500c3097a24 */ /* 0x000fe200078e0256 */
[----:B------:R-:W-:Y:S02]  /*6f30*/  SEL R3, R13, RZ, !P0 ;  /* 0x000000ff0d037207 */ /* 0x000fe40004000000 */
[----:B------:R-:W-:Y:S01]  /*6f40*/  SEL R206, R12, RZ, !P0 ;  /* 0x000000ff0cce7207 */ /* 0x000fe20004000000 */
[C---:B------:R-:W-:Y:S01]  /*6f50*/  IMAD.SHL.U32 R13, R4.reuse, 0x40, RZ ;  /* 0x00000040040d7824 */ /* 0x040fe200078e00ff */
[----:B------:R-:W-:Y:S01]  /*6f60*/  LOP3.LUT P0, RZ, R4, 0x2, RZ, 0xc0, !PT ;  /* 0x0000000204ff7812 */ /* 0x000fe2000780c0ff */
[----:B------:R-:W-:Y:S02]  /*6f70*/  IMAD.MOV.U32 R12, RZ, RZ, 0x10 ;  /* 0x00000010ff0c7424 */ /* 0x000fe400078e00ff */
[----:B------:R-:W-:Y:S01]  /*6f80*/  IMAD.IADD R21, R9, 0x1, R21 ;  /* 0x0000000109157824 */ /* 0x000fe200078e0215 */
[----:B------:R-:W-:Y:S01]  /*6f90*/  LOP3.LUT R13, R13, 0x1c0, RZ, 0xc0, !PT ;  /* 0x000001c00d0d7812 */ /* 0x000fe200078ec0ff */
[C---:B------:R-:W-:Y:S01]  /*6fa0*/  IMAD R213, R3.reuse, c[0x0][0x1f0], RZ ;  /* 0x00007c0003d57a24 */ /* 0x040fe200078e02ff */
[----:B------:R-:W-:Y:S01]  /*6fb0*/  SHF.L.U32 R9, R8, 0x6, RZ ;  /* 0x0000000608097819 */ /* 0x000fe200000006ff */
[----:B------:R-:W-:Y:S01]  /*6fc0*/  IMAD R211, R3, c[0x0][0x218], RZ ;  /* 0x0000860003d37a24 */ /* 0x000fe200078e02ff */
[----:B------:R-:W-:Y:S01]  /*6fd0*/  LOP3.LUT R14, R13, 0x8, R2, 0xf8, !PT ;  /* 0x000000080d0e7812 */ /* 0x000fe200078ef802 */
[----:B------:R-:W-:Y:S01]  /*6fe0*/  IMAD.MOV.U32 R3, RZ, RZ, 0x20 ;  /* 0x00000020ff037424 */ /* 0x000fe200078e00ff */
[----:B------:R-:W-:Y:S01]  /*6ff0*/  SHF.R.U32.HI R13, RZ, 0x3, R13 ;  /* 0x00000003ff0d7819 */ /* 0x000fe2000001160d */
[----:B------:R-:W-:Y:S01]  /*7000*/  IMAD R8, R196, c[0x0][0x2c4], RZ ;  /* 0x0000b100c4087a24 */ /* 0x000fe200078e02ff */
[----:B------:R-:W-:Y:S01]  /*7010*/  SEL R2, R12, 0xfffffff0, !P0 ;  /* 0xfffffff00c027807 */ /* 0x000fe20004000000 */
[----:B------:R-:W-:Y:S01]  /*7020*/  IMAD R213, R206, c[0x0][0x1f4], R213 ;  /* 0x00007d00ced57a24 */ /* 0x000fe200078e02d5 */
[----:B------:R-:W-:Y:S01]  /*7030*/  LOP3.LUT P0, RZ, R4, 0x4, RZ, 0xc0, !PT ;  /* 0x0000000404ff7812 */ /* 0x000fe2000780c0ff */
[----:B------:R-:W-:Y:S01]  /*7040*/  IMAD R211, R206, c[0x0][0x21c], R211 ;  /* 0x00008700ced37a24 */ /* 0x000fe200078e02d3 */
[----:B------:R-:W-:Y:S01]  /*7050*/  LOP3.LUT R4, R14, R13, RZ, 0x3c, !PT ;  /* 0x0000000d0e047212 */ /* 0x000fe200078e3cff */
[----:B------:R-:W-:Y:S01]  /*7060*/  IMAD.WIDE.U32 R208, R206, c[0x0][0x1f0], R18 ;  /* 0x00007c00ced07a25 */ /* 0x000fe200078e0012 */
[----:B------:R-:W-:Y:S01]  /*7070*/  SEL R3, R3, 0xffffffe0, !P0 ;  /* 0xffffffe003037807 */ /* 0x000fe20004000000 */
[----:B------:R1:W2:Y:S01]  /*7080*/  SHFL.IDX PT, R18, R6, RZ, 0x181f ;  /* 0x00181fff06127589 */ /* 0x0002a200000e0000 */
[----:B------:R-:W-:Y:S01]  /*7090*/  LOP3.LUT R4, R4, 0xfffffe00, R9, 0xf8, !PT ;  /* 0xfffffe0004047812 */ /* 0x000fe200078ef809 */
[----:B------:R-:W-:Y:S01]  /*70a0*/  IMAD.WIDE.U32 R206, R206, c[0x0][0x218], R20 ;  /* 0x00008600cece7a25 */ /* 0x000fe200078e0014 */
[----:B------:R-:W-:Y:S01]  /*70b0*/  LEA.HI R9, R89, R84, RZ, 0x3 ;  /* 0x0000005459097211 */ /* 0x000fe200078f18ff */
[----:B------:R1:W3:Y:S01]  /*70c0*/  SHFL.IDX PT, R19, R0, RZ, 0x181f ;  /* 0x00181fff00137589 */ /* 0x0002e200000e0000 */
[----:B------:R-:W-:Y:S01]  /*70d0*/  IADD3 R12, R16, 0x40, RZ ;  /* 0x00000040100c7810 */ /* 0x000fe20007ffe0ff */
[----:B------:R-:W-:Y:S01]  /*70e0*/  IMAD.IADD R213, R209, 0x1, R213 ;  /* 0x00000001d1d57824 */ /* 0x000fe200078e02d5 */
[----:B------:R-:W-:Y:S01]  /*70f0*/  LOP3.LUT R9, R9, 0xfffffff8, RZ, 0xc0, !PT ;  /* 0xfffffff809097812 */ /* 0x000fe200078ec0ff */
[----:B------:R-:W-:Y:S01]  /*7100*/  IMAD.IADD R211, R207, 0x1, R211 ;  /* 0x00000001cfd37824 */ /* 0x000fe200078e02d3 */
[----:B------:R-:W-:-:S02]  /*7110*/  ISETP.GE.AND P4, PT, R12, c[0x0][0x1d4], PT ;  /* 0x000075000c007a0c */ /* 0x000fc40003f86270 */
[----:B------:R-:W-:Y:S01]  /*7120*/  ISETP.GE.AND P3, PT, R12, c[0x0][0x198], PT ;  /* 0x000066000c007a0c */ /* 0x000fe20003f66270 */
[----:B------:R-:W-:Y:S02]  /*7130*/  IMAD.IADD R10, R84, 0x1, -R9 ;  /* 0x00000001540a7824 */ /* 0x000fe400078e0a09 */
[----:B------:R-:W-:Y:S02]  /*7140*/  IMAD.IADD R9, R133, 0x1, R11 ;  /* 0x0000000185097824 */ /* 0x000fe400078e020b */
[----:B------:R-:W-:-:S03]  /*7150*/  IMAD.SHL.U32 R10, R10, 0x8, RZ ;  /* 0x000000080a0a7824 */ /* 0x000fc600078e00ff */
[----:B------:R-:W-:Y:S02]  /*7160*/  ISETP.GE.AND P0, PT, R9, R8, PT ;  /* 0x000000080900720c */ /* 0x000fe40003f06270 */
[----:B------:R-:W-:-:S11]  /*7170*/  ISETP.GE.AND P2, PT, R10, c[0x0][0x198], PT ;  /* 0x000066000a007a0c */ /* 0x000fd60003f46270 */
[----:B------:R-:W-:Y:S05]  /*7180*/  @P0 BRA `(.L_x_975) ;  /* 0x0000011000000947 */ /* 0x000fea0003800000 */
[C---:B-123--:R-:W-:Y:S02]  /*7190*/  IADD3 R13, R10.reuse, 0x80, RZ ;  /* 0x000000800a0d7810 */ /* 0x04efe40007ffe0ff */
[----:B------:R-:W-:Y:S02]  /*71a0*/  SHF.R.S32.HI R15, RZ, 0x1f, R12 ;  /* 0x0000001fff0f7819 */ /* 0x000fe4000001140c */
[C---:B------:R-:W-:Y:S02]  /*71b0*/  LEA R20, P0, R10.reuse, R18, 0x1 ;  /* 0x000000120a147211 */ /* 0x040fe400078008ff */
[----:B------:R-:W-:Y:S02]  /*71c0*/  SHF.R.S32.HI R14, RZ, 0x1f, R13 ;  /* 0x0000001fff0e7819 */ /* 0x000fe4000001140d */
[----:B------:R-:W-:Y:S02]  /*71d0*/  LEA.HI R15, R15, R12, RZ, 0x3 ;  /* 0x0000000c0f0f7211 */ /* 0x000fe400078f18ff */
[----:B------:R-:W-:-:S02]  /*71e0*/  LEA.HI.X R21, R10, R19, R17, 0x1, P0 ;  /* 0x000000130a157211 */ /* 0x000fc400000f0c11 */
        /* <DEDUP_REMOVED lines=11> */
.L_x_975:
[----:B-123--:R-:W-:Y:S05]  /*72a0*/  BSYNC B0 ;  /* 0x0000000000007941 */ /* 0x00efea0003800000 */
.L_x_974:
[----:B------:R-:W-:Y:S01]  /*72b0*/  IADD3 R13, R9, 0x20, RZ ;  /* 0x00000020090d7810 */ /* 0x000fe20007ffe0ff */
[----:B------:R1:W2:Y:S01]  /*72c0*/  SHFL.IDX PT, R19, R0, 0x1, 0x181f ;  /* 0x00381f0000137f89 */ /* 0x0002a200000e0000 */
[----:B------:R-:W-:Y:S02]  /*72d0*/  BSSY B0, `(.L_x_976) ;  /* 0x0000015000007945 */ /* 0x000fe40003800000 */
[----:B------:R-:W-:Y:S01]  /*72e0*/  ISETP.GE.AND P0, PT, R13, R8, PT ;  /* 0x000000080d00720c */ /* 0x000fe20003f06270 */
[----:B------:R1:W3:-:S12]  /*72f0*/  SHFL.IDX PT, R18, R6, 0x1, 0x181f ;  /* 0x00381f0006127f89 */ /* 0x0002d800000e0000 */
[----:B------:R-:W-:Y:S05]  /*7300*/  @P0 BRA `(.L_x_977) ;  /* 0x0000011000000947 */ /* 0x000fea0003800000 */
[C---:B------:R-:W-:Y:S02]  /*7310*/  IADD3 R14, R10.reuse, 0x80, RZ ;  /* 0x000000800a0e7810 */ /* 0x040fe40007ffe0ff */
[----:B------:R-:W-:Y:S02]  /*7320*/  SHF.R.S32.HI R15, RZ, 0x1f, R12 ;  /* 0x0000001fff0f7819 */ /* 0x000fe4000001140c */
[C---:B---3--:R-:W-:Y:S02]  /*7330*/  LEA R20, P0, R10.reuse, R18, 0x1 ;  /* 0x000000120a147211 */ /* 0x048fe400078008ff */
[----:B------:R-:W-:Y:S02]  /*7340*/  SHF.R.S32.HI R13, RZ, 0x1f, R14 ;  /* 0x0000001fff0d7819 */ /* 0x000fe4000001140e */
[----:B------:R-:W-:Y:S02]  /*7350*/  LEA.HI R15, R15, R12, RZ, 0x3 ;  /* 0x0000000c0f0f7211 */ /* 0x000fe400078f18ff */
[----:B--2---:R-:W-:-:S02]  /*7360*/  LEA.HI.X R21, R10, R19, R17, 0x1, P0 ;  /* 0x000000130a157211 */ /* 0x004fc400000f0c11 */
        /* <DEDUP_REMOVED lines=11> */
.L_x_977:
[----:B------:R-:W-:Y:S05]  /*7420*/  BSYNC B0 ;  /* 0x0000000000007941 */ /* 0x000fea0003800000 */
.L_x_976:
[----:B------:R-:W-:Y:S01]  /*7430*/  IADD3 R13, R9, 0x40, RZ ;  /* 0x00000040090d7810 */ /* 0x000fe20007ffe0ff */
[----:B--2---:R2:W4:Y:S01]  /*7440*/  SHFL.IDX PT, R19, R0, 0x2, 0x181f ;  /* 0x00581f0000137f89 */ /* 0x00452200000e0000 */
[----:B------:R-:W-:Y:S02]  /*7450*/  BSSY B0, `(.L_x_978) ;  /* 0x0000015000007945 */ /* 0x000fe40003800000 */
[----:B------:R-:W-:Y:S01]  /*7460*/  ISETP.GE.AND P0, PT, R13, R8, PT ;  /* 0x000000080d00720c */ /* 0x000fe20003f06270 */
[----:B---3--:R2:W3:-:S12]  /*7470*/  SHFL.IDX PT, R18, R6, 0x2, 0x181f ;  /* 0x00581f0006127f89 */ /* 0x0084d800000e0000 */
[----:B------:R-:W-:Y:S05]  /*7480*/  @P0 BRA `(.L_x_979) ;  /* 0x0000011000000947 */ /* 0x000fea0003800000 */
[C---:B------:R-:W-:Y:S02]  /*7490*/  IADD3 R14, R10.reuse, 0x80, RZ ;  /* 0x000000800a0e7810 */ /* 0x040fe40007ffe0ff */
[----:B------:R-:W-:Y:S02]  /*74a0*/  SHF.R.S32.HI R15, RZ, 0x1f, R12 ;  /* 0x0000001fff0f7819 */ /* 0x000fe4000001140c */
[C---:B---3--:R-:W-:Y:S02]  /*74b0*/  LEA R20, P0, R10.reuse, R18, 0x1 ;  /* 0x000000120a147211 */ /* 0x048fe400078008ff */
[----:B------:R-:W-:Y:S02]  /*74c0*/  SHF.R.S32.HI R13, RZ, 0x1f, R14 ;  /* 0x0000001fff0d7819 */ /* 0x000fe4000001140e */
[----:B------:R-:W-:Y:S02]  /*74d0*/  LEA.HI R15, R15, R12, RZ, 0x3 ;  /* 0x0000000c0f0f7211 */ /* 0x000fe400078f18ff */
[----:B----4-:R-:W-:-:S02]  /*74e0*/  LEA.HI.X R21, R10, R19, R17, 0x1, P0 ;  /* 0x000000130a157211 */ /* 0x010fc400000f0c11 */
        /* <DEDUP_REMOVED lines=11> */
.L_x_979:
[----:B------:R-:W-:Y:S05]  /*75a0*/  BSYNC B0 ;  /* 0x0000000000007941 */ /* 0x000fea0003800000 */
.L_x_978:
[----:B------:R-:W-:Y:S01]  /*75b0*/  IADD3 R9, R9, 0x60, RZ ;  /* 0x0000006009097810 */ /* 0x000fe20007ffe0ff */
[----:B---3--:R-:W3:Y:S01]  /*75c0*/  SHFL.IDX PT, R18, R6, 0x3, 0x181f ;  /* 0x00781f0006127f89 */ /* 0x008ee200000e0000 */
[----:B------:R-:W-:Y:S01]  /*75d0*/  P2R R13, PR, RZ, 0x2 ;  /* 0x00000002ff0d7803 */ /* 0x000fe20000000000 */
[----:B------:R-:W-:Y:S01]  /*75e0*/  IMAD.SHL.U32 R146, R204, 0x2, RZ ;  /* 0x00000002cc927824 */ /* 0x000fe200078e00ff */
[----:B------:R-:W-:Y:S01]  /*75f0*/  ISETP.GE.AND P0, PT, R9, R8, PT ;  /* 0x000000080900720c */ /* 0x000fe20003f06270 */
[----:B----4-:R4:W5:Y:S01]  /*7600*/  SHFL.IDX PT, R19, R0, 0x3, 0x181f ;  /* 0x00781f0000137f89 */ /* 0x01096200000e0000 */
[----:B------:R-:W-:Y:S01]  /*7610*/  ISETP.NE.AND P1, PT, R7, RZ, PT ;  /* 0x000000ff0700720c */ /* 0x000fe20003f25270 */
[----:B------:R-:W-:Y:S01]  /*7620*/  IMAD.MOV.U32 R210, RZ, RZ, R206 ;  /* 0x000000ffffd27224 */ /* 0x000fe200078e00ce */
[----:B------:R-:W-:Y:S01]  /*7630*/  P2R R14, PR, RZ, 0x40 ;  /* 0x00000040ff0e7803 */ /* 0x000fe20000000000 */
[----:B------:R-:W-:Y:S01]  /*7640*/  IMAD.MOV.U32 R202, RZ, RZ, c[0x0][0x1e0] ;  /* 0x00007800ffca7624 */ /* 0x000fe200078e00ff */
[----:B------:R-:W-:Y:S01]  /*7650*/  IADD3 R9, R145, -0x1, RZ ;  /* 0xffffffff91097810 */ /* 0x000fe20007ffe0ff */
[----:B------:R-:W-:Y:S01]  /*7660*/  IMAD.MOV.U32 R212, RZ, RZ, R208 ;  /* 0x000000ffffd47224 */ /* 0x000fe200078e00d0 */
[----:B------:R-:W-:Y:S01]  /*7670*/  IADD3 R203, R146, 0x100, RZ ;  /* 0x0000010092cb7810 */ /* 0x000fe20007ffe0ff */
[----:B------:R-:W-:-:S02]  /*7680*/  IMAD.MOV.U32 R199, RZ, RZ, 0x5 ;  /* 0x00000005ffc77424 */ /* 0x000fc400078e00ff */
[----:B------:R-:W-:Y:S02]  /*7690*/  IMAD.SHL.U32 R86, R9, 0x40, RZ ;  /* 0x0000004009567824 */ /* 0x000fe400078e00ff */
[----:B------:R-:W-:Y:S02]  /*76a0*/  @!P0 SHF.R.S32.HI R7, RZ, 0x1f, R12 ;  /* 0x0000001fff078819 */ /* 0x000fe4000001140c */
[----:B------:R-:W-:Y:S02]  /*76b0*/  SHF.L.U64.HI R201, R202, R199, c[0x0][0x1e4] ;  /* 0x00007900cac97619 */ /* 0x000fe400000102c7 */
[----:B------:R-:W-:Y:S02]  /*76c0*/  @!P0 LEA.HI R7, R7, R12, RZ, 0x3 ;  /* 0x0000000c07078211 */ /* 0x000fe400078f18ff */
[----:B------:R-:W-:Y:S02]  /*76d0*/  IADD3 R11, -R86, R193, -R11 ;  /* 0x000000c1560b7210 */ /* 0x000fe40007ffe90b */
[----:B------:R-:W-:-:S02]  /*76e0*/  @!P0 LOP3.LUT R7, R7, 0xfffffff8, RZ, 0xc0, !PT ;  /* 0xfffffff807078812 */ /* 0x000fc400078ec0ff */
[C---:B---3--:R-:W-:Y:S02]  /*76f0*/  @!P0 LEA R16, P6, R10.reuse, R18, 0x1 ;  /* 0x000000120a108211 */ /* 0x048fe400078c08ff */
[C---:B-12-4-:R-:W-:Y:S01]  /*7700*/  IADD3 R0, R10.reuse, 0x80, RZ ;  /* 0x000000800a007810 */ /* 0x056fe20007ffe0ff */
[----:B-----5:R-:W-:Y:S01]  /*7710*/  @!P0 IMAD.WIDE R20, R7, 0x2, R18 ;  /* 0x0000000207148825 */ /* 0x020fe200078e0212 */
[----:B------:R-:W-:Y:S02]  /*7720*/  @!P0 LEA.HI.X R17, R10, R19, R17, 0x1, P6 ;  /* 0x000000130a118211 */ /* 0x000fe400030f0c11 */
[----:B------:R-:W-:Y:S02]  /*7730*/  @!P0 SHF.R.S32.HI R7, RZ, 0x1f, R0 ;  /* 0x0000001fff078819 */ /* 0x000fe40000011400 */
[----:B------:R-:W-:Y:S01]  /*7740*/  ISETP.NE.AND P6, PT, R14, RZ, PT ;  /* 0x000000ff0e00720c */ /* 0x000fe20003fc5270 */
[----:B------:R-:W-:Y:S01]  /*7750*/  IMAD.MOV.U32 R14, RZ, RZ, c[0x0][0x208] ;  /* 0x00008200ff0e7624 */ /* 0x000fe200078e00ff */
[----:B------:R-:W-:Y:S01]  /*7760*/  @!P0 LEA.HI R6, R7, R0, RZ, 0x3 ;  /* 0x0000000007068211 */ /* 0x000fe200078f18ff */
[----:B------:R-:W-:Y:S01]  /*7770*/  IMAD.MOV.U32 R7, RZ, RZ, 0x6 ;  /* 0x00000006ff077424 */ /* 0x000fe200078e00ff */
[----:B------:R-:W-:Y:S01]  /*7780*/  @!PT LDS RZ, [RZ] ;  /* 0x00000000fffff984 */ /* 0x000fe20000000800 */
[----:B------:R1:W-:Y:S01]  /*7790*/  @!P0 LDGSTS.E.BYPASS.LTC128B.128 [R146+0x1b100], [R16.64], !P2 ;  /* 0x1b10000010928fae */ /* 0x0003e2000d101d46 */
[----:B------:R-:W-:Y:S01]  /*77a0*/  IMAD.SHL.U32 R51, R14, 0x40, RZ ;  /* 0x000000400e337824 */ /* 0x000fe200078e00ff */
[----:B------:R-:W-:Y:S01]  /*77b0*/  @!P0 LOP3.LUT R6, R6, 0xfffffff8, RZ, 0xc0, !PT ;  /* 0xfffffff806068812 */ /* 0x000fe200078ec0ff */
[C---:B------:R-:W-:Y:S01]  /*77c0*/  IMAD.SHL.U32 R200, R14.reuse, 0x20, RZ ;  /* 0x000000200ec87824 */ /* 0x040fe200078e00ff */
[----:B------:R-:W-:Y:S01]  /*77d0*/  SHF.L.U64.HI R50, R14, R7, c[0x0][0x20c] ;  /* 0x000083000e327619 */ /* 0x000fe20000010207 */
[----:B------:R2:W-:Y:S01]  /*77e0*/  @!P0 LDGSTS.E.BYPASS.LTC128B.128 [R146+0x1f100], [R20.64], !P3 ;  /* 0x1f10000014928fae */ /* 0x0005e2000d901d46 */
[----:B------:R-:W-:Y:S01]  /*77f0*/  ISETP.GE.AND P2, PT, R11, 0x1, PT ;  /* 0x000000010b00780c */ /* 0x000fe20003f46270 */
[----:B------:R-:W-:Y:S01]  /*7800*/  @!P0 IMAD.WIDE R18, R6, 0x2, R18 ;  /* 0x0000000206128825 */ /* 0x000fe200078e0212 */
[----:B------:R-:W-:-:S03]  /*7810*/  SHF.L.U64.HI R199, R14, R199, c[0x0][0x20c] ;  /* 0x000083000ec77619 */ /* 0x000fc600000102c7 */
[----:B------:R-:W-:Y:S01]  /*7820*/  IMAD R6, R50, R9, RZ ;  /* 0x0000000932067224 */ /* 0x000fe200078e02ff */
[----:B------:R3:W-:Y:S01]  /*7830*/  @!P0 LDGSTS.E.BYPASS.LTC128B.128 [R146+0x23100], [R18.64], !P1 ;  /* 0x2310000012928fae */ /* 0x0007e2000c901d46 */
[C---:B------:R-:W-:Y:S01]  /*7840*/  IMAD.SHL.U32 R49, R200.reuse, 0x2, RZ ;  /* 0x00000002c8317824 */ /* 0x040fe200078e00ff */
[----:B------:R-:W-:Y:S02]  /*7850*/  SHF.L.U64.HI R48, R200, 0x1, R199 ;  /* 0x00000001c8307819 */ /* 0x000fe400000102c7 */
[----:B------:R-:W0:Y:S01]  /*7860*/  LDGDEPBAR ;  /* 0x00000000000079af */ /* 0x000e220000000000 */
[----:B-1----:R-:W-:Y:S01]  /*7870*/  SHF.R.S32.HI R16, RZ, 0x1f, R9 ;  /* 0x0000001fff107819 */ /* 0x002fe20000011409 */
[----:B--2---:R-:W-:-:S04]  /*7880*/  IMAD.WIDE.U32 R20, R9, R51, R210 ;  /* 0x0000003309147225 */ /* 0x004fc800078e00d2 */
[----:B------:R-:W-:Y:S01]  /*7890*/  IMAD R6, R16, R51, R6 ;  /* 0x0000003310067224 */ /* 0x000fe200078e0206 */
[----:B------:R-:W-:Y:S01]  /*78a0*/  BAR.SYNC.DEFER_BLOCKING 0x0 ;  /* 0x0000000000007b1d */ /* 0x000fe20000010000 */
[----:B---3--:R-:W-:Y:S02]  /*78b0*/  LEA R18, P0, R20, c[0x0][0x1f8], 0x1 ;  /* 0x00007e0014127a11 */ /* 0x008fe400078008ff */
[----:B------:R-:W-:-:S05]  /*78c0*/  IMAD.IADD R6, R21, 0x1, R6 ;  /* 0x0000000115067824 */ /* 0x000fca00078e0206 */
[----:B------:R-:W-:Y:S02]  /*78d0*/  LEA.HI.X R19, R20, c[0x0][0x1fc], R6, 0x1, P0 ;  /* 0x00007f0014137a11 */ /* 0x000fe400000f0c06 */
[C---:B------:R-:W-:Y:S01]  /*78e0*/  SHF.L.U64.HI R6, R202.reuse, R7, c[0x0][0x1e4] ;  /* 0x00007900ca067619 */ /* 0x040fe20000010207 */
[C---:B------:R-:W-:Y:S02]  /*78f0*/  IMAD.SHL.U32 R7, R202.reuse, 0x40, RZ ;  /* 0x00000040ca077824 */ /* 0x040fe400078e00ff */
[----:B------:R-:W-:Y:S02]  /*7900*/  IMAD.SHL.U32 R202, R202, 0x20, RZ ;  /* 0x00000020caca7824 */ /* 0x000fe400078e00ff */
[----:B------:R-:W-:Y:S02]  /*7910*/  IMAD R15, R6, R9, RZ ;  /* 0x00000009060f7224 */ /* 0x000fe400078e02ff */
[----:B------:R-:W-:-:S04]  /*7920*/  IMAD.WIDE.U32 R22, R9, R7, R212 ;  /* 0x0000000709167225 */ /* 0x000fc800078e00d4 */
[----:B------:R-:W-:Y:S01]  /*7930*/  IMAD R16, R16, R7, R15 ;  /* 0x0000000710107224 */ /* 0x000fe200078e020f */
[----:B------:R-:W-:-:S03]  /*7940*/  @P2 LEA R20, P0, R22, c[0x0][0x1c8], 0x1 ;  /* 0x0000720016142a11 */ /* 0x000fc600078008ff */
[----:B------:R-:W-:-:S05]  /*7950*/  IMAD.IADD R16, R23, 0x1, R16 ;  /* 0x0000000117107824 */ /* 0x000fca00078e0210 */
        /* <DEDUP_REMOVED lines=9> */
[----:B------:R-:W-:-:S05]  /*79f0*/  @P0 IADD3 R15, P3, R202, R22, RZ ;  /* 0x00000016ca0f0210 */ /* 0x000fca0007f7e0ff */
[----:B------:R-:W-:Y:S01]  /*7a00*/  @P0 IMAD.X R16, R201, 0x1, R16, P3 ;  /* 0x00000001c9100824 */ /* 0x000fe200018e0610 */
[----:B------:R-:W-:-:S04]  /*7a10*/  @P0 LEA R22, P3, R15, c[0x0][0x1c8], 0x1 ;  /* 0x000072000f160a11 */ /* 0x000fc800078608ff */
[----:B------:R-:W-:Y:S02]  /*7a20*/  @P0 LEA.HI.X R23, R15, c[0x0][0x1cc], R16, 0x1, P3 ;  /* 0x000073000f170a11 */ /* 0x000fe400018f0c10 */
[----:B------:R-:W-:-:S03]  /*7a30*/  IADD3 R14, P3, R49, R18, RZ ;  /* 0x00000012310e7210 */ /* 0x000fc60007f7e0ff */
[----:B------:R1:W-:Y:S02]  /*7a40*/  @P0 LDGSTS.E.BYPASS.LTC128B.128 [R146+0xd100], [R22.64], !P5 ;  /* 0x0d10000016920fae */ /* 0x0003e4000e901d46 */
[----:B------:R-:W-:Y:S01]  /*7a50*/  IMAD.X R15, R48, 0x1, R19, P3 ;  /* 0x00000001300f7824 */ /* 0x000fe200018e0613 */
[----:B------:R-:W-:Y:S01]  /*7a60*/  ISETP.GE.AND P3, PT, R10, c[0x0][0x1d4], PT ;  /* 0x000075000a007a0c */ /* 0x000fe20003f66270 */
        /* <DEDUP_REMOVED lines=9> */
[----:B------:R-:W-:-:S04]  /*7b00*/  ISETP.GE.AND P0, PT, R0, c[0x0][0x1d4], PT ;  /* 0x0000750000007a0c */ /* 0x000fc80003f06270 */
[C---:B------:R-:W-:Y:S02]  /*7b10*/  ISETP.LT.OR P1, PT, R11.reuse, 0x1, P0 ;  /* 0x000000010b00780c */ /* 0x040fe40000721670 */
[----:B------:R-:W-:-:S11]  /*7b20*/  ISETP.LT.OR P0, PT, R11, 0x21, P0 ;  /* 0x000000210b00780c */ /* 0x000fd60000701670 */
[----:B------:R1:W-:Y:S01]  /*7b30*/  LDGSTS.E.BYPASS.LTC128B.128 [R146+0x4100], [R18.64+0x100], !P1 ;  /* 0x0410010012927fae */ /* 0x0003e2000c901d46 */
[----:B------:R-:W-:-:S03]  /*7b40*/  ISETP.NE.AND P1, PT, R13, RZ, PT ;  /* 0x000000ff0d00720c */ /* 0x000fc60003f25270 */
[----:B------:R1:W-:Y:S04]  /*7b50*/  LDGSTS.E.BYPASS.LTC128B.128 [R146+0x1100], [R14.64], !P3 ;  /* 0x011000000e927fae */ /* 0x0003e8000d901d46 */
[----:B------:R1:W-:Y:S01]  /*7b60*/  LDGSTS.E.BYPASS.LTC128B.128 [R146+0x3100], [R14.64+0x80], !P2 ;  /* 0x031000800e927fae */ /* 0x0003e2000d101d46 */
[----:B------:R-:W-:-:S03]  /*7b70*/  ISETP.GT.AND P2, PT, R9, R198, PT ;  /* 0x000000c60900720c */ /* 0x000fc60003f44270 */
[----:B------:R1:W-:Y:S04]  /*7b80*/  LDGSTS.E.BYPASS.LTC128B.128 [R146+0x5100], [R14.64+0x100], !P0 ;  /* 0x051001000e927fae */ /* 0x0003e8000c101d46 */
[----:B------:R-:W0:Y:S06]  /*7b90*/  LDGDEPBAR ;  /* 0x00000000000079af */ /* 0x000e2c0000000000 */
[----:B------:R-:W-:Y:S05]  /*7ba0*/  @!P2 BRA `(.L_x_980) ;  /* 0x000001000000a947 */ /* 0x000fea0003800000 */
[----:B------:R-:W-:-:S04]  /*7bb0*/  IADD3 R11, R145, -0x2, RZ ;  /* 0xfffffffe910b7810 */ /* 0x000fc80007ffe0ff */
[----:B------:R-:W-:Y:S01]  /*7bc0*/  SHF.R.S32.HI R9, RZ, 0x1f, R11 ;  /* 0x0000001fff097819 */ /* 0x000fe2000001140b */
[----:B------:R-:W-:Y:S02]  /*7bd0*/  IMAD R0, R6, R11, RZ ;  /* 0x0000000b06007224 */ /* 0x000fe400078e02ff */
[----:B------:R-:W-:-:S04]  /*7be0*/  IMAD.WIDE.U32 R10, R11, R7, R212 ;  /* 0x000000070b0a7225 */ /* 0x000fc800078e00d4 */
[----:B------:R-:W-:Y:S01]  /*7bf0*/  IMAD R0, R9, R7, R0 ;  /* 0x0000000709007224 */ /* 0x000fe200078e0200 */
[----:B------:R-:W-:-:S03]  /*7c00*/  LEA R12, P0, R10, c[0x0][0x1c8], 0x1 ;  /* 0x000072000a0c7a11 */ /* 0x000fc600078008ff */
[----:B------:R-:W-:-:S05]  /*7c10*/  IMAD.IADD R0, R11, 0x1, R0 ;  /* 0x000000010b007824 */ /* 0x000fca00078e0200 */
[----:B------:R-:W-:Y:S02]  /*7c20*/  LEA.HI.X R13, R10, c[0x0][0x1cc], R0, 0x1, P0 ;  /* 0x000073000a0d7a11 */ /* 0x000fe400000f0c00 */
[----:B------:R-:W-:-:S03]  /*7c30*/  LEA R10, P0, R202, R12, 0x1 ;  /* 0x0000000cca0a7211 */ /* 0x000fc600078008ff */
[----:B------:R2:W-:Y:S01]  /*7c40*/  LDGSTS.E.BYPASS.LTC128B.128 [R146+0x12100], [R12.64], !P5 ;  /* 0x121000000c927fae */ /* 0x0005e2000e901d46 */
[----:B------:R-:W-:-:S03]  /*7c50*/  LEA.HI.X R11, R202, R13, R201, 0x1, P0 ;  /* 0x0000000dca0b7211 */ /* 0x000fc600000f0cc9 */
[----:B------:R2:W-:Y:S04]  /*7c60*/  LDGSTS.E.BYPASS.LTC128B.128 [R146+0x14100], [R12.64+0x80], !P4 ;  /* 0x141000800c927fae */ /* 0x0005e8000e101d46 */
[----:B------:R2:W-:Y:S04]  /*7c70*/  LDGSTS.E.BYPASS.LTC128B.128 [R146+0x16100], [R12.64+0x100], !P6 ;  /* 0x161001000c927fae */ /* 0x0005e8000f101d46 */
[----:B------:R2:W-:Y:S04]  /*7c80*/  LDGSTS.E.BYPASS.LTC128B.128 [R146+0x13100], [R10.64], !P5 ;  /* 0x131000000a927fae */ /* 0x0005e8000e901d46 */
[----:B------:R2:W-:Y:S04]  /*7c90*/  LDGSTS.E.BYPASS.LTC128B.128 [R146+0x15100], [R10.64+0x80], !P4 ;  /* 0x151000800a927fae */ /* 0x0005e8000e101d46 */
[----:B------:R2:W-:Y:S02]  /*7ca0*/  LDGSTS.E.BYPASS.LTC128B.128 [R146+0x17100], [R10.64+0x100], !P6 ;  /* 0x171001000a927fae */ /* 0x0005e4000f101d46 */
.L_x_980:
[----:B------:R-:W-:Y:S01]  /*7cb0*/  ISETP.LT.AND P0, PT, RZ, c[0x0][0x27c], PT ;  /* 0x00009f00ff007a0c */ /* 0x000fe20003f01270 */
[----:B------:R-:W0:Y:S01]  /*7cc0*/  LDGDEPBAR ;  /* 0x00000000000079af */ /* 0x000e220000000000 */
[----:B------:R-:W-:Y:S01]  /*7cd0*/  IMAD R0, R91, 0x400, R4 ;  /* 0x000004005b007824 */ /* 0x000fe200078e0204 */
[----:B------:R-:W-:-:S10]  /*7ce0*/  ISETP.NE.AND P3, PT, R218, 0x1, PT ;  /* 0x00000001da00780c */ /* 0x000fd40003f65270 */
[----:B------:R-:W-:Y:S05]  /*7cf0*/  @P0 BRA `(.L_x_981) ;  /* 0x0000002000000947 */ /* 0x000fea0003800000 */
[----:B------:R-:W-:-:S04]  /*7d00*/  DEPBAR.LE SB0, 0x3 ;  /* 0x000080c00000791a */ /* 0x000fc80000000000 */
[----:B------:R-:W-:Y:S05]  /*7d10*/  BRA `(.L_x_982) ;  /* 0x00006de000007947 */ /* 0x000fea0003800000 */
.L_x_981:
[----:B------:R-:W-:Y:S01]  /*7d20*/  ULDC.U8 UR4, c[0x0][0x298] ;  /* 0x0000a60000047ab9 */ /* 0x000fe20000000000 */
[----:B--2---:R-:W-:Y:S01]  /*7d30*/  SHF.R.S32.HI R10, RZ, 0x1f, R85 ;  /* 0x0000001fff0a7819 */ /* 0x004fe20000011455 */
[----:B-1----:R-:W-:Y:S01]  /*7d40*/  IMAD.WIDE.U32 R14, R85, c[0x0][0x280], RZ ;  /* 0x0000a000550e7a25 */ /* 0x002fe200078e00ff */
        /* <DEDUP_REMOVED lines=20> */
[----:B------:R-:W-:Y:S01]  /*7e90*/  CS2R R18, SRZ ;  /* 0x0000000000127805 */ /* 0x000fe2000001ff00 */
[----:B------:R-:W-:Y:S01]  /*7ea0*/  IMAD.MOV.U32 R16, RZ, RZ, R12 ;  /* 0x000000ffff107224 */ /* 0x000fe200078e000c */
[----:B------:R-:W-:Y:S01]  /*7eb0*/  @P3 SHF.R.U32.HI R10, RZ, c[0x0][0x2cc], R11 ;  /* 0x0000b300ff0a3a19 */ /* 0x000fe2000001160b */
[----:B------:R-:W-:Y:S01]  /*7ec0*/  IMAD.SHL.U32 R82, R82, 0x4, RZ ;  /* 0x0000000452527824 */ /* 0x000fe200078e00ff */
        /* <DEDUP_REMOVED lines=11> */
[C---:B------:R-:W-:Y:S01]  /*7f80*/  IMAD R13, R10.reuse, c[0x0][0x284], R13 ;  /* 0x0000a1000a0d7a24 */ /* 0x040fe200078e020d */
[----:B------:R-:W-:Y:S01]  /*7f90*/  CS2R R62, SRZ ;  /* 0x00000000003e7805 */ /* 0x000fe2000001ff00 */
[C---:B------:R-:W-:Y:S01]  /*7fa0*/  IMAD.WIDE.U32 R16, R10.reuse, c[0x0][0x290], R16 ;  /* 0x0000a4000a107a25 */ /* 0x040fe200078e0010 */
[----:B------:R1:W2:Y:S01]  /*7fb0*/  SHFL.IDX PT, R22, R14, RZ, 0x1c1f ;  /* 0x001c1fff0e167589 */ /* 0x0002a200000e0000 */
[----:B------:R-:W-:Y:S01]  /*7fc0*/  CS2R R70, SRZ ;  /* 0x0000000000467805 */ /* 0x000fe2000001ff00 */
[----:B------:R-:W-:Y:S01]  /*7fd0*/  IADD3 R21, R21, R13, RZ ;  /* 0x0000000d15157210 */ /* 0x000fe20007ffe0ff */
[----:B------:R-:W-:Y:S01]  /*7fe0*/  IMAD R11, R10, c[0x0][0x294], R11 ;  /* 0x0000a5000a0b7a24 */ /* 0x000fe200078e020b */
[----:B------:R-:W-:Y:S01]  /*7ff0*/  CS2R R76, SRZ ;  /* 0x00000000004c7805 */ /* 0x000fe2000001ff00 */
[----:B------:R-:W-:Y:S01]  /*8000*/  CS2R R94, SRZ ;  /* 0x00000000005e7805 */ /* 0x000fe2000001ff00 */
[----:B------:R-:W-:Y:S01]  /*8010*/  LEA.HI.X R21, R20, c[0x0][0x274], R21, 0x1, P0 ;  /* 0x00009d0014157a11 */ /* 0x000fe200000f0c15 */
[----:B------:R-:W-:Y:S01]  /*8020*/  CS2R R102, SRZ ;  /* 0x0000000000667805 */ /* 0x000fe2000001ff00 */
[----:B------:R-:W-:Y:S01]  /*8030*/  IADD3 R20, R17, R11, RZ ;  /* 0x0000000b11147210 */ /* 0x000fe20007ffe0ff */
[----:B------:R-:W-:Y:S01]  /*8040*/  CS2R R92, SRZ ;  /* 0x00000000005c7805 */ /* 0x000fe2000001ff00 */
[C---:B------:R-:W-:Y:S01]  /*8050*/  LEA R12, P0, R16.reuse, c[0x0][0x288], 0x1 ;  /* 0x0000a200100c7a11 */ /* 0x040fe200078008ff */
[----:B------:R1:W3:Y:S03]  /*8060*/  SHFL.IDX PT, R23, R21, RZ, 0x1c1f ;  /* 0x001c1fff15177589 */ /* 0x0002e600000e0000 */
[----:B------:R-:W-:-:S02]  /*8070*/  LEA.HI.X R20, R16, c[0x0][0x28c], R20, 0x1, P0 ;  /* 0x0000a30010147a11 */ /* 0x000fc400000f0c14 */
[----:B------:R-:W-:Y:S01]  /*8080*/  ISETP.GE.AND P0, PT, R9, R8, PT ;  /* 0x000000080900720c */ /* 0x000fe20003f06270 */
[----:B------:R1:W4:Y:S04]  /*8090*/  SHFL.IDX PT, R16, R12, RZ, 0x1c1f ;  /* 0x001c1fff0c107589 */ /* 0x00032800000e0000 */
[----:B------:R1:W1:Y:S08]  /*80a0*/  SHFL.IDX PT, R17, R20, RZ, 0x1c1f ;  /* 0x001c1fff14117589 */ /* 0x00027000000e0000 */
[----:B------:R-:W-:Y:S05]  /*80b0*/  @P0 BRA `(.L_x_985) ;  /* 0x000003e000000947 */ /* 0x000fea0003800000 */
[C---:B--2---:R-:W-:Y:S01]  /*80c0*/  ISETP.GE.AND P0, PT, R82.reuse, c[0x0][0x27c], PT ;  /* 0x00009f0052007a0c */ /* 0x044fe20003f06270 */
[----:B------:R-:W-:Y:S01]  /*80d0*/  CS2R R96, SRZ ;  /* 0x0000000000607805 */ /* 0x000fe2000001ff00 */
[----:B------:R-:W-:Y:S01]  /*80e0*/  CS2R R92, SRZ ;  /* 0x00000000005c7805 */ /* 0x000fe2000001ff00 */
[----:B------:R-:W-:-:S10]  /*80f0*/  IADD3 R10, R82, 0x10, RZ ;  /* 0x00000010520a7810 */ /* 0x000fd40007ffe0ff */
[----:B---3--:R-:W-:-:S04]  /*8100*/  @!P0 IMAD.WIDE R26, R82, 0x2, R22 ;  /* 0x00000002521a8825 */ /* 0x008fc800078e0216 */
[----:B-1--4-:R-:W-:Y:S01]  /*8110*/  @!P0 IMAD.WIDE R24, R82, 0x2, R16 ;  /* 0x0000000252188825 */ /* 0x012fe200078e0210 */
        /* <DEDUP_REMOVED lines=20> */
[----:B--2---:R-:W-:-:S04]  /*8260*/  @!P0 IMAD.WIDE R24, R11, 0x2, R22 ;  /* 0x000000020b188825 */ /* 0x004fc800078e0216 */
[----:B-1----:R-:W-:Y:S01]  /*8270*/  @!P0 IMAD.WIDE R26, R11, 0x2, R16 ;  /* 0x000000020b1a8825 */ /* 0x002fe200078e0210 */
[----:B------:R1:W5:Y:S04]  /*8280*/  @!P0 LD.E.64 R98, [R24.64] ;  /* 0x0000000618628980 */ /* 0x000368000c101b00 */
[----:B------:R2:W5:Y:S01]  /*8290*/  @!P0 LD.E.64 R94, [R26.64] ;  /* 0x000000061a5e8980 */ /* 0x000562000c101b00 */
[----:B------:R-:W-:Y:S01]  /*82a0*/  ISETP.GE.AND P0, PT, R10, c[0x0][0x27c], PT ;  /* 0x00009f000a007a0c */ /* 0x000fe20003f06270 */
[----:B------:R-:W-:Y:S01]  /*82b0*/  CS2R R78, SRZ ;  /* 0x00000000004e7805 */ /* 0x000fe2000001ff00 */
[----:B------:R-:W-:-:S11]  /*82c0*/  CS2R R76, SRZ ;  /* 0x00000000004c7805 */ /* 0x000fd6000001ff00 */
[----:B------:R-:W-:-:S04]  /*82d0*/  @!P0 SHF.R.S32.HI R11, RZ, 0x1f, R10 ;  /* 0x0000001fff0b8819 */ /* 0x000fc8000001140a */
[----:B------:R-:W-:-:S04]  /*82e0*/  @!P0 LEA.HI R10, R11, R10, RZ, 0x2 ;  /* 0x0000000a0b0a8211 */ /* 0x000fc800078f10ff */
[----:B------:R-:W-:-:S05]  /*82f0*/  @!P0 LOP3.LUT R10, R10, 0xfffffffc, RZ, 0xc0, !PT ;  /* 0xfffffffc0a0a8812 */ /* 0x000fca00078ec0ff */
[----:B---3--:R-:W-:-:S04]  /*8300*/  @!P0 IMAD.WIDE R28, R10, 0x2, R22 ;  /* 0x000000020a1c8825 */ /* 0x008fc800078e0216 */
[----:B----4-:R-:W-:Y:S01]  /*8310*/  @!P0 IMAD.WIDE R30, R10, 0x2, R16 ;  /* 0x000000020a1e8825 */ /* 0x010fe200078e0210 */
[----:B------:R-:W-:Y:S01]  /*8320*/  IADD3 R10, R82, 0x40, RZ ;  /* 0x00000040520a7810 */ /* 0x000fe20007ffe0ff */
        /* <DEDUP_REMOVED lines=8> */
[----:B-1----:R-:W-:-:S04]  /*83b0*/  @!P0 IMAD.WIDE R24, R10, 0x2, R22 ;  /* 0x000000020a188825 */ /* 0x002fc800078e0216 */
[----:B--2---:R-:W-:Y:S01]  /*83c0*/  @!P0 IMAD.WIDE R26, R10, 0x2, R16 ;  /* 0x000000020a1a8825 */ /* 0x004fe200078e0210 */
        /* <DEDUP_REMOVED lines=13> */
.L_x_985:
[----:B--2---:R-:W-:Y:S05]  /*84a0*/  BSYNC B0 ;  /* 0x0000000000007941 */ /* 0x004fea0003800000 */
.L_x_984:
[----:B---3-5:R-:W-:Y:S01]  /*84b0*/  IMAD.MOV.U32 R11, RZ, RZ, R66 ;  /* 0x000000ffff0b7224 */ /* 0x028fe200078e0042 */
[----:B------:R-:W-:Y:S01]  /*84c0*/  IADD3 R9, R9, 0x40, RZ ;  /* 0x0000004009097810 */ /* 0x000fe20007ffe0ff */
[----:B------:R-:W-:Y:S01]  /*84d0*/  IMAD.MOV.U32 R10, RZ, RZ, R67 ;  /* 0x000000ffff0a7224 */ /* 0x000fe200078e0043 */
[----:B-1----:R-:W1:Y:S01]  /*84e0*/  SHFL.IDX PT, R14, R14, 0x1, 0x1c1f ;  /* 0x003c1f000e0e7f89 */ /* 0x002e6200000e0000 */
[----:B------:R-:W-:Y:S01]  /*84f0*/  IMAD.MOV.U32 R15, RZ, RZ, R72 ;  /* 0x000000ffff0f7224 */ /* 0x000fe200078e0048 */
[----:B------:R-:W-:Y:S01]  /*8500*/  ISETP.GE.AND P0, PT, R9, R8, PT ;  /* 0x000000080900720c */ /* 0x000fe20003f06270 */
        /* <DEDUP_REMOVED lines=9> */
[----:B------:R-:W-:Y:S01]  /*85a0*/  MOV R11, R104 ;  /* 0x00000068000b7202 */ /* 0x000fe20000000f00 */
[----:B------:R-:W-:Y:S01]  /*85b0*/  IMAD.MOV.U32 R13, RZ, RZ, R99 ;  /* 0x000000ffff0d7224 */ /* 0x000fe200078e0063 */
[----:B------:R-:W2:Y:S01]  /*85c0*/  SHFL.IDX PT, R12, R12, 0x1, 0x1c1f ;  /* 0x003c1f000c0c7f89 */ /* 0x000ea200000e0000 */
[----:B----4-:R-:W-:Y:S01]  /*85d0*/  IMAD.MOV.U32 R16, RZ, RZ, R103 ;  /* 0x000000ffff107224 */ /* 0x010fe200078e0067 */
        /* <DEDUP_REMOVED lines=8> */
[----:B------:R-:W-:Y:S01]  /*8660*/  MOV R11, R76 ;  /* 0x0000004c000b7202 */ /* 0x000fe20000000f00 */
[----:B------:R-:W-:Y:S01]  /*8670*/  IMAD.MOV.U32 R13, RZ, RZ, R97 ;  /* 0x000000ffff0d7224 */ /* 0x000fe200078e0061 */
[----:B------:R-:W-:Y:S01]  /*8680*/  PRMT R69, R16, 0x5410, R17 ;  /* 0x0000541010457816 */ /* 0x000fe20000000011 */
[----:B------:R-:W-:Y:S01]  /*8690*/  CS2R R24, SRZ ;  /* 0x0000000000187805 */ /* 0x000fe2000001ff00 */
[----:B------:R-:W-:Y:S01]  /*86a0*/  PRMT R60, R10, 0x5410, R11 ;  /* 0x000054100a3c7816 */ /* 0x000fe2000000000b */
[----:B------:R-:W-:Y:S01]  /*86b0*/  IMAD.MOV.U32 R11, RZ, RZ, R94 ;  /* 0x000000ffff0b7224 */ /* 0x000fe200078e005e */
[----:B------:R-:W-:Y:S01]  /*86c0*/  PRMT R80, R13, 0x5410, R15 ;  /* 0x000054100d507816 */ /* 0x000fe2000000000f */
[----:B------:R-:W-:Y:S01]  /*86d0*/  IMAD.MOV.U32 R15, RZ, RZ, R70 ;  /* 0x000000ffff0f7224 */ /* 0x000fe200078e0046 */
[----:B------:R-:W-:Y:S01]  /*86e0*/  MOV R10, R95 ;  /* 0x0000005f000a7202 */ /* 0x000fe20000000f00 */
[----:B------:R-:W-:Y:S01]  /*86f0*/  IMAD.MOV.U32 R13, RZ, RZ, R71 ;  /* 0x000000ffff0d7224 */ /* 0x000fe200078e0047 */
[----:B------:R-:W-:Y:S01]  /*8700*/  CS2R R32, SRZ ;  /* 0x0000000000207805 */ /* 0x000fe2000001ff00 */
[----:B------:R-:W-:Y:S01]  /*8710*/  CS2R R38, SRZ ;  /* 0x0000000000267805 */ /* 0x000fe2000001ff00 */
[----:B------:R-:W-:Y:S01]  /*8720*/  PRMT R64, R10, 0x5410, R11 ;  /* 0x000054100a407816 */ /* 0x000fe2000000000b */
[----:B------:R-:W-:Y:S01]  /*8730*/  IMAD.MOV.U32 R10, RZ, RZ, R93 ;  /* 0x000000ffff0a7224 */ /* 0x000fe200078e005d */
[----:B------:R-:W-:Y:S01]  /*8740*/  PRMT R56, R13, 0x5410, R15 ;  /* 0x000054100d387816 */ /* 0x000fe2000000000f */
[----:B------:R-:W-:Y:S01]  /*8750*/  CS2R R46, SRZ ;  /* 0x00000000002e7805 */ /* 0x000fe2000001ff00 */
[----:B------:R-:W-:Y:S01]  /*8760*/  MOV R11, R92 ;  /* 0x0000005c000b7202 */ /* 0x000fe20000000f00 */
[----:B------:R3:W4:Y:S01]  /*8770*/  SHFL.IDX PT, R15, R21, 0x1, 0x1c1f ;  /* 0x003c1f00150f7f89 */ /* 0x00072200000e0000 */
[----:B------:R-:W-:Y:S01]  /*8780*/  CS2R R58, SRZ ;  /* 0x00000000003a7805 */ /* 0x000fe2000001ff00 */
[----:B------:R-:W-:Y:S01]  /*8790*/  CS2R R16, SRZ ;  /* 0x0000000000107805 */ /* 0x000fe2000001ff00 */
[----:B------:R-:W-:Y:S01]  /*87a0*/  PRMT R75, R10, 0x5410, R11 ;  /* 0x000054100a4b7816 */ /* 0x000fe2000000000b */
[----:B------:R3:W1:Y:S01]  /*87b0*/  SHFL.IDX PT, R13, R20, 0x1, 0x1c1f ;  /* 0x003c1f00140d7f89 */ /* 0x00066200000e0000 */
[----:B------:R-:W-:Y:S01]  /*87c0*/  CS2R R22, SRZ ;  /* 0x0000000000167805 */ /* 0x000fe2000001ff00 */
[----:B------:R-:W-:Y:S01]  /*87d0*/  CS2R R30, SRZ ;  /* 0x00000000001e7805 */ /* 0x000fe2000001ff00 */
[----:B------:R-:W-:Y:S01]  /*87e0*/  CS2R R36, SRZ ;  /* 0x0000000000247805 */ /* 0x000fe2000001ff00 */
[----:B------:R-:W-:Y:S01]  /*87f0*/  CS2R R42, SRZ ;  /* 0x00000000002a7805 */ /* 0x000fe2000001ff00 */
[----:B------:R-:W-:Y:S01]  /*8800*/  CS2R R54, SRZ ;  /* 0x0000000000367805 */ /* 0x000fe2000001ff00 */
[----:B------:R-:W-:Y:S05]  /*8810*/  @P0 BRA `(.L_x_987) ;  /* 0x000003e000000947 */ /* 0x000fea0003800000 */
[C---:B--2---:R-:W-:Y:S01]  /*8820*/  ISETP.GE.AND P0, PT, R82.reuse, c[0x0][0x27c], PT ;  /* 0x00009f0052007a0c */ /* 0x044fe20003f06270 */
[----:B------:R-:W-:Y:S01]  /*8830*/  CS2R R58, SRZ ;  /* 0x00000000003a7805 */ /* 0x000fe2000001ff00 */
[----:B------:R-:W-:Y:S01]  /*8840*/  CS2R R54, SRZ ;  /* 0x0000000000367805 */ /* 0x000fe2000001ff00 */
[----:B------:R-:W-:-:S10]  /*8850*/  IADD3 R10, R82, 0x10, RZ ;  /* 0x00000010520a7810 */ /* 0x000fd40007ffe0ff */
[----:B-1--4-:R-:W-:-:S04]  /*8860*/  @!P0 IMAD.WIDE R22, R82, 0x2, R14 ;  /* 0x0000000252168825 */ /* 0x012fc800078e020e */
[----:B---3--:R-:W-:Y:S01]  /*8870*/  @!P0 IMAD.WIDE R20, R82, 0x2, R12 ;  /* 0x0000000252148825 */ /* 0x008fe200078e020c */
        /* <DEDUP_REMOVED lines=31> */
[----:B---3--:R-:W-:-:S04]  /*8a70*/  @!P0 IMAD.WIDE R16, R9, 0x2, R14 ;  /* 0x0000000209108825 */ /* 0x008fc800078e020e */
[----:B----4-:R-:W-:Y:S01]  /*8a80*/  @!P0 IMAD.WIDE R18, R9, 0x2, R12 ;  /* 0x0000000209128825 */ /* 0x010fe200078e020c */
        /* <DEDUP_REMOVED lines=14> */
[----:B----4-:R-:W-:Y:S01]  /*8b70*/  CS2R R18, SRZ ;  /* 0x0000000000127805 */ /* 0x010fe2000001ff00 */
[----:B---3--:R-:W-:-:S11]  /*8b80*/  CS2R R16, SRZ ;  /* 0x0000000000107805 */ /* 0x008fd6000001ff00 */
[----:B------:R-:W-:-:S04]  /*8b90*/  @!P0 SHF.R.S32.HI R9, RZ, 0x1f, R10 ;  /* 0x0000001fff098819 */ /* 0x000fc8000001140a */
[----:B------:R-:W-:-:S04]  /*8ba0*/  @!P0 LEA.HI R9, R9, R10, RZ, 0x2 ;  /* 0x0000000a09098211 */ /* 0x000fc800078f10ff */
[----:B------:R-:W-:-:S05]  /*8bb0*/  @!P0 LOP3.LUT R9, R9, 0xfffffffc, RZ, 0xc0, !PT ;  /* 0xfffffffc09098812 */ /* 0x000fca00078ec0ff */
[----:B------:R-:W-:-:S04]  /*8bc0*/  @!P0 IMAD.WIDE R14, R9, 0x2, R14 ;  /* 0x00000002090e8825 */ /* 0x000fc800078e020e */
[----:B------:R-:W-:Y:S01]  /*8bd0*/  @!P0 IMAD.WIDE R12, R9, 0x2, R12 ;  /* 0x00000002090c8825 */ /* 0x000fe200078e020c */
[----:B------:R1:W5:Y:S04]  /*8be0*/  @!P0 LD.E.64 R18, [R14.64] ;  /* 0x000000060e128980 */ /* 0x000368000c101b00 */
[----:B------:R1:W5:Y:S02]  /*8bf0*/  @!P0 LD.E.64 R16, [R12.64] ;  /* 0x000000060c108980 */ /* 0x000364000c101b00 */
.L_x_987:
[----:B--2---:R-:W-:Y:S05]  /*8c00*/  BSYNC B0 ;  /* 0x0000000000007941 */ /* 0x004fea0003800000 */
.L_x_986:
[----:B------:R-:W-:Y:S01]  /*8c10*/  SHF.R.S32.HI R9, RZ, 0x1f, R52 ;  /* 0x0000001fff097819 */ /* 0x000fe20000011434 */
[----:B-1---5:R-:W-:Y:S01]  /*8c20*/  IMAD.MOV.U32 R13, RZ, RZ, R19 ;  /* 0x000000ffff0d7224 */ /* 0x022fe200078e0013 */
[----:B------:R-:W-:-:S04]  /*8c30*/  DEPBAR.LE SB0, 0x3 ;  /* 0x000080c00000791a */ /* 0x000fc80000000000 */
[----:B------:R-:W-:Y:S01]  /*8c40*/  LEA.HI R9, R9, R52, RZ, 0x3 ;  /* 0x0000003409097211 */ /* 0x000fe200078f18ff */
[----:B------:R-:W-:Y:S01]  /*8c50*/  IMAD.MOV.U32 R11, RZ, RZ, R24 ;  /* 0x000000ffff0b7224 */ /* 0x000fe200078e0018 */
[----:B------:R-:W-:Y:S01]  /*8c60*/  BSSY B1, `(.L_x_988) ;  /* 0x0000151000017945 */ /* 0x000fe20003800000 */
[----:B------:R-:W-:Y:S01]  /*8c70*/  IMAD.IADD R45, R8, 0x1, -R133 ;  /* 0x00000001082d7824 */ /* 0x000fe200078e0a85 */
[----:B------:R-:W-:Y:S01]  /*8c80*/  LOP3.LUT R9, R9, 0xfffffff8, RZ, 0xc0, !PT ;  /* 0xfffffff809097812 */ /* 0x000fe200078ec0ff */
[----:B---3--:R-:W-:Y:S02]  /*8c90*/  IMAD.MOV.U32 R20, RZ, RZ, R17 ;  /* 0x000000ffff147224 */ /* 0x008fe400078e0011 */
[----:B------:R-:W-:Y:S01]  /*8ca0*/  IMAD.MOV.U32 R28, RZ, RZ, R31 ;  /* 0x000000ffff1c7224 */ /* 0x000fe200078e001f */
[----:B------:R-:W-:Y:S01]  /*8cb0*/  IMNMX R45, R45, 0x80, PT ;  /* 0x000000802d2d7817 */ /* 0x000fe20003800200 */
[----:B------:R-:W-:Y:S02]  /*8cc0*/  IMAD.IADD R9, R52, 0x1, -R9 ;  /* 0x0000000134097824 */ /* 0x000fe400078e0a09 */
[----:B------:R-:W-:-:S02]  /*8cd0*/  IMAD.MOV.U32 R8, RZ, RZ, R55 ;  /* 0x000000ffff087224 */ /* 0x000fc400078e0037 */
[C---:B------:R-:W-:Y:S01]  /*8ce0*/  IMAD.SHL.U32 R10, R9.reuse, 0x40, RZ ;  /* 0x00000040090a7824 */ /* 0x040fe200078e00ff */
[----:B------:R-:W-:Y:S01]  /*8cf0*/  BAR.SYNC.DEFER_BLOCKING 0x0 ;  /* 0x0000000000007b1d */ /* 0x000fe20000010000 */
[----:B------:R-:W-:Y:S01]  /*8d00*/  LOP3.LUT P0, RZ, R9, 0x4, RZ, 0xc0, !PT ;  /* 0x0000000409ff7812 */ /* 0x000fe2000780c0ff */
[----:B------:R-:W-:Y:S02]  /*8d10*/  IMAD.MOV.U32 R9, RZ, RZ, R18 ;  /* 0x000000ffff097224 */ /* 0x000fe400078e0012 */
[----:B------:R-:W-:-:S03]  /*8d20*/  LOP3.LUT R10, R10, 0x1c0, RZ, 0xc0, !PT ;  /* 0x000001c00a0a7812 */ /* 0x000fc600078ec0ff */
[----:B------:R-:W-:Y:S01]  /*8d30*/  PRMT R14, R13, 0x5410, R9 ;  /* 0x000054100d0e7816 */ /* 0x000fe20000000009 */
[----:B------:R-:W-:Y:S01]  /*8d40*/  IMAD.MOV.U32 R9, RZ, RZ, R32 ;  /* 0x000000ffff097224 */ /* 0x000fe200078e0020 */
[----:B------:R-:W-:Y:S01]  /*8d50*/  LOP3.LUT R65, R10, 0x18, R65, 0xf8, !PT ;  /* 0x000000180a417812 */ /* 0x000fe200078ef841 */
[----:B------:R-:W-:Y:S01]  /*8d60*/  IMAD.MOV.U32 R13, RZ, RZ, R33 ;  /* 0x000000ffff0d7224 */ /* 0x000fe200078e0021 */
[----:B------:R-:W-:Y:S02]  /*8d70*/  SHF.R.U32.HI R10, RZ, 0x3, R10 ;  /* 0x00000003ff0a7819 */ /* 0x000fe4000001160a */
[----:B------:R-:W-:Y:S01]  /*8d80*/  PRMT R27, R27, 0x5410, R9 ;  /* 0x000054101b1b7816 */ /* 0x000fe20000000009 */
[----:B------:R-:W-:Y:S01]  /*8d90*/  IMAD.MOV.U32 R9, RZ, RZ, R46 ;  /* 0x000000ffff097224 */ /* 0x000fe200078e002e */
[----:B------:R-:W-:Y:S02]  /*8da0*/  LOP3.LUT R10, R65, R10, RZ, 0x3c, !PT ;  /* 0x0000000a410a7212 */ /* 0x000fe400078e3cff */
[----:B------:R-:W-:Y:S01]  /*8db0*/  PRMT R27, R13, 0x7610, R27 ;  /* 0x000076100d1b7816 */ /* 0x000fe2000000001b */
[----:B------:R-:W-:Y:S01]  /*8dc0*/  IMAD.MOV.U32 R13, RZ, RZ, R47 ;  /* 0x000000ffff0d7224 */ /* 0x000fe200078e002f */
[----:B------:R-:W-:Y:S01]  /*8dd0*/  PRMT R35, R9, 0x7610, R35 ;  /* 0x0000761009237816 */ /* 0x000fe20000000023 */
[----:B----4-:R-:W-:-:S02]  /*8de0*/  IMAD R15, R91, 0x200, R10 ;  /* 0x000002005b0f7824 */ /* 0x010fc400078e020a */
[----:B------:R-:W-:Y:S01]  /*8df0*/  IMAD.MOV.U32 R10, RZ, RZ, R25 ;  /* 0x000000ffff0a7224 */ /* 0x000fe200078e0019 */
[----:B------:R-:W-:Y:S01]  /*8e00*/  PRMT R34, R34, 0x5410, R13 ;  /* 0x0000541022227816 */ /* 0x000fe2000000000d */
[----:B------:R-:W-:Y:S01]  /*8e10*/  IMAD.MOV.U32 R9, RZ, RZ, R16 ;  /* 0x000000ffff097224 */ /* 0x000fe200078e0010 */
[----:B------:R-:W-:Y:S02]  /*8e20*/  IADD3 R12, R15, 0x20, RZ ;  /* 0x000000200f0c7810 */ /* 0x000fe40007ffe0ff */
[----:B------:R-:W-:Y:S01]  /*8e30*/  PRMT R21, R10, 0x5410, R11 ;  /* 0x000054100a157816 */ /* 0x000fe2000000000b */
[----:B------:R-:W-:Y:S01]  /*8e40*/  IMAD.MOV.U32 R11, RZ, RZ, R38 ;  /* 0x000000ffff0b7224 */ /* 0x000fe200078e0026 */
[----:B------:R-:W-:Y:S01]  /*8e50*/  PRMT R13, R13, 0x5410, R9 ;  /* 0x000054100d0d7816 */ /* 0x000fe20000000009 */
[----:B------:R-:W-:Y:S01]  /*8e60*/  IMAD.MOV.U32 R10, RZ, RZ, R39 ;  /* 0x000000ffff0a7224 */ /* 0x000fe200078e0027 */
[----:B------:R-:W-:Y:S01]  /*8e70*/  @P0 IADD3 R12, R15, -0x20, RZ ;  /* 0xffffffe00f0c0810 */ /* 0x000fe20007ffe0ff */
        /* <DEDUP_REMOVED lines=8> */
[----:B------:R-:W-:Y:S02]  /*8f00*/  LEA R15, R15, 0x18100, 0x1 ;  /* 0x000181000f0f7811 */ /* 0x000fe400078e08ff */
[----:B------:R-:W-:Y:S01]  /*8f10*/  PRMT R40, R10, 0x5410, R11 ;  /* 0x000054100a287816 */ /* 0x000fe2000000000b */
[----:B------:R-:W-:Y:S01]  /*8f20*/  IMAD.MOV.U32 R11, RZ, RZ, R22 ;  /* 0x000000ffff0b7224 */ /* 0x000fe200078e0016 */
[----:B------:R-:W-:Y:S01]  /*8f30*/  PRMT R26, R28, 0x7610, R26 ;  /* 0x000076101c1a7816 */ /* 0x000fe2000000001a */
[----:B------:R-:W-:Y:S01]  /*8f40*/  IMAD.MOV.U32 R10, RZ, RZ, R23 ;  /* 0x000000ffff0a7224 */ /* 0x000fe200078e0017 */
[----:B------:R-:W-:Y:S01]  /*8f50*/  PRMT R34, R9, 0x7610, R34 ;  /* 0x0000761009227816 */ /* 0x000fe20000000022 */
[----:B------:R-:W-:Y:S01]  /*8f60*/  IMAD.MOV.U32 R9, RZ, RZ, R54 ;  /* 0x000000ffff097224 */ /* 0x000fe200078e0036 */
[----:B------:R-:W-:-:S02]  /*8f70*/  LEA R12, R12, 0x18100, 0x1 ;  /* 0x000181000c0c7811 */ /* 0x000fc400078e08ff */
[----:B------:R-:W-:Y:S01]  /*8f80*/  PRMT R20, R10, 0x5410, R11 ;  /* 0x000054100a147816 */ /* 0x000fe2000000000b */
[----:B------:R-:W-:Y:S01]  /*8f90*/  IMAD.MOV.U32 R11, RZ, RZ, R36 ;  /* 0x000000ffff0b7224 */ /* 0x000fe200078e0024 */
[----:B------:R-:W-:Y:S01]  /*8fa0*/  PRMT R41, R8, 0x5410, R9 ;  /* 0x0000541008297816 */ /* 0x000fe20000000009 */
[----:B------:R-:W-:-:S05]  /*8fb0*/  IMAD.MOV.U32 R10, RZ, RZ, R37 ;  /* 0x000000ffff0a7224 */ /* 0x000fca00078e0025 */
[----:B------:R-:W-:Y:S01]  /*8fc0*/  PRMT R28, R10, 0x5410, R11 ;  /* 0x000054100a1c7816 */ /* 0x000fe2000000000b */
[----:B------:R-:W-:-:S05]  /*8fd0*/  IMAD.MOV.U32 R10, RZ, RZ, R43 ;  /* 0x000000ffff0a7224 */ /* 0x000fca00078e002b */
[----:B------:R-:W-:Y:S01]  /*8fe0*/  PRMT R35, R35, 0x5410, R10 ;  /* 0x0000541023237816 */ /* 0x000fe2000000000a */
[----:B------:R-:W-:Y:S05]  /*8ff0*/  @P0 BRA `(.L_x_989) ;  /* 0x0000117000000947 */ /* 0x000fea0003800000 */
[----:B------:R-:W-:Y:S01]  /*9000*/  ISETP.GE.AND P0, PT, R82, c[0x0][0x27c], PT ;  /* 0x00009f0052007a0c */ /* 0x000fe20003f06270 */
[----:B------:R-:W-:-:S12]  /*9010*/  BSSY B0, `(.L_x_990) ;  /* 0x000002c000007945 */ /* 0x000fd80003800000 */
[----:B------:R-:W-:Y:S05]  /*9020*/  @P0 BRA `(.L_x_991) ;  /* 0x000002a000000947 */ /* 0x000fea0003800000 */
[----:B------:R-:W1:Y:S01]  /*9030*/  LDS.128 R8, [R15] ;  /* 0x000000000f087984 */ /* 0x000e620000000c00 */
[----:B------:R-:W-:Y:S01]  /*9040*/  SHF.R.U32.HI R85, RZ, 0x10, R93 ;  /* 0x00000010ff557819 */ /* 0x000fe2000001165d */
[----:B------:R-:W-:Y:S01]  /*9050*/  HADD2.F32 R101, -RZ, R80.H1_H1 ;  /* 0x30000050ff657230 */ /* 0x000fe20000004100 */
[--C-:B------:R-:W-:Y:S02]  /*9060*/  SHF.R.U32.HI R81, RZ, 0x10, R97.reuse ;  /* 0x00000010ff517819 */ /* 0x100fe40000011661 */
[----:B------:R-:W-:Y:S01]  /*9070*/  SHF.R.U64 R65, R96, 0x10, R97 ;  /* 0x0000001060417819 */ /* 0x000fe20000001261 */
[----:B------:R-:W-:Y:S01]  /*9080*/  HADD2.F32 R85, -RZ, R85.H0_H0 ;  /* 0x20000055ff557230 */ /* 0x000fe20000004100 */
[----:B------:R-:W-:Y:S01]  /*9090*/  SHF.R.U64 R83, R92, 0x10, R93 ;  /* 0x000000105c537819 */ /* 0x000fe2000000125d */
        /* <DEDUP_REMOVED lines=35> */
.L_x_991:
[----:B------:R-:W-:Y:S05]  /*92d0*/  BSYNC B0 ;  /* 0x0000000000007941 */ /* 0x000fea0003800000 */
.L_x_990:
        /* <DEDUP_REMOVED lines=46> */
.L_x_993:
[----:B------:R-:W-:Y:S05]  /*95c0*/  BSYNC B0 ;  /* 0x0000000000007941 */ /* 0x000fea0003800000 */
.L_x_992:
        /* <DEDUP_REMOVED lines=9> */
[--C-:B------:R-:W-:Y:S02]  /*9660*/  SHF.R.U64 R65, R98, 0x10, R99.reuse ;  /* 0x0000001062417819 */ /* 0x100fe40000001263 */
        /* <DEDUP_REMOVED lines=15> */
[CC--:B------:R-:W-:Y:S01]  /*9760*/  FMUL.FTZ R90, R80.reuse, R83.reuse ;  /* 0x00000053505a7220 */ /* 0x0c0fe20000410000 */
[----:B------:R-:W-:Y:S01]  /*9770*/  HADD2.F32 R9, -RZ, R9.H1_H1 ;  /* 0x30000009ff097230 */ /* 0x000fe20000004100 */
[C---:B------:R-:W-:Y:S01]  /*9780*/  FMUL.FTZ R83, R75.reuse, R83 ;  /* 0x000000534b537220 */ /* 0x040fe20000410000 */
[----:B------:R-:W-:Y:S01]  /*9790*/  HADD2.F32 R64, -RZ, R69.H0_H0 ;  /* 0x20000045ff407230 */ /* 0x000fe20000004100 */
[-C--:B------:R-:W-:Y:S01]  /*97a0*/  FFMA.FTZ R90, R75, R88.reuse, -R90 ;  /* 0x000000584b5a7223 */ /* 0x080fe2000001085a */
[----:B------:R-:W-:Y:S01]  /*97b0*/  HADD2.F32 R69, -RZ, R68.H0_H0 ;  /* 0x20000044ff457230 */ /* 0x000fe20000004100 */
[----:B------:R-:W-:Y:S01]  /*97c0*/  FFMA.FTZ R83, R80, R88, R83 ;  /* 0x0000005850537223 */ /* 0x000fe20000010053 */
[----:B------:R-:W-:Y:S01]  /*97d0*/  HADD2.F32 R68, -RZ, R65.H0_H0 ;  /* 0x20000041ff447230 */ /* 0x000fe20000004100 */
[----:B------:R-:W-:-:S02]  /*97e0*/  FMUL.FTZ R65, R10, R11 ;  /* 0x0000000b0a417220 */ /* 0x000fc40000410000 */
[-C--:B------:R-:W-:Y:S02]  /*97f0*/  FMUL.FTZ R74, R9, R64.reuse ;  /* 0x00000040094a7220 */ /* 0x080fe40000410000 */
[C---:B------:R-:W-:Y:S02]  /*9800*/  FMUL.FTZ R11, R8.reuse, R11 ;  /* 0x0000000b080b7220 */ /* 0x040fe40000410000 */
[----:B------:R-:W-:Y:S02]  /*9810*/  FMUL.FTZ R64, R81, R64 ;  /* 0x0000004051407220 */ /* 0x000fe40000410000 */
        /* <DEDUP_REMOVED lines=8> */
[----:B------:R1:W-:Y:S02]  /*98a0*/  STS.128 [R15+0x4000], R8 ;  /* 0x004000080f007388 */ /* 0x0003e40000000c00 */
.L_x_995:
[----:B------:R-:W-:Y:S05]  /*98b0*/  BSYNC B0 ;  /* 0x0000000000007941 */ /* 0x000fea0003800000 */
.L_x_994:
        /* <DEDUP_REMOVED lines=46> */
.L_x_997:
[----:B------:R-:W-:Y:S05]  /*9ba0*/  BSYNC B0 ;  /* 0x0000000000007941 */ /* 0x000fea0003800000 */
.L_x_996:
        /* <DEDUP_REMOVED lines=46> */
.L_x_999:
[----:B------:R-:W-:Y:S05]  /*9e90*/  BSYNC B0 ;  /* 0x0000000000007941 */ /* 0x000fea0003800000 */
.L_x_998:
[----:B-1----:R-:W-:-:S04]  /*9ea0*/  IADD3 R8, R82, 0x50, RZ ;  /* 0x0000005052087810 */ /* 0x002fc80007ffe0ff */
        /* <DEDUP_REMOVED lines=22> */
[----:B------:R-:W-:Y:S01]  /*a010*/  FMUL.FTZ R67, R63, R68 ;  /* 0x000000443f437220 */ /* 0x000fe20000410000 */
[----:B------:R-:W-:Y:S01]  /*a020*/  HADD2.F32 R10, -RZ, R10.H1_H1 ;  /* 0x3000000aff0a7230 */ /* 0x000fe20000004100 */
[----:B------:R-:W-:Y:S01]  /*a030*/  FFMA.FTZ R62, R11, R66, R62 ;  /* 0x000000420b3e7223 */ /* 0x000fe2000001003e */
[----:B------:R-:W-:Y:S01]  /*a040*/  HADD2.F32 R9, -RZ, R9.H1_H1 ;  /* 0x30000009ff097230 */ /* 0x000fe20000004100 */
[C---:B------:R-:W-:Y:S01]  /*a050*/  FMUL.FTZ R68, R61.reuse, R68 ;  /* 0x000000443d447220 */ /* 0x040fe20000410000 */
[----:B------:R-:W-:Y:S01]  /*a060*/  HADD2.F32 R11, -RZ, R44.H0_H0 ;  /* 0x2000002cff0b7230 */ /* 0x000fe20000004100 */
[----:B------:R-:W-:-:S02]  /*a070*/  FFMA.FTZ R67, R61, R70, -R67 ;  /* 0x000000463d437223 */ /* 0x000fc40000010843 */
[----:B------:R-:W-:Y:S02]  /*a080*/  FMUL.FTZ R61, R9, R57 ;  /* 0x00000039093d7220 */ /* 0x000fe40000410000 */
[-C--:B------:R-:W-:Y:S02]  /*a090*/  FMUL.FTZ R44, R10, R11.reuse ;  /* 0x0000000b0a2c7220 */ /* 0x080fe40000410000 */
[----:B------:R-:W-:Y:S02]  /*a0a0*/  FMUL.FTZ R11, R8, R11 ;  /* 0x0000000b080b7220 */ /* 0x000fe40000410000 */
[----:B------:R-:W-:Y:S02]  /*a0b0*/  FMUL.FTZ R57, R64, R57 ;  /* 0x0000003940397220 */ /* 0x000fe40000410000 */
[----:B------:R-:W-:Y:S02]  /*a0c0*/  FFMA.FTZ R44, R8, R53, -R44 ;  /* 0x00000035082c7223 */ /* 0x000fe4000001082c */
[----:B------:R-:W-:-:S02]  /*a0d0*/  FFMA.FTZ R61, R64, R56, -R61 ;  /* 0x00000038403d7223 */ /* 0x000fc4000001083d */
[----:B------:R-:W-:Y:S02]  /*a0e0*/  FFMA.FTZ R65, R60, R66, -R65 ;  /* 0x000000423c417223 */ /* 0x000fe40000010841 */
[----:B------:R-:W-:Y:S02]  /*a0f0*/  FFMA.FTZ R68, R63, R70, R68 ;  /* 0x000000463f447223 */ /* 0x000fe40000010044 */
[----:B------:R-:W-:Y:S01]  /*a100*/  FFMA.FTZ R53, R10, R53, R11 ;  /* 0x000000350a357223 */ /* 0x000fe2000001000b */
[----:B------:R-:W-:Y:S01]  /*a110*/  F2FP.PACK_AB R11, R62, R65 ;  /* 0x000000413e0b723e */ /* 0x000fe200000000ff */
[----:B------:R-:W-:Y:S01]  /*a120*/  FFMA.FTZ R56, R9, R56, R57 ;  /* 0x0000003809387223 */ /* 0x000fe20000010039 */
[----:B------:R-:W-:Y:S02]  /*a130*/  F2FP.PACK_AB R8, R68, R67 ;  /* 0x000000434408723e */ /* 0x000fe400000000ff */
[----:B------:R-:W-:Y:S02]  /*a140*/  F2FP.PACK_AB R10, R53, R44 ;  /* 0x0000002c350a723e */ /* 0x000fe400000000ff */
[----:B------:R-:W-:-:S05]  /*a150*/  F2FP.PACK_AB R9, R56, R61 ;  /* 0x0000003d3809723e */ /* 0x000fca00000000ff */
[----:B------:R1:W-:Y:S02]  /*a160*/  STS.128 [R12+0x8000], R8 ;  /* 0x008000080c007388 */ /* 0x0003e40000000c00 */
.L_x_989:
[----:B------:R-:W-:Y:S05]  /*a170*/  BSYNC B1 ;  /* 0x0000000000017941 */ /* 0x000fea0003800000 */
.L_x_988:
[----:B------:R-:W-:-:S04]  /*a180*/  IADD3 R52, R52, 0x40, RZ ;  /* 0x0000004034347810 */ /* 0x000fc80007ffe0ff */
[----:B------:R-:W-:-:S13]  /*a190*/  ISETP.GE.AND P0, PT, R52, R45, PT ;  /* 0x0000002d3400720c */ /* 0x000fda0003f06270 */
        /* <DEDUP_REMOVED lines=32> */
[----:B------:R-:W-:Y:S02]  /*a3a0*/  FMUL.FTZ R53, R9, R45 ;  /* 0x0000002d09357220 */ /* 0x000fe40000410000 */
[----:B------:R-:W-:Y:S02]  /*a3b0*/  FMUL.FTZ R41, R8, R41 ;  /* 0x0000002908297220 */ /* 0x000fe40000410000 */
[C---:B------:R-:W-:Y:S02]  /*a3c0*/  FMUL.FTZ R45, R56.reuse, R45 ;  /* 0x0000002d382d7220 */ /* 0x040fe40000410000 */
[----:B------:R-:W-:Y:S02]  /*a3d0*/  FFMA.FTZ R53, R56, R44, -R53 ;  /* 0x0000002c38357223 */ /* 0x000fe40000010835 */
[----:B------:R-:W-:-:S02]  /*a3e0*/  FFMA.FTZ R57, R52, R58, -R57 ;  /* 0x0000003a34397223 */ /* 0x000fc40000010839 */
[----:B------:R-:W-:Y:S02]  /*a3f0*/  FFMA.FTZ R60, R55, R62, R60 ;  /* 0x0000003e373c7223 */ /* 0x000fe4000001003c */
[-C--:B------:R-:W-:Y:S02]  /*a400*/  FFMA.FTZ R40, R8, R11.reuse, -R40 ;  /* 0x0000000b08287223 */ /* 0x080fe40000010828 */
[----:B------:R-:W-:Y:S01]  /*a410*/  FFMA.FTZ R41, R10, R11, R41 ;  /* 0x0000000b0a297223 */ /* 0x000fe20000010029 */
[----:B------:R-:W-:Y:S01]  /*a420*/  F2FP.PACK_AB R11, R54, R57 ;  /* 0x00000039360b723e */ /* 0x000fe200000000ff */
[----:B------:R-:W-:Y:S01]  /*a430*/  FFMA.FTZ R44, R9, R44, R45 ;  /* 0x0000002c092c7223 */ /* 0x000fe2000001002d */
[----:B------:R-:W-:Y:S02]  /*a440*/  F2FP.PACK_AB R8, R60, R59 ;  /* 0x0000003b3c08723e */ /* 0x000fe400000000ff */
[----:B------:R-:W-:Y:S02]  /*a450*/  F2FP.PACK_AB R10, R41, R40 ;  /* 0x00000028290a723e */ /* 0x000fe400000000ff */
[----:B------:R-:W-:-:S05]  /*a460*/  F2FP.PACK_AB R9, R44, R53 ;  /* 0x000000352c09723e */ /* 0x000fca00000000ff */
[----:B------:R1:W-:Y:S02]  /*a470*/  STS.128 [R15+0x2000], R8 ;  /* 0x002000080f007388 */ /* 0x0003e40000000c00 */
.L_x_1002:
[----:B------:R-:W-:Y:S05]  /*a480*/  BSYNC B0 ;  /* 0x0000000000007941 */ /* 0x000fea0003800000 */
.L_x_1001:
        /* <DEDUP_REMOVED lines=46> */
.L_x_1004:
[----:B------:R-:W-:Y:S05]  /*a770*/  BSYNC B0 ;  /* 0x0000000000007941 */ /* 0x000fea0003800000 */
.L_x_1003:
        /* <DEDUP_REMOVED lines=46> */
.L_x_1006:
[----:B------:R-:W-:Y:S05]  /*aa60*/  BSYNC B0 ;  /* 0x0000000000007941 */ /* 0x000fea0003800000 */
.L_x_1005:
        /* <DEDUP_REMOVED lines=46> */
.L_x_1008:
[----:B------:R-:W-:Y:S05]  /*ad50*/  BSYNC B0 ;  /* 0x0000000000007941 */ /* 0x000fea0003800000 */
.L_x_1007:
        /* <DEDUP_REMOVED lines=30> */
[----:B------:R-:W-:-:S02]  /*af40*/  FMUL.FTZ R30, R27, R30 ;  /* 0x0000001e1b1e7220 */ /* 0x000fc40000410000 */
[-C--:B------:R-:W-:Y:S02]  /*af50*/  FMUL.FTZ R23, R9, R22.reuse ;  /* 0x0000001609177220 */ /* 0x080fe40000410000 */
[-C--:B------:R-:W-:Y:S02]  /*af60*/  FMUL.FTZ R20, R10, R11.reuse ;  /* 0x0000000b0a147220 */ /* 0x080fe40000410000 */
[C---:B------:R-:W-:Y:S02]  /*af70*/  FMUL.FTZ R11, R8.reuse, R11 ;  /* 0x0000000b080b7220 */ /* 0x040fe40000410000 */
[----:B------:R-:W-:Y:S02]  /*af80*/  FMUL.FTZ R22, R29, R22 ;  /* 0x000000161d167220 */ /* 0x000fe40000410000 */
[----:B------:R-:W-:Y:S02]  /*af90*/  FFMA.FTZ R34, R27, R31, -R34 ;  /* 0x0000001f1b227223 */ /* 0x000fe40000010822 */
[----:B------:R-:W-:-:S02]  /*afa0*/  FFMA.FTZ R20, R8, R21, -R20 ;  /* 0x0000001508147223 */ /* 0x000fc40000010814 */
[----:B------:R-:W-:Y:S02]  /*afb0*/  FFMA.FTZ R31, R28, R31, R30 ;  /* 0x0000001f1c1f7223 */ /* 0x000fe4000001001e */
        /* <DEDUP_REMOVED lines=8> */
.L_x_1010:
[----:B------:R-:W-:Y:S05]  /*b040*/  BSYNC B0 ;  /* 0x0000000000007941 */ /* 0x000fea0003800000 */
.L_x_1009:
[----:B------:R-:W-:-:S04]  /*b050*/  IADD3 R82, R82, 0x50, RZ ;  /* 0x0000005052527810 */ /* 0x000fc80007ffe0ff */
[----:B------:R-:W-:-:S13]  /*b060*/  ISETP.GE.AND P0, PT, R82, c[0x0][0x27c], PT ;  /* 0x00009f0052007a0c */ /* 0x000fda0003f06270 */
        /* <DEDUP_REMOVED lines=44> */
.L_x_983:
[----:B------:R-:W-:Y:S01]  /*b330*/  @P3 IMAD.HI.U32 R11, R10, c[0x0][0x2c8], RZ ;  /* 0x0000b2000a0b3a27 */ /* 0x000fe200078e00ff */
[----:B------:R-:W-:Y:S01]  /*b340*/  MOV R16, R12 ;  /* 0x0000000c00107202 */ /* 0x000fe20000000f00 */
[----:B------:R-:W-:Y:S01]  /*b350*/  BSSY B0, `(.L_x_1011) ;  /* 0x0000046000007945 */ /* 0x000fe20003800000 */
[----:B------:R-:W-:Y:S01]  /*b360*/  CS2R R30, SRZ ;  /* 0x00000000001e7805 */ /* 0x000fe2000001ff00 */
[----:B------:R-:W-:Y:S01]  /*b370*/  IMAD.MOV.U32 R20, RZ, RZ, R14 ;  /* 0x000000ffff147224 */ /* 0x000fe200078e000e */
        /* <DEDUP_REMOVED lines=16> */
[----:B------:R-:W-:Y:S01]  /*b480*/  CS2R R58, SRZ ;  /* 0x00000000003a7805 */ /* 0x000fe2000001ff00 */
[----:B------:R-:W-:Y:S01]  /*b490*/  CS2R R56, SRZ ;  /* 0x0000000000387805 */ /* 0x000fe2000001ff00 */
[----:B------:R-:W-:Y:S01]  /*b4a0*/  CS2R R74, SRZ ;  /* 0x00000000004a7805 */ /* 0x000fe2000001ff00 */
[----:B------:R-:W-:Y:S01]  /*b4b0*/  IMAD.IADD R19, R21, 0x1, R19 ;  /* 0x0000000115137824 */ /* 0x000fe200078e0213 */
[----:B------:R-:W-:Y:S01]  /*b4c0*/  CS2R R72, SRZ ;  /* 0x0000000000487805 */ /* 0x000fe2000001ff00 */
[----:B------:R-:W-:-:S03]  /*b4d0*/  IMAD R11, R10, c[0x0][0x294], R11 ;  /* 0x0000a5000a0b7a24 */ /* 0x000fc600078e020b */
[----:B------:R-:W-:Y:S02]  /*b4e0*/  LEA.HI.X R19, R20, c[0x0][0x274], R19, 0x1, P0 ;  /* 0x00009d0014137a11 */ /* 0x000fe400000f0c13 */
[----:B------:R-:W-:Y:S01]  /*b4f0*/  IADD3 R18, R17, R11, RZ ;  /* 0x0000000b11127210 */ /* 0x000fe20007ffe0ff */
[----:B------:R1:W2:Y:S01]  /*b500*/  SHFL.IDX PT, R20, R14, RZ, 0x1c1f ;  /* 0x001c1fff0e147589 */ /* 0x0002a200000e0000 */
[----:B------:R-:W-:-:S03]  /*b510*/  LEA R12, P0, R16, c[0x0][0x288], 0x1 ;  /* 0x0000a200100c7a11 */ /* 0x000fc600078008ff */
[----:B------:R1:W3:Y:S01]  /*b520*/  SHFL.IDX PT, R21, R19, RZ, 0x1c1f ;  /* 0x001c1fff13157589 */ /* 0x0002e200000e0000 */
[----:B------:R-:W-:Y:S02]  /*b530*/  LEA.HI.X R18, R16, c[0x0][0x28c], R18, 0x1, P0 ;  /* 0x0000a30010127a11 */ /* 0x000fe400000f0c12 */
[----:B------:R-:W-:Y:S01]  /*b540*/  ISETP.GE.AND P0, PT, R9, R8, PT ;  /* 0x000000080900720c */ /* 0x000fe20003f06270 */
[----:B------:R1:W4:Y:S04]  /*b550*/  SHFL.IDX PT, R16, R12, RZ, 0x1c1f ;  /* 0x001c1fff0c107589 */ /* 0x00032800000e0000 */
[----:B------:R1:W1:Y:S08]  /*b560*/  SHFL.IDX PT, R17, R18, RZ, 0x1c1f ;  /* 0x001c1fff12117589 */ /* 0x00027000000e0000 */
[----:B------:R-:W-:Y:S05]  /*b570*/  @P0 BRA `(.L_x_1012) ;  /* 0x0000023000000947 */ /* 0x000fea0003800000 */
[C---:B------:R-:W-:Y:S01]  /*b580*/  ISETP.GE.AND P0, PT, R65.reuse, c[0x0][0x27c], PT ;  /* 0x00009f0041007a0c */ /* 0x040fe20003f06270 */
[----:B------:R-:W-:Y:S01]  /*b590*/  CS2R R78, SRZ ;  /* 0x00000000004e7805 */ /* 0x000fe2000001ff00 */
[----:B------:R-:W-:Y:S01]  /*b5a0*/  CS2R R76, SRZ ;  /* 0x00000000004c7805 */ /* 0x000fe2000001ff00 */
[----:B------:R-:W-:Y:S01]  /*b5b0*/  CS2R R74, SRZ ;  /* 0x00000000004a7805 */ /* 0x000fe2000001ff00 */
[----:B------:R-:W-:Y:S01]  /*b5c0*/  CS2R R72, SRZ ;  /* 0x0000000000487805 */ /* 0x000fe2000001ff00 */
[----:B------:R-:W-:-:S08]  /*b5d0*/  IADD3 R11, R65, 0x20, RZ ;  /* 0x00000020410b7810 */ /* 0x000fd00007ffe0ff */
[----:B--23--:R-:W-:-:S04]  /*b5e0*/  @!P0 IMAD.WIDE R22, R65, 0x2, R20 ;  /* 0x0000000241168825 */ /* 0x00cfc800078e0214 */
[----:B-1--4-:R-:W-:Y:S01]  /*b5f0*/  @!P0 IMAD.WIDE R24, R65, 0x2, R16 ;  /* 0x0000000241188825 */ /* 0x012fe200078e0210 */
[----:B------:R1:W5:Y:S04]  /*b600*/  @!P0 LD.E.128 R76, [R22.64] ;  /* 0x00000006164c8980 */ /* 0x000368000c101d00 */
[----:B------:R2:W5:Y:S01]  /*b610*/  @!P0 LD.E.128 R72, [R24.64] ;  /* 0x0000000618488980 */ /* 0x000562000c101d00 */
[----:B------:R-:W-:Y:S01]  /*b620*/  ISETP.GE.AND P0, PT, R11, c[0x0][0x27c], PT ;  /* 0x00009f000b007a0c */ /* 0x000fe20003f06270 */
[----:B------:R-:W-:Y:S01]  /*b630*/  CS2R R62, SRZ ;  /* 0x00000000003e7805 */ /* 0x000fe2000001ff00 */
[----:B------:R-:W-:Y:S01]  /*b640*/  CS2R R60, SRZ ;  /* 0x00000000003c7805 */ /* 0x000fe2000001ff00 */
[----:B------:R-:W-:Y:S01]  /*b650*/  CS2R R58, SRZ ;  /* 0x00000000003a7805 */ /* 0x000fe2000001ff00 */
[----:B------:R-:W-:-:S09]  /*b660*/  CS2R R56, SRZ ;  /* 0x0000000000387805 */ /* 0x000fd2000001ff00 */
[----:B------:R-:W-:-:S04]  /*b670*/  @!P0 SHF.R.S32.HI R10, RZ, 0x1f, R11 ;  /* 0x0000001fff0a8819 */ /* 0x000fc8000001140b */
[----:B------:R-:W-:-:S04]  /*b680*/  @!P0 LEA.HI R10, R10, R11, RZ, 0x3 ;  /* 0x0000000b0a0a8211 */ /* 0x000fc800078f18ff */
[----:B------:R-:W-:Y:S02]  /*b690*/  @!P0 LOP3.LUT R10, R10, 0xfffffff8, RZ, 0xc0, !PT ;  /* 0xfffffff80a0a8812 */ /* 0x000fe400078ec0ff */
[----:B------:R-:W-:-:S03]  /*b6a0*/  IADD3 R11, R65, 0x40, RZ ;  /* 0x00000040410b7810 */ /* 0x000fc60007ffe0ff */
[----:B-1----:R-:W-:-:S04]  /*b6b0*/  @!P0 IMAD.WIDE R22, R10, 0x2, R20 ;  /* 0x000000020a168825 */ /* 0x002fc800078e0214 */
[----:B--2---:R-:W-:Y:S01]  /*b6c0*/  @!P0 IMAD.WIDE R24, R10, 0x2, R16 ;  /* 0x000000020a188825 */ /* 0x004fe200078e0210 */
        /* <DEDUP_REMOVED lines=9> */
[----:B------:R-:W-:-:S05]  /*b760*/  @!P0 LOP3.LUT R10, R10, 0xfffffff8, RZ, 0xc0, !PT ;  /* 0xfffffff80a0a8812 */ /* 0x000fca00078ec0ff */
[----:B------:R-:W-:-:S04]  /*b770*/  @!P0 IMAD.WIDE R20, R10, 0x2, R20 ;  /* 0x000000020a148825 */ /* 0x000fc800078e0214 */
[----:B------:R-:W-:Y:S01]  /*b780*/  @!P0 IMAD.WIDE R10, R10, 0x2, R16 ;  /* 0x000000020a0a8825 */ /* 0x000fe200078e0210 */
[----:B------:R1:W5:Y:S04]  /*b790*/  @!P0 LD.E.128 R44, [R20.64] ;  /* 0x00000006142c8980 */ /* 0x000368000c101d00 */
[----:B------:R1:W5:Y:S02]  /*b7a0*/  @!P0 LD.E.128 R40, [R10.64] ;  /* 0x000000060a288980 */ /* 0x000364000c101d00 */
.L_x_1012:
[----:B------:R-:W-:Y:S05]  /*b7b0*/  BSYNC B0 ;  /* 0x0000000000007941 */ /* 0x000fea0003800000 */
.L_x_1011:
[----:B-1---5:R-:W-:Y:S01]  /*b7c0*/  IMAD.MOV.U32 R11, RZ, RZ, R46 ;  /* 0x000000ffff0b7224 */ /* 0x022fe200078e002e */
[----:B------:R-:W-:Y:S01]  /*b7d0*/  IADD3 R9, R9, 0x40, RZ ;  /* 0x0000004009097810 */ /* 0x000fe20007ffe0ff */
[----:B------:R-:W-:Y:S01]  /*b7e0*/  IMAD.MOV.U32 R10, RZ, RZ, R47 ;  /* 0x000000ffff0a7224 */ /* 0x000fe200078e002f */
[----:B------:R-:W1:Y:S01]  /*b7f0*/  SHFL.IDX PT, R14, R14, 0x1, 0x1c1f ;  /* 0x003c1f000e0e7f89 */ /* 0x000e6200000e0000 */
        /* <DEDUP_REMOVED lines=13> */
[----:B------:R-:W4:Y:S02]  /*b8d0*/  SHFL.IDX PT, R12, R12, 0x1, 0x1c1f ;  /* 0x003c1f000c0c7f89 */ /* 0x000f2400000e0000 */
        /* <DEDUP_REMOVED lines=26> */
[----:B------:R-:W4:Y:S01]  /*ba80*/  SHFL.IDX PT, R15, R19, 0x1, 0x1c1f ;  /* 0x003c1f00130f7f89 */ /* 0x000f2200000e0000 */
[----:B------:R-:W-:Y:S01]  /*ba90*/  CS2R R36, SRZ ;  /* 0x0000000000247805 */ /* 0x000fe2000001ff00 */
[----:B------:R-:W-:Y:S01]  /*baa0*/  CS2R R22, SRZ ;  /* 0x0000000000167805 */ /* 0x000fe2000001ff00 */
[----:B------:R-:W-:Y:S01]  /*bab0*/  PRMT R99, R10, 0x5410, R11 ;  /* 0x000054100a637816 */ /* 0x000fe2000000000b */
[----:B------:R3:W2:Y:S02]  /*bac0*/  SHFL.IDX PT, R13, R18, 0x1, 0x1c1f ;  /* 0x003c1f00120d7f89 */ /* 0x0006a400000e0000 */
[----:B--23--:R-:W-:Y:S01]  /*bad0*/  CS2R R20, SRZ ;  /* 0x0000000000147805 */ /* 0x00cfe2000001ff00 */
[----:B------:R-:W-:Y:S01]  /*bae0*/  CS2R R16, SRZ ;  /* 0x0000000000107805 */ /* 0x000fe2000001ff00 */
[----:B------:R-:W-:Y:S01]  /*baf0*/  CS2R R34, SRZ ;  /* 0x0000000000227805 */ /* 0x000fe2000001ff00 */
[----:B------:R-:W-:Y:S01]  /*bb00*/  CS2R R32, SRZ ;  /* 0x0000000000207805 */ /* 0x000fe2000001ff00 */
[----:B------:R-:W-:Y:S01]  /*bb10*/  CS2R R18, SRZ ;  /* 0x0000000000127805 */ /* 0x000fe2000001ff00 */
[----:B------:R-:W-:Y:S05]  /*bb20*/  @P0 BRA `(.L_x_1014) ;  /* 0x0000023000000947 */ /* 0x000fea0003800000 */
[C---:B-1--4-:R-:W-:Y:S01]  /*bb30*/  ISETP.GE.AND P0, PT, R65.reuse, c[0x0][0x27c], PT ;  /* 0x00009f0041007a0c */ /* 0x052fe20003f06270 */
        /* <DEDUP_REMOVED lines=19> */
[----:B------:R-:W-:Y:S01]  /*bc70*/  @!P0 IMAD.WIDE R54, R9, 0x2, R12 ;  /* 0x0000000209368825 */ /* 0x000fe200078e020c */
[----:B------:R1:W5:Y:S04]  /*bc80*/  @!P0 LD.E.128 R24, [R20.64] ;  /* 0x0000000614188980 */ /* 0x000368000c101d00 */
[----:B------:R3:W5:Y:S01]  /*bc90*/  @!P0 LD.E.128 R16, [R54.64] ;  /* 0x0000000636108980 */ /* 0x000762000c101d00 */
[----:B------:R-:W-:Y:S01]  /*bca0*/  ISETP.GE.AND P0, PT, R10, c[0x0][0x27c], PT ;  /* 0x00009f000a007a0c */ /* 0x000fe20003f06270 */
[----:B------:R-:W-:Y:S01]  /*bcb0*/  CS2R R30, SRZ ;  /* 0x00000000001e7805 */ /* 0x000fe2000001ff00 */
[----:B------:R-:W-:Y:S01]  /*bcc0*/  CS2R R28, SRZ ;  /* 0x00000000001c7805 */ /* 0x000fe2000001ff00 */
[----:B--2---:R-:W-:-:S10]  /*bcd0*/  CS2R R22, SRZ ;  /* 0x0000000000167805 */ /* 0x004fd4000001ff00 */
[----:B------:R-:W-:-:S04]  /*bce0*/  @!P0 SHF.R.S32.HI R9, RZ, 0x1f, R10 ;  /* 0x0000001fff098819 */ /* 0x000fc8000001140a */
[----:B------:R-:W-:Y:S01]  /*bcf0*/  @!P0 LEA.HI R9, R9, R10, RZ, 0x3 ;  /* 0x0000000a09098211 */ /* 0x000fe200078f18ff */
[----:B-1----:R-:W-:-:S03]  /*bd00*/  CS2R R20, SRZ ;  /* 0x0000000000147805 */ /* 0x002fc6000001ff00 */
[----:B------:R-:W-:-:S05]  /*bd10*/  @!P0 LOP3.LUT R9, R9, 0xfffffff8, RZ, 0xc0, !PT ;  /* 0xfffffff809098812 */ /* 0x000fca00078ec0ff */
[----:B------:R-:W-:-:S04]  /*bd20*/  @!P0 IMAD.WIDE R14, R9, 0x2, R14 ;  /* 0x00000002090e8825 */ /* 0x000fc800078e020e */
[----:B------:R-:W-:Y:S01]  /*bd30*/  @!P0 IMAD.WIDE R12, R9, 0x2, R12 ;  /* 0x00000002090c8825 */ /* 0x000fe200078e020c */
[----:B------:R3:W5:Y:S04]  /*bd40*/  @!P0 LD.E.128 R28, [R14.64] ;  /* 0x000000060e1c8980 */ /* 0x000768000c101d00 */
[----:B------:R3:W5:Y:S02]  /*bd50*/  @!P0 LD.E.128 R20, [R12.64] ;  /* 0x000000060c148980 */ /* 0x000764000c101d00 */
.L_x_1014:
[----:B-1--4-:R-:W-:Y:S05]  /*bd60*/  BSYNC B0 ;  /* 0x0000000000007941 */ /* 0x012fea0003800000 */
.L_x_1013:
[----:B-----5:R-:W-:Y:S01]  /*bd70*/  IMAD.MOV.U32 R11, RZ, RZ, R30 ;  /* 0x000000ffff0b7224 */ /* 0x020fe200078e001e */
[----:B------:R-:W-:Y:S01]  /*bd80*/  IADD3 R83, -R133, R8, RZ ;  /* 0x0000000885537210 */ /* 0x000fe20007ffe1ff */
[----:B------:R-:W-:Y:S01]  /*bd90*/  IMAD.MOV.U32 R10, RZ, RZ, R31 ;  /* 0x000000ffff0a7224 */ /* 0x000fe200078e001f */
[----:B------:R-:W-:-:S04]  /*bda0*/  DEPBAR.LE SB0, 0x3 ;  /* 0x000080c00000791a */ /* 0x000fc80000000000 */
[----:B------:R-:W-:Y:S01]  /*bdb0*/  IMAD.MOV.U32 R9, RZ, RZ, R28 ;  /* 0x000000ffff097224 */ /* 0x000fe200078e001c */
[----:B------:R-:W-:Y:S01]  /*bdc0*/  PRMT R64, R10, 0x5410, R11 ;  /* 0x000054100a407816 */ /* 0x000fe2000000000b */
[----:B------:R-:W-:Y:S01]  /*bdd0*/  IMAD.MOV.U32 R11, RZ, RZ, R26 ;  /* 0x000000ffff0b7224 */ /* 0x000fe200078e001a */
[----:B------:R-:W-:Y:S01]  /*bde0*/  IMNMX R83, R83, 0x80, PT ;  /* 0x0000008053537817 */ /* 0x000fe20003800200 */
[----:B------:R-:W-:Y:S01]  /*bdf0*/  IMAD.MOV.U32 R10, RZ, RZ, R27 ;  /* 0x000000ffff0a7224 */ /* 0x000fe200078e001b */
[----:B---3--:R-:W-:Y:S01]  /*be00*/  PRMT R55, R55, 0x5410, R9 ;  /* 0x0000541037377816 */ /* 0x008fe20000000009 */
        /* <DEDUP_REMOVED lines=9> */
[----:B------:R-:W-:Y:S01]  /*bea0*/  BAR.SYNC.DEFER_BLOCKING 0x0 ;  /* 0x0000000000007b1d */ /* 0x000fe20000010000 */
[----:B------:R-:W-:Y:S01]  /*beb0*/  IMAD.MOV.U32 R12, RZ, RZ, R25 ;  /* 0x000000ffff0c7224 */ /* 0x000fe200078e0019 */
[----:B------:R-:W-:Y:S01]  /*bec0*/  PRMT R81, R10, 0x5410, R11 ;  /* 0x000054100a517816 */ /* 0x000fe2000000000b */
[----:B------:R-:W-:Y:S01]  /*bed0*/  IMAD.MOV.U32 R11, RZ, RZ, R22 ;  /* 0x000000ffff0b7224 */ /* 0x000fe200078e0016 */
[----:B------:R-:W-:Y:S01]  /*bee0*/  PRMT R80, R80, 0x5410, R9 ;  /* 0x0000541050507816 */ /* 0x000fe20000000009 */
[----:B------:R-:W-:Y:S01]  /*bef0*/  IMAD.MOV.U32 R10, RZ, RZ, R23 ;  /* 0x000000ffff0a7224 */ /* 0x000fe200078e0017 */
[----:B------:R-:W-:Y:S01]  /*bf00*/  ISETP.GE.AND P0, PT, R52, R83, PT ;  /* 0x000000533400720c */ /* 0x000fe20003f06270 */
[----:B------:R-:W-:Y:S01]  /*bf10*/  IMAD.MOV.U32 R9, RZ, RZ, R20 ;  /* 0x000000ffff097224 */ /* 0x000fe200078e0014 */
[----:B------:R-:W-:Y:S01]  /*bf20*/  PRMT R68, R12, 0x7610, R68 ;  /* 0x000076100c447816 */ /* 0x000fe20000000044 */
[----:B------:R-:W-:Y:S01]  /*bf30*/  BSSY B1, `(.L_x_1015) ;  /* 0x0000163000017945 */ /* 0x000fe20003800000 */
[----:B------:R-:W-:Y:S01]  /*bf40*/  PRMT R54, R10, 0x5410, R11 ;  /* 0x000054100a367816 */ /* 0x000fe2000000000b */
[----:B------:R-:W-:Y:S01]  /*bf50*/  IMAD.MOV.U32 R10, RZ, RZ, R19 ;  /* 0x000000ffff0a7224 */ /* 0x000fe200078e0013 */
[----:B------:R-:W-:Y:S01]  /*bf60*/  PRMT R53, R53, 0x5410, R9 ;  /* 0x0000541035357816 */ /* 0x000fe20000000009 */
[----:B------:R-:W-:Y:S01]  /*bf70*/  IMAD.MOV.U32 R9, RZ, RZ, R16 ;  /* 0x000000ffff097224 */ /* 0x000fe200078e0010 */
[----:B------:R-:W-:-:S02]  /*bf80*/  MOV R11, R18 ;  /* 0x00000012000b7202 */ /* 0x000fc40000000f00 */
[----:B------:R-:W-:Y:S02]  /*bf90*/  MOV R12, R37 ;  /* 0x00000025000c7202 */ /* 0x000fe40000000f00 */
        /* <DEDUP_REMOVED lines=21> */
[----:B------:R-:W-:Y:S02]  /*c0f0*/  LEA.HI R14, R9, R82, RZ, 0x1d ;  /* 0x00000052090e7211 */ /* 0x000fe400078fe8ff */
[----:B------:R-:W-:Y:S02]  /*c100*/  LOP3.LUT R12, R12, 0x1c0, RZ, 0xc0, !PT ;  /* 0x000001c00c0c7812 */ /* 0x000fe400078ec0ff */
[----:B------:R-:W-:Y:S02]  /*c110*/  SHF.R.S32.HI R9, RZ, 0x1f, R14 ;  /* 0x0000001fff097819 */ /* 0x000fe4000001140e */
[----:B------:R-:W-:-:S02]  /*c120*/  SHF.L.U32 R8, R14, 0x3, RZ ;  /* 0x000000030e087819 */ /* 0x000fc400000006ff */
[----:B------:R-:W-:Y:S02]  /*c130*/  LEA.HI R9, R9, R14, RZ, 0x3 ;  /* 0x0000000e09097211 */ /* 0x000fe400078f18ff */
[----:B------:R-:W-:Y:S02]  /*c140*/  SHF.R.U32.HI R11, RZ, 0x3, R12 ;  /* 0x00000003ff0b7819 */ /* 0x000fe4000001160c */
[C---:B------:R-:W-:Y:S02]  /*c150*/  LOP3.LUT R8, R12.reuse, 0x38, R8, 0xf8, !PT ;  /* 0x000000380c087812 */ /* 0x040fe400078ef808 */
[----:B------:R-:W-:Y:S02]  /*c160*/  SHF.L.U32 R9, R9, 0xa, RZ ;  /* 0x0000000a09097819 */ /* 0x000fe400000006ff */
[----:B------:R-:W-:Y:S02]  /*c170*/  SHF.L.U32 R10, R91, 0x9, RZ ;  /* 0x000000095b0a7819 */ /* 0x000fe400000006ff */
[----:B------:R-:W-:-:S02]  /*c180*/  LOP3.LUT R98, R12, 0x38, R65, 0xf8, !PT ;  /* 0x000000380c627812 */ /* 0x000fc400078ef841 */
[----:B------:R-:W-:Y:S02]  /*c190*/  LOP3.LUT R8, R8, R11, RZ, 0x3c, !PT ;  /* 0x0000000b08087212 */ /* 0x000fe400078e3cff */
[----:B------:R-:W-:Y:S02]  /*c1a0*/  LOP3.LUT R9, R9, 0x7fffe000, RZ, 0xc0, !PT ;  /* 0x7fffe00009097812 */ /* 0x000fe400078ec0ff */
[----:B------:R-:W-:Y:S02]  /*c1b0*/  LOP3.LUT R98, R10, R98, R11, 0xf6, !PT ;  /* 0x000000620a627212 */ /* 0x000fe400078ef60b */
[----:B------:R-:W-:Y:S02]  /*c1c0*/  IADD3 R8, R8, R9, R10 ;  /* 0x0000000908087210 */ /* 0x000fe40007ffe00a */
[----:B------:R-:W-:Y:S02]  /*c1d0*/  SHF.L.U32 R98, R98, 0x1, RZ ;  /* 0x0000000162627819 */ /* 0x000fe400000006ff */
[----:B------:R-:W-:-:S02]  /*c1e0*/  SHF.L.U32 R97, R8, 0x1, RZ ;  /* 0x0000000108617819 */ /* 0x000fc400000006ff */
[--C-:B------:R-:W-:Y:S01]  /*c1f0*/  SHF.R.U32.HI R103, RZ, 0x10, R75.reuse ;  /* 0x00000010ff677819 */ /* 0x100fe2000001164b */
[----:B------:R-:W1:Y:S01]  /*c200*/  LDS.128 R12, [R98+0x18100] ;  /* 0x01810000620c7984 */ /* 0x000e620000000c00 */
[----:B------:R-:W-:Y:S02]  /*c210*/  SHF.R.U64 R74, R74, 0x10, R75 ;  /* 0x000000104a4a7819 */ /* 0x000fe4000000124b */
[----:B------:R-:W-:Y:S01]  /*c220*/  SHF.R.U64 R75, R76, 0x10, R77 ;  /* 0x000000104c4b7819 */ /* 0x000fe2000000124d */
[----:B------:R-:W2:Y:S01]  /*c230*/  LDS.128 R8, [R97+0x18100] ;  /* 0x0181000061087984 */ /* 0x000ea20000000c00 */
[----:B------:R-:W-:Y:S01]  /*c240*/  SHF.R.U64 R78, R78, 0x10, R79 ;  /* 0x000000104e4e7819 */ /* 0x000fe2000000124f */
[----:B------:R-:W-:Y:S01]  /*c250*/  HADD2.F32 R116, -RZ, R103.H0_H0 ;  /* 0x20000067ff747230 */ /* 0x000fe20000004100 */
[----:B------:R-:W-:Y:S01]  /*c260*/  SHF.R.U32.HI R76, RZ, 0x10, R77 ;  /* 0x00000010ff4c7819 */ /* 0x000fe2000001164d */
[--C-:B------:R-:W-:Y:S01]  /*c270*/  HADD2.F32 R103, -RZ, R99.reuse.H0_H0 ;  /* 0x20000063ff677230 */ /* 0x100fe20000004100 */
[----:B------:R-:W-:Y:S01]  /*c280*/  SHF.R.U32.HI R79, RZ, 0x10, R79 ;  /* 0x00000010ff4f7819 */ /* 0x000fe2000001164f */
[----:B------:R-:W-:Y:S01]  /*c290*/  HADD2.F32 R99, -RZ, R99.H1_H1 ;  /* 0x30000063ff637230 */ /* 0x000fe20000004100 */
[--C-:B------:R-:W-:Y:S01]  /*c2a0*/  SHF.R.U64 R72, R72, 0x10, R73.reuse ;  /* 0x0000001048487819 */ /* 0x100fe20000001249 */
[----:B------:R-:W-:Y:S01]  /*c2b0*/  HADD2.F32 R124, -RZ, R76.H0_H0 ;  /* 0x2000004cff7c7230 */ /* 0x000fe20000004100 */
[----:B------:R-:W-:Y:S01]  /*c2c0*/  SHF.R.U32.HI R73, RZ, 0x10, R73 ;  /* 0x00000010ff497819 */ /* 0x000fe20000011649 */
[----:B------:R-:W-:-:S02]  /*c2d0*/  HADD2.F32 R120, -RZ, R79.H0_H0 ;  /* 0x2000004fff787230 */ /* 0x000fc40000004100 */
[--C-:B------:R-:W-:Y:S02]  /*c2e0*/  HADD2.F32 R79, -RZ, R101.reuse.H0_H0 ;  /* 0x20000065ff4f7230 */ /* 0x100fe40000004100 */
[----:B------:R-:W-:Y:S02]  /*c2f0*/  HADD2.F32 R101, -RZ, R101.H1_H1 ;  /* 0x30000065ff657230 */ /* 0x000fe40000004100 */
[----:B------:R-:W-:Y:S02]  /*c300*/  HADD2.F32 R113, -RZ, R78.H0_H0 ;  /* 0x2000004eff717230 */ /* 0x000fe40000004100 */
[--C-:B-1----:R-:W-:Y:S02]  /*c310*/  HADD2.F32 R77, -RZ, R15.reuse.H0_H0 ;  /* 0x2000000fff4d7230 */ /* 0x102fe40000004100 */
[----:B------:R-:W-:Y:S02]  /*c320*/  HADD2.F32 R15, -RZ, R15.H1_H1 ;  /* 0x3000000fff0f7230 */ /* 0x000fe40000004100 */
[--C-:B--2---:R-:W-:Y:S01]  /*c330*/  HADD2.F32 R107, -RZ, R11.reuse.H0_H0 ;  /* 0x2000000bff6b7230 */ /* 0x104fe20000004100 */
[----:B------:R-:W-:Y:S01]  /*c340*/  FMUL.FTZ R112, R77, R108 ;  /* 0x0000006c4d707220 */ /* 0x000fe20000410000 */
[----:B------:R-:W-:Y:S01]  /*c350*/  HADD2.F32 R11, -RZ, R11.H1_H1 ;  /* 0x3000000bff0b7230 */ /* 0x000fe20000004100 */
[----:B------:R-:W-:Y:S01]  /*c360*/  FMUL.FTZ R118, R15, R116 ;  /* 0x000000740f767220 */ /* 0x000fe20000410000 */
[--C-:B------:R-:W-:Y:S01]  /*c370*/  HADD2.F32 R104, -RZ, R13.reuse.H0_H0 ;  /* 0x2000000dff687230 */ /* 0x100fe20000004100 */
[----:B------:R-:W-:Y:S01]  /*c380*/  FMUL.FTZ R108, R107, R108 ;  /* 0x0000006c6b6c7220 */ /* 0x000fe20000410000 */
[----:B------:R-:W-:Y:S01]  /*c390*/  HADD2.F32 R13, -RZ, R13.H1_H1 ;  /* 0x3000000dff0d7230 */ /* 0x000fe20000004100 */
[C---:B------:R-:W-:Y:S01]  /*c3a0*/  FMUL.FTZ R116, R11.reuse, R116 ;  /* 0x000000740b747220 */ /* 0x040fe20000410000 */
[----:B------:R-:W-:Y:S01]  /*c3b0*/  HADD2.F32 R109, -RZ, R9.H0_H0 ;  /* 0x20000009ff6d7230 */ /* 0x000fe20000004100 */
[----:B------:R-:W-:Y:S01]  /*c3c0*/  FFMA.FTZ R11, R11, R120, R118 ;  /* 0x000000780b0b7223 */ /* 0x000fe20000010076 */
[----:B------:R-:W-:Y:S01]  /*c3d0*/  HADD2.F32 R118, -RZ, R73.H0_H0 ;  /* 0x20000049ff767230 */ /* 0x000fe20000004100 */
[----:B------:R-:W-:Y:S01]  /*c3e0*/  FFMA.FTZ R112, R107, R114, R112 ;  /* 0x000000726b707223 */ /* 0x000fe20000010070 */
[----:B------:R-:W-:Y:S01]  /*c3f0*/  HADD2.F32 R9, -RZ, R9.H1_H1 ;  /* 0x30000009ff097230 */ /* 0x000fe20000004100 */
[----:B------:R-:W-:Y:S01]  /*c400*/  FMUL.FTZ R122, R104, R103 ;  /* 0x00000067687a7220 */ /* 0x000fe20000410000 */
        /* <DEDUP_REMOVED lines=20> */
[----:B------:R-:W-:Y:S01]  /*c550*/  HADD2.F32 R10, -RZ, R10.H1_H1 ;  /* 0x3000000aff0a7230 */ /* 0x000fe20000004100 */
[----:B------:R-:W-:Y:S01]  /*c560*/  FFMA.FTZ R15, R15, R120, -R116 ;  /* 0x000000780f0f7223 */ /* 0x000fe20000010874 */
[----:B------:R-:W-:Y:S01]  /*c570*/  HADD2.F32 R102, -RZ, R72.H0_H0 ;  /* 0x20000048ff667230 */ /* 0x000fe20000004100 */
[----:B------:R-:W-:Y:S01]  /*c580*/  FFMA.FTZ R72, R8, R99, R100 ;  /* 0x0000006308487223 */ /* 0x000fe20000010064 */
[----:B------:R-:W-:Y:S01]  /*c590*/  HADD2.F32 R8, -RZ, R75.H0_H0 ;  /* 0x2000004bff087230 */ /* 0x000fe20000004100 */
[-C--:B------:R-:W-:Y:S01]  /*c5a0*/  FMUL.FTZ R75, R14, R109.reuse ;  /* 0x0000006d0e4b7220 */ /* 0x080fe20000410000 */
[----:B------:R-:W-:Y:S01]  /*c5b0*/  F2FP.PACK_AB R15, R15, R108 ;  /* 0x0000006c0f0f723e */ /* 0x000fe200000000ff */
[----:B------:R-:W-:Y:S01]  /*c5c0*/  FMUL.FTZ R115, R111, R102 ;  /* 0x000000666f737220 */ /* 0x000fe20000410000 */
[----:B------:R-:W-:Y:S01]  /*c5d0*/  F2FP.PACK_AB R11, R11, R112 ;  /* 0x000000700b0b723e */ /* 0x000fe200000000ff */
[----:B------:R-:W-:Y:S01]  /*c5e0*/  FMUL.FTZ R109, R10, R109 ;  /* 0x0000006d0a6d7220 */ /* 0x000fe20000410000 */
[----:B------:R-:W-:Y:S01]  /*c5f0*/  F2FP.PACK_AB R9, R9, R122 ;  /* 0x0000007a0909723e */ /* 0x000fe200000000ff */
[----:B------:R-:W-:-:S02]  /*c600*/  FMUL.FTZ R74, R106, R102 ;  /* 0x000000666a4a7220 */ /* 0x000fc40000410000 */
[----:B------:R-:W-:Y:S02]  /*c610*/  FFMA.FTZ R103, R104, R79, -R103 ;  /* 0x0000004f68677223 */ /* 0x000fe40000010867 */
[----:B------:R-:W-:Y:S02]  /*c620*/  FFMA.FTZ R118, R13, R124, -R118 ;  /* 0x0000007c0d767223 */ /* 0x000fe40000010876 */
[----:B------:R-:W-:Y:S02]  /*c630*/  FFMA.FTZ R76, R105, R101, -R76 ;  /* 0x00000065694c7223 */ /* 0x000fe4000001084c */
[----:B------:R-:W-:Y:S01]  /*c640*/  FFMA.FTZ R107, R12, R99, -R107 ;  /* 0x000000630c6b7223 */ /* 0x000fe2000001086b */
[----:B------:R-:W-:Y:S01]  /*c650*/  F2FP.PACK_AB R13, R118, R103 ;  /* 0x00000067760d723e */ /* 0x000fe200000000ff */
[----:B------:R-:W-:Y:S02]  /*c660*/  FFMA.FTZ R115, R106, R8, -R115 ;  /* 0x000000086a737223 */ /* 0x000fe40000010873 */
[----:B------:R-:W-:-:S02]  /*c670*/  FFMA.FTZ R14, R14, R113, -R109 ;  /* 0x000000710e0e7223 */ /* 0x000fc4000001086d */
[----:B------:R-:W-:Y:S01]  /*c680*/  FFMA.FTZ R73, R110, R101, R73 ;  /* 0x000000656e497223 */ /* 0x000fe20000010049 */
[----:B------:R-:W-:Y:S01]  /*c690*/  F2FP.PACK_AB R12, R115, R76 ;  /* 0x0000004c730c723e */ /* 0x000fe200000000ff */
[----:B------:R-:W-:Y:S01]  /*c6a0*/  FFMA.FTZ R74, R111, R8, R74 ;  /* 0x000000086f4a7223 */ /* 0x000fe2000001004a */
[----:B------:R-:W-:Y:S01]  /*c6b0*/  F2FP.PACK_AB R14, R14, R107 ;  /* 0x0000006b0e0e723e */ /* 0x000fe200000000ff */
[----:B------:R-:W-:-:S03]  /*c6c0*/  FFMA.FTZ R75, R10, R113, R75 ;  /* 0x000000710a4b7223 */ /* 0x000fc6000001004b */
[----:B------:R-:W-:Y:S01]  /*c6d0*/  F2FP.PACK_AB R8, R74, R73 ;  /* 0x000000494a08723e */ /* 0x000fe200000000ff */
[----:B------:R1:W-:Y:S01]  /*c6e0*/  STS.128 [R98+0x18100], R12 ;  /* 0x0181000c62007388 */ /* 0x0003e20000000c00 */
[----:B------:R-:W-:-:S05]  /*c6f0*/  F2FP.PACK_AB R10, R75, R72 ;  /* 0x000000484b0a723e */ /* 0x000fca00000000ff */
[----:B------:R1:W-:Y:S02]  /*c700*/  STS.128 [R97+0x18100], R8 ;  /* 0x0181000861007388 */ /* 0x0003e40000000c00 */
.L_x_1018:
[----:B------:R-:W-:Y:S05]  /*c710*/  BSYNC B0 ;  /* 0x0000000000007941 */ /* 0x000fea0003800000 */
.L_x_1017:
        /* <DEDUP_REMOVED lines=67> */
[-C--:B------:R-:W-:Y:S01]  /*cb50*/  FMUL.FTZ R9, R76, R93.reuse ;  /* 0x0000005d4c097220 */ /* 0x080fe20000410000 */
[----:B------:R-:W-:Y:S01]  /*cb60*/  HADD2.F32 R77, -RZ, R12.H1_H1 ;  /* 0x3000000cff4d7230 */ /* 0x000fe20000004100 */
[-C--:B------:R-:W-:Y:S01]  /*cb70*/  FMUL.FTZ R62, R15, R106.reuse ;  /* 0x0000006a0f3e7220 */ /* 0x080fe20000410000 */
[----:B------:R-:W-:Y:S01]  /*cb80*/  HADD2.F32 R11, -RZ, R11.H1_H1 ;  /* 0x3000000bff0b7230 */ /* 0x000fe20000004100 */
[C---:B------:R-:W-:Y:S01]  /*cb90*/  FMUL.FTZ R93, R98.reuse, R93 ;  /* 0x0000005d625d7220 */ /* 0x040fe20000410000 */
[----:B------:R-:W-:Y:S01]  /*cba0*/  HADD2.F32 R12, -RZ, R14.H0_H0 ;  /* 0x2000000eff0c7230 */ /* 0x000fe20000004100 */
[----:B------:R-:W-:Y:S01]  /*cbb0*/  FFMA.FTZ R98, R98, R95, R9 ;  /* 0x0000005f62627223 */ /* 0x000fe20000010009 */
[----:B------:R-:W-:Y:S01]  /*cbc0*/  HADD2.F32 R59, -RZ, R94.H1_H1 ;  /* 0x3000005eff3b7230 */ /* 0x000fe20000004100 */
[----:B------:R-:W-:Y:S01]  /*cbd0*/  FMUL.FTZ R106, R11, R106 ;  /* 0x0000006a0b6a7220 */ /* 0x000fe20000410000 */
[----:B------:R-:W-:Y:S01]  /*cbe0*/  HADD2.F32 R99, -RZ, R8.H1_H1 ;  /* 0x30000008ff637230 */ /* 0x000fe20000004100 */
[C---:B------:R-:W-:Y:S01]  /*cbf0*/  FMUL.FTZ R78, R79.reuse, R78 ;  /* 0x0000004e4f4e7220 */ /* 0x040fe20000410000 */
[----:B------:R-:W-:Y:S01]  /*cc00*/  HADD2.F32 R8, -RZ, R10.H0_H0 ;  /* 0x2000000aff087230 */ /* 0x000fe20000004100 */
[----:B------:R-:W-:Y:S01]  /*cc10*/  FFMA.FTZ R100, R79, R102, R100 ;  /* 0x000000664f647223 */ /* 0x000fe20000010064 */
[----:B------:R-:W-:Y:S01]  /*cc20*/  HADD2.F32 R9, -RZ, R96.H1_H1 ;  /* 0x30000060ff097230 */ /* 0x000fe20000004100 */
[----:B------:R-:W-:Y:S01]  /*cc30*/  FFMA.FTZ R11, R11, R114, R62 ;  /* 0x000000720b0b7223 */ /* 0x000fe2000001003e */
[----:B------:R-:W-:Y:S01]  /*cc40*/  HADD2.F32 R14, -RZ, R14.H1_H1 ;  /* 0x3000000eff0e7230 */ /* 0x000fe20000004100 */
[-C--:B------:R-:W-:Y:S01]  /*cc50*/  FMUL.FTZ R61, R12, R59.reuse ;  /* 0x0000003b0c3d7220 */ /* 0x080fe20000410000 */
[----:B------:R-:W-:Y:S01]  /*cc60*/  HADD2.F32 R62, -RZ, R56.H0_H0 ;  /* 0x20000038ff3e7230 */ /* 0x000fe20000004100 */
[C---:B------:R-:W-:Y:S01]  /*cc70*/  FMUL.FTZ R59, R8.reuse, R59 ;  /* 0x0000003b083b7220 */ /* 0x040fe20000410000 */
[----:B------:R-:W-:Y:S01]  /*cc80*/  HADD2.F32 R79, -RZ, R58.H0_H0 ;  /* 0x2000003aff4f7230 */ /* 0x000fe20000004100 */
[----:B------:R-:W-:Y:S01]  /*cc90*/  FFMA.FTZ R56, R8, R9, R61 ;  /* 0x0000000908387223 */ /* 0x000fe2000001003d */
[----:B------:R-:W-:Y:S01]  /*cca0*/  HADD2.F32 R10, -RZ, R10.H1_H1 ;  /* 0x3000000aff0a7230 */ /* 0x000fe20000004100 */
[----:B------:R-:W-:Y:S01]  /*ccb0*/  FMUL.FTZ R8, R77, R62 ;  /* 0x0000003e4d087220 */ /* 0x000fe20000410000 */
[----:B------:R-:W-:Y:S01]  /*ccc0*/  HADD2.F32 R61, -RZ, R57.H0_H0 ;  /* 0x20000039ff3d7230 */ /* 0x000fe20000004100 */
[----:B------:R-:W-:Y:S01]  /*ccd0*/  FMUL.FTZ R57, R14, R79 ;  /* 0x0000004f0e397220 */ /* 0x000fe20000410000 */
[----:B------:R-:W-:Y:S01]  /*cce0*/  F2FP.PACK_AB R11, R11, R110 ;  /* 0x0000006e0b0b723e */ /* 0x000fe200000000ff */
[----:B------:R-:W-:-:S02]  /*ccf0*/  FMUL.FTZ R62, R99, R62 ;  /* 0x0000003e633e7220 */ /* 0x000fc40000410000 */
[----:B------:R-:W-:Y:S02]  /*cd00*/  FMUL.FTZ R79, R10, R79 ;  /* 0x0000004f0a4f7220 */ /* 0x000fe40000410000 */
[----:B------:R-:W-:Y:S01]  /*cd10*/  FFMA.FTZ R59, R12, R9, -R59 ;  /* 0x000000090c3b7223 */ /* 0x000fe2000001083b */
[----:B------:R-:W-:Y:S01]  /*cd20*/  F2FP.PACK_AB R9, R97, R100 ;  /* 0x000000646109723e */ /* 0x000fe200000000ff */
        /* <DEDUP_REMOVED lines=17> */
.L_x_1020:
[----:B------:R-:W-:Y:S05]  /*ce40*/  BSYNC B0 ;  /* 0x0000000000007941 */ /* 0x000fea0003800000 */
.L_x_1019:
[----:B-1----:R-:W-:-:S04]  /*ce50*/  IADD3 R12, R65, 0x40, RZ ;  /* 0x00000040410c7810 */ /* 0x002fc80007ffe0ff */
        /* <DEDUP_REMOVED lines=9> */
[--C-:B------:R-:W-:Y:S01]  /*cef0*/  HADD2.F32 R78, -RZ, R90.reuse.H0_H0 ;  /* 0x2000005aff4e7230 */ /* 0x100fe20000004100 */
[----:B------:R-:W-:Y:S01]  /*cf00*/  SHF.R.S32.HI R13, RZ, 0x3, R10 ;  /* 0x00000003ff0d7819 */ /* 0x000fe2000001140a */
[----:B------:R-:W-:Y:S01]  /*cf10*/  HADD2.F32 R85, -RZ, R85.H1_H1 ;  /* 0x30000055ff557230 */ /* 0x000fe20000004100 */
        /* <DEDUP_REMOVED lines=37> */
[----:B------:R-:W-:Y:S02]  /*d170*/  HADD2.F32 R75, -RZ, R42.H0_H0 ;  /* 0x2000002aff4b7230 */ /* 0x000fe40000004100 */
[--C-:B-1----:R-:W-:Y:S02]  /*d180*/  HADD2.F32 R59, -RZ, R13.reuse.H1_H1 ;  /* 0x3000000dff3b7230 */ /* 0x102fe40000004100 */
[----:B------:R-:W-:Y:S02]  /*d190*/  HADD2.F32 R47, -RZ, R13.H0_H0 ;  /* 0x2000000dff2f7230 */ /* 0x000fe40000004100 */
[----:B--2---:R-:W-:Y:S01]  /*d1a0*/  HADD2.F32 R72, -RZ, R9.H1_H1 ;  /* 0x30000009ff487230 */ /* 0x004fe20000004100 */
        /* <DEDUP_REMOVED lines=18> */
[-C--:B------:R-:W-:Y:S01]  /*d2d0*/  FMUL.FTZ R46, R15, R72.reuse ;  /* 0x000000480f2e7220 */ /* 0x080fe20000410000 */
[----:B------:R-:W-:Y:S01]  /*d2e0*/  HADD2.F32 R12, -RZ, R14.H0_H0 ;  /* 0x2000000eff0c7230 */ /* 0x000fe20000004100 */
[-C--:B------:R-:W-:Y:S01]  /*d2f0*/  FMUL.FTZ R9, R60, R85.reuse ;  /* 0x000000553c097220 */ /* 0x080fe20000410000 */
[----:B------:R-:W-:Y:S01]  /*d300*/  HADD2.F32 R74, -RZ, R8.H1_H1 ;  /* 0x30000008ff4a7230 */ /* 0x000fe20000004100 */
[----:B------:R-:W-:Y:S01]  /*d310*/  FMUL.FTZ R72, R11, R72 ;  /* 0x000000480b487220 */ /* 0x000fe20000410000 */
[----:B------:R-:W-:Y:S01]  /*d320*/  HADD2.F32 R43, -RZ, R88.H1_H1 ;  /* 0x30000058ff2b7230 */ /* 0x000fe20000004100 */
[----:B------:R-:W-:Y:S01]  /*d330*/  FMUL.FTZ R85, R73, R85 ;  /* 0x0000005549557220 */ /* 0x000fe20000410000 */
[----:B------:R-:W-:Y:S01]  /*d340*/  HADD2.F32 R14, -RZ, R14.H1_H1 ;  /* 0x3000000eff0e7230 */ /* 0x000fe20000004100 */
[----:B------:R-:W-:Y:S01]  /*d350*/  FFMA.FTZ R11, R11, R102, R46 ;  /* 0x000000660b0b7223 */ /* 0x000fe2000001002e */
[----:B------:R-:W-:Y:S01]  /*d360*/  HADD2.F32 R8, -RZ, R10.H0_H0 ;  /* 0x2000000aff087230 */ /* 0x000fe20000004100 */
[----:B------:R-:W-:Y:S01]  /*d370*/  FFMA.FTZ R73, R73, R90, R9 ;  /* 0x0000005a49497223 */ /* 0x000fe20000010009 */
[----:B------:R-:W-:Y:S01]  /*d380*/  HADD2.F32 R63, -RZ, R40.H0_H0 ;  /* 0x20000028ff3f7230 */ /* 0x000fe20000004100 */
[-C--:B------:R-:W-:Y:S01]  /*d390*/  FMUL.FTZ R46, R12, R43.reuse ;  /* 0x0000002b0c2e7220 */ /* 0x080fe20000410000 */
[----:B------:R-:W-:Y:S01]  /*d3a0*/  HADD2.F32 R10, -RZ, R10.H1_H1 ;  /* 0x3000000aff0a7230 */ /* 0x000fe20000004100 */
        /* <DEDUP_REMOVED lines=8> */
[----:B------:R-:W-:Y:S01]  /*d430*/  FFMA.FTZ R40, R8, R9, R46 ;  /* 0x0000000908287223 */ /* 0x000fe2000001002e */
        /* <DEDUP_REMOVED lines=18> */
.L_x_1016:
[----:B------:R-:W-:Y:S05]  /*d560*/  BSYNC B1 ;  /* 0x0000000000017941 */ /* 0x000fea0003800000 */
.L_x_1015:
        /* <DEDUP_REMOVED lines=20> */
[----:B------:R-:W-:Y:S01]  /*d6b0*/  LOP3.LUT R10, R10, 0x1c0, RZ, 0xc0, !PT ;  /* 0x000001c00a0a7812 */ /* 0x000fe200078ec0ff */
[----:B------:R-:W-:Y:S01]  /*d6c0*/  HADD2.F32 R71, -RZ, R71.H1_H1 ;  /* 0x30000047ff477230 */ /* 0x000fe20000004100 */
[----:B------:R-:W-:Y:S01]  /*d6d0*/  SHF.L.U32 R11, R82, 0x3, RZ ;  /* 0x00000003520b7819 */ /* 0x000fe200000006ff */
[----:B------:R-:W-:Y:S01]  /*d6e0*/  IMAD.SHL.U32 R9, R9, 0x400, RZ ;  /* 0x0000040009097824 */ /* 0x000fe200078e00ff */
[----:B------:R-:W-:Y:S01]  /*d6f0*/  LOP3.LUT R12, R10, 0x38, R65, 0xf8, !PT ;  /* 0x000000380a0c7812 */ /* 0x000fe200078ef841 */
[----:B------:R-:W-:Y:S01]  /*d700*/  HADD2.F32 R81, -RZ, R81.H1_H1 ;  /* 0x30000051ff517230 */ /* 0x000fe20000004100 */
[----:B------:R-:W-:-:S02]  /*d710*/  SHF.R.U32.HI R13, RZ, 0x3, R10 ;  /* 0x00000003ff0d7819 */ /* 0x000fc4000001160a */
[----:B------:R-:W-:Y:S02]  /*d720*/  LOP3.LUT R8, R8, 0xfffffe00, RZ, 0xc0, !PT ;  /* 0xfffffe0008087812 */ /* 0x000fe400078ec0ff */
[----:B------:R-:W-:Y:S02]  /*d730*/  LOP3.LUT R10, R10, 0x38, R11, 0xf8, !PT ;  /* 0x000000380a0a7812 */ /* 0x000fe400078ef80b */
[----:B------:R-:W-:Y:S02]  /*d740*/  LOP3.LUT R12, R8, R12, R13, 0xf6, !PT ;  /* 0x0000000c080c7212 */ /* 0x000fe400078ef60d */
[----:B------:R-:W-:Y:S02]  /*d750*/  LOP3.LUT R13, R10, R13, RZ, 0x3c, !PT ;  /* 0x0000000d0a0d7212 */ /* 0x000fe400078e3cff */
[----:B------:R-:W-:Y:S02]  /*d760*/  LOP3.LUT R9, R9, 0x7fffe000, RZ, 0xc0, !PT ;  /* 0x7fffe00009097812 */ /* 0x000fe400078ec0ff */
[----:B------:R-:W-:-:S02]  /*d770*/  SHF.L.U32 R41, R12, 0x1, RZ ;  /* 0x000000010c297819 */ /* 0x000fc400000006ff */
[----:B------:R-:W-:Y:S02]  /*d780*/  IADD3 R40, R13, R9, R8 ;  /* 0x000000090d287210 */ /* 0x000fe40007ffe008 */
[--C-:B------:R-:W-:Y:S01]  /*d790*/  SHF.R.U32.HI R42, RZ, 0x10, R35.reuse ;  /* 0x00000010ff2a7819 */ /* 0x100fe20000011623 */
[----:B------:R-:W1:Y:S01]  /*d7a0*/  LDS.128 R12, [R41+0x18100] ;  /* 0x01810000290c7984 */ /* 0x000e620000000c00 */
[----:B------:R-:W-:Y:S02]  /*d7b0*/  SHF.L.U32 R40, R40, 0x1, RZ ;  /* 0x0000000128287819 */ /* 0x000fe400000006ff */
[----:B------:R-:W-:Y:S01]  /*d7c0*/  SHF.R.U64 R34, R34, 0x10, R35 ;  /* 0x0000001022227819 */ /* 0x000fe20000001223 */
[----:B------:R-:W-:Y:S01]  /*d7d0*/  HADD2.F32 R42, -RZ, R42.H0_H0 ;  /* 0x2000002aff2a7230 */ /* 0x000fe20000004100 */
[----:B------:R-:W-:Y:S01]  /*d7e0*/  SHF.R.U64 R35, R36, 0x10, R37 ;  /* 0x0000001024237819 */ /* 0x000fe20000001225 */
[----:B------:R-:W2:Y:S01]  /*d7f0*/  LDS.128 R8, [R40+0x18100] ;  /* 0x0181000028087984 */ /* 0x000ea20000000c00 */
[----:B------:R-:W-:Y:S01]  /*d800*/  SHF.R.U64 R38, R38, 0x10, R39 ;  /* 0x0000001026267819 */ /* 0x000fe20000001227 */
[----:B------:R-:W-:Y:S01]  /*d810*/  HADD2.F32 R61, -RZ, R34.H0_H0 ;  /* 0x20000022ff3d7230 */ /* 0x000fe20000004100 */
[----:B------:R-:W-:-:S02]  /*d820*/  SHF.R.U32.HI R36, RZ, 0x10, R37 ;  /* 0x00000010ff247819 */ /* 0x000fc40000011625 */
[----:B------:R-:W-:Y:S02]  /*d830*/  SHF.R.U32.HI R39, RZ, 0x10, R39 ;  /* 0x00000010ff277819 */ /* 0x000fe40000011627 */
[--C-:B------:R-:W-:Y:S02]  /*d840*/  SHF.R.U64 R32, R32, 0x10, R33.reuse ;  /* 0x0000001020207819 */ /* 0x100fe40000001221 */
        /* <DEDUP_REMOVED lines=14> */
[--C-:B------:R-:W-:Y:S01]  /*d930*/  HADD2.F32 R44, -RZ, R12.reuse.H0_H0 ;  /* 0x2000000cff2c7230 */ /* 0x100fe20000004100 */
[----:B------:R-:W-:Y:S01]  /*d940*/  FFMA.FTZ R11, R11, R74, R72 ;  /* 0x0000004a0b0b7223 */ /* 0x000fe20000010048 */
[----:B------:R-:W-:Y:S01]  /*d950*/  HADD2.F32 R72, -RZ, R33.H0_H0 ;  /* 0x20000021ff487230 */ /* 0x000fe20000004100 */
[C---:B------:R-:W-:Y:S01]  /*d960*/  FMUL.FTZ R59, R56.reuse, R59 ;  /* 0x0000003b383b7220 */ /* 0x040fe20000410000 */
[----:B------:R-:W-:Y:S01]  /*d970*/  HADD2.F32 R45, -RZ, R12.H1_H1 ;  /* 0x3000000cff2d7230 */ /* 0x000fe20000004100 */
[----:B------:R-:W-:Y:S01]  /*d980*/  FFMA.FTZ R39, R56, R76, R39 ;  /* 0x0000004c38277223 */ /* 0x000fe20000010027 */
[----:B------:R-:W-:Y:S01]  /*d990*/  HADD2.F32 R9, -RZ, R9.H1_H1 ;  /* 0x30000009ff097230 */ /* 0x000fe20000004100 */
[----:B------:R-:W-:Y:S01]  /*d9a0*/  FMUL.FTZ R33, R44, R70 ;  /* 0x000000462c217220 */ /* 0x000fe20000410000 */
[----:B------:R-:W-:Y:S01]  /*d9b0*/  HADD2.F32 R56, -RZ, R36.H0_H0 ;  /* 0x20000024ff387230 */ /* 0x000fe20000004100 */
[----:B------:R-:W-:Y:S01]  /*d9c0*/  FMUL.FTZ R36, R13, R72 ;  /* 0x000000480d247220 */ /* 0x000fe20000410000 */
[----:B------:R-:W-:Y:S01]  /*d9d0*/  HADD2.F32 R12, -RZ, R14.H0_H0 ;  /* 0x2000000eff0c7230 */ /* 0x000fe20000004100 */
[----:B------:R-:W-:Y:S01]  /*d9e0*/  FFMA.FTZ R60, R47, R62, R60 ;  /* 0x0000003e2f3c7223 */ /* 0x000fe2000001003c */
[--C-:B------:R-:W-:Y:S01]  /*d9f0*/  HADD2.F32 R57, -RZ, R8.reuse.H0_H0 ;  /* 0x20000008ff397230 */ /* 0x100fe20000004100 */
        /* <DEDUP_REMOVED lines=38> */
.L_x_1022:
[----:B------:R-:W-:Y:S05]  /*dc60*/  BSYNC B0 ;  /* 0x0000000000007941 */ /* 0x000fea0003800000 */
.L_x_1021:
        /* <DEDUP_REMOVED lines=11> */
[--C-:B------:R-:W-:Y:S01]  /*dd20*/  HADD2.F32 R38, -RZ, R66.reuse.H0_H0 ;  /* 0x20000042ff267230 */ /* 0x100fe20000004100 */
[----:B------:R-:W-:Y:S01]  /*dd30*/  SHF.R.S32.HI R8, RZ, 0x3, R15 ;  /* 0x00000003ff087819 */ /* 0x000fe2000001140f */
[----:B------:R-:W-:Y:S01]  /*dd40*/  HADD2.F32 R62, -RZ, R69.H0_H0 ;  /* 0x20000045ff3e7230 */ /* 0x000fe20000004100 */
[----:B------:R-:W-:Y:S01]  /*dd50*/  LEA.HI R12, R12, R11, RZ, 0x6 ;  /* 0x0000000b0c0c7211 */ /* 0x000fe200078f30ff */
[----:B------:R-:W-:Y:S01]  /*dd60*/  IMAD.SHL.U32 R9, R9, 0x40, RZ ;  /* 0x0000004009097824 */ /* 0x000fe200078e00ff */
[----:B------:R-:W-:Y:S01]  /*dd70*/  LEA.HI R13, R13, R8, RZ, 0x1d ;  /* 0x000000080d0d7211 */ /* 0x000fe200078fe8ff */
[----:B------:R-:W-:Y:S01]  /*dd80*/  HADD2.F32 R66, -RZ, R66.H1_H1 ;  /* 0x30000042ff427230 */ /* 0x000fe20000004100 */
[----:B------:R-:W-:Y:S01]  /*dd90*/  LOP3.LUT R14, R14, 0x1c0, RZ, 0xc0, !PT ;  /* 0x000001c00e0e7812 */ /* 0x000fe200078ec0ff */
[--C-:B------:R-:W-:Y:S01]  /*dda0*/  HADD2.F32 R46, -RZ, R68.reuse.H0_H0 ;  /* 0x20000044ff2e7230 */ /* 0x100fe20000004100 */
[----:B------:R-:W-:Y:S01]  /*ddb0*/  SHF.R.S32.HI R8, RZ, 0x1f, R13 ;  /* 0x0000001fff087819 */ /* 0x000fe2000001140d */
[----:B------:R-:W-:Y:S01]  /*ddc0*/  IMAD.SHL.U32 R11, R13, 0x8, RZ ;  /* 0x000000080d0b7824 */ /* 0x000fe200078e00ff */
[----:B------:R-:W-:Y:S01]  /*ddd0*/  SHF.L.U32 R12, R12, 0x7, RZ ;  /* 0x000000070c0c7819 */ /* 0x000fe200000006ff */
[----:B------:R-:W-:Y:S01]  /*dde0*/  HADD2.F32 R68, -RZ, R68.H1_H1 ;  /* 0x30000044ff447230 */ /* 0x000fe20000004100 */
[----:B------:R-:W-:Y:S01]  /*ddf0*/  LOP3.LUT R15, R14, 0x38, R15, 0xf8, !PT ;  /* 0x000000380e0f7812 */ /* 0x000fe200078ef80f */
[----:B------:R-:W-:Y:S01]  /*de00*/  HADD2.F32 R67, -RZ, R67.H1_H1 ;  /* 0x30000043ff437230 */ /* 0x000fe20000004100 */
[----:B------:R-:W-:Y:S01]  /*de10*/  SHF.R.U32.HI R10, RZ, 0x3, R14 ;  /* 0x00000003ff0a7819 */ /* 0x000fe2000001160e */
[----:B------:R-:W-:Y:S01]  /*de20*/  HADD2.F32 R69, -RZ, R69.H1_H1 ;  /* 0x30000045ff457230 */ /* 0x000fe20000004100 */
[----:B------:R-:W-:-:S02]  /*de30*/  LEA.HI R8, R8, R13, RZ, 0x3 ;  /* 0x0000000d08087211 */ /* 0x000fc400078f18ff */
[----:B------:R-:W-:Y:S02]  /*de40*/  LOP3.LUT R12, R12, 0x7fffe000, RZ, 0xc0, !PT ;  /* 0x7fffe0000c0c7812 */ /* 0x000fe400078ec0ff */
[----:B------:R-:W-:Y:S02]  /*de50*/  LOP3.LUT R15, R15, R10, RZ, 0x3c, !PT ;  /* 0x0000000a0f0f7212 */ /* 0x000fe400078e3cff */
[----:B------:R-:W-:Y:S02]  /*de60*/  LOP3.LUT R9, R9, 0xfffffe00, RZ, 0xc0, !PT ;  /* 0xfffffe0009097812 */ /* 0x000fe400078ec0ff */
[----:B------:R-:W-:Y:S02]  /*de70*/  LOP3.LUT R11, R14, 0x38, R11, 0xf8, !PT ;  /* 0x000000380e0b7812 */ /* 0x000fe400078ef80b */
[----:B------:R-:W-:Y:S02]  /*de80*/  SHF.L.U32 R8, R8, 0xa, RZ ;  /* 0x0000000a08087819 */ /* 0x000fe400000006ff */
[----:B------:R-:W-:-:S02]  /*de90*/  IADD3 R12, R15, R12, R9 ;  /* 0x0000000c0f0c7210 */ /* 0x000fc40007ffe009 */
[----:B------:R-:W-:Y:S02]  /*dea0*/  LOP3.LUT R10, R11, R10, RZ, 0x3c, !PT ;  /* 0x0000000a0b0a7212 */ /* 0x000fe400078e3cff */
[----:B------:R-:W-:Y:S01]  /*deb0*/  LOP3.LUT R8, R8, 0x7fffe000, RZ, 0xc0, !PT ;  /* 0x7fffe00008087812 */ /* 0x000fe200078ec0ff */
[----:B------:R-:W-:Y:S01]  /*dec0*/  IMAD.SHL.U32 R33, R12, 0x2, RZ ;  /* 0x000000020c217824 */ /* 0x000fe200078e00ff */
[----:B------:R-:W-:Y:S02]  /*ded0*/  SHF.R.U32.HI R34, RZ, 0x10, R17 ;  /* 0x00000010ff227819 */ /* 0x000fe40000011611 */
[----:B------:R-:W-:Y:S02]  /*dee0*/  IADD3 R8, R10, R8, R9 ;  /* 0x000000080a087210 */ /* 0x000fe40007ffe009 */
[----:B------:R-:W1:Y:S01]  /*def0*/  LDS.128 R12, [R33+0x18100] ;  /* 0x01810000210c7984 */ /* 0x000e620000000c00 */
[----:B------:R-:W-:Y:S01]  /*df00*/  SHF.R.U64 R24, R24, 0x10, R25 ;  /* 0x0000001018187819 */ /* 0x000fe20000001219 */
[----:B------:R-:W-:Y:S01]  /*df10*/  HADD2.F32 R34, -RZ, R34.H0_H0 ;  /* 0x20000022ff227230 */ /* 0x000fe20000004100 */
[----:B------:R-:W-:-:S02]  /*df20*/  SHF.L.U32 R32, R8, 0x1, RZ ;  /* 0x0000000108207819 */ /* 0x000fc400000006ff */
[----:B------:R-:W-:Y:S01]  /*df30*/  SHF.R.U32.HI R25, RZ, 0x10, R25 ;  /* 0x00000010ff197819 */ /* 0x000fe20000011619 */
[----:B------:R-:W-:Y:S01]  /*df40*/  HADD2.F32 R24, -RZ, R24.H0_H0 ;  /* 0x20000018ff187230 */ /* 0x000fe20000004100 */
[----:B------:R-:W-:Y:S01]  /*df50*/  SHF.R.U64 R16, R16, 0x10, R17 ;  /* 0x0000001010107819 */ /* 0x000fe20000001211 */
[----:B------:R-:W2:Y:S01]  /*df60*/  LDS.128 R8, [R32+0x18100] ;  /* 0x0181000020087984 */ /* 0x000ea20000000c00 */
[--C-:B------:R-:W-:Y:S01]  /*df70*/  SHF.R.U64 R17, R26, 0x10, R27.reuse ;  /* 0x000000101a117819 */ /* 0x100fe2000000121b */
[----:B------:R-:W-:Y:S01]  /*df80*/  HADD2.F32 R58, -RZ, R25.H0_H0 ;  /* 0x20000019ff3a7230 */ /* 0x000fe20000004100 */
[----:B------:R-:W-:Y:S02]  /*df90*/  SHF.R.U32.HI R26, RZ, 0x10, R27 ;  /* 0x00000010ff1a7819 */ /* 0x000fe4000001161b */
[--C-:B------:R-:W-:Y:S02]  /*dfa0*/  SHF.R.U64 R18, R18, 0x10, R19.reuse ;  /* 0x0000001012127819 */ /* 0x100fe40000001213 */
[----:B------:R-:W-:Y:S01]  /*dfb0*/  SHF.R.U32.HI R19, RZ, 0x10, R19 ;  /* 0x00000010ff137819 */ /* 0x000fe20000011613 */
[----:B------:R-:W-:-:S02]  /*dfc0*/  HADD2.F32 R70, -RZ, R26.H0_H0 ;  /* 0x2000001aff467230 */ /* 0x000fc40000004100 */
        /* <DEDUP_REMOVED lines=15> */
[----:B------:R-:W-:Y:S01]  /*e0c0*/  HADD2.F32 R41, -RZ, R8.H0_H0 ;  /* 0x20000008ff297230 */ /* 0x000fe20000004100 */
[----:B------:R-:W-:Y:S01]  /*e0d0*/  FFMA.FTZ R60, R9, R62, R60 ;  /* 0x0000003e093c7223 */ /* 0x000fe2000001003c */
[----:B------:R-:W-:Y:S01]  /*e0e0*/  HADD2.F32 R37, -RZ, R12.H1_H1 ;  /* 0x3000000cff257230 */ /* 0x000fe20000004100 */
[----:B------:R-:W-:Y:S01]  /*e0f0*/  FMUL.FTZ R9, R36, R66 ;  /* 0x0000004224097220 */ /* 0x000fe20000410000 */
[----:B------:R-:W-:Y:S01]  /*e100*/  HADD2.F32 R11, -RZ, R11.H1_H1 ;  /* 0x3000000bff0b7230 */ /* 0x000fe20000004100 */
[----:B------:R-:W-:Y:S01]  /*e110*/  FMUL.FTZ R26, R15, R40 ;  /* 0x000000280f1a7220 */ /* 0x000fe20000410000 */
[----:B------:R-:W-:Y:S01]  /*e120*/  HADD2.F32 R12, -RZ, R14.H0_H0 ;  /* 0x2000000eff0c7230 */ /* 0x000fe20000004100 */
[----:B------:R-:W-:Y:S01]  /*e130*/  FMUL.FTZ R19, R41, R66 ;  /* 0x0000004229137220 */ /* 0x000fe20000410000 */
[----:B------:R-:W-:Y:S01]  /*e140*/  HADD2.F32 R42, -RZ, R8.H1_H1 ;  /* 0x30000008ff2a7230 */ /* 0x000fe20000004100 */
[----:B------:R-:W-:Y:S01]  /*e150*/  FMUL.FTZ R40, R11, R40 ;  /* 0x000000280b287220 */ /* 0x000fe20000410000 */
[----:B------:R-:W-:Y:S01]  /*e160*/  HADD2.F32 R8, -RZ, R10.H0_H0 ;  /* 0x2000000aff087230 */ /* 0x000fe20000004100 */
[----:B------:R-:W-:Y:S01]  /*e170*/  FFMA.FTZ R41, R41, R68, R9 ;  /* 0x0000004429297223 */ /* 0x000fe20000010009 */
[----:B------:R-:W-:Y:S01]  /*e180*/  HADD2.F32 R14, -RZ, R14.H1_H1 ;  /* 0x3000000eff0e7230 */ /* 0x000fe20000004100 */
[C---:B------:R-:W-:Y:S01]  /*e190*/  FMUL.FTZ R38, R39.reuse, R38 ;  /* 0x0000002627267220 */ /* 0x040fe20000410000 */
[----:B------:R-:W-:Y:S01]  /*e1a0*/  HADD2.F32 R10, -RZ, R10.H1_H1 ;  /* 0x3000000aff0a7230 */ /* 0x000fe20000004100 */
[----:B------:R-:W-:Y:S01]  /*e1b0*/  FFMA.FTZ R44, R39, R46, R44 ;  /* 0x0000002e272c7223 */ /* 0x000fe2000001002c */
[----:B------:R-:W-:Y:S01]  /*e1c0*/  HADD2.F32 R39, -RZ, R18.H0_H0 ;  /* 0x20000012ff277230 */ /* 0x000fe20000004100 */
[----:B------:R-:W-:Y:S01]  /*e1d0*/  FFMA.FTZ R11, R11, R70, R26 ;  /* 0x000000460b0b7223 */ /* 0x000fe2000001001a */
[----:B------:R-:W-:Y:S01]  /*e1e0*/  HADD2.F32 R26, -RZ, R16.H0_H0 ;  /* 0x20000010ff1a7230 */ /* 0x000fe20000004100 */
[----:B------:R-:W-:-:S02]  /*e1f0*/  FMUL.FTZ R9, R12, R67 ;  /* 0x000000430c097220 */ /* 0x000fc40000410000 */
[C---:B------:R-:W-:Y:S01]  /*e200*/  FMUL.FTZ R67, R8.reuse, R67 ;  /* 0x0000004308437220 */ /* 0x040fe20000410000 */
[----:B------:R-:W-:Y:S01]  /*e210*/  F2FP.PACK_AB R11, R11, R60 ;  /* 0x0000003c0b0b723e */ /* 0x000fe200000000ff */
[----:B------:R-:W-:Y:S01]  /*e220*/  FFMA.FTZ R16, R8, R69, R9 ;  /* 0x0000004508107223 */ /* 0x000fe20000010009 */
[----:B------:R-:W-:Y:S01]  /*e230*/  HADD2.F32 R9, -RZ, R17.H0_H0 ;  /* 0x20000011ff097230 */ /* 0x000fe20000004100 */
[-C--:B------:R-:W-:Y:S02]  /*e240*/  FMUL.FTZ R43, R37, R26.reuse ;  /* 0x0000001a252b7220 */ /* 0x080fe40000410000 */
[-C--:B------:R-:W-:Y:S02]  /*e250*/  FMUL.FTZ R17, R14, R39.reuse ;  /* 0x000000270e117220 */ /* 0x080fe40000410000 */
[----:B------:R-:W-:Y:S02]  /*e260*/  FMUL.FTZ R26, R42, R26 ;  /* 0x0000001a2a1a7220 */ /* 0x000fe40000410000 */
[----:B------:R-:W-:-:S02]  /*e270*/  FMUL.FTZ R39, R10, R39 ;  /* 0x000000270a277220 */ /* 0x000fc40000410000 */
[----:B------:R-:W-:Y:S02]  /*e280*/  FFMA.FTZ R67, R12, R69, -R67 ;  /* 0x000000450c437223 */ /* 0x000fe40000010843 */
        /* <DEDUP_REMOVED lines=15> */
[----:B------:R1:W-:Y:S01]  /*e380*/  STS.128 [R33+0x18100], R12 ;  /* 0x0181000c21007388 */ /* 0x0003e20000000c00 */
[----:B------:R-:W-:-:S05]  /*e390*/  F2FP.PACK_AB R10, R17, R16 ;  /* 0x00000010110a723e */ /* 0x000fca00000000ff */
[----:B------:R1:W-:Y:S02]  /*e3a0*/  STS.128 [R32+0x18100], R8 ;  /* 0x0181000820007388 */ /* 0x0003e40000000c00 */
.L_x_1024:
[----:B------:R-:W-:Y:S05]  /*e3b0*/  BSYNC B0 ;  /* 0x0000000000007941 */ /* 0x000fea0003800000 */
.L_x_1023:
[----:B-1----:R-:W-:-:S04]  /*e3c0*/  IADD3 R8, R65, 0x40, RZ ;  /* 0x0000004041087810 */ /* 0x002fc80007ffe0ff */
        /* <DEDUP_REMOVED lines=11> */
[----:B------:R-:W-:Y:S01]  /*e480*/  HADD2.F32 R42, -RZ, R55.H0_H0 ;  /* 0x20000037ff2a7230 */ /* 0x000fe20000004100 */
[----:B------:R-:W-:Y:S01]  /*e490*/  LEA.HI R8, R15, R52, RZ, 0x3 ;  /* 0x000000340f087211 */ /* 0x000fe200078f18ff */
[----:B------:R-:W-:Y:S01]  /*e4a0*/  HADD2.F32 R53, -RZ, R53.H1_H1 ;  /* 0x30000035ff357230 */ /* 0x000fe20000004100 */
[----:B------:R-:W-:Y:S01]  /*e4b0*/  LEA.HI R11, R11, R10, RZ, 0x1d ;  /* 0x0000000a0b0b7211 */ /* 0x000fe200078fe8ff */
[----:B------:R-:W-:Y:S01]  /*e4c0*/  HADD2.F32 R55, -RZ, R55.H1_H1 ;  /* 0x30000037ff377230 */ /* 0x000fe20000004100 */
[----:B------:R-:W-:Y:S01]  /*e4d0*/  LOP3.LUT R12, R12, 0x1c0, RZ, 0xc0, !PT ;  /* 0x000001c00c0c7812 */ /* 0x000fe200078ec0ff */
[----:B------:R-:W-:Y:S01]  /*e4e0*/  IMAD.SHL.U32 R8, R8, 0x40, RZ ;  /* 0x0000004008087824 */ /* 0x000fe200078e00ff */
[----:B------:R-:W-:Y:S01]  /*e4f0*/  SHF.R.S32.HI R10, RZ, 0x1f, R11 ;  /* 0x0000001fff0a7819 */ /* 0x000fe2000001140b */
[----:B------:R-:W-:Y:S01]  /*e500*/  IMAD.SHL.U32 R15, R11, 0x8, RZ ;  /* 0x000000080b0f7824 */ /* 0x000fe200078e00ff */
[----:B------:R-:W-:-:S02]  /*e510*/  LOP3.LUT R14, R12, 0x38, R9, 0xf8, !PT ;  /* 0x000000380c0e7812 */ /* 0x000fc400078ef809 */
[----:B------:R-:W-:Y:S02]  /*e520*/  SHF.L.U32 R13, R13, 0x7, RZ ;  /* 0x000000070d0d7819 */ /* 0x000fe400000006ff */
[----:B------:R-:W-:Y:S02]  /*e530*/  SHF.R.U32.HI R9, RZ, 0x3, R12 ;  /* 0x00000003ff097819 */ /* 0x000fe4000001160c */
[----:B------:R-:W-:Y:S02]  /*e540*/  LEA.HI R10, R10, R11, RZ, 0x3 ;  /* 0x0000000b0a0a7211 */ /* 0x000fe400078f18ff */
[----:B------:R-:W-:Y:S02]  /*e550*/  LOP3.LUT R13, R13, 0x7fffe000, RZ, 0xc0, !PT ;  /* 0x7fffe0000d0d7812 */ /* 0x000fe400078ec0ff */
[----:B------:R-:W-:Y:S02]  /*e560*/  LOP3.LUT R8, R8, 0xfffffe00, RZ, 0xc0, !PT ;  /* 0xfffffe0008087812 */ /* 0x000fe400078ec0ff */
[----:B------:R-:W-:-:S02]  /*e570*/  LOP3.LUT R14, R14, R9, RZ, 0x3c, !PT ;  /* 0x000000090e0e7212 */ /* 0x000fc400078e3cff */
[----:B------:R-:W-:Y:S02]  /*e580*/  LOP3.LUT R12, R12, 0x38, R15, 0xf8, !PT ;  /* 0x000000380c0c7812 */ /* 0x000fe400078ef80f */
[----:B------:R-:W-:Y:S02]  /*e590*/  SHF.L.U32 R11, R10, 0xa, RZ ;  /* 0x0000000a0a0b7819 */ /* 0x000fe400000006ff */
[----:B------:R-:W-:Y:S02]  /*e5a0*/  IADD3 R13, R14, R13, R8 ;  /* 0x0000000d0e0d7210 */ /* 0x000fe40007ffe008 */
[----:B------:R-:W-:Y:S02]  /*e5b0*/  LOP3.LUT R10, R12, R9, RZ, 0x3c, !PT ;  /* 0x000000090c0a7212 */ /* 0x000fe400078e3cff */
[----:B------:R-:W-:Y:S01]  /*e5c0*/  LOP3.LUT R9, R11, 0x7fffe000, RZ, 0xc0, !PT ;  /* 0x7fffe0000b097812 */ /* 0x000fe200078ec0ff */
[----:B------:R-:W-:Y:S01]  /*e5d0*/  IMAD.SHL.U32 R17, R13, 0x2, RZ ;  /* 0x000000020d117824 */ /* 0x000fe200078e00ff */
[----:B------:R-:W-:-:S02]  /*e5e0*/  SHF.R.U64 R19, R22, 0x10, R23 ;  /* 0x0000001016137819 */ /* 0x000fc40000001217 */
[----:B------:R-:W-:Y:S02]  /*e5f0*/  IADD3 R9, R10, R9, R8 ;  /* 0x000000090a097210 */ /* 0x000fe40007ffe008 */
[----:B------:R-:W1:Y:S01]  /*e600*/  LDS.128 R12, [R17+0x18100] ;  /* 0x01810000110c7984 */ /* 0x000e620000000c00 */
[--C-:B------:R-:W-:Y:S02]  /*e610*/  SHF.R.U64 R22, R28, 0x10, R29.reuse ;  /* 0x000000101c167819 */ /* 0x100fe4000000121d */
[----:B------:R-:W-:Y:S02]  /*e620*/  SHF.L.U32 R16, R9, 0x1, RZ ;  /* 0x0000000109107819 */ /* 0x000fe400000006ff */
[----:B------:R-:W-:Y:S01]  /*e630*/  SHF.R.U32.HI R28, RZ, 0x10, R29 ;  /* 0x00000010ff1c7819 */ /* 0x000fe2000001161d */
[----:B------:R-:W-:Y:S01]  /*e640*/  HADD2.F32 R29, -RZ, R54.H0_H0 ;  /* 0x20000036ff1d7230 */ /* 0x000fe20000004100 */
[----:B------:R-:W-:Y:S01]  /*e650*/  SHF.R.U32.HI R23, RZ, 0x10, R23 ;  /* 0x00000010ff177819 */ /* 0x000fe20000011617 */
[----:B------:R-:W2:Y:S01]  /*e660*/  LDS.128 R8, [R16+0x18100] ;  /* 0x0181000010087984 */ /* 0x000ea20000000c00 */
[--C-:B------:R-:W-:Y:S01]  /*e670*/  SHF.R.U64 R18, R30, 0x10, R31.reuse ;  /* 0x000000101e127819 */ /* 0x100fe2000000121f */
[----:B------:R-:W-:Y:S01]  /*e680*/  HADD2.F32 R46, -RZ, R28.H0_H0 ;  /* 0x2000001cff2e7230 */ /* 0x000fe20000004100 */
[----:B------:R-:W-:Y:S01]  /*e690*/  SHF.R.U32.HI R30, RZ, 0x10, R31 ;  /* 0x00000010ff1e7819 */ /* 0x000fe2000001161f */
[----:B------:R-:W-:Y:S01]  /*e6a0*/  HADD2.F32 R36, -RZ, R23.H0_H0 ;  /* 0x20000017ff247230 */ /* 0x000fe20000004100 */
[--C-:B------:R-:W-:Y:S01]  /*e6b0*/  SHF.R.U64 R20, R20, 0x10, R21.reuse ;  /* 0x0000001014147819 */ /* 0x100fe20000001215 */
[----:B------:R-:W-:Y:S01]  /*e6c0*/  HADD2.F32 R22, -RZ, R22.H0_H0 ;  /* 0x20000016ff167230 */ /* 0x000fe20000004100 */
[----:B------:R-:W-:-:S03]  /*e6d0*/  SHF.R.U32.HI R21, RZ, 0x10, R21 ;  /* 0x00000010ff157819 */ /* 0x000fc60000011615 */
[----:B------:R-:W-:Y:S02]  /*e6e0*/  HADD2.F32 R20, -RZ, R20.H0_H0 ;  /* 0x20000014ff147230 */ /* 0x000fe40000004100 */
[----:B------:R-:W-:Y:S02]  /*e6f0*/  HADD2.F32 R44, -RZ, R21.H0_H0 ;  /* 0x20000015ff2c7230 */ /* 0x000fe40000004100 */
[----:B------:R-:W-:Y:S02]  /*e700*/  HADD2.F32 R21, -RZ, R64.H1_H1 ;  /* 0x30000040ff157230 */ /* 0x000fe40000004100 */
[--C-:B-1----:R-:W-:Y:S02]  /*e710*/  HADD2.F32 R24, -RZ, R15.reuse.H0_H0 ;  /* 0x2000000fff187230 */ /* 0x102fe40000004100 */
[----:B------:R-:W-:Y:S02]  /*e720*/  HADD2.F32 R15, -RZ, R15.H1_H1 ;  /* 0x3000000fff0f7230 */ /* 0x000fe40000004100 */
[----:B------:R-:W-:Y:S01]  /*e730*/  HADD2.F32 R25, -RZ, R13.H0_H0 ;  /* 0x2000000dff197230 */ /* 0x000fe20000004100 */
[----:B------:R-:W-:Y:S01]  /*e740*/  FMUL.FTZ R35, R24, R29 ;  /* 0x0000001d18237220 */ /* 0x000fe20000410000 */
[----:B------:R-:W-:-:S02]  /*e750*/  HADD2.F32 R26, -RZ, R12.H0_H0 ;  /* 0x2000000cff1a7230 */ /* 0x000fc40000004100 */
[--C-:B--2---:R-:W-:Y:S01]  /*e760*/  HADD2.F32 R32, -RZ, R11.reuse.H0_H0 ;  /* 0x2000000bff207230 */ /* 0x104fe20000004100 */
[----:B------:R-:W-:Y:S01]  /*e770*/  FMUL.FTZ R40, R25, R38 ;  /* 0x0000002619287220 */ /* 0x000fe20000410000 */
        /* <DEDUP_REMOVED lines=16> */
[----:B------:R-:W-:Y:S01]  /*e880*/  HADD2.F32 R8, -RZ, R10.H0_H0 ;  /* 0x2000000aff087230 */ /* 0x000fe20000004100 */
[----:B------:R-:W-:Y:S01]  /*e890*/  FMUL.FTZ R23, R12, R11 ;  /* 0x0000000b0c177220 */ /* 0x000fe20000410000 */
[----:B------:R-:W-:Y:S01]  /*e8a0*/  HADD2.F32 R13, -RZ, R13.H1_H1 ;  /* 0x3000000dff0d7230 */ /* 0x000fe20000004100 */
[C---:B------:R-:W-:Y:S01]  /*e8b0*/  FMUL.FTZ R53, R33.reuse, R53 ;  /* 0x0000003521357220 */ /* 0x040fe20000410000 */
[----:B------:R-:W-:Y:S01]  /*e8c0*/  HADD2.F32 R14, -RZ, R14.H1_H1 ;  /* 0x3000000eff0e7230 */ /* 0x000fe20000004100 */
        /* <DEDUP_REMOVED lines=8> */
[----:B------:R-:W-:-:S02]  /*e950*/  FMUL.FTZ R23, R27, R20 ;  /* 0x000000141b177220 */ /* 0x000fc40000410000 */
[-C--:B------:R-:W-:Y:S02]  /*e960*/  FMUL.FTZ R8, R14, R31.reuse ;  /* 0x0000001f0e087220 */ /* 0x080fe40000410000 */
[----:B------:R-:W-:Y:S02]  /*e970*/  FMUL.FTZ R44, R9, R44 ;  /* 0x0000002c092c7220 */ /* 0x000fe40000410000 */
[----:B------:R-:W-:Y:S02]  /*e980*/  FMUL.FTZ R20, R34, R20 ;  /* 0x0000001422147220 */ /* 0x000fe40000410000 */
[----:B------:R-:W-:Y:S02]  /*e990*/  FMUL.FTZ R31, R10, R31 ;  /* 0x0000001f0a1f7220 */ /* 0x000fe40000410000 */
[----:B------:R-:W-:Y:S01]  /*e9a0*/  FFMA.FTZ R21, R12, R21, -R11 ;  /* 0x000000150c157223 */ /* 0x000fe2000001080b */
[----:B------:R-:W-:Y:S01]  /*e9b0*/  F2FP.PACK_AB R11, R30, R35 ;  /* 0x000000231e0b723e */ /* 0x000fe200000000ff */
[----:B------:R-:W-:-:S02]  /*e9c0*/  FFMA.FTZ R29, R24, R37, -R29 ;  /* 0x00000025181d7223 */ /* 0x000fc4000001081d */
[----:B------:R-:W-:Y:S02]  /*e9d0*/  FFMA.FTZ R36, R15, R32, -R36 ;  /* 0x000000200f247223 */ /* 0x000fe40000010824 */
[----:B------:R-:W-:Y:S02]  /*e9e0*/  FFMA.FTZ R38, R25, R42, -R38 ;  /* 0x0000002a19267223 */ /* 0x000fe40000010826 */
[----:B------:R-:W-:Y:S01]  /*e9f0*/  FFMA.FTZ R13, R13, R46, -R44 ;  /* 0x0000002e0d0d7223 */ /* 0x000fe2000001082c */
[----:B------:R-:W-:Y:S01]  /*ea00*/  F2FP.PACK_AB R15, R36, R29 ;  /* 0x0000001d240f723e */ /* 0x000fe200000000ff */
[----:B------:R-:W-:Y:S02]  /*ea10*/  FFMA.FTZ R53, R26, R55, -R53 ;  /* 0x000000371a357223 */ /* 0x000fe40000010835 */
[----:B------:R-:W-:Y:S01]  /*ea20*/  FFMA.FTZ R12, R27, R22, -R20 ;  /* 0x000000161b0c7223 */ /* 0x000fe20000010814 */
[----:B------:R-:W-:Y:S01]  /*ea30*/  F2FP.PACK_AB R13, R13, R38 ;  /* 0x000000260d0d723e */ /* 0x000fe200000000ff */
[----:B------:R-:W-:-:S02]  /*ea40*/  FFMA.FTZ R14, R14, R33, -R31 ;  /* 0x000000210e0e7223 */ /* 0x000fc4000001081f */
[----:B------:R-:W-:Y:S01]  /*ea50*/  FFMA.FTZ R9, R9, R46, R28 ;  /* 0x0000002e09097223 */ /* 0x000fe2000001001c */
[----:B------:R-:W-:Y:S01]  /*ea60*/  F2FP.PACK_AB R12, R12, R53 ;  /* 0x000000350c0c723e */ /* 0x000fe200000000ff */
[----:B------:R-:W-:Y:S01]  /*ea70*/  FFMA.FTZ R23, R34, R22, R23 ;  /* 0x0000001622177223 */ /* 0x000fe20000010017 */
[----:B------:R-:W-:Y:S01]  /*ea80*/  F2FP.PACK_AB R14, R14, R21 ;  /* 0x000000150e0e723e */ /* 0x000fe200000000ff */
[----:B------:R-:W-:Y:S01]  /*ea90*/  FFMA.FTZ R10, R10, R33, R8 ;  /* 0x000000210a0a7223 */ /* 0x000fe20000010008 */
[----:B------:R-:W-:Y:S02]  /*eaa0*/  F2FP.PACK_AB R9, R9, R40 ;  /* 0x000000280909723e */ /* 0x000fe400000000ff */
[----:B------:R-:W-:Y:S01]  /*eab0*/  F2FP.PACK_AB R8, R23, R52 ;  /* 0x000000341708723e */ /* 0x000fe200000000ff */
[----:B------:R1:W-:Y:S01]  /*eac0*/  STS.128 [R17+0x18100], R12 ;  /* 0x0181000c11007388 */ /* 0x0003e20000000c00 */
[----:B------:R-:W-:-:S05]  /*ead0*/  F2FP.PACK_AB R10, R10, R19 ;  /* 0x000000130a0a723e */ /* 0x000fca00000000ff */
[----:B------:R1:W-:Y:S02]  /*eae0*/  STS.128 [R16+0x18100], R8 ;  /* 0x0181000810007388 */ /* 0x0003e40000000c00 */
.L_x_1000:
[----:B------:R-:W-:Y:S05]  /*eaf0*/  BSYNC B2 ;  /* 0x0000000000027941 */ /* 0x000fea0003800000 */
.L_x_982:
[----:B------:R-:W-:-:S04]  /*eb00*/  DEPBAR.LE SB0, 0x2 ;  /* 0x000080800000791a */ /* 0x000fc80000000000 */
[----:B------:R-:W-:Y:S01]  /*eb10*/  IMAD.SHL.U32 R72, R0, 0x2, RZ ;  /* 0x0000000200487824 */ /* 0x000fe200078e00ff */
[----:B------:R-:W-:Y:S01]  /*eb20*/  BAR.SYNC.DEFER_BLOCKING 0x0 ;  /* 0x0000000000007b1d */ /* 0x000fe20000010000 */
[----:B------:R-:W-:Y:S01]  /*eb30*/  IMAD.SHL.U32 R188, R5, 0x2, RZ ;  /* 0x0000000205bc7824 */ /* 0x000fe200078e00ff */
[----:B-1----:R-:W-:Y:S01]  /*eb40*/  @P2 IADD3 R9, R145, -0x2, RZ ;  /* 0xfffffffe91092810 */ /* 0x002fe20007ffe0ff */
[----:B------:R-:W-:Y:S01]  /*eb50*/  IMAD.MOV.U32 R192, RZ, RZ, 0x40 ;  /* 0x00000040ffc07424 */ /* 0x000fe200078e00ff */
[----:B------:R-:W-:Y:S01]  /*eb60*/  MOV R189, 0x20 ;  /* 0x0000002000bd7802 */ /* 0x000fe20000000f00 */
[----:B------:R-:W-:Y:S01]  /*eb70*/  IMAD.SHL.U32 R187, R2, 0x2, RZ ;  /* 0x0000000202bb7824 */ /* 0x000fe200078e00ff */
[----:B------:R-:W-:Y:S01]  /*eb80*/  @P2 SHF.R.S32.HI R8, RZ, 0x1f, R9 ;  /* 0x0000001fff082819 */ /* 0x000fe20000011409 */
[----:B------:R-:W-:Y:S01]  /*eb90*/  @P2 IMAD R50, R50, R9, RZ ;  /* 0x0000000932322224 */ /* 0x000fe200078e02ff */
[----:B------:R-:W-:Y:S01]  /*eba0*/  SEL R192, R192, 0xffffffc0, !P1 ;  /* 0xffffffc0c0c07807 */ /* 0x000fe20004800000 */
[-C--:B--2---:R-:W-:Y:S01]  /*ebb0*/  @P2 IMAD.WIDE.U32 R10, R9, R51.reuse, R210 ;  /* 0x00000033090a2225 */ /* 0x084fe200078e00d2 */
[----:B------:R-:W-:Y:S01]  /*ebc0*/  LOP3.LUT P1, RZ, R144, 0x2, RZ, 0xc0, !PT ;  /* 0x0000000290ff7812 */ /* 0x000fe2000782c0ff */
[----:B------:R-:W-:Y:S01]  /*ebd0*/  ULDC UR4, c[0x0][0x324] ;  /* 0x0000c90000047ab9 */ /* 0x000fe20000000800 */
[----:B------:R-:W-:Y:S01]  /*ebe0*/  LEA R190, R0, 0x18100, 0x1 ;  /* 0x0001810000be7811 */ /* 0x000fe200078e08ff */
[----:B------:R-:W-:Y:S01]  /*ebf0*/  @P2 IMAD R8, R8, R51, R50 ;  /* 0x0000003308082224 */ /* 0x000fe200078e0232 */
[----:B------:R-:W-:Y:S01]  /*ec00*/  SEL R189, R189, 0xffffffe0, !P1 ;  /* 0xffffffe0bdbd7807 */ /* 0x000fe20004800000 */
[----:B------:R-:W-:Y:S01]  /*ec10*/  IMAD.IADD R2, R188, 0x1, R192 ;  /* 0x00000001bc027824 */ /* 0x000fe200078e02c0 */
[----:B------:R-:W-:Y:S01]  /*ec20*/  @P2 LEA R52, P0, R10, c[0x0][0x1f8], 0x1 ;  /* 0x00007e000a342a11 */ /* 0x000fe200078008ff */
[----:B------:R-:W-:Y:S01]  /*ec30*/  @P2 IMAD.IADD R8, R11, 0x1, R8 ;  /* 0x000000010b082824 */ /* 0x000fe200078e0208 */
[----:B------:R-:W-:Y:S01]  /*ec40*/  IADD3 R5, R188, R189, RZ ;  /* 0x000000bdbc057210 */ /* 0x000fe20007ffe0ff */
[----:B------:R-:W-:Y:S01]  /*ec50*/  IMAD.IADD R186, R190, 0x1, R187 ;  /* 0x00000001beba7824 */ /* 0x000fe200078e02bb */
[----:B------:R-:W-:Y:S01]  /*ec60*/  LEA.HI R89, R89, R84, RZ, 0x2 ;  /* 0x0000005459597211 */ /* 0x000fe200078f10ff */
[----:B------:R-:W-:Y:S01]  /*ec70*/  IMAD R185, R3, 0x2, R190 ;  /* 0x0000000203b97824 */ /* 0x000fe200078e02be */
[----:B------:R-:W-:Y:S01]  /*ec80*/  @P2 LEA.HI.X R53, R10, c[0x0][0x1fc], R8, 0x1, P0 ;  /* 0x00007f000a352a11 */ /* 0x000fe200000f0c08 */
[----:B------:R-:W-:Y:S01]  /*ec90*/  IMAD.IADD R0, R192, 0x1, R5 ;  /* 0x00000001c0007824 */ /* 0x000fe200078e0205 */
[----:B------:R-:W-:Y:S01]  /*eca0*/  LDSM.16.M88.4 R72, [R72+0x18100] ;  /* 0x018100004848783b */ /* 0x000fe20000000200 */
[----:B------:R-:W-:Y:S01]  /*ecb0*/  @P2 IADD3 R76, P0, R49, R52, RZ ;  /* 0x00000034314c2210 */ /* 0x000fe20007f1e0ff */
[----:B------:R-:W-:Y:S01]  /*ecc0*/  ULOP3.LUT UR4, URZ, UR4, URZ, 0x33, !UPT ;  /* 0x000000043f047292 */ /* 0x000fe2000f8e333f */
[----:B------:R-:W-:Y:S01]  /*ecd0*/  LEA R184, R3, R186, 0x1 ;  /* 0x000000ba03b87211 */ /* 0x000fe200078e08ff */
[----:B------:R-:W1:Y:S01]  /*ece0*/  LDSM.16.M88.4 R36, [R188+0xc900] ;  /* 0x00c90000bc24783b */ /* 0x000e620000000200 */
[----:B------:R-:W-:-:S02]  /*ecf0*/  @P2 IADD3.X R77, R48, R53, RZ, P0, !PT ;  /* 0x00000035304d2210 */ /* 0x000fc400007fe4ff */
[----:B------:R-:W-:Y:S01]  /*ed00*/  LOP3.LUT R89, R89, 0xfffffffc, RZ, 0xc0, !PT ;  /* 0xfffffffc59597812 */ /* 0x000fe200078ec0ff */
[----:B------:R-:W2:Y:S04]  /*ed10*/  LDSM.16.M88.4 R28, [R188+0xd100] ;  /* 0x00d10000bc1c783b */ /* 0x000ea80000000200 */
[----:B------:R-:W3:Y:S04]  /*ed20*/  LDSM.16.M88.4 R44, [R188+0xc100] ;  /* 0x00c10000bc2c783b */ /* 0x000ee80000000200 */
[----:B------:R-:W4:Y:S04]  /*ed30*/  LDSM.16.M88.4 R20, [R188+0xd900] ;  /* 0x00d90000bc14783b */ /* 0x000f280000000200 */
[----:B------:R-:W-:Y:S04]  /*ed40*/  LDSM.16.M88.4 R64, [R186] ;  /* 0x00000000ba40783b */ /* 0x000fe80000000200 */
[----:B------:R-:W5:Y:S04]  /*ed50*/  LDSM.16.M88.4 R8, [R5+0xc900] ;  /* 0x00c900000508783b */ /* 0x000f680000000200 */
[----:B------:R-:W3:Y:S04]  /*ed60*/  LDSM.16.M88.4 R12, [R5+0xd100] ;  /* 0x00d10000050c783b */ /* 0x000ee80000000200 */
[----:B------:R-:W3:Y:S04]  /*ed70*/  LDSM.16.M88.4 R16, [R5+0xc100] ;  /* 0x00c100000510783b */ /* 0x000ee80000000200 */
[----:B------:R-:W3:Y:S04]  /*ed80*/  LDSM.16.M88.4 R68, [R5+0xd900] ;  /* 0x00d900000544783b */ /* 0x000ee80000000200 */
        /* <DEDUP_REMOVED lines=12> */
[----:B------:R-:W-:Y:S01]  /*ee50*/  LDSM.16.M88.4 R56, [R2+0xc900] ;  /* 0x00c900000238783b */ /* 0x000fe20000000200 */
[C---:B------:R-:W-:Y:S03]  /*ee60*/  HMMA.16816.F32 R28, R72.reuse, R30, RZ ;  /* 0x0000001e481c723c */ /* 0x040fe600000018ff */
[----:B------:R-:W-:Y:S04]  /*ee70*/  LDSM.16.M88.4 R60, [R2+0xc100] ;  /* 0x00c10000023c783b */ /* 0x000fe80000000200 */
[----:B------:R-:W-:Y:S01]  /*ee80*/  LDSM.16.M88.4 R80, [R0+0xd900] ;  /* 0x00d900000050783b */ /* 0x000fe20000000200 */
[C---:B---3--:R-:W-:Y:S03]  /*ee90*/  HMMA.16816.F32 R48, R72.reuse, R44, RZ ;  /* 0x0000002c4830723c */ /* 0x048fe600000018ff */
[----:B-1----:R-:W-:Y:S04]  /*eea0*/  LDSM.16.M88.4 R52, [R2+0xd900] ;  /* 0x00d900000234783b */ /* 0x002fe80000000200 */
[----:B------:R-:W0:Y:S01]  /*eeb0*/  LDGDEPBAR ;  /* 0x00000000000079af */ /* 0x000e220000000000 */
[C---:B------:R-:W-:Y:S03]  /*eec0*/  HMMA.16816.F32 R44, R72.reuse, R46, RZ ;  /* 0x0000002e482c723c */ /* 0x040fe600000018ff */
[----:B----4-:R-:W-:Y:S05]  /*eed0*/  LDSM.16.M88.4 R76, [R184] ;  /* 0x00000000b84c783b */ /* 0x010fea0000000200 */
[C---:B------:R-:W-:Y:S08]  /*eee0*/  HMMA.16816.F32 R24, R72.reuse, R20, RZ ;  /* 0x000000144818723c */ /* 0x040ff000000018ff */
[----:B------:R-:W-:Y:S01]  /*eef0*/  HMMA.16816.F32 R72, R72, R22, RZ ;  /* 0x000000164848723c */ /* 0x000fe200000018ff */
[----:B------:R-:W-:Y:S07]  /*ef00*/  LDSM.16.M88.4 R20, [R185] ;  /* 0x00000000b914783b */ /* 0x000fee0000000200 */
[C---:B-----5:R-:W-:Y:S08]  /*ef10*/  HMMA.16816.F32 R40, R64.reuse, R8, R40 ;  /* 0x000000084028723c */ /* 0x060ff00000001828 */
[C---:B------:R-:W-:Y:S01]  /*ef20*/  HMMA.16816.F32 R36, R64.reuse, R10, R36 ;  /* 0x0000000a4024723c */ /* 0x040fe20000001824 */
[----:B------:R-:W1:Y:S07]  /*ef30*/  LDSM.16.M88.4 R8, [R2+0xd100] ;  /* 0x00d100000208783b */ /* 0x000e6e0000000200 */
[C---:B------:R-:W-:Y:S08]  /*ef40*/  HMMA.16816.F32 R32, R64.reuse, R12, R32 ;  /* 0x0000000c4020723c */ /* 0x040ff00000001820 */
[C---:B------:R-:W-:Y:S01]  /*ef50*/  HMMA.16816.F32 R28, R64.reuse, R14, R28 ;  /* 0x0000000e401c723c */ /* 0x040fe2000000181c */
[----:B------:R-:W2:Y:S07]  /*ef60*/  LDSM.16.M88.4 R12, [R0+0xc900] ;  /* 0x00c90000000c783b */ /* 0x000eae0000000200 */
[C---:B------:R-:W-:Y:S08]  /*ef70*/  HMMA.16816.F32 R48, R64.reuse, R16, R48 ;  /* 0x000000104030723c */ /* 0x040ff00000001830 */
[C---:B------:R-:W-:Y:S01]  /*ef80*/  HMMA.16816.F32 R44, R64.reuse, R18, R44 ;  /* 0x00000012402c723c */ /* 0x040fe2000000182c */
[----:B------:R-:W3:Y:S07]  /*ef90*/  LDSM.16.M88.4 R16, [R0+0xc100] ;  /* 0x00c100000010783b */ /* 0x000eee0000000200 */
        /* <DEDUP_REMOVED lines=39> */
[C---:B--2---:R-:W-:Y:S08]  /*f210*/  HMMA.16816.F32 R40, R20.reuse, R12, R40 ;  /* 0x0000000c1428723c */ /* 0x044ff00000001828 */
[----:B------:R-:W-:Y:S01]  /*f220*/  HMMA.16816.F32 R36, R20, R14, R36 ;  /* 0x0000000e1424723c */ /* 0x000fe20000001824 */
[----:B------:R-:W2:Y:S07]  /*f230*/  LDSM.16.M88.4 R12, [R2+0xe900] ;  /* 0x00e90000020c783b */ /* 0x000eae0000000200 */
[----:B------:R-:W-:Y:S01]  /*f240*/  HMMA.16816.F32 R72, R68, R54, R72 ;  /* 0x000000364448723c */ /* 0x000fe20000001848 */
[----:B------:R-:W2:Y:S07]  /*f250*/  LDSM.16.M88.4 R52, [R2+0xf100] ;  /* 0x00f100000234783b */ /* 0x000eae0000000200 */
[C---:B---3--:R-:W-:Y:S08]  /*f260*/  HMMA.16816.F32 R48, R20.reuse, R16, R48 ;  /* 0x000000101430723c */ /* 0x048ff00000001830 */
[C---:B------:R-:W-:Y:S01]  /*f270*/  HMMA.16816.F32 R44, R20.reuse, R18, R44 ;  /* 0x00000012142c723c */ /* 0x040fe2000000182c */
[----:B------:R-:W3:Y:S07]  /*f280*/  LDSM.16.M88.4 R16, [R2+0xf900] ;  /* 0x00f900000210783b */ /* 0x000eee0000000200 */
        /* <DEDUP_REMOVED lines=18> */
[----:B------:R-:W-:Y:S01]  /*f3b0*/  HMMA.16816.F32 R72, R60, R18, R72 ;  /* 0x000000123c48723c */ /* 0x000fe20000001848 */
[----:B------:R-:W3:Y:S04]  /*f3c0*/  LDSM.16.M88.4 R16, [R188+0x10100] ;  /* 0x01010000bc10783b */ /* 0x000ee80000000200 */
        /* <DEDUP_REMOVED lines=10> */
[C---:B--2---:R-:W-:Y:S08]  /*f470*/  HMMA.16816.F32 R64, R28.reuse, R12, R64 ;  /* 0x0000000c1c40723c */ /* 0x044ff00000001840 */
[----:B------:R-:W-:Y:S01]  /*f480*/  HMMA.16816.F32 R72, R28, R14, R72 ;  /* 0x0000000e1c48723c */ /* 0x000fe20000001848 */
[----:B------:R-:W2:Y:S04]  /*f490*/  LDSM.16.M88.4 R12, [R188+0x11900] ;  /* 0x01190000bc0c783b */ /* 0x000ea80000000200 */
[----:B------:R-:W-:Y:S03]  /*f4a0*/  LDSM.16.M88.4 R28, [R5+0x11100] ;  /* 0x01110000051c783b */ /* 0x000fe60000000200 */
[C---:B---3--:R-:W-:Y:S08]  /*f4b0*/  HMMA.16816.F32 R48, R24.reuse, R16, R48 ;  /* 0x000000101830723c */ /* 0x048ff00000001830 */
        /* <DEDUP_REMOVED lines=11> */
[C---:B--2---:R-:W-:Y:S08]  /*f570*/  HMMA.16816.F32 R64, R24.reuse, R12, R64 ;  /* 0x0000000c1840723c */ /* 0x044ff00000001840 */
[----:B------:R-:W-:Y:S01]  /*f580*/  HMMA.16816.F32 R72, R24, R14, R72 ;  /* 0x0000000e1848723c */ /* 0x000fe20000001848 */
[----:B------:R-:W-:Y:S04]  /*f590*/  LDSM.16.M88.4 R24, [R184+0x8000] ;  /* 0x00800000b818783b */ /* 0x000fe80000000200 */
[----:B------:R-:W2:Y:S03]  /*f5a0*/  LDSM.16.M88.4 R12, [R0+0x10100] ;  /* 0x01010000000c783b */ /* 0x000ea60000000200 */
[C---:B-1----:R-:W-:Y:S08]  /*f5b0*/  HMMA.16816.F32 R48, R16.reuse, R8, R48 ;  /* 0x000000081030723c */ /* 0x042ff00000001830 */
[----:B------:R-:W-:Y:S01]  /*f5c0*/  HMMA.16816.F32 R44, R16, R10, R44 ;  /* 0x0000000a102c723c */ /* 0x000fe2000000182c */
[----:B------:R-:W1:Y:S07]  /*f5d0*/  LDSM.16.M88.4 R8, [R0+0x11100] ;  /* 0x011100000008783b */ /* 0x000e6e0000000200 */
[C---:B------:R-:W-:Y:S08]  /*f5e0*/  HMMA.16816.F32 R68, R56.reuse, R30, R68 ;  /* 0x0000001e3844723c */ /* 0x040ff00000001844 */
[C---:B------:R-:W-:Y:S08]  /*f5f0*/  HMMA.16816.F32 R40, R56.reuse, R60, R40 ;  /* 0x0000003c3828723c */ /* 0x040ff00000001828 */
        /* <DEDUP_REMOVED lines=9> */
[----:B------:R-:W5:Y:S01]  /*f690*/  LDSM.16.M88.4 R28, [R0+0x10900] ;  /* 0x01090000001c783b */ /* 0x000f620000000200 */
[----:B------:R-:W-:-:S05]  /*f6a0*/  FMUL.FTZ R44, R44, c[0x0][0x320] ;  /* 0x0000c8002c2c7a20 */ /* 0x000fca0000410000 */
[----:B--2---:R2:W1:Y:S01]  /*f6b0*/  MUFU.TANH R2, R44 ;  /* 0x0000002c00027308 */ /* 0x0044620000002400 */
[----:B------:R-:W-:Y:S08]  /*f6c0*/  HMMA.16816.F32 R72, R56, R78, R72 ;  /* 0x0000004e3848723c */ /* 0x000ff00000001848 */
[C---:B------:R-:W-:Y:S08]  /*f6d0*/  HMMA.16816.F32 R40, R16.reuse, R20, R40 ;  /* 0x000000141028723c */ /* 0x040ff00000001828 */
[----:B------:R-:W-:Y:S01]  /*f6e0*/  HMMA.16816.F32 R36, R16, R22, R36 ;  /* 0x000000161024723c */ /* 0x000fe20000001824 */
[----:B------:R-:W2:Y:S07]  /*f6f0*/  LDSM.16.M88.4 R20, [R0+0x11900] ;  /* 0x011900000014783b */ /* 0x000eae0000000200 */
[----:B-1----:R-:W-:Y:S07]  /*f700*/  HMMA.16816.F32 R68, R24, R10, R68 ;  /* 0x0000000a1844723c */ /* 0x002fee0000001844 */
[----:B------:R-:W-:Y:S01]  /*f710*/  LOP3.LUT R11, R87, 0xffffffe0, RZ, 0xc0, !PT ;  /* 0xffffffe0570b7812 */ /* 0x000fe200078ec0ff */
[----:B---3--:R-:W-:Y:S04]  /*f720*/  HMMA.16816.F32 R64, R16, R12, R64 ;  /* 0x0000000c1040723c */ /* 0x008fe80000001840 */
[----:B------:R-:W-:Y:S01]  /*f730*/  IMAD.IADD R11, R84, 0x1, -R11 ;  /* 0x00000001540b7824 */ /* 0x000fe200078e0a0b */
[----:B------:R-:W-:-:S02]  /*f740*/  IADD3 R84, -R89, R84, RZ ;  /* 0x0000005459547210 */ /* 0x000fc40007ffe1ff */
[----:B------:R-:W-:Y:S01]  /*f750*/  SHF.R.S32.HI R12, RZ, 0x1f, R91 ;  /* 0x0000001fff0c7819 */ /* 0x000fe2000001145b */
[C---:B------:R-:W-:Y:S01]  /*f760*/  HMMA.16816.F32 R32, R16.reuse, R52, R32 ;  /* 0x000000341020723c */ /* 0x040fe20000001820 */
[----:B------:R-:W-:Y:S02]  /*f770*/  LEA.HI R13, R84, R84, RZ, 0x1 ;  /* 0x00000054540d7211 */ /* 0x000fe400078f08ff */
[----:B------:R-:W-:Y:S02]  /*f780*/  LEA.HI R12, R12, R91, RZ, 0x3 ;  /* 0x0000005b0c0c7211 */ /* 0x000fe400078f18ff */
[----:B------:R-:W-:Y:S02]  /*f790*/  LOP3.LUT R13, R13, 0x1ffffffe, RZ, 0xc0, !PT ;  /* 0x1ffffffe0d0d7812 */ /* 0x000fe400078ec0ff */
[----:B------:R-:W-:Y:S01]  /*f7a0*/  LOP3.LUT R12, R12, 0xffffff8, RZ, 0xc0, !PT ;  /* 0x0ffffff80c0c7812 */ /* 0x000fe200078ec0ff */
[----:B------:R-:W-:Y:S01]  /*f7b0*/  HMMA.16816.F32 R72, R16, R14, R72 ;  /* 0x0000000e1048723c */ /* 0x000fe20000001848 */
[----:B------:R-:W-:Y:S01]  /*f7c0*/  IADD3 R84, R84, -R13, RZ ;  /* 0x8000000d54547210 */ /* 0x000fe20007ffe0ff */
[----:B------:R-:W-:-:S02]  /*f7d0*/  FMUL.FTZ R68, R68, c[0x0][0x320] ;  /* 0x0000c80044447a20 */ /* 0x000fc40000410000 */
[----:B------:R-:W-:Y:S02]  /*f7e0*/  IMAD.IADD R12, R91, 0x1, -R12 ;  /* 0x000000015b0c7824 */ /* 0x000fe400078e0a0c */
[----:B------:R-:W-:Y:S01]  /*f7f0*/  FMUL.FTZ R69, R69, c[0x0][0x320] ;  /* 0x0000c80045457a20 */ /* 0x000fe20000410000 */
[----:B------:R-:W-:Y:S01]  /*f800*/  SHF.R.S32.HI R14, RZ, 0x1f, R11 ;  /* 0x0000001fff0e7819 */ /* 0x000fe2000001140b */
[----:B-----5:R-:W-:Y:S01]  /*f810*/  HMMA.16816.F32 R40, R24, R28, R40 ;  /* 0x0000001c1828723c */ /* 0x020fe20000001828 */
[----:B------:R1:W3:Y:S02]  /*f820*/  MUFU.TANH R173, R68 ;  /* 0x0000004400ad7308 */ /* 0x0002e40000002400 */
[----:B------:R-:W-:-:S04]  /*f830*/  LEA.HI R14, R14, R11, RZ, 0x2 ;  /* 0x0000000b0e0e7211 */ /* 0x000fc800078f10ff */
[C---:B------:R-:W-:Y:S01]  /*f840*/  LEA.HI.SX32 R205, R14.reuse, R133, 0x1e ;  /* 0x000000850ecd7211 */ /* 0x040fe200078ff2ff */
[C---:B------:R-:W-:Y:S01]  /*f850*/  HMMA.16816.F32 R36, R24.reuse, R30, R36 ;  /* 0x0000001e1824723c */ /* 0x040fe20000001824 */
[----:B------:R-:W-:Y:S01]  /*f860*/  LOP3.LUT R214, R14, 0x7ffffffc, RZ, 0xc0, !PT ;  /* 0x7ffffffc0ed67812 */ /* 0x000fe200078ec0ff */
[----:B------:R-:W-:Y:S01]  /*f870*/  FMUL.FTZ R29, R49, c[0x0][0x320] ;  /* 0x0000c800311d7a20 */ /* 0x000fe20000410000 */
[----:B------:R1:W1:Y:S01]  /*f880*/  MUFU.TANH R169, R69 ;  /* 0x0000004500a97308 */ /* 0x0002620000002400 */
[----:B------:R-:W-:Y:S02]  /*f890*/  IMAD R205, R12, 0x10, R205 ;  /* 0x000000100ccd7824 */ /* 0x000fe400078e02cd */
[----:B------:R-:W-:Y:S01]  /*f8a0*/  IMAD.IADD R214, R11, 0x1, -R214 ;  /* 0x000000010bd67824 */ /* 0x000fe200078e0ad6 */
[----:B------:R-:W-:Y:S01]  /*f8b0*/  IADD3 R11, R193, 0x1, -R86 ;  /* 0x00000001c10b7810 */ /* 0x000fe20007ffe856 */
[----:B------:R-:W-:Y:S01]  /*f8c0*/  IMAD R205, R84, 0x8, R205 ;  /* 0x0000000854cd7824 */ /* 0x000fe200078e02cd */
[C---:B------:R-:W-:Y:S01]  /*f8d0*/  HMMA.16816.F32 R32, R24.reuse, R8, R32 ;  /* 0x000000081820723c */ /* 0x040fe20000001820 */
[----:B------:R-:W-:Y:S01]  /*f8e0*/  FMUL.FTZ R28, R50, c[0x0][0x320] ;  /* 0x0000c800321c7a20 */ /* 0x000fe20000410000 */
[----:B------:R-:W-:Y:S01]  /*f8f0*/  SHF.L.U32 R214, R214, 0x1, RZ ;  /* 0x00000001d6d67819 */ /* 0x000fe200000006ff */
[----:B------:R-:W-:Y:S01]  /*f900*/  @P3 IMAD.HI.U32 R13, R205, c[0x0][0x2c8], RZ ;  /* 0x0000b200cd0d3a27 */ /* 0x000fe200078e00ff */
[----:B------:R-:W-:Y:S01]  /*f910*/  MOV R12, R205 ;  /* 0x000000cd000c7202 */ /* 0x000fe20000000f00 */
[----:B------:R-:W1:Y:S01]  /*f920*/  MUFU.TANH R29, R29 ;  /* 0x0000001d001d7308 */ /* 0x000e620000002400 */
[----:B------:R-:W-:Y:S01]  /*f930*/  IADD3 R18, -R196, R11, -R214 ;  /* 0x0000000bc4127210 */ /* 0x000fe20007ffe9d6 */
[----:B------:R-:W-:Y:S01]  /*f940*/  FMUL.FTZ R30, R45, c[0x0][0x320] ;  /* 0x0000c8002d1e7a20 */ /* 0x000fe20000410000 */
[C---:B--2---:R-:W-:Y:S01]  /*f950*/  HMMA.16816.F32 R64, R24.reuse, R20, R64 ;  /* 0x000000141840723c */ /* 0x044fe20000001840 */
[----:B------:R-:W-:Y:S01]  /*f960*/  @P3 SHF.R.U32.HI R12, RZ, c[0x0][0x2cc], R13 ;  /* 0x0000b300ff0c3a19 */ /* 0x000fe2000001160d */
[----:B------:R-:W-:Y:S01]  /*f970*/  FMUL.FTZ R8, R40, c[0x0][0x320] ;  /* 0x0000c80028087a20 */ /* 0x000fe20000410000 */
[----:B------:R-:W-:Y:S01]  /*f980*/  ISETP.GE.AND P3, PT, R194, 0x1, PT ;  /* 0x00000001c200780c */ /* 0x000fe20003f66270 */
[----:B------:R-:W-:Y:S01]  /*f990*/  FMUL.FTZ R9, R41, c[0x0][0x320] ;  /* 0x0000c80029097a20 */ /* 0x000fe20000410000 */
[----:B------:R-:W2:Y:S01]  /*f9a0*/  MUFU.TANH R28, R28 ;  /* 0x0000001c001c7308 */ /* 0x000ea20000002400 */
[----:B------:R-:W5:Y:S01]  /*f9b0*/  SHFL.IDX PT, R13, R12, RZ, 0x1c1f ;  /* 0x001c1fff0c0d7589 */ /* 0x000f6200000e0000 */
[----:B------:R-:W-:Y:S01]  /*f9c0*/  FMUL.FTZ R10, R37, c[0x0][0x320] ;  /* 0x0000c800250a7a20 */ /* 0x000fe20000410000 */
[----:B------:R-:W-:Y:S01]  /*f9d0*/  HMMA.16816.F32 R72, R24, R22, R72 ;  /* 0x000000161848723c */ /* 0x000fe20000001848 */
[----:B------:R-:W-:Y:S01]  /*f9e0*/  FMUL.FTZ R36, R36, c[0x0][0x320] ;  /* 0x0000c80024247a20 */ /* 0x000fe20000410000 */
[----:B------:R-:W-:-:S02]  /*f9f0*/  IADD3 R19, R18, c[0x0][0x328], RZ ;  /* 0x0000ca0012137a10 */ /* 0x000fc40007ffe0ff */
[----:B------:R-:W-:Y:S01]  /*fa00*/  IADD3 R14, -R214, R193, -R86 ;  /* 0x000000c1d60e7210 */ /* 0x000fe20007ffe956 */
[----:B------:R-:W1:Y:S01]  /*fa10*/  MUFU.TANH R30, R30 ;  /* 0x0000001e001e7308 */ /* 0x000e620000002400 */
[----:B------:R-:W-:Y:S02]  /*fa20*/  IADD3 R18, R18, UR4, RZ ;  /* 0x0000000412127c10 */ /* 0x000fe4000fffe0ff */
[----:B------:R-:W-:Y:S02]  /*fa30*/  FMUL.FTZ R32, R32, c[0x0][0x320] ;  /* 0x0000c80020207a20 */ /* 0x000fe40000410000 */
[----:B------:R-:W-:-:S03]  /*fa40*/  FMUL.FTZ R33, R33, c[0x0][0x320] ;  /* 0x0000c80021217a20 */ /* 0x000fc60000410000 */
[----:B------:R-:W1:Y:S03]  /*fa50*/  MUFU.TANH R8, R8 ;  /* 0x0000000800087308 */ /* 0x000e660000002400 */
[----:B------:R-:W-:Y:S02]  /*fa60*/  FMUL.FTZ R64, R64, c[0x0][0x320] ;  /* 0x0000c80040407a20 */ /* 0x000fe40000410000 */
[----:B------:R-:W-:-:S03]  /*fa70*/  FMUL.FTZ R65, R65, c[0x0][0x320] ;  /* 0x0000c80041417a20 */ /* 0x000fc60000410000 */
[----:B------:R-:W1:Y:S01]  /*fa80*/  MUFU.TANH R9, R9 ;  /* 0x0000000900097308 */ /* 0x000e620000002400 */
[----:B-----5:R-:W-:Y:S01]  /*fa90*/  IMAD.IADD R21, R19, 0x1, R13 ;  /* 0x0000000113157824 */ /* 0x020fe200078e020d */
[----:B------:R-:W-:Y:S01]  /*faa0*/  IADD3 R20, R18, R13, RZ ;  /* 0x0000000d12147210 */ /* 0x000fe20007ffe0ff */
[----:B------:R-:W-:Y:S02]  /*fab0*/  FMUL.FTZ R72, R72, c[0x0][0x320] ;  /* 0x0000c80048487a20 */ /* 0x000fe40000410000 */
[----:B------:R-:W-:Y:S01]  /*fac0*/  FMUL.FTZ R73, R73, c[0x0][0x320] ;  /* 0x0000c80049497a20 */ /* 0x000fe20000410000 */
[----:B------:R-:W-:Y:S02]  /*fad0*/  IMNMX R21, R21, R14, PT ;  /* 0x0000000e15157217 */ /* 0x000fe40003800200 */
[----:B------:R1:W1:Y:S08]  /*fae0*/  MUFU.TANH R0, R36 ;  /* 0x0000002400007308 */ /* 0x0002700000002400 */
        /* <DEDUP_REMOVED lines=19> */
.L_x_1027:
[----:B------:R-:W-:-:S04]  /*fc20*/  MOV R11, c[0x0][0x32c] ;  /* 0x0000cb00000b7a02 */ /* 0x000fc80000000f00 */
[----:B------:R-:W-:-:S13]  /*fc30*/  ISETP.NE.AND P0, PT, R11, 0x1, PT ;  /* 0x000000010b00780c */ /* 0x000fda0003f05270 */
[----:B------:R-:W-:-:S05]  /*fc40*/  @P0 IMAD.HI.U32 R11, R13, c[0x0][0x330], RZ ;  /* 0x0000cc000d0b0a27 */ /* 0x000fca00078e00ff */
[----:B------:R-:W-:Y:S02]  /*fc50*/  @P0 SHF.R.U32.HI R13, RZ, c[0x0][0x334], R11 ;  /* 0x0000cd00ff0d0a19 */ /* 0x000fe4000001160b */
.L_x_1028:
[----:B------:R-:W-:Y:S05]  /*fc60*/  BSYNC B0 ;  /* 0x0000000000007941 */ /* 0x000fea0003800000 */
.L_x_1026:
[----:B------:R-:W-:-:S04]  /*fc70*/  IMAD R11, R13, c[0x0][0x32c], -R86 ;  /* 0x0000cb000d0b7a24 */ /* 0x000fc800078e0a56 */
[----:B------:R-:W-:-:S05]  /*fc80*/  IMAD.IADD R11, R11, 0x1, -R214 ;  /* 0x000000010b0b7824 */ /* 0x000fca00078e0ad6 */
[----:B------:R-:W-:Y:S02]  /*fc90*/  IADD3 R16, R11, c[0x0][0x32c], RZ ;  /* 0x0000cb000b107a10 */ /* 0x000fe40007ffe0ff */
[----:B------:R-:W-:Y:S02]  /*fca0*/  IMNMX R20, R20, R11, !PT ;  /* 0x0000000b14147217 */ /* 0x000fe40007800200 */
[----:B------:R-:W-:Y:S02]  /*fcb0*/  IMNMX R21, R21, R16, PT ;  /* 0x0000001015157217 */ /* 0x000fe40003800200 */
.L_x_1025:
[----:B--234-:R-:W-:Y:S01]  /*fcc0*/  ISETP.GT.AND P1, PT, R145, RZ, PT ;  /* 0x000000ff9100720c */ /* 0x01cfe20003f24270 */
[----:B------:R-:W2:Y:S01]  /*fcd0*/  SHFL.IDX PT, R12, R12, 0x1, 0x1c1f ;  /* 0x003c1f000c0c7f89 */ /* 0x000ea200000e0000 */
[----:B------:R-:W-:Y:S02]  /*fce0*/  FMUL.FTZ R22, R43, c[0x0][0x320] ;  /* 0x0000c8002b167a20 */ /* 0x000fe40000410000 */
[----:B------:R-:W-:Y:S01]  /*fcf0*/  ISETP.GT.AND P0, PT, R20, RZ, P1 ;  /* 0x000000ff1400720c */ /* 0x000fe20000f04270 */
[----:B------:R-:W-:Y:S02]  /*fd00*/  FMUL.FTZ R23, R38, c[0x0][0x320] ;  /* 0x0000c80026177a20 */ /* 0x000fe40000410000 */
[----:B------:R-:W-:Y:S01]  /*fd10*/  FMUL.FTZ R35, R35, c[0x0][0x320] ;  /* 0x0000c80023237a20 */ /* 0x000fe20000410000 */
[----:B------:R-:W-:Y:S01]  /*fd20*/  ISETP.LT.OR P0, PT, R21, 0x1, P0 ;  /* 0x000000011500780c */ /* 0x000fe20000701670 */
[----:B------:R-:W-:Y:S01]  /*fd30*/  FMUL.FTZ R70, R70, c[0x0][0x320] ;  /* 0x0000c80046467a20 */ /* 0x000fe20000410000 */
[----:B------:R-:W3:Y:S01]  /*fd40*/  MUFU.TANH R22, R22 ;  /* 0x0000001600167308 */ /* 0x000ee20000002400 */
        /* <DEDUP_REMOVED lines=10> */
[----:B-1----:R-:W-:Y:S02]  /*fdf0*/  FSEL R29, R29, -INF , !P0 ;  /* 0xff8000001d1d7808 */ /* 0x002fe40004000000 */
[----:B------:R-:W-:Y:S01]  /*fe00*/  ISETP.GT.AND P0, PT, R20, 0x8, P1 ;  /* 0x000000081400780c */ /* 0x000fe20000f04270 */
[----:B--2---:R-:W-:-:S03]  /*fe10*/  IMAD.IADD R19, R19, 0x1, R12 ;  /* 0x0000000113137824 */ /* 0x004fc600078e020c */
[----:B------:R-:W-:Y:S01]  /*fe20*/  ISETP.LT.OR P0, PT, R21, 0x9, P0 ;  /* 0x000000091500780c */ /* 0x000fe20000701670 */
[----:B------:R4:W1:Y:S01]  /*fe30*/  MUFU.TANH R216, R70 ;  /* 0x0000004600d87308 */ /* 0x0008620000002400 */
[----:B------:R-:W-:Y:S02]  /*fe40*/  IMNMX R19, R19, R14, PT ;  /* 0x0000000e13137217 */ /* 0x000fe40003800200 */
[----:B------:R-:W-:Y:S01]  /*fe50*/  FSEL R17, R2, -INF , !P0 ;  /* 0xff80000002117808 */ /* 0x000fe20004000000 */
[----:B------:R-:W-:Y:S01]  /*fe60*/  FMUL.FTZ R2, R46, c[0x0][0x320] ;  /* 0x0000c8002e027a20 */ /* 0x000fe20000410000 */
[----:B------:R-:W-:-:S03]  /*fe70*/  ISETP.GT.AND P0, PT, R20, 0x9, P1 ;  /* 0x000000091400780c */ /* 0x000fc60000f04270 */
[----:B------:R4:W2:Y:S01]  /*fe80*/  MUFU.TANH R180, R71 ;  /* 0x0000004700b47308 */ /* 0x0008a20000002400 */
[----:B------:R-:W-:-:S04]  /*fe90*/  ISETP.LT.OR P0, PT, R21, 0xa, P0 ;  /* 0x0000000a1500780c */ /* 0x000fc80000701670 */
[----:B------:R-:W-:Y:S02]  /*fea0*/  FSEL R15, R30, -INF , !P0 ;  /* 0xff8000001e0f7808 */ /* 0x000fe40004000000 */
[----:B------:R-:W-:Y:S01]  /*feb0*/  ISETP.GT.AND P0, PT, R20, 0x10, P1 ;  /* 0x000000101400780c */ /* 0x000fe20000f04270 */
[----:B------:R-:W1:Y:S03]  /*fec0*/  MUFU.TANH R2, R2 ;  /* 0x0000000200027308 */ /* 0x000e660000002400 */
        /* <DEDUP_REMOVED lines=11> */
[----:B------:R-:W-:Y:S01]  /*ff80*/  FSEL R9, R0, -INF , !P0 ;  /* 0xff80000000097808 */ /* 0x000fe20004000000 */
[----:B------:R-:W-:Y:S01]  /*ff90*/  FMUL.FTZ R0, R47, c[0x0][0x320] ;  /* 0x0000c8002f007a20 */ /* 0x000fe20000410000 */
[----:B------:R-:W-:-:S04]  /*ffa0*/  ISETP.GT.AND P0, PT, R20, 0x19, P1 ;  /* 0x000000191400780c */ /* 0x000fc80000f04270 */
[----:B------:R-:W-:Y:S01]  /*ffb0*/  ISETP.LT.OR P0, PT, R21, 0x1a, P0 ;  /* 0x0000001a1500780c */ /* 0x000fe20000701670 */
[----:B------:R-:W1:Y:S03]  /*ffc0*/  MUFU.TANH R0, R0 ;  /* 0x0000000000007308 */ /* 0x000e660000002400 */
[----:B------:R-:W-:Y:S01]  /*ffd0*/  FSEL R5, R10, -INF , !P0 ;  /* 0xff8000000a057808 */ /* 0x000fe20004000000 */
[----:B------:R-:W-:Y:S01]  /*ffe0*/  FMUL.FTZ R10, R42, c[0x0][0x320] ;  /* 0x0000c8002a0a7a20 */ /* 0x000fe20000410000 */
[----:B------:R-:W-:-:S03]  /*fff0*/  ISETP.GT.AND P0, PT, R20, 0x20, P1 ;  /* 0x000000201400780c */ /* 0x000fc60000f04270 */
[----:B------:R4:W1:Y:S01]  /*10000*/  MUFU.TANH R220, R34 ;  /* 0x0000002200dc7308 */ /* 0x0008620000002400 */
        /* <DEDUP_REMOVED lines=13> */
[----:B------:R-:W1:Y:S03]  /*100e0*/  MUFU.TANH R23, R23 ;  /* 0x0000001700177308 */ /* 0x000e660000002400 */
        /* <DEDUP_REMOVED lines=13> */
[----:B------:R-:W-:Y:S02]  /*101c0*/  IMAD.IADD R21, R18, 0x1, R12 ;  /* 0x0000000112157824 */ /* 0x000fe400078e020c */
[----:B------:R-:W1:Y:S01]  /*101d0*/  MUFU.TANH R20, R20 ;  /* 0x0000001400147308 */ /* 0x000e620000002400 */
[----:B------:R-:W-:Y:S01]  /*101e0*/  FSEL R141, R141, -INF , !P0 ;  /* 0xff8000008d8d7808 */ /* 0x000fe20004000000 */
[----:B------:R-:W-:Y:S06]  /*101f0*/  @!P3 BRA `(.L_x_1029) ;  /* 0x000001500000b947 */ /* 0x000fec0003800000 */
        /* <DEDUP_REMOVED lines=11> */
.L_x_1031:
[----:B------:R-:W-:-:S04]  /*102b0*/  MOV R12, c[0x0][0x32c] ;  /* 0x0000cb00000c7a02 */ /* 0x000fc80000000f00 */
[----:B------:R-:W-:-:S13]  /*102c0*/  ISETP.NE.AND P0, PT, R12, 0x1, PT ;  /* 0x000000010c00780c */ /* 0x000fda0003f05270 */
[----:B------:R-:W-:-:S05]  /*102d0*/  @P0 IMAD.HI.U32 R12, R25, c[0x0][0x330], RZ ;  /* 0x0000cc00190c0a27 */ /* 0x000fca00078e00ff */
[----:B------:R-:W-:Y:S02]  /*102e0*/  @P0 SHF.R.U32.HI R25, RZ, c[0x0][0x334], R12 ;  /* 0x0000cd00ff190a19 */ /* 0x000fe4000001160c */
.L_x_1032:
[----:B------:R-:W-:Y:S05]  /*102f0*/  BSYNC B0 ;  /* 0x0000000000007941 */ /* 0x000fea0003800000 */
.L_x_1030:
[----:B------:R-:W-:-:S04]  /*10300*/  IMAD R25, R25, c[0x0][0x32c], -R86 ;  /* 0x0000cb0019197a24 */ /* 0x000fc800078e0a56 */
[----:B------:R-:W-:-:S05]  /*10310*/  IMAD.IADD R14, R25, 0x1, -R214 ;  /* 0x00000001190e7824 */ /* 0x000fca00078e0ad6 */
[----:B------:R-:W-:Y:S02]  /*10320*/  IADD3 R12, R14, c[0x0][0x32c], RZ ;  /* 0x0000cb000e0c7a10 */ /* 0x000fe40007ffe0ff */
[----:B------:R-:W-:Y:S02]  /*10330*/  IMNMX R21, R21, R14, !PT ;  /* 0x0000000e15157217 */ /* 0x000fe40007800200 */
[----:B------:R-:W-:Y:S02]  /*10340*/  IMNMX R19, R19, R12, PT ;  /* 0x0000000c13137217 */ /* 0x000fe40003800200 */
.L_x_1029:
[----:B--234-:R-:W-:Y:S01]  /*10350*/  ISETP.GT.AND P0, PT, R21, 0x1, P1 ;  /* 0x000000011500780c */ /* 0x01cfe20000f04270 */
[----:B------:R-:W-:-:S04]  /*10360*/  DEPBAR.LE SB0, 0x2 ;  /* 0x000080800000791a */ /* 0x000fc80000000000 */
[----:B------:R-:W-:Y:S01]  /*10370*/  BAR.SYNC.DEFER_BLOCKING 0x0 ;  /* 0x0000000000007b1d */ /* 0x000fe20000010000 */
[----:B------:R-:W-:Y:S01]  /*10380*/  ISETP.LT.OR P0, PT, R19, 0x2, P0 ;  /* 0x000000021300780c */ /* 0x000fe20000701670 */
[----:B------:R-:W-:Y:S01]  /*10390*/  IMAD.SHL.U32 R135, R4, 0x2, RZ ;  /* 0x0000000204877824 */ /* 0x000fe200078e00ff */
[----:B------:R-:W-:Y:S02]  /*103a0*/  IADD3 R25, R145, -0x3, RZ ;  /* 0xfffffffd91197810 */ /* 0x000fe40007ffe0ff */
[----:B-1----:R-:W-:Y:S01]  /*103b0*/  FSEL R20, R20, -INF , !P0 ;  /* 0xff80000014147808 */ /* 0x002fe20004000000 */
[--C-:B------:R-:W-:Y:S01]  /*103c0*/  IMAD R134, R3, 0x2, R135.reuse ;  /* 0x0000000203867824 */ /* 0x100fe200078e0287 */
[----:B------:R-:W-:Y:S01]  /*103d0*/  ISETP.GT.AND P0, PT, R21, 0x8, P1 ;  /* 0x000000081500780c */ /* 0x000fe20000f04270 */
[----:B------:R-:W-:Y:S01]  /*103e0*/  IMAD.IADD R174, R187, 0x1, R135 ;  /* 0x00000001bbae7824 */ /* 0x000fe200078e0287 */
        /* <DEDUP_REMOVED lines=15> */
[----:B------:R-:W-:Y:S01]  /*104e0*/  LDSM.16.MT88.4 R108, [R134+0x100] ;  /* 0x00010000866c783b */ /* 0x000fe20000004200 */
[----:B------:R-:W-:-:S03]  /*104f0*/  @P0 IMAD.IADD R2, R25, 0x1, R2 ;  /* 0x0000000119020824 */ /* 0x000fc600078e0202 */
[----:B------:R-:W-:Y:S02]  /*10500*/  LDSM.16.MT88.4 R100, [R3+0x100] ;  /* 0x000100000364783b */ /* 0x000fe40000004200 */
[----:B------:R-:W-:Y:S02]  /*10510*/  @P0 LEA.HI.X R151, R24, c[0x0][0x1cc], R2, 0x1, P2 ;  /* 0x0000730018970a11 */ /* 0x000fe400010f0c02 */
[----:B------:R-:W-:Y:S01]  /*10520*/  ISETP.GT.AND P2, PT, R21, 0x9, P1 ;  /* 0x000000091500780c */ /* 0x000fe20000f44270 */
[----:B------:R-:W-:Y:S03]  /*10530*/  LDSM.16.MT88.4 R48, [R174+0x2100] ;  /* 0x00210000ae30783b */ /* 0x000fe60000004200 */
[----:B------:R-:W-:Y:S01]  /*10540*/  ISETP.LT.OR P2, PT, R19, 0xa, P2 ;  /* 0x0000000a1300780c */ /* 0x000fe20001741670 */
[----:B------:R-:W-:Y:S03]  /*10550*/  LDSM.16.MT88.4 R64, [R165+0x2100] ;  /* 0x00210000a540783b */ /* 0x000fe60000004200 */
[----:B------:R-:W-:Y:S01]  /*10560*/  FSEL R6, R0, -INF , !P2 ;  /* 0xff80000000067808 */ /* 0x000fe20005000000 */
        /* <DEDUP_REMOVED lines=17> */
[----:B------:R-:W-:Y:S02]  /*10680*/  FMNMX.FTZ R0, R11, R0, !PT ;  /* 0x000000000b007209 */ /* 0x000fe40007810000 */
[----:B------:R-:W-:-:S02]  /*10690*/  ISETP.LT.OR P2, PT, R19, 0x19, P2 ;  /* 0x000000191300780c */ /* 0x000fc40001741670 */
[----:B------:R-:W-:Y:S02]  /*106a0*/  FMNMX.FTZ R0, R9, R0, !PT ;  /* 0x0000000009007209 */ /* 0x000fe40007810000 */
        /* <DEDUP_REMOVED lines=18> */
[----:B------:R-:W-:Y:S02]  /*107d0*/  ISETP.LT.OR P2, PT, R19, 0x29, P2 ;  /* 0x000000291300780c */ /* 0x000fe40001741670 */
[----:B------:R-:W-:Y:S02]  /*107e0*/  FMNMX.FTZ R0, R143, R0, !PT ;  /* 0x000000008f007209 */ /* 0x000fe40007810000 */
[----:B------:R-:W-:Y:S02]  /*107f0*/  FSEL R216, R216, -INF , !P2 ;  /* 0xff800000d8d87808 */ /* 0x000fe40005000000 */
[----:B------:R-:W-:Y:S02]  /*10800*/  ISETP.GT.AND P2, PT, R21, 0x29, P1 ;  /* 0x000000291500780c */ /* 0x000fe40000f44270 */
[----:B------:R-:W-:-:S02]  /*10810*/  FMNMX.FTZ R0, R141, R0, !PT ;  /* 0x000000008d007209 */ /* 0x000fc40007810000 */
        /* <DEDUP_REMOVED lines=16> */
[----:B------:R-:W1:Y:S01]  /*10920*/  SHFL.BFLY PT, R19, R0, 0x2, 0x1f ;  /* 0x0c401f0000137f89 */ /* 0x000e6200000e0000 */
[----:B------:R-:W-:-:S02]  /*10930*/  FSEL R172, R172, -INF , !P1 ;  /* 0xff800000acac7808 */ /* 0x000fc40004800000 */
[----:B------:R-:W-:Y:S02]  /*10940*/  FMNMX.FTZ R7, R28, R20, !PT ;  /* 0x000000141c077209 */ /* 0x000fe40007810000 */
[----:B------:R-:W-:Y:S02]  /*10950*/  @P0 LEA R148, P1, R202, R150, 0x1 ;  /* 0x00000096ca940211 */ /* 0x000fe400078208ff */
[----:B------:R-:W-:Y:S02]  /*10960*/  FMNMX.FTZ R7, R18, R7, !PT ;  /* 0x0000000712077209 */ /* 0x000fe40007810000 */
[----:B------:R-:W-:Y:S02]  /*10970*/  @P0 LEA.HI.X R149, R202, R151, R201, 0x1, P1 ;  /* 0x00000097ca950211 */ /* 0x000fe400008f0cc9 */
[----:B------:R-:W-:Y:S02]  /*10980*/  FMNMX.FTZ R7, R6, R7, !PT ;  /* 0x0000000706077209 */ /* 0x000fe40007810000 */
[----:B------:R-:W-:-:S02]  /*10990*/  ISETP.NE.AND P2, PT, R218, 0x1, PT ;  /* 0x00000001da00780c */ /* 0x000fc40003f45270 */
        /* <DEDUP_REMOVED lines=8> */
[----:B------:R-:W-:-:S04]  /*10a20*/  FMNMX.FTZ R7, R216, R7, !PT ;  /* 0x00000007d8077209 */ /* 0x000fc80007810000 */
[----:B------:R-:W-:-:S04]  /*10a30*/  FMNMX.FTZ R7, R180, R7, !PT ;  /* 0x00000007b4077209 */ /* 0x000fc80007810000 */
[----:B------:R-:W-:-:S04]  /*10a40*/  FMNMX.FTZ R7, R178, R7, !PT ;  /* 0x00000007b2077209 */ /* 0x000fc80007810000 */
[----:B------:R-:W-:Y:S02]  /*10a50*/  FMNMX.FTZ R7, R142, R7, !PT ;  /* 0x000000078e077209 */ /* 0x000fe40007810000 */
[----:B-1----:R-:W-:Y:S02]  /*10a60*/  FMNMX.FTZ R2, R19, R2, !PT ;  /* 0x0000000213027209 */ /* 0x002fe40007810000 */
[----:B------:R-:W-:Y:S02]  /*10a70*/  FMNMX.FTZ R7, R140, R7, !PT ;  /* 0x000000078c077209 */ /* 0x000fe40007810000 */
[C---:B------:R-:W-:Y:S01]  /*10a80*/  FSETP.NEU.FTZ.AND P1, PT, R2.reuse, -INF , PT ;  /* 0xff8000000200780b */ /* 0x040fe20003f3d000 */
[----:B------:R-:W-:Y:S01]  /*10a90*/  FMUL.FTZ R182, R2, c[0x0][0x2d0] ;  /* 0x0000b40002b67a20 */ /* 0x000fe20000410000 */
[----:B------:R-:W-:-:S04]  /*10aa0*/  FMNMX.FTZ R22, R172, R7, !PT ;  /* 0x00000007ac167209 */ /* 0x000fc80007810000 */
[----:B------:R-:W-:Y:S01]  /*10ab0*/  FSEL R182, R182, RZ, P1 ;  /* 0x000000ffb6b67208 */ /* 0x000fe20000800000 */
[----:B------:R-:W1:Y:S04]  /*10ac0*/  SHFL.BFLY PT, R7, R22, 0x2, 0x1f ;  /* 0x0c401f0016077f89 */ /* 0x000e6800000e0000 */
[--C-:B------:R-:W-:Y:S02]  /*10ad0*/  FFMA.FTZ R162, R16, c[0x0][0x2d0], -R182.reuse ;  /* 0x0000b40010a27a23 */ /* 0x100fe400000108b6 */
        /* <DEDUP_REMOVED lines=8> */
[----:B------:R-:W2:Y:S01]  /*10b60*/  MUFU.EX2 R161, R161 ;  /* 0x000000a100a17308 */ /* 0x000ea20000000800 */
[--C-:B------:R-:W-:Y:S02]  /*10b70*/  FFMA.FTZ R170, R175, c[0x0][0x2d0], -R182.reuse ;  /* 0x0000b400afaa7a23 */ /* 0x100fe400000108b6 */
[--C-:B------:R-:W-:Y:S01]  /*10b80*/  FFMA.FTZ R168, R173, c[0x0][0x2d0], -R182.reuse ;  /* 0x0000b400ada87a23 */ /* 0x100fe200000108b6 */
[----:B-1----:R-:W-:Y:S01]  /*10b90*/  FMNMX.FTZ R7, R22, R7, !PT ;  /* 0x0000000716077209 */ /* 0x002fe20007810000 */
[----:B------:R-:W-:-:S03]  /*10ba0*/  FFMA.FTZ R167, R167, c[0x0][0x2d0], -R182 ;  /* 0x0000b400a7a77a23 */ /* 0x000fc600000108b6 */
[----:B------:R-:W-:Y:S01]  /*10bb0*/  MUFU.EX2 R159, R159 ;  /* 0x0000009f009f7308 */ /* 0x000fe20000000800 */
[--C-:B------:R-:W-:Y:S01]  /*10bc0*/  FFMA.FTZ R169, R169, c[0x0][0x2d0], -R182.reuse ;  /* 0x0000b400a9a97a23 */ /* 0x100fe200000108b6 */
[----:B------:R-:W1:Y:S01]  /*10bd0*/  SHFL.BFLY PT, R0, R7, 0x1, 0x1f ;  /* 0x0c201f0007007f89 */ /* 0x000e6200000e0000 */
[----:B------:R-:W-:-:S05]  /*10be0*/  FFMA.FTZ R179, R179, c[0x0][0x2d0], -R182 ;  /* 0x0000b400b3b37a23 */ /* 0x000fca00000108b6 */
[----:B------:R-:W3:Y:S01]  /*10bf0*/  MUFU.EX2 R156, R156 ;  /* 0x0000009c009c7308 */ /* 0x000ee20000000800 */
[----:B--2---:R-:W-:Y:S01]  /*10c00*/  F2FP.PACK_AB R96, R161, R162 ;  /* 0x000000a2a160723e */ /* 0x004fe200000000ff */
[----:B------:R-:W-:-:S06]  /*10c10*/  FADD.FTZ R162, R162, R161 ;  /* 0x000000a1a2a27221 */ /* 0x000fcc0000010000 */
[----:B------:R-:W-:Y:S01]  /*10c20*/  MUFU.EX2 R160, R160 ;  /* 0x000000a000a07308 */ /* 0x000fe20000000800 */
[----:B---3--:R-:W-:-:S07]  /*10c30*/  F2FP.PACK_AB R98, R156, R159 ;  /* 0x0000009f9c62723e */ /* 0x008fce00000000ff */
[----:B------:R-:W-:Y:S01]  /*10c40*/  MUFU.EX2 R155, R155 ;  /* 0x0000009b009b7308 */ /* 0x000fe20000000800 */
[----:B-1----:R-:W-:Y:S01]  /*10c50*/  FMNMX.FTZ R0, R7, R0, !PT ;  /* 0x0000000007007209 */ /* 0x002fe20007810000 */
[----:B------:R-:W-:-:S03]  /*10c60*/  FADD.FTZ R159, R159, R162 ;  /* 0x000000a29f9f7221 */ /* 0x000fc60000010000 */
[C---:B------:R-:W-:Y:S01]  /*10c70*/  FSETP.NEU.FTZ.AND P1, PT, R0.reuse, -INF , PT ;  /* 0xff8000000000780b */ /* 0x040fe20003f3d000 */
[----:B------:R-:W-:Y:S02]  /*10c80*/  FMUL.FTZ R171, R0, c[0x0][0x2d0] ;  /* 0x0000b40000ab7a20 */ /* 0x000fe40000410000 */
[----:B------:R-:W-:Y:S01]  /*10c90*/  MUFU.EX2 R154, R154 ;  /* 0x0000009a009a7308 */ /* 0x000fe20000000800 */
[----:B------:R-:W-:Y:S02]  /*10ca0*/  FADD.FTZ R159, R156, R159 ;  /* 0x0000009f9c9f7221 */ /* 0x000fe40000010000 */
[----:B------:R-:W-:-:S05]  /*10cb0*/  FSEL R171, R171, RZ, P1 ;  /* 0x000000ffabab7208 */ /* 0x000fca0000800000 */
[--C-:B------:R-:W-:Y:S01]  /*10cc0*/  FFMA.FTZ R164, R28, c[0x0][0x2d0], -R171.reuse ;  /* 0x0000b4001ca47a23 */ /* 0x100fe200000108ab */
[----:B------:R-:W-:Y:S01]  /*10cd0*/  MUFU.EX2 R147, R147 ;  /* 0x0000009300937308 */ /* 0x000fe20000000800 */
[--C-:B------:R-:W-:Y:S01]  /*10ce0*/  FFMA.FTZ R163, R20, c[0x0][0x2d0], -R171.reuse ;  /* 0x0000b40014a37a23 */ /* 0x100fe200000108ab */
[----:B------:R-:W-:Y:S01]  /*10cf0*/  LDSM.16.MT88.4 R28, [R165+0x900] ;  /* 0x00090000a51c783b */ /* 0x000fe20000004200 */
[--C-:B------:R-:W-:Y:S02]  /*10d00*/  FFMA.FTZ R166, R18, c[0x0][0x2d0], -R171.reuse ;  /* 0x0000b40012a67a23 */ /* 0x100fe400000108ab */
[--C-:B------:R-:W-:Y:S01]  /*10d10*/  FFMA.FTZ R157, R6, c[0x0][0x2d0], -R171.reuse ;  /* 0x0000b400069d7a23 */ /* 0x100fe200000108ab */
[----:B------:R-:W-:Y:S01]  /*10d20*/  LDSM.16.MT88.4 R16, [R134+0x2900] ;  /* 0x002900008610783b */ /* 0x000fe20000004200 */
[--C-:B------:R-:W-:Y:S01]  /*10d30*/  FFMA.FTZ R152, R10, c[0x0][0x2d0], -R171.reuse ;  /* 0x0000b4000a987a23 */ /* 0x100fe200000108ab */
[----:B------:R-:W-:Y:S01]  /*10d40*/  MUFU.EX2 R164, R164 ;  /* 0x000000a400a47308 */ /* 0x000fe20000000800 */
[--C-:B------:R-:W-:Y:S01]  /*10d50*/  FFMA.FTZ R158, R14, c[0x0][0x2d0], -R171.reuse ;  /* 0x0000b4000e9e7a23 */ /* 0x100fe200000108ab */
[----:B------:R1:W2:Y:S01]  /*10d60*/  LDSM.16.MT88.4 R4, [R3+0x4100] ;  /* 0x004100000304783b */ /* 0x0002a20000004200 */
[----:B------:R-:W-:-:S02]  /*10d70*/  FFMA.FTZ R153, R12, c[0x0][0x2d0], -R171 ;  /* 0x0000b4000c997a23 */ /* 0x000fc400000108ab */
[--C-:B------:R-:W-:Y:S01]  /*10d80*/  FFMA.FTZ R173, R220, c[0x0][0x2d0], -R171.reuse ;  /* 0x0000b400dcad7a23 */ /* 0x100fe200000108ab */
[----:B------:R-:W-:Y:S01]  /*10d90*/  LDSM.16.MT88.4 R20, [R135+0x900] ;  /* 0x000900008714783b */ /* 0x000fe20000004200 */
[--C-:B------:R-:W-:Y:S01]  /*10da0*/  FFMA.FTZ R176, R176, c[0x0][0x2d0], -R171.reuse ;  /* 0x0000b400b0b07a23 */ /* 0x100fe200000108ab */
[----:B------:R-:W3:Y:S01]  /*10db0*/  MUFU.EX2 R163, R163 ;  /* 0x000000a300a37308 */ /* 0x000ee20000000800 */
[--C-:B------:R-:W-:Y:S01]  /*10dc0*/  FFMA.FTZ R175, R216, c[0x0][0x2d0], -R171.reuse ;  /* 0x0000b400d8af7a23 */ /* 0x100fe200000108ab */
[----:B------:R-:W-:Y:S01]  /*10dd0*/  LDSM.16.MT88.4 R12, [R165+0x2900] ;  /* 0x00290000a50c783b */ /* 0x000fe20000004200 */
[----:B------:R-:W-:Y:S02]  /*10de0*/  FFMA.FTZ R180, R180, c[0x0][0x2d0], -R171 ;  /* 0x0000b400b4b47a23 */ /* 0x000fe400000108ab */
[--C-:B------:R-:W-:Y:S02]  /*10df0*/  FFMA.FTZ R216, R177, c[0x0][0x2d0], -R182.reuse ;  /* 0x0000b400b1d87a23 */ /* 0x100fe400000108b6 */
[--C-:B------:R-:W-:Y:S01]  /*10e00*/  FFMA.FTZ R177, R143, c[0x0][0x2d0], -R182.reuse ;  /* 0x0000b4008fb17a23 */ /* 0x100fe200000108b6 */
[----:B------:R-:W-:Y:S01]  /*10e10*/  MUFU.EX2 R166, R166 ;  /* 0x000000a600a67308 */ /* 0x000fe20000000800 */
[----:B------:R-:W-:-:S02]  /*10e20*/  FFMA.FTZ R182, R141, c[0x0][0x2d0], -R182 ;  /* 0x0000b4008db67a23 */ /* 0x000fc400000108b6 */
[--C-:B------:R-:W-:Y:S02]  /*10e30*/  FFMA.FTZ R178, R178, c[0x0][0x2d0], -R171.reuse ;  /* 0x0000b400b2b27a23 */ /* 0x100fe400000108ab */
[--C-:B------:R-:W-:Y:S02]  /*10e40*/  FFMA.FTZ R181, R142, c[0x0][0x2d0], -R171.reuse ;  /* 0x0000b4008eb57a23 */ /* 0x100fe400000108ab */
[--C-:B------:R-:W-:Y:S01]  /*10e50*/  FFMA.FTZ R183, R140, c[0x0][0x2d0], -R171.reuse ;  /* 0x0000b4008cb77a23 */ /* 0x100fe200000108ab */
[----:B------:R-:W4:Y:S01]  /*10e60*/  MUFU.EX2 R157, R157 ;  /* 0x0000009d009d7308 */ /* 0x000f220000000800 */
[--C-:B-1----:R-:W-:Y:S01]  /*10e70*/  FFMA.FTZ R3, R8, c[0x0][0x2d0], -R171.reuse ;  /* 0x0000b40008037a23 */ /* 0x102fe200000108ab */
[----:B---3--:R-:W-:Y:S01]  /*10e80*/  F2FP.PACK_AB R97, R163, R164 ;  /* 0x000000a4a361723e */ /* 0x008fe200000000ff */
[----:B------:R-:W1:Y:S01]  /*10e90*/  LDSM.16.MT88.4 R8, [R135+0x2900] ;  /* 0x002900008708783b */ /* 0x000e620000004200 */
[----:B------:R-:W-:Y:S02]  /*10ea0*/  FFMA.FTZ R172, R172, c[0x0][0x2d0], -R171 ;  /* 0x0000b400acac7a23 */ /* 0x000fe400000108ab */
[----:B------:R-:W-:Y:S01]  /*10eb0*/  FADD.FTZ R163, R164, R163 ;  /* 0x000000a3a4a37221 */ /* 0x000fe20000010000 */
[----:B------:R-:W-:Y:S01]  /*10ec0*/  LDSM.16.MT88.4 R140, [R174+0x3900] ;  /* 0x00390000ae8c783b */ /* 0x000fe20000004200 */
[----:B------:R-:W-:Y:S01]  /*10ed0*/  MUFU.EX2 R158, R158 ;  /* 0x0000009e009e7308 */ /* 0x000fe20000000800 */
[----:B----4-:R-:W-:-:S07]  /*10ee0*/  F2FP.PACK_AB R99, R157, R166 ;  /* 0x000000a69d63723e */ /* 0x010fce00000000ff */
[----:B------:R-:W3:Y:S01]  /*10ef0*/  MUFU.EX2 R153, R153 ;  /* 0x0000009900997308 */ /* 0x000ee20000000800 */
[----:B------:R-:W-:-:S04]  /*10f00*/  FADD.FTZ R166, R166, R163 ;  /* 0x000000a3a6a67221 */ /* 0x000fc80000010000 */
[----:B------:R-:W-:Y:S01]  /*10f10*/  FADD.FTZ R157, R157, R166 ;  /* 0x000000a69d9d7221 */ /* 0x000fe20000010000 */
        /* <DEDUP_REMOVED lines=40> */
[C---:B--2---:R-:W-:Y:S07]  /*111a0*/  HMMA.16816.F32 R92, R96.reuse, R4, RZ ;  /* 0x00000004605c723c */ /* 0x044fee00000018ff */
[----:B------:R-:W-:Y:S01]  /*111b0*/  F2FP.PACK_AB R4, R155, R160 ;  /* 0x000000a09b04723e */ /* 0x000fe200000000ff */
[----:B------:R-:W-:Y:S01]  /*111c0*/  HMMA.16816.F32 R96, R96, R6, RZ ;  /* 0x000000066060723c */ /* 0x000fe200000018ff */
[----:B---3--:R-:W-:Y:S01]  /*111d0*/  F2FP.PACK_AB R5, R153, R158 ;  /* 0x0000009e9905723e */ /* 0x008fe200000000ff */
[----:B------:R-:W-:-:S02]  /*111e0*/  FADD.FTZ R160, R160, R159 ;  /* 0x0000009fa0a07221 */ /* 0x000fc40000010000 */
[----:B------:R-:W-:Y:S02]  /*111f0*/  FADD.FTZ R158, R158, R157 ;  /* 0x0000009d9e9e7221 */ /* 0x000fe40000010000 */
[----:B------:R-:W-:Y:S01]  /*11200*/  FADD.FTZ R155, R155, R160 ;  /* 0x000000a09b9b7221 */ /* 0x000fe20000010000 */
[----:B------:R-:W-:Y:S01]  /*11210*/  F2FP.PACK_AB R6, R147, R154 ;  /* 0x0000009a9306723e */ /* 0x000fe200000000ff */
[----:B------:R-:W-:Y:S01]  /*11220*/  FADD.FTZ R153, R153, R158 ;  /* 0x0000009e99997221 */ /* 0x000fe20000010000 */
[----:B----4-:R-:W-:Y:S01]  /*11230*/  F2FP.PACK_AB R7, R3, R152 ;  /* 0x000000980307723e */ /* 0x010fe200000000ff */
[----:B------:R-:W-:Y:S02]  /*11240*/  FADD.FTZ R154, R154, R155 ;  /* 0x0000009b9a9a7221 */ /* 0x000fe40000010000 */
[----:B------:R-:W-:Y:S02]  /*11250*/  FADD.FTZ R152, R152, R153 ;  /* 0x0000009998987221 */ /* 0x000fe40000010000 */
[----:B------:R-:W-:-:S02]  /*11260*/  FADD.FTZ R154, R147, R154 ;  /* 0x0000009a939a7221 */ /* 0x000fc40000010000 */
[----:B-1----:R-:W-:Y:S01]  /*11270*/  HMMA.16816.F32 R36, R4, R8, R36 ;  /* 0x000000080424723c */ /* 0x002fe20000001824 */
        /* <DEDUP_REMOVED lines=39> */
[----:B-----5:R-:W-:Y:S01]  /*114f0*/  F2FP.PACK_AB R4, R170, R167 ;  /* 0x000000a7aa04723e */ /* 0x020fe200000000ff */
        /* <DEDUP_REMOVED lines=50> */
[C---:B------:R-:W-:Y:S01]  /*11820*/  F2FP.PACK_AB R5, R181.reuse, R178 ;  /* 0x000000b2b505723e */ /* 0x040fe200000000ff */
        /* <DEDUP_REMOVED lines=57> */
.L_x_1034:
[----:B------:R-:W-:-:S13]  /*11bc0*/  ISETP.NE.AND P0, PT, R3, 0x1, PT ;  /* 0x000000010300780c */ /* 0x000fda0003f05270 */
[----:B------:R-:W-:-:S05]  /*11bd0*/  @P0 IMAD.HI.U32 R5, R6, c[0x0][0x330], RZ ;  /* 0x0000cc0006050a27 */ /* 0x000fca00078e00ff */
[----:B------:R-:W-:-:S05]  /*11be0*/  @P0 SHF.R.U32.HI R6, RZ, c[0x0][0x334], R5 ;  /* 0x0000cd00ff060a19 */ /* 0x000fca0000011605 */
.L_x_1035:
[----:B------:R-:W-:-:S05]  /*11bf0*/  IMAD R3, R6, R3, c[0x0][0x32c] ;  /* 0x0000cb0006037624 */ /* 0x000fca00078e0203 */
[----:B------:R-:W-:-:S04]  /*11c00*/  IMNMX R4, R4, R3, PT ;  /* 0x0000000304047217 */ /* 0x000fc80003800200 */
.L_x_1033:
        /* <DEDUP_REMOVED lines=10> */
[----:B------:R-:W-:Y:S01]  /*11cb0*/  IADD3 RZ, P0, R206, 0x40, RZ ;  /* 0x00000040ceff7810 */ /* 0x000fe20007f1e0ff */
[----:B------:R-:W-:Y:S01]  /*11cc0*/  IMAD.MOV.U32 R3, RZ, RZ, R0 ;  /* 0x000000ffff037224 */ /* 0x000fe200078e0000 */
[----:B------:R-:W-:Y:S01]  /*11cd0*/  LOP3.LUT P1, RZ, R144, 0x2, RZ, 0xc0, !PT ;  /* 0x0000000290ff7812 */ /* 0x000fe2000782c0ff */
[----:B------:R-:W-:Y:S01]  /*11ce0*/  IMAD.MOV.U32 R132, RZ, RZ, R2 ;  /* 0x000000ffff847224 */ /* 0x000fe200078e0002 */
[----:B------:R-:W-:Y:S01]  /*11cf0*/  IADD3 RZ, P2, R206, 0x80, RZ ;  /* 0x00000080ceff7810 */ /* 0x000fe20007f5e0ff */
[--C-:B------:R-:W-:Y:S01]  /*11d00*/  IMAD.X R229, RZ, RZ, R211.reuse, P0 ;  /* 0x000000ffffe57224 */ /* 0x100fe200000e06d3 */
[----:B------:R-:W-:Y:S01]  /*11d10*/  SEL R189, R189, 0xffffffe0, !P1 ;  /* 0xffffffe0bdbd7807 */ /* 0x000fe20004800000 */
[----:B------:R-:W-:Y:S01]  /*11d20*/  IMAD.MOV.U32 R215, RZ, RZ, RZ ;  /* 0x000000ffffd77224 */ /* 0x000fe200078e00ff */
[C---:B------:R-:W-:Y:S01]  /*11d30*/  IADD3 RZ, P1, R208.reuse, 0x40, RZ ;  /* 0x00000040d0ff7810 */ /* 0x040fe20007f3e0ff */
[----:B------:R-:W-:Y:S01]  /*11d40*/  IMAD.X R228, RZ, RZ, R211, P2 ;  /* 0x000000ffffe47224 */ /* 0x000fe200010e06d3 */
[----:B------:R-:W-:Y:S01]  /*11d50*/  IADD3 RZ, P0, R208, 0x80, RZ ;  /* 0x00000080d0ff7810 */ /* 0x000fe20007f1e0ff */
[----:B------:R-:W-:Y:S01]  /*11d60*/  @P3 IMAD.HI.U32 R225, R205, c[0x0][0x2c8], RZ ;  /* 0x0000b200cde13a27 */ /* 0x000fe200078e00ff */
[C---:B------:R-:W-:Y:S01]  /*11d70*/  IADD3 R224, R206.reuse, 0x40, RZ ;  /* 0x00000040cee07810 */ /* 0x040fe20007ffe0ff */
[----:B------:R-:W-:Y:S01]  /*11d80*/  ULDC UR8, c[0x0][0x324] ;  /* 0x0000c90000087ab9 */ /* 0x000fe20000000800 */
[----:B------:R-:W-:Y:S01]  /*11d90*/  IADD3 R223, R206, 0x80, RZ ;  /* 0x00000080cedf7810 */ /* 0x000fe20007ffe0ff */
[----:B------:R-:W-:Y:S01]  /*11da0*/  IMAD.X R227, RZ, RZ, R213, P1 ;  /* 0x000000ffffe37224 */ /* 0x000fe200008e06d5 */
[----:B------:R-:W-:Y:S01]  /*11db0*/  @P3 SHF.R.U32.HI R225, RZ, c[0x0][0x2cc], R225 ;  /* 0x0000b300ffe13a19 */ /* 0x000fe200000116e1 */
[----:B------:R-:W-:Y:S01]  /*11dc0*/  IMAD.X R226, RZ, RZ, R213, P0 ;  /* 0x000000ffffe27224 */ /* 0x000fe200000e06d5 */
[C---:B------:R-:W-:Y:S01]  /*11dd0*/  IADD3 R222, R208.reuse, 0x40, RZ ;  /* 0x00000040d0de7810 */ /* 0x040fe20007ffe0ff */
[----:B------:R-:W-:Y:S01]  /*11de0*/  ULOP3.LUT UR8, URZ, UR8, URZ, 0x33, !UPT ;  /* 0x000000083f087292 */ /* 0x000fe2000f8e333f */
[----:B------:R-:W-:Y:S01]  /*11df0*/  IADD3 R220, R208, 0x80, RZ ;  /* 0x00000080d0dc7810 */ /* 0x000fe20007ffe0ff */
[----:B------:R-:W-:-:S02]  /*11e00*/  UMOV UR5, 0x1 ;  /* 0x0000000100057882 */ /* 0x000fc40000000000 */
.L_x_1045:
[----:B------:R-:W-:Y:S04]  /*11e10*/  DEPBAR.LE SB0, 0x2 ;  /* 0x000080800000791a */ /* 0x000fe80000000000 */
[----:B------:R-:W-:Y:S01]  /*11e20*/  BAR.SYNC.DEFER_BLOCKING 0x0 ;  /* 0x0000000000007b1d */ /* 0x000fe20000010000 */
[----:B------:R-:W-:Y:S01]  /*11e30*/  UIMAD UR4, UR5, 0x6000, URZ ;  /* 0x00006000050478a4 */ /* 0x000fe2000f8e023f */
[----:B------:R-:W-:Y:S02]  /*11e40*/  ISETP.GE.AND P0, PT, R198, R221, PT ;  /* 0x000000ddc600720c */ /* 0x000fe40003f06270 */
[----:B------:R-:W-:Y:S02]  /*11e50*/  ISETP.NE.AND P2, PT, R218, 0x1, PT ;  /* 0x00000001da00780c */ /* 0x000fe40003f45270 */
[----:B------:R-:W-:Y:S02]  /*11e60*/  MOV R232, R205 ;  /* 0x000000cd00e87202 */ /* 0x000fe40000000f00 */
[----:B------:R-:W-:Y:S02]  /*11e70*/  IADD3 R180, R188, UR4, RZ ;  /* 0x00000004bcb47c10 */ /* 0x000fe4000fffe0ff */
[----:B------:R-:W-:Y:S02]  /*11e80*/  ISETP.GE.AND P3, PT, R194, 0x1, PT ;  /* 0x00000001c200780c */ /* 0x000fe40003f66270 */
[C---:B------:R-:W-:Y:S01]  /*11e90*/  IADD3 R191, R189.reuse, R180, R192 ;  /* 0x000000b4bdbf7210 */ /* 0x040fe20007ffe0c0 */
[----:B------:R-:W-:Y:S02]  /*11ea0*/  IMAD.IADD R133, R189, 0x1, R180 ;  /* 0x00000001bd857824 */ /* 0x000fe400078e02b4 */
[----:B------:R-:W-:Y:S01]  /*11eb0*/  @!P0 IADD3 R29, R221, -0x1, RZ ;  /* 0xffffffffdd1d8810 */ /* 0x000fe20007ffe0ff */
[----:B------:R-:W-:Y:S01]  /*11ec0*/  @!P0 IMAD R171, R215, 0x6000, R203 ;  /* 0x00006000d7ab8824 */ /* 0x000fe200078e02cb */
[----:B------:R-:W-:Y:S01]  /*11ed0*/  @P2 MOV R232, R225 ;  /* 0x000000e100e82202 */ /* 0x000fe20000000f00 */
[----:B------:R-:W-:Y:S01]  /*11ee0*/  IMAD.IADD R2, R192, 0x1, R133 ;  /* 0x00000001c0027824 */ /* 0x000fe200078e0285 */
[----:B------:R-:W-:Y:S01]  /*11ef0*/  @!P0 SHF.R.S32.HI R0, RZ, 0x1f, R29 ;  /* 0x0000001fff008819 */ /* 0x000fe2000001141d */
[----:B------:R-:W-:Y:S04]  /*11f00*/  LDSM.16.M88.4 R136, [R190] ;  /* 0x00000000be88783b */ /* 0x000fe80000000200 */
[----:B------:R-:W-:Y:S04]  /*11f10*/  @!P0 IMAD R0, R0, c[0x0][0x208], RZ ;  /* 0x0000820000008a24 */ /* 0x000fe800078e02ff */
[C---:B------:R-:W-:Y:S01]  /*11f20*/  @!P0 IMAD R0, R29.reuse, c[0x0][0x20c], R0 ;  /* 0x000083001d008a24 */ /* 0x040fe200078e0200 */
[----:B------:R-:W1:Y:S01]  /*11f30*/  LDSM.16.M88.4 R140, [R188+UR4+0xc100] ;  /* 0x00c10004bc8c783b */ /* 0x000e620008000200 */
[----:B------:R-:W-:Y:S05]  /*11f40*/  @!P0 IMAD.WIDE.U32 R28, R29, c[0x0][0x208], RZ ;  /* 0x000082001d1c8a25 */ /* 0x000fea00078e00ff */
[----:B------:R-:W-:Y:S01]  /*11f50*/  @!P0 IADD3 R0, R29, R0, RZ ;  /* 0x000000001d008210 */ /* 0x000fe20007ffe0ff */
[----:B------:R-:W2:Y:S01]  /*11f60*/  LDSM.16.M88.4 R144, [R188+UR4+0xc900] ;  /* 0x00c90004bc90783b */ /* 0x000ea20008000200 */
[C---:B------:R-:W-:Y:S02]  /*11f70*/  @!P0 IMAD.SHL.U32 R29, R28.reuse, 0x40, RZ ;  /* 0x000000401c1d8824 */ /* 0x040fe400078e00ff */
[----:B------:R-:W-:Y:S03]  /*11f80*/  @!P0 SHF.L.U64.HI R33, R28, 0x6, R0 ;  /* 0x000000061c218819 */ /* 0x000fe60000010200 */
[----:B------:R-:W-:Y:S01]  /*11f90*/  @!P0 IADD3 R31, P1, R29, R206, RZ ;  /* 0x000000ce1d1f8210 */ /* 0x000fe20007f3e0ff */
[----:B------:R-:W3:Y:S03]  /*11fa0*/  LDSM.16.M88.4 R148, [R188+UR4+0xd100] ;  /* 0x00d10004bc94783b */ /* 0x000ee60008000200 */
[----:B------:R-:W-:Y:S02]  /*11fb0*/  @!P0 IADD3.X R0, R33, R211, RZ, P1, !PT ;  /* 0x000000d321008210 */ /* 0x000fe40000ffe4ff */
[C---:B------:R-:W-:Y:S02]  /*11fc0*/  @!P0 LEA R166, P1, R31.reuse, c[0x0][0x1f8], 0x1 ;  /* 0x00007e001fa68a11 */ /* 0x040fe400078208ff */
[----:B------:R-:W4:Y:S02]  /*11fd0*/  LDSM.16.M88.4 R152, [R188+UR4+0xd900] ;  /* 0x00d90004bc98783b */ /* 0x000f240008000200 */
[----:B------:R-:W-:Y:S02]  /*11fe0*/  @!P0 LEA.HI.X R167, R31, c[0x0][0x1fc], R0, 0x1, P1 ;  /* 0x00007f001fa78a11 */ /* 0x000fe400008f0c00 */
[----:B------:R-:W-:Y:S03]  /*11ff0*/  @!P0 IADD3 R31, P1, R29, R224, RZ ;  /* 0x000000e01d1f8210 */ /* 0x000fe60007f3e0ff */
[----:B------:R-:W-:Y:S02]  /*12000*/  LDSM.16.M88.4 R156, [R133+0xd100] ;  /* 0x00d10000859c783b */ /* 0x000fe40000000200 */
[----:B------:R-:W-:Y:S01]  /*12010*/  @!P0 IMAD.X R0, R33, 0x1, R229, P1 ;  /* 0x0000000121008824 */ /* 0x000fe200008e06e5 */
        /* <DEDUP_REMOVED lines=15> */
[----:B------:R-:W-:Y:S02]  /*12110*/  @!P0 IADD3.X R31, R33, R211, RZ, P1, !PT ;  /* 0x000000d3211f8210 */ /* 0x000fe40000ffe4ff */
[C---:B------:R-:W-:Y:S02]  /*12120*/  @!P0 LEA R172, P1, R0.reuse, c[0x0][0x1f8], 0x1 ;  /* 0x00007e0000ac8a11 */ /* 0x040fe400078208ff */
[C---:B---3--:R-:W-:Y:S04]  /*12130*/  HMMA.16816.F32 R20, R136.reuse, R148, RZ ;  /* 0x000000948814723c */ /* 0x048fe800000018ff */
[----:B------:R-:W-:Y:S02]  /*12140*/  @!P0 LEA.HI.X R173, R0, c[0x0][0x1fc], R31, 0x1, P1 ;  /* 0x00007f0000ad8a11 */ /* 0x000fe400008f0c1f */
[----:B------:R-:W-:Y:S02]  /*12150*/  @!P0 IADD3 R31, P1, R29, R224, RZ ;  /* 0x000000e01d1f8210 */ /* 0x000fe40007f3e0ff */
[C---:B------:R-:W-:Y:S01]  /*12160*/  HMMA.16816.F32 R24, R136.reuse, R150, RZ ;  /* 0x000000968818723c */ /* 0x040fe200000018ff */
[----:B------:R-:W2:Y:S03]  /*12170*/  LDSM.16.M88.4 R148, [R133+0xc900] ;  /* 0x00c900008594783b */ /* 0x000ea60000000200 */
[----:B------:R-:W-:Y:S02]  /*12180*/  @!P0 IADD3.X R0, R33, R229, RZ, P1, !PT ;  /* 0x000000e521008210 */ /* 0x000fe40000ffe4ff */
[C---:B------:R-:W-:Y:S06]  /*12190*/  @!P0 LEA R174, P1, R31.reuse, c[0x0][0x1f8], 0x1 ;  /* 0x00007e001fae8a11 */ /* 0x040fec00078208ff */
[----:B------:R-:W-:Y:S02]  /*121a0*/  @!P0 LEA.HI.X R175, R31, c[0x0][0x1fc], R0, 0x1, P1 ;  /* 0x00007f001faf8a11 */ /* 0x000fe400008f0c00 */
[----:B------:R-:W-:Y:S02]  /*121b0*/  @!P0 IADD3 R0, P1, R29, R223, RZ ;  /* 0x000000df1d008210 */ /* 0x000fe40007f3e0ff */
[C---:B----4-:R-:W-:Y:S03]  /*121c0*/  HMMA.16816.F32 R28, R136.reuse, R152, RZ ;  /* 0x00000098881c723c */ /* 0x050fe600000018ff */
[----:B------:R-:W-:Y:S01]  /*121d0*/  @!P0 IMAD.X R33, R33, 0x1, R228, P1 ;  /* 0x0000000121218824 */ /* 0x000fe200008e06e4 */
[C---:B------:R-:W-:Y:S04]  /*121e0*/  @!P0 LEA R176, P1, R0.reuse, c[0x0][0x1f8], 0x1 ;  /* 0x00007e0000b08a11 */ /* 0x040fe800078208ff */
[----:B------:R-:W-:Y:S02]  /*121f0*/  @!P0 LEA.HI.X R177, R0, c[0x0][0x1fc], R33, 0x1, P1 ;  /* 0x00007f0000b18a11 */ /* 0x000fe400008f0c21 */
[----:B------:R-:W-:Y:S01]  /*12200*/  HMMA.16816.F32 R32, R136, R154, RZ ;  /* 0x0000009a8820723c */ /* 0x000fe200000018ff */
[----:B------:R-:W3:Y:S01]  /*12210*/  LDSM.16.M88.4 R136, [R133+0xd900] ;  /* 0x00d900008588783b */ /* 0x000ee20000000200 */
[----:B------:R-:W-:Y:S06]  /*12220*/  IADD3 R0, R192, R180, RZ ;  /* 0x000000b4c0007210 */ /* 0x000fec0007ffe0ff */
[C---:B-1----:R-:W-:Y:S01]  /*12230*/  HMMA.16816.F32 R4, R140.reuse, R144, R4 ;  /* 0x000000908c04723c */ /* 0x042fe20000001804 */
[----:B------:R-:W-:Y:S01]  /*12240*/  @!PT LDS RZ, [RZ] ;  /* 0x00000000fffff984 */ /* 0x000fe20000000800 */
[----:B------:R-:W-:Y:S01]  /*12250*/  @!PT LDS RZ, [RZ] ;  /* 0x00000000fffff984 */ /* 0x000fe20000000800 */
[----:B------:R-:W-:Y:S01]  /*12260*/  @!PT LDS RZ, [RZ] ;  /* 0x00000000fffff984 */ /* 0x000fe20000000800 */
[----:B------:R1:W-:Y:S07]  /*12270*/  @!P0 LDGSTS.E.BYPASS.LTC128B.128 [R171], [R166.64], !P5 ;  /* 0x00000000a6ab8fae */ /* 0x0003ee000e901d46 */
[C---:B------:R-:W-:Y:S01]  /*12280*/  HMMA.16816.F32 R8, R140.reuse, R146, R8 ;  /* 0x000000928c08723c */ /* 0x040fe20000001808 */
[----:B------:R1:W-:Y:S07]  /*12290*/  @!P0 LDGSTS.E.BYPASS.LTC128B.128 [R171+0x2000], [R164.64], !P4 ;  /* 0x02000000a4ab8fae */ /* 0x0003ee000e101d46 */
        /* <DEDUP_REMOVED lines=139> */
[----:B------:R-:W1:Y:S03]  /*12b50*/  LDSM.16.M88.4 R136, [R191+0x11900] ;  /* 0x01190000bf88783b */ /* 0x000e660000000200 */
[----:B------:R-:W-:Y:S02]  /*12b60*/  FMUL.FTZ R157, R4, c[0x0][0x320] ;  /* 0x0000c800049d7a20 */ /* 0x000fe40000410000 */
[----:B------:R-:W-:Y:S02]  /*12b70*/  FMUL.FTZ R159, R5, c[0x0][0x320] ;  /* 0x0000c800059f7a20 */ /* 0x000fe40000410000 */
[C---:B------:R-:W-:Y:S02]  /*12b80*/  HMMA.16816.F32 R20, R172.reuse, R140, R20 ;  /* 0x0000008cac14723c */ /* 0x040fe40000001814 */
[----:B------:R-:W2:Y:S02]  /*12b90*/  MUFU.TANH R157, R157 ;  /* 0x0000009d009d7308 */ /* 0x000ea40000002400 */
[----:B------:R-:W-:Y:S02]  /*12ba0*/  FMUL.FTZ R0, R6, c[0x0][0x320] ;  /* 0x0000c80006007a20 */ /* 0x000fe40000410000 */
[----:B------:R-:W-:Y:S02]  /*12bb0*/  FMUL.FTZ R2, R7, c[0x0][0x320] ;  /* 0x0000c80007027a20 */ /* 0x000fe40000410000 */
[C---:B------:R-:W-:Y:S04]  /*12bc0*/  HMMA.16816.F32 R24, R172.reuse, R142, R24 ;  /* 0x0000008eac18723c */ /* 0x040fe80000001818 */
[----:B------:R-:W3:Y:S01]  /*12bd0*/  MUFU.TANH R159, R159 ;  /* 0x0000009f009f7308 */ /* 0x000ee20000002400 */
[----:B------:R-:W-:Y:S02]  /*12be0*/  FMUL.FTZ R160, R8, c[0x0][0x320] ;  /* 0x0000c80008a07a20 */ /* 0x000fe40000410000 */
[----:B------:R-:W-:Y:S02]  /*12bf0*/  FMUL.FTZ R162, R9, c[0x0][0x320] ;  /* 0x0000c80009a27a20 */ /* 0x000fe40000410000 */
[----:B------:R-:W-:Y:S03]  /*12c00*/  FMUL.FTZ R156, R10, c[0x0][0x320] ;  /* 0x0000c8000a9c7a20 */ /* 0x000fe60000410000 */
[----:B------:R-:W-:Y:S02]  /*12c10*/  FMUL.FTZ R158, R11, c[0x0][0x320] ;  /* 0x0000c8000b9e7a20 */ /* 0x000fe40000410000 */
[----:B------:R-:W4:Y:S01]  /*12c20*/  MUFU.TANH R0, R0 ;  /* 0x0000000000007308 */ /* 0x000f220000002400 */
[----:B------:R-:W-:Y:S02]  /*12c30*/  FMUL.FTZ R165, R12, c[0x0][0x320] ;  /* 0x0000c8000ca57a20 */ /* 0x000fe40000410000 */
[----:B------:R-:W-:Y:S02]  /*12c40*/  FMUL.FTZ R167, R13, c[0x0][0x320] ;  /* 0x0000c8000da77a20 */ /* 0x000fe40000410000 */
[----:B------:R-:W-:Y:S02]  /*12c50*/  FMUL.FTZ R161, R14, c[0x0][0x320] ;  /* 0x0000c8000ea17a20 */ /* 0x000fe40000410000 */
[----:B------:R-:W-:Y:S02]  /*12c60*/  FMUL.FTZ R170, R15, c[0x0][0x320] ;  /* 0x0000c8000faa7a20 */ /* 0x000fe40000410000 */
[----:B------:R-:W-:Y:S01]  /*12c70*/  FMUL.FTZ R166, R16, c[0x0][0x320] ;  /* 0x0000c80010a67a20 */ /* 0x000fe20000410000 */
[----:B------:R-:W2:Y:S01]  /*12c80*/  MUFU.TANH R2, R2 ;  /* 0x0000000200027308 */ /* 0x000ea20000002400 */
[C---:B-1----:R-:W-:Y:S03]  /*12c90*/  HMMA.16816.F32 R28, R172.reuse, R136, R28 ;  /* 0x00000088ac1c723c */ /* 0x042fe6000000181c */
[----:B------:R-:W-:Y:S02]  /*12ca0*/  FMUL.FTZ R168, R17, c[0x0][0x320] ;  /* 0x0000c80011a87a20 */ /* 0x000fe40000410000 */
[----:B------:R-:W-:Y:S02]  /*12cb0*/  FMUL.FTZ R164, R18, c[0x0][0x320] ;  /* 0x0000c80012a47a20 */ /* 0x000fe40000410000 */
[----:B------:R-:W-:Y:S01]  /*12cc0*/  FMUL.FTZ R163, R19, c[0x0][0x320] ;  /* 0x0000c80013a37a20 */ /* 0x000fe20000410000 */
[----:B------:R-:W-:Y:S01]  /*12cd0*/  HMMA.16816.F32 R32, R172, R138, R32 ;  /* 0x0000008aac20723c */ /* 0x000fe20000001820 */
[----:B------:R-:W1:Y:S01]  /*12ce0*/  MUFU.TANH R160, R160 ;  /* 0x000000a000a07308 */ /* 0x000e620000002400 */
        /* <DEDUP_REMOVED lines=20> */
[----:B------:R-:W-:Y:S03]  /*12e30*/  IMAD.SHL.U32 R33, R221, 0x40, RZ ;  /* 0x00000040dd217824 */ /* 0x000fe600078e00ff */
[----:B------:R-:W1:Y:S02]  /*12e40*/  MUFU.TANH R165, R165 ;  /* 0x000000a500a57308 */ /* 0x000e640000002400 */
[----:B------:R-:W-:Y:S04]  /*12e50*/  IADD3 R34, -R214, 0x1, -R33 ;  /* 0x00000001d6227810 */ /* 0x000fe80007ffe921 */
[----:B------:R-:W-:Y:S04]  /*12e60*/  IADD3 R34, -R196, R34, R193 ;  /* 0x00000022c4227210 */ /* 0x000fe80007ffe1c1 */
[----:B------:R-:W1:Y:S01]  /*12e70*/  MUFU.TANH R167, R167 ;  /* 0x000000a700a77308 */ /* 0x000e620000002400 */
[C---:B------:R-:W-:Y:S02]  /*12e80*/  IADD3 R35, R34.reuse, c[0x0][0x328], RZ ;  /* 0x0000ca0022237a10 */ /* 0x040fe40007ffe0ff */
[----:B------:R-:W-:Y:S02]  /*12e90*/  IADD3 R34, R34, UR8, RZ ;  /* 0x0000000822227c10 */ /* 0x000fe4000fffe0ff */
[-C--:B-----5:R-:W-:Y:S02]  /*12ea0*/  IADD3 R231, R35, R173.reuse, RZ ;  /* 0x000000ad23e77210 */ /* 0x0a0fe40007ffe0ff */
[----:B------:R-:W-:Y:S03]  /*12eb0*/  IADD3 R191, R34, R173, RZ ;  /* 0x000000ad22bf7210 */ /* 0x000fe60007ffe0ff */
        /* <DEDUP_REMOVED lines=36> */
.L_x_1039:
[----:B------:R-:W-:Y:S04]  /*13100*/  MOV R4, c[0x0][0x32c] ;  /* 0x0000cb0000047a02 */ /* 0x000fe80000000f00 */
[----:B------:R-:W-:Y:S11]  /*13110*/  ISETP.NE.AND P0, PT, R4, 0x1, PT ;  /* 0x000000010400780c */ /* 0x000ff60003f05270 */
[----:B------:R-:W-:Y:S02]  /*13120*/  @!UPT UIADD3 URZ, URZ, URZ, URZ ;  /* 0x0000003f3f3ff290 */ /* 0x000fe4000fffe03f */
[----:B------:R-:W-:Y:S05]  /*13130*/  @P0 IMAD.HI.U32 R4, R6, c[0x0][0x330], RZ ;  /* 0x0000cc0006040a27 */ /* 0x000fea00078e00ff */
[----:B------:R-:W-:Y:S02]  /*13140*/  @P0 SHF.R.U32.HI R6, RZ, c[0x0][0x334], R4 ;  /* 0x0000cd00ff060a19 */ /* 0x000fe40000011604 */
.L_x_1040:
[----:B------:R-:W-:Y:S05]  /*13150*/  BSYNC B0 ;  /* 0x0000000000007941 */ /* 0x000fea0003800000 */
.L_x_1038:
[----:B------:R-:W-:Y:S04]  /*13160*/  IMAD R5, R6, c[0x0][0x32c], -R33 ;  /* 0x0000cb0006057a24 */ /* 0x000fe800078e0a21 */
[----:B------:R-:W-:Y:S05]  /*13170*/  IMAD.IADD R6, R5, 0x1, -R214 ;  /* 0x0000000105067824 */ /* 0x000fea00078e0ad6 */
[----:B------:R-:W-:Y:S02]  /*13180*/  IADD3 R4, R6, c[0x0][0x32c], RZ ;  /* 0x0000cb0006047a10 */ /* 0x000fe40007ffe0ff */
[----:B------:R-:W-:Y:S02]  /*13190*/  IMNMX R191, R191, R6, !PT ;  /* 0x00000006bfbf7217 */ /* 0x000fe40007800200 */
[----:B------:R-:W-:Y:S02]  /*131a0*/  IMNMX R231, R231, R4, PT ;  /* 0x00000004e7e77217 */ /* 0x000fe40003800200 */
.L_x_1037:
[----:B--234-:R-:W-:Y:S01]  /*131b0*/  ISETP.GT.AND P2, PT, R221, -0x1, PT ;  /* 0xffffffffdd00780c */ /* 0x01cfe20003f44270 */
[----:B------:R-:W2:Y:S03]  /*131c0*/  SHFL.IDX PT, R4, R232, 0x1, 0x1c1f ;  /* 0x003c1f00e8047f89 */ /* 0x000ea600000e0000 */
[----:B------:R-:W-:Y:S04]  /*131d0*/  ISETP.GT.AND P0, PT, R191, RZ, P2 ;  /* 0x000000ffbf00720c */ /* 0x000fe80001704270 */
[----:B------:R-:W-:Y:S04]  /*131e0*/  ISETP.LT.OR P0, PT, R231, 0x1, P0 ;  /* 0x00000001e700780c */ /* 0x000fe80000701670 */
[----:B------:R-:W-:Y:S02]  /*131f0*/  FSEL R157, R157, -INF , !P0 ;  /* 0xff8000009d9d7808 */ /* 0x000fe40004000000 */
[----:B------:R-:W-:Y:S04]  /*13200*/  ISETP.GT.AND P0, PT, R191, 0x1, P2 ;  /* 0x00000001bf00780c */ /* 0x000fe80001704270 */
[----:B------:R-:W-:Y:S04]  /*13210*/  ISETP.LT.OR P0, PT, R231, 0x2, P0 ;  /* 0x00000002e700780c */ /* 0x000fe80000701670 */
[----:B------:R-:W-:Y:S02]  /*13220*/  FSEL R159, R159, -INF , !P0 ;  /* 0xff8000009f9f7808 */ /* 0x000fe40004000000 */
[----:B------:R-:W-:Y:S01]  /*13230*/  ISETP.GT.AND P0, PT, R191, 0x8, P2 ;  /* 0x00000008bf00780c */ /* 0x000fe20001704270 */
[--C-:B--2---:R-:W-:Y:S02]  /*13240*/  IMAD.IADD R35, R35, 0x1, R4.reuse ;  /* 0x0000000123237824 */ /* 0x104fe400078e0204 */
[----:B------:R-:W-:Y:S01]  /*13250*/  IMAD.IADD R34, R34, 0x1, R4 ;  /* 0x0000000122227824 */ /* 0x000fe200078e0204 */
        /* <DEDUP_REMOVED lines=55> */
.L_x_1043:
[----:B------:R-:W-:Y:S04]  /*135d0*/  MOV R4, c[0x0][0x32c] ;  /* 0x0000cb0000047a02 */ /* 0x000fe80000000f00 */
[----:B------:R-:W-:Y:S11]  /*135e0*/  ISETP.NE.AND P0, PT, R4, 0x1, PT ;  /* 0x000000010400780c */ /* 0x000ff60003f05270 */
[----:B------:R-:W-:Y:S02]  /*135f0*/  @!UPT UIADD3 URZ, URZ, URZ, URZ ;  /* 0x0000003f3f3ff290 */ /* 0x000fe4000fffe03f */
[----:B------:R-:W-:Y:S05]  /*13600*/  @P0 IMAD.HI.U32 R4, R6, c[0x0][0x330], RZ ;  /* 0x0000cc0006040a27 */ /* 0x000fea00078e00ff */
[----:B------:R-:W-:Y:S02]  /*13610*/  @P0 SHF.R.U32.HI R6, RZ, c[0x0][0x334], R4 ;  /* 0x0000cd00ff060a19 */ /* 0x000fe40000011604 */
.L_x_1044:
[----:B------:R-:W-:Y:S05]  /*13620*/  BSYNC B0 ;  /* 0x0000000000007941 */ /* 0x000fea0003800000 */
.L_x_1042:
[----:B------:R-:W-:Y:S04]  /*13630*/  IMAD R33, R6, c[0x0][0x32c], -R33 ;  /* 0x0000cb0006217a24 */ /* 0x000fe800078e0a21 */
[----:B------:R-:W-:Y:S05]  /*13640*/  IMAD.IADD R33, R33, 0x1, -R214 ;  /* 0x0000000121217824 */ /* 0x000fea00078e0ad6 */
[----:B------:R-:W-:Y:S02]  /*13650*/  IADD3 R4, R33, c[0x0][0x32c], RZ ;  /* 0x0000cb0021047a10 */ /* 0x000fe40007ffe0ff */
[----:B------:R-:W-:Y:S02]  /*13660*/  IMNMX R34, R34, R33, !PT ;  /* 0x0000002122227217 */ /* 0x000fe40007800200 */
[----:B------:R-:W-:Y:S02]  /*13670*/  IMNMX R35, R35, R4, PT ;  /* 0x0000000423237217 */ /* 0x000fe40003800200 */
.L_x_1041:
[C---:B------:R-:W-:Y:S01]  /*13680*/  ISETP.GT.AND P0, PT, R34.reuse, RZ, P2 ;  /* 0x000000ff2200720c */ /* 0x040fe20001704270 */
[----:B------:R-:W-:Y:S04]  /*13690*/  DEPBAR.LE SB0, 0x2 ;  /* 0x000080800000791a */ /* 0x000fe80000000000 */
[----:B------:R-:W-:Y:S01]  /*136a0*/  BAR.SYNC.DEFER_BLOCKING 0x0 ;  /* 0x0000000000007b1d */ /* 0x000fe20000010000 */
[----:B------:R-:W-:Y:S01]  /*136b0*/  ISETP.LT.OR P0, PT, R35, 0x1, P0 ;  /* 0x000000012300780c */ /* 0x000fe20000701670 */
[----:B------:R-:W-:Y:S01]  /*136c0*/  UIADD3 UR9, UR5, 0x1, URZ ;  /* 0x0000000105097890 */ /* 0x000fe2000fffe03f */
[----:B------:R-:W-:Y:S01]  /*136d0*/  ISETP.GT.AND P1, PT, R34, 0x38, P2 ;  /* 0x000000382200780c */ /* 0x000fe20001724270 */
        /* <DEDUP_REMOVED lines=63> */
[----:B------:R-:W-:Y:S01]  /*13ad0*/  FMNMX.FTZ R11, R176, R11, !PT ;  /* 0x0000000bb00b7209 */ /* 0x000fe20007810000 */
[----:B------:R-:W1:Y:S01]  /*13ae0*/  SHFL.BFLY PT, R9, R0, 0x2, 0x1f ;  /* 0x0c401f0000097f89 */ /* 0x000e6200000e0000 */
[----:B------:R-:W-:Y:S02]  /*13af0*/  FSEL R150, R29, -INF , !P0 ;  /* 0xff8000001d967808 */ /* 0x000fe40004000000 */
[----:B------:R-:W-:Y:S02]  /*13b00*/  ISETP.GT.AND P0, PT, R34, 0x31, P2 ;  /* 0x000000312200780c */ /* 0x000fe40001704270 */
[----:B------:R-:W-:Y:S02]  /*13b10*/  FMNMX.FTZ R11, R174, R11, !PT ;  /* 0x0000000bae0b7209 */ /* 0x000fe40007810000 */
[C---:B------:R-:W-:Y:S02]  /*13b20*/  ISETP.LT.OR P0, PT, R35.reuse, 0x32, P0 ;  /* 0x000000322300780c */ /* 0x040fe40000701670 */
        /* <DEDUP_REMOVED lines=9> */
[----:B------:R-:W-:Y:S02]  /*13bc0*/  FSEL R144, R30, -INF , !P0 ;  /* 0xff8000001e907808 */ /* 0x000fe40004000000 */
[----:B-1----:R-:W-:Y:S01]  /*13bd0*/  FMNMX.FTZ R4, R0, R9, !PT ;  /* 0x0000000900047209 */ /* 0x002fe20007810000 */
[----:B------:R-:W-:Y:S01]  /*13be0*/  LDSM.16.MT88.4 R28, [R134+UR4+0x100] ;  /* 0x00010004861c783b */ /* 0x000fe20008004200 */
[----:B------:R-:W-:Y:S02]  /*13bf0*/  FMNMX.FTZ R13, R144, R15, !PT ;  /* 0x0000000f900d7209 */ /* 0x000fe40007810000 */
[----:B------:R-:W-:Y:S05]  /*13c00*/  IADD3 R16, R134, UR4, RZ ;  /* 0x0000000486107c10 */ /* 0x000fea000fffe0ff */
[----:B------:R-:W1:Y:S08]  /*13c10*/  SHFL.BFLY PT, R0, R13, 0x2, 0x1f ;  /* 0x0c401f000d007f89 */ /* 0x000e7000000e0000 */
[----:B------:R-:W2:Y:S01]  /*13c20*/  SHFL.BFLY PT, R11, R4, 0x1, 0x1f ;  /* 0x0c201f00040b7f89 */ /* 0x000ea200000e0000 */
[----:B-1----:R-:W-:Y:S07]  /*13c30*/  FMNMX.FTZ R9, R13, R0, !PT ;  /* 0x000000000d097209 */ /* 0x002fee0007810000 */
[----:B------:R-:W-:Y:S01]  /*13c40*/  LDSM.16.MT88.4 R12, [R135+UR4+0x100] ;  /* 0x00010004870c783b */ /* 0x000fe20008004200 */
[----:B--2---:R-:W-:Y:S07]  /*13c50*/  FMNMX.FTZ R2, R4, R11, !PT ;  /* 0x0000000b04027209 */ /* 0x004fee0007810000 */
[----:B------:R-:W1:Y:S01]  /*13c60*/  SHFL.BFLY PT, R0, R9, 0x1, 0x1f ;  /* 0x0c201f0009007f89 */ /* 0x000e6200000e0000 */
[C---:B------:R-:W-:Y:S01]  /*13c70*/  FSETP.NEU.FTZ.AND P0, PT, R2.reuse, -INF , PT ;  /* 0xff8000000200780b */ /* 0x040fe20003f1d000 */
[----:B------:R-:W-:Y:S05]  /*13c80*/  FMUL.FTZ R152, R2, c[0x0][0x2d0] ;  /* 0x0000b40002987a20 */ /* 0x000fea0000410000 */
[----:B------:R-:W-:Y:S05]  /*13c90*/  FSEL R152, R152, RZ, P0 ;  /* 0x000000ff98987208 */ /* 0x000fea0000000000 */
[--C-:B------:R-:W-:Y:S01]  /*13ca0*/  FFMA.FTZ R160, R5, c[0x0][0x2d0], -R152.reuse ;  /* 0x0000b40005a07a23 */ /* 0x100fe20000010898 */
[----:B------:R-:W-:Y:S01]  /*13cb0*/  FSEL R5, R2, RZ, P0 ;  /* 0x000000ff02057208 */ /* 0x000fe20000000000 */
[--C-:B------:R-:W-:Y:S02]  /*13cc0*/  FFMA.FTZ R162, R157, c[0x0][0x2d0], -R152.reuse ;  /* 0x0000b4009da27a23 */ /* 0x100fe40000010898 */
[----:B------:R-:W-:Y:S02]  /*13cd0*/  FFMA.FTZ R159, R159, c[0x0][0x2d0], -R152 ;  /* 0x0000b4009f9f7a23 */ /* 0x000fe40000010898 */
[----:B------:R-:W-:Y:S01]  /*13ce0*/  FADD.FTZ R4, -R5, R132 ;  /* 0x0000008405047221 */ /* 0x000fe20000010100 */
[----:B------:R-:W-:Y:S01]  /*13cf0*/  MUFU.EX2 R160, R160 ;  /* 0x000000a000a07308 */ /* 0x000fe20000000800 */
[--C-:B------:R-:W-:Y:S02]  /*13d00*/  FFMA.FTZ R157, R7, c[0x0][0x2d0], -R152.reuse ;  /* 0x0000b400079d7a23 */ /* 0x100fe40000010898 */
[----:B------:R-:W-:Y:S01]  /*13d10*/  FMUL.FTZ R132, R4, c[0x0][0x2d0] ;  /* 0x0000b40004847a20 */ /* 0x000fe20000410000 */
[----:B-1----:R-:W-:Y:S01]  /*13d20*/  FMNMX.FTZ R0, R9, R0, !PT ;  /* 0x0000000009007209 */ /* 0x002fe20007810000 */
[--C-:B------:R-:W-:Y:S02]  /*13d30*/  FFMA.FTZ R168, R141, c[0x0][0x2d0], -R152.reuse ;  /* 0x0000b4008da87a23 */ /* 0x100fe40000010898 */
[--C-:B------:R-:W-:Y:S01]  /*13d40*/  FFMA.FTZ R182, R155, c[0x0][0x2d0], -R152.reuse ;  /* 0x0000b4009bb67a23 */ /* 0x100fe20000010898 */
[C---:B------:R-:W-:Y:S01]  /*13d50*/  FSETP.NEU.FTZ.AND P0, PT, R0.reuse, -INF , PT ;  /* 0xff8000000000780b */ /* 0x040fe20003f1d000 */
[C---:B------:R-:W-:Y:S01]  /*13d60*/  FMUL.FTZ R145, R0.reuse, c[0x0][0x2d0] ;  /* 0x0000b40000917a20 */ /* 0x040fe20000410000 */
[----:B------:R-:W-:Y:S01]  /*13d70*/  MUFU.EX2 R162, R162 ;  /* 0x000000a200a27308 */ /* 0x000fe20000000800 */
[--C-:B------:R-:W-:Y:S01]  /*13d80*/  FFMA.FTZ R181, R151, c[0x0][0x2d0], -R152.reuse ;  /* 0x0000b40097b57a23 */ /* 0x100fe20000010898 */
[----:B------:R-:W-:Y:S01]  /*13d90*/  FSEL R4, R0, RZ, P0 ;  /* 0x000000ff00047208 */ /* 0x000fe20000000000 */
[--C-:B------:R-:W-:Y:S01]  /*13da0*/  FFMA.FTZ R183, R149, c[0x0][0x2d0], -R152.reuse ;  /* 0x0000b40095b77a23 */ /* 0x100fe20000010898 */
[----:B------:R-:W-:Y:S01]  /*13db0*/  FSEL R145, R145, RZ, P0 ;  /* 0x000000ff91917208 */ /* 0x000fe20000000000 */
[--C-:B------:R-:W-:Y:S02]  /*13dc0*/  FFMA.FTZ R165, R165, c[0x0][0x2d0], -R152.reuse ;  /* 0x0000b400a5a57a23 */ /* 0x100fe40000010898 */
[----:B------:R-:W-:Y:S02]  /*13dd0*/  FADD.FTZ R4, -R4, R3 ;  /* 0x0000000304047221 */ /* 0x000fe40000010100 */
[--C-:B------:R-:W-:Y:S01]  /*13de0*/  FFMA.FTZ R164, R10, c[0x0][0x2d0], -R145.reuse ;  /* 0x0000b4000aa47a23 */ /* 0x100fe20000010891 */
[----:B------:R-:W1:Y:S01]  /*13df0*/  MUFU.EX2 R159, R159 ;  /* 0x0000009f009f7308 */ /* 0x000e620000000800 */
[--C-:B------:R-:W-:Y:S02]  /*13e00*/  FFMA.FTZ R163, R8, c[0x0][0x2d0], -R145.reuse ;  /* 0x0000b40008a37a23 */ /* 0x100fe40000010891 */
[--C-:B------:R-:W-:Y:S01]  /*13e10*/  FFMA.FTZ R158, R156, c[0x0][0x2d0], -R145.reuse ;  /* 0x0000b4009c9e7a23 */ /* 0x100fe20000010891 */
[----:B------:R-:W-:Y:S01]  /*13e20*/  IADD3 R156, R187, R16, RZ ;  /* 0x00000010bb9c7210 */ /* 0x000fe20007ffe0ff */
[--C-:B------:R-:W-:Y:S02]  /*13e30*/  FFMA.FTZ R161, R6, c[0x0][0x2d0], -R145.reuse ;  /* 0x0000b40006a17a23 */ /* 0x100fe40000010891 */
[----:B------:R-:W-:Y:S01]  /*13e40*/  FMUL.FTZ R3, R4, c[0x0][0x2d0] ;  /* 0x0000b40004037a20 */ /* 0x000fe20000410000 */
[----:B------:R-:W-:Y:S01]  /*13e50*/  IADD3 R4, R135, UR4, RZ ;  /* 0x0000000487047c10 */ /* 0x000fe2000fffe0ff */
[--C-:B------:R-:W-:Y:S01]  /*13e60*/  FFMA.FTZ R171, R142, c[0x0][0x2d0], -R145.reuse ;  /* 0x0000b4008eab7a23 */ /* 0x100fe20000010891 */
[----:B------:R-:W2:Y:S01]  /*13e70*/  MUFU.EX2 R157, R157 ;  /* 0x0000009d009d7308 */ /* 0x000ea20000000800 */
[--C-:B------:R-:W-:Y:S01]  /*13e80*/  FFMA.FTZ R179, R154, c[0x0][0x2d0], -R145.reuse ;  /* 0x0000b4009ab37a23 */ /* 0x100fe20000010891 */
[----:B------:R-:W-:Y:S01]  /*13e90*/  IADD3 R133, R187, R4, RZ ;  /* 0x00000004bb857210 */ /* 0x000fe20007ffe0ff */
[--C-:B------:R-:W-:Y:S02]  /*13ea0*/  FFMA.FTZ R191, R150, c[0x0][0x2d0], -R145.reuse ;  /* 0x0000b40096bf7a23 */ /* 0x100fe40000010891 */
[--C-:B------:R-:W-:Y:S02]  /*13eb0*/  FFMA.FTZ R234, R148, c[0x0][0x2d0], -R145.reuse ;  /* 0x0000b40094ea7a23 */ /* 0x100fe40000010891 */
[----:B------:R-:W3:Y:S01]  /*13ec0*/  LDSM.16.MT88.4 R20, [R133+0x100] ;  /* 0x000100008514783b */ /* 0x000ee20000004200 */
[--C-:B------:R-:W-:Y:S02]  /*13ed0*/  FFMA.FTZ R231, R146, c[0x0][0x2d0], -R145.reuse ;  /* 0x0000b40092e77a23 */ /* 0x100fe40000010891 */
[----:B------:R-:W4:Y:S01]  /*13ee0*/  MUFU.EX2 R132, R132 ;  /* 0x0000008400847308 */ /* 0x000f220000000800 */
[--C-:B------:R-:W-:Y:S02]  /*13ef0*/  FFMA.FTZ R166, R167, c[0x0][0x2d0], -R152.reuse ;  /* 0x0000b400a7a67a23 */ /* 0x100fe40000010898 */
[--C-:B------:R-:W-:Y:S01]  /*13f00*/  FFMA.FTZ R167, R143, c[0x0][0x2d0], -R152.reuse ;  /* 0x0000b4008fa77a23 */ /* 0x100fe20000010898 */
[----:B-1----:R-:W-:Y:S01]  /*13f10*/  F2FP.PACK_AB R136, R159, R162 ;  /* 0x000000a29f88723e */ /* 0x002fe200000000ff */
[----:B------:R-:W-:Y:S01]  /*13f20*/  LDSM.16.MT88.4 R148, [R135+UR4+0x3900] ;  /* 0x003900048794783b */ /* 0x000fe20008004200 */
[--C-:B------:R-:W-:Y:S02]  /*13f30*/  FFMA.FTZ R169, R172, c[0x0][0x2d0], -R145.reuse ;  /* 0x0000b400aca97a23 */ /* 0x100fe40000010891 */
[--C-:B------:R-:W-:Y:S02]  /*13f40*/  FFMA.FTZ R172, R140, c[0x0][0x2d0], -R145.reuse ;  /* 0x0000b4008cac7a23 */ /* 0x100fe40000010891 */
[----:B------:R-:W-:Y:S01]  /*13f50*/  MUFU.EX2 R164, R164 ;  /* 0x000000a400a47308 */ /* 0x000fe20000000800 */
[--C-:B------:R-:W-:Y:S02]  /*13f60*/  FFMA.FTZ R170, R170, c[0x0][0x2d0], -R145.reuse ;  /* 0x0000b400aaaa7a23 */ /* 0x100fe40000010891 */
[----:B------:R-:W-:Y:S01]  /*13f70*/  LDSM.16.MT88.4 R140, [R134+UR4+0x2900] ;  /* 0x00290004868c783b */ /* 0x000fe20008004200 */
[----:B--2---:R-:W-:Y:S01]  /*13f80*/  F2FP.PACK_AB R138, R157, R160 ;  /* 0x000000a09d8a723e */ /* 0x004fe200000000ff */
[--C-:B------:R-:W-:Y:S02]  /*13f90*/  FFMA.FTZ R173, R173, c[0x0][0x2d0], -R152.reuse ;  /* 0x0000b400adad7a23 */ /* 0x100fe40000010898 */
[--C-:B------:R-:W-:Y:S02]  /*13fa0*/  FFMA.FTZ R180, R177, c[0x0][0x2d0], -R152.reuse ;  /* 0x0000b400b1b47a23 */ /* 0x100fe40000010898 */
[--C-:B------:R-:W-:Y:S01]  /*13fb0*/  FFMA.FTZ R175, R175, c[0x0][0x2d0], -R152.reuse ;  /* 0x0000b400afaf7a23 */ /* 0x100fe20000010898 */
[----:B------:R-:W1:Y:S01]  /*13fc0*/  MUFU.EX2 R163, R163 ;  /* 0x000000a300a37308 */ /* 0x000e620000000800 */
[--C-:B------:R-:W-:Y:S02]  /*13fd0*/  FFMA.FTZ R177, R178, c[0x0][0x2d0], -R145.reuse ;  /* 0x0000b400b2b17a23 */ /* 0x100fe40000010891 */
[--C-:B------:R-:W-:Y:S02]  /*13fe0*/  FFMA.FTZ R178, R153, c[0x0][0x2d0], -R152.reuse ;  /* 0x0000b40099b27a23 */ /* 0x100fe40000010898 */
[C---:B----4-:R-:W-:Y:S02]  /*13ff0*/  FMUL.FTZ R4, R132.reuse, R128 ;  /* 0x0000008084047220 */ /* 0x050fe40000410000 */
        /* <DEDUP_REMOVED lines=12> */
[----:B------:R-:W-:Y:S02]  /*140c0*/  FFMA.FTZ R152, R147, c[0x0][0x2d0], -R152 ;  /* 0x0000b40093987a23 */ /* 0x000fe40000010898 */
        /* <DEDUP_REMOVED lines=18> */
[C---:B-1----:R-:W-:Y:S02]  /*141f0*/  FMUL.FTZ R6, R3.reuse, R130 ;  /* 0x0000008203067220 */ /* 0x042fe40000410000 */
[C---:B------:R-:W-:Y:S02]  /*14200*/  FMUL.FTZ R7, R3.reuse, R131 ;  /* 0x0000008303077220 */ /* 0x040fe40000410000 */
[----:B------:R-:W-:Y:S01]  /*14210*/  LDSM.16.MT88.4 R128, [R133+0x2900] ;  /* 0x002900008580783b */ /* 0x000fe20000004200 */
[C---:B------:R-:W-:Y:S01]  /*14220*/  FMUL.FTZ R10, R3.reuse, R126 ;  /* 0x0000007e030a7220 */ /* 0x040fe20000410000 */
[----:B------:R-:W1:Y:S01]  /*14230*/  MUFU.EX2 R166, R166 ;  /* 0x000000a600a67308 */ /* 0x000e620000000800 */
[C---:B------:R-:W-:Y:S02]  /*14240*/  FMUL.FTZ R11, R3.reuse, R127 ;  /* 0x0000007f030b7220 */ /* 0x040fe40000410000 */
[C---:B------:R-:W-:Y:S03]  /*14250*/  HMMA.16816.F32 R4, R136.reuse, R12, R4 ;  /* 0x0000000c8804723c */ /* 0x040fe60000001804 */
[----:B------:R-:W-:Y:S02]  /*14260*/  LDSM.16.MT88.4 R124, [R135+UR4+0x2900] ;  /* 0x00290004877c783b */ /* 0x000fe40008004200 */
[C---:B------:R-:W-:Y:S02]  /*14270*/  FMUL.FTZ R18, R3.reuse, R118 ;  /* 0x0000007603127220 */ /* 0x040fe40000410000 */
[C---:B------:R-:W-:Y:S01]  /*14280*/  FMUL.FTZ R12, R132.reuse, R120 ;  /* 0x00000078840c7220 */ /* 0x040fe20000410000 */
[C---:B------:R-:W-:Y:S01]  /*14290*/  HMMA.16816.F32 R8, R136.reuse, R14, R8 ;  /* 0x0000000e8808723c */ /* 0x040fe20000001808 */
[----:B------:R-:W-:Y:S02]  /*142a0*/  MUFU.EX2 R167, R167 ;  /* 0x000000a700a77308 */ /* 0x000fe40000000800 */
[----:B----4-:R-:W-:Y:S01]  /*142b0*/  LDSM.16.MT88.4 R152, [R133+0x3900] ;  /* 0x003900008598783b */ /* 0x010fe20000004200 */
        /* <DEDUP_REMOVED lines=9> */
[C---:B---3--:R-:W-:Y:S01]  /*14350*/  HMMA.16816.F32 R12, R136.reuse, R20, R12 ;  /* 0x00000014880c723c */ /* 0x048fe2000000180c */
[----:B------:R-:W2:Y:S02]  /*14360*/  LDSM.16.MT88.4 R120, [R156+0x100] ;  /* 0x000100009c78783b */ /* 0x000ea40000004200 */
        /* <DEDUP_REMOVED lines=31> */
[C---:B--2---:R-:W-:Y:S03]  /*14560*/  HMMA.16816.F32 R28, R136.reuse, R120, R28 ;  /* 0x00000078881c723c */ /* 0x044fe6000000181c */
[C---:B------:R-:W-:Y:S01]  /*14570*/  FMUL.FTZ R58, R3.reuse, R58 ;  /* 0x0000003a033a7220 */ /* 0x040fe20000410000 */
[----:B------:R-:W2:Y:S01]  /*14580*/  MUFU.EX2 R180, R180 ;  /* 0x000000b400b47308 */ /* 0x000ea20000000800 */
        /* <DEDUP_REMOVED lines=16> */
[C---:B-1----:R-:W-:Y:S03]  /*14690*/  HMMA.16816.F32 R44, R136.reuse, R104, R44 ;  /* 0x00000068882c723c */ /* 0x042fe6000000182c */
[----:B------:R-:W-:Y:S01]  /*146a0*/  MUFU.EX2 R177, R177 ;  /* 0x000000b100b17308 */ /* 0x000fe20000000800 */
[C---:B------:R-:W-:Y:S02]  /*146b0*/  FMUL.FTZ R70, R3.reuse, R70 ;  /* 0x0000004603467220 */ /* 0x040fe40000410000 */
[C---:B------:R-:W-:Y:S02]  /*146c0*/  FMUL.FTZ R71, R3.reuse, R71 ;  /* 0x0000004703477220 */ /* 0x040fe40000410000 */
[C---:B------:R-:W-:Y:S01]  /*146d0*/  FMUL.FTZ R72, R132.reuse, R72 ;  /* 0x0000004884487220 */ /* 0x040fe20000410000 */
[C---:B------:R-:W-:Y:S01]  /*146e0*/  HMMA.16816.F32 R48, R136.reuse, R106, R48 ;  /* 0x0000006a8830723c */ /* 0x040fe20000001830 */
[----:B------:R-:W1:Y:S03]  /*146f0*/  LDSM.16.MT88.4 R104, [R135+UR4+0x4100] ;  /* 0x004100048768783b */ /* 0x000e660008004200 */
[----:B------:R-:W-:Y:S01]  /*14700*/  MUFU.EX2 R179, R179 ;  /* 0x000000b300b37308 */ /* 0x000fe20000000800 */
[C---:B------:R-:W-:Y:S02]  /*14710*/  FMUL.FTZ R73, R132.reuse, R73 ;  /* 0x0000004984497220 */ /* 0x040fe40000410000 */
[C---:B------:R-:W-:Y:S01]  /*14720*/  FMUL.FTZ R74, R3.reuse, R74 ;  /* 0x0000004a034a7220 */ /* 0x040fe20000410000 */
[C---:B------:R-:W-:Y:S04]  /*14730*/  HMMA.16816.F32 R52, R136.reuse, R100, R52 ;  /* 0x000000648834723c */ /* 0x040fe80000001834 */
[C---:B------:R-:W-:Y:S02]  /*14740*/  FMUL.FTZ R75, R3.reuse, R75 ;  /* 0x0000004b034b7220 */ /* 0x040fe40000410000 */
[----:B------:R-:W-:Y:S01]  /*14750*/  MUFU.EX2 R178, R178 ;  /* 0x000000b200b27308 */ /* 0x000fe20000000800 */
[C---:B------:R-:W-:Y:S01]  /*14760*/  FMUL.FTZ R76, R132.reuse, R76 ;  /* 0x0000004c844c7220 */ /* 0x040fe20000410000 */
[C---:B------:R-:W-:Y:S01]  /*14770*/  HMMA.16816.F32 R56, R136.reuse, R102, R56 ;  /* 0x000000668838723c */ /* 0x040fe20000001838 */
[----:B------:R-:W2:Y:S03]  /*14780*/  LDSM.16.MT88.4 R100, [R133+0x4100] ;  /* 0x004100008564783b */ /* 0x000ea60000004200 */
        /* <DEDUP_REMOVED lines=22> */
[C---:B--2---:R-:W-:Y:S04]  /*148f0*/  HMMA.16816.F32 R76, R136.reuse, R100, R76 ;  /* 0x00000064884c723c */ /* 0x044fe8000000184c */
[----:B------:R-:W-:Y:S02]  /*14900*/  FMUL.FTZ R89, R132, R89 ;  /* 0x0000005984597220 */ /* 0x000fe40000410000 */
[C---:B------:R-:W-:Y:S01]  /*14910*/  FMUL.FTZ R90, R3.reuse, R90 ;  /* 0x0000005a035a7220 */ /* 0x040fe20000410000 */
[----:B------:R-:W-:Y:S01]  /*14920*/  F2FP.PACK_AB R100, R166, R165 ;  /* 0x000000a5a664723e */ /* 0x000fe200000000ff */
[C---:B------:R-:W-:Y:S01]  /*14930*/  HMMA.16816.F32 R80, R136.reuse, R102, R80 ;  /* 0x000000668850723c */ /* 0x040fe20000001850 */
[----:B------:R-:W-:Y:S03]  /*14940*/  MUFU.EX2 R231, R231 ;  /* 0x000000e700e77308 */ /* 0x000fe60000000800 */
[C---:B------:R-:W-:Y:S01]  /*14950*/  FMUL.FTZ R91, R3.reuse, R91 ;  /* 0x0000005b035b7220 */ /* 0x040fe20000410000 */
[----:B---3--:R-:W-:Y:S01]  /*14960*/  F2FP.PACK_AB R101, R170, R169 ;  /* 0x000000a9aa65723e */ /* 0x008fe200000000ff */
[----:B------:R-:W-:Y:S01]  /*14970*/  FMUL.FTZ R92, R132, R92 ;  /* 0x0000005c845c7220 */ /* 0x000fe20000410000 */
[----:B------:R-:W-:Y:S01]  /*14980*/  F2FP.PACK_AB R102, R168, R167 ;  /* 0x000000a7a866723e */ /* 0x000fe200000000ff */
[C---:B----4-:R-:W-:Y:S04]  /*14990*/  HMMA.16816.F32 R84, R136.reuse, R108, R84 ;  /* 0x0000006c8854723c */ /* 0x050fe80000001854 */
[----:B------:R-:W-:Y:S01]  /*149a0*/  FMUL.FTZ R93, R132, R93 ;  /* 0x0000005d845d7220 */ /* 0x000fe20000410000 */
[----:B-----5:R-:W-:Y:S01]  /*149b0*/  F2FP.PACK_AB R103, R172, R171 ;  /* 0x000000abac67723e */ /* 0x020fe200000000ff */
[C---:B------:R-:W-:Y:S02]  /*149c0*/  FMUL.FTZ R94, R3.reuse, R94 ;  /* 0x0000005e035e7220 */ /* 0x040fe40000410000 */
[C---:B------:R-:W-:Y:S01]  /*149d0*/  HMMA.16816.F32 R88, R136.reuse, R110, R88 ;  /* 0x0000006e8858723c */ /* 0x040fe20000001858 */
[----:B------:R-:W2:Y:S03]  /*149e0*/  LDSM.16.MT88.4 R108, [R156+0x900] ;  /* 0x000900009c6c783b */ /* 0x000ea60000004200 */
[C---:B------:R-:W-:Y:S02]  /*149f0*/  FMUL.FTZ R95, R3.reuse, R95 ;  /* 0x0000005f035f7220 */ /* 0x040fe40000410000 */
[C---:B------:R-:W-:Y:S02]  /*14a00*/  FMUL.FTZ R96, R132.reuse, R96 ;  /* 0x0000006084607220 */ /* 0x040fe40000410000 */
[----:B------:R-:W-:Y:S03]  /*14a10*/  FMUL.FTZ R97, R132, R97 ;  /* 0x0000006184617220 */ /* 0x000fe60000410000 */
[C---:B-1----:R-:W-:Y:S03]  /*14a20*/  HMMA.16816.F32 R92, R136.reuse, R104, R92 ;  /* 0x00000068885c723c */ /* 0x042fe6000000185c */
[C---:B------:R-:W-:Y:S02]  /*14a30*/  FMUL.FTZ R98, R3.reuse, R98 ;  /* 0x0000006203627220 */ /* 0x040fe40000410000 */
[C---:B------:R-:W-:Y:S02]  /*14a40*/  FMUL.FTZ R99, R3.reuse, R99 ;  /* 0x0000006303637220 */ /* 0x040fe40000410000 */
[--C-:B------:R-:W-:Y:S02]  /*14a50*/  FFMA.FTZ R176, R176, c[0x0][0x2d0], -R145.reuse ;  /* 0x0000b400b0b07a23 */ /* 0x100fe40000010891 */
[--C-:B------:R-:W-:Y:S03]  /*14a60*/  FFMA.FTZ R174, R174, c[0x0][0x2d0], -R145.reuse ;  /* 0x0000b400aeae7a23 */ /* 0x100fe60000010891 */
[----:B------:R-:W-:Y:S01]  /*14a70*/  HMMA.16816.F32 R96, R136, R106, R96 ;  /* 0x0000006a8860723c */ /* 0x000fe20000001860 */
[----:B------:R-:W1:Y:S01]  /*14a80*/  LDSM.16.MT88.4 R104, [R156+0x2900] ;  /* 0x002900009c68783b */ /* 0x000e620000004200 */
[----:B------:R-:W3:Y:S01]  /*14a90*/  MUFU.EX2 R176, R176 ;  /* 0x000000b000b07308 */ /* 0x000ee20000000800 */
[----:B------:R-:W-:Y:S02]  /*14aa0*/  FFMA.FTZ R145, R144, c[0x0][0x2d0], -R145 ;  /* 0x0000b40090917a23 */ /* 0x000fe40000010891 */
[----:B------:R-:W-:Y:S02]  /*14ab0*/  FFMA.FTZ R164, R3, R216, R164 ;  /* 0x000000d803a47223 */ /* 0x000fe400000100a4 */
[----:B------:R-:W-:Y:S01]  /*14ac0*/  FFMA.FTZ R162, R132, R217, R162 ;  /* 0x000000d984a27223 */ /* 0x000fe200000100a2 */
[C---:B------:R-:W-:Y:S01]  /*14ad0*/  HMMA.16816.F32 R4, R100.reuse, R112, R4 ;  /* 0x000000706404723c */ /* 0x040fe20000001804 */
[----:B------:R-:W-:Y:S03]  /*14ae0*/  LDSM.16.MT88.4 R136, [R134+UR4+0x3100] ;  /* 0x003100048688783b */ /* 0x000fe60008004200 */
[----:B------:R4:W-:Y:S01]  /*14af0*/  MUFU.EX2 R236, R145 ;  /* 0x0000009100ec7308 */ /* 0x0009e20000000800 */
[----:B------:R-:W-:Y:S01]  /*14b00*/  MOV R132, R2 ;  /* 0x0000000200847202 */ /* 0x000fe20000000f00 */
[----:B------:R-:W-:Y:S02]  /*14b10*/  FADD.FTZ R159, R159, R162 ;  /* 0x000000a29f9f7221 */ /* 0x000fe40000010000 */
[C---:B------:R-:W-:Y:S01]  /*14b20*/  HMMA.16816.F32 R8, R100.reuse, R114, R8 ;  /* 0x000000726408723c */ /* 0x040fe20000001808 */
[----:B------:R-:W-:Y:S03]  /*14b30*/  LDSM.16.MT88.4 R112, [R133+0x4900] ;  /* 0x004900008570783b */ /* 0x000fe60000004200 */
[----:B------:R-:W-:Y:S02]  /*14b40*/  FADD.FTZ R163, R163, R164 ;  /* 0x000000a4a3a37221 */ /* 0x000fe40000010000 */
[----:B------:R-:W5:Y:S01]  /*14b50*/  MUFU.EX2 R174, R174 ;  /* 0x000000ae00ae7308 */ /* 0x000f620000000800 */
[----:B------:R-:W-:Y:S01]  /*14b60*/  FADD.FTZ R160, R160, R159 ;  /* 0x0000009fa0a07221 */ /* 0x000fe20000010000 */
[C---:B------:R-:W-:Y:S04]  /*14b70*/  HMMA.16816.F32 R12, R100.reuse, R116, R12 ;  /* 0x00000074640c723c */ /* 0x040fe8000000180c */
[----:B------:R-:W-:Y:S02]  /*14b80*/  FADD.FTZ R158, R158, R163 ;  /* 0x000000a39e9e7221 */ /* 0x000fe40000010000 */
[----:B------:R-:W-:Y:S02]  /*14b90*/  FADD.FTZ R160, R157, R160 ;  /* 0x000000a09da07221 */ /* 0x000fe40000010000 */
[C---:B------:R-:W-:Y:S01]  /*14ba0*/  HMMA.16816.F32 R16, R100.reuse, R118, R16 ;  /* 0x000000766410723c */ /* 0x040fe20000001810 */
[----:B------:R-:W-:Y:S03]  /*14bb0*/  LDSM.16.MT88.4 R116, [R134+UR4+0x4900] ;  /* 0x004900048674783b */ /* 0x000fe60008004200 */
[----:B------:R-:W-:Y:S02]  /*14bc0*/  FADD.FTZ R158, R161, R158 ;  /* 0x0000009ea19e7221 */ /* 0x000fe40000010000 */
[----:B------:R-:W-:Y:S02]  /*14bd0*/  FADD.FTZ R165, R165, R160 ;  /* 0x000000a0a5a57221 */ /* 0x000fe40000010000 */
[C---:B------:R-:W-:Y:S01]  /*14be0*/  HMMA.16816.F32 R20, R100.reuse, R120, R20 ;  /* 0x000000786414723c */ /* 0x040fe20000001814 */
[----:B----4-:R-:W-:Y:S03]  /*14bf0*/  LDSM.16.MT88.4 R144, [R156+0x1900] ;  /* 0x001900009c90783b */ /* 0x010fe60000004200 */
[----:B------:R-:W-:Y:S02]  /*14c00*/  FADD.FTZ R169, R169, R158 ;  /* 0x0000009ea9a97221 */ /* 0x000fe40000010000 */
[----:B------:R-:W-:Y:S02]  /*14c10*/  FADD.FTZ R166, R166, R165 ;  /* 0x000000a5a6a67221 */ /* 0x000fe40000010000 */
[C---:B------:R-:W-:Y:S01]  /*14c20*/  HMMA.16816.F32 R24, R100.reuse, R122, R24 ;  /* 0x0000007a6418723c */ /* 0x040fe20000001818 */
[----:B------:R-:W-:Y:S03]  /*14c30*/  LDSM.16.MT88.4 R120, [R134+UR4+0x1100] ;  /* 0x001100048678783b */ /* 0x000fe60008004200 */
[----:B------:R-:W-:Y:S02]  /*14c40*/  FADD.FTZ R170, R170, R169 ;  /* 0x000000a9aaaa7221 */ /* 0x000fe40000010000 */
[----:B------:R-:W-:Y:S02]  /*14c50*/  FADD.FTZ R167, R167, R166 ;  /* 0x000000a6a7a77221 */ /* 0x000fe40000010000 */
[C---:B--2---:R-:W-:Y:S04]  /*14c60*/  HMMA.16816.F32 R28, R100.reuse, R108, R28 ;  /* 0x0000006c641c723c */ /* 0x044fe8000000181c */
[----:B------:R-:W-:Y:S02]  /*14c70*/  FADD.FTZ R171, R171, R170 ;  /* 0x000000aaabab7221 */ /* 0x000fe40000010000 */
[----:B------:R-:W-:Y:S02]  /*14c80*/  FADD.FTZ R168, R168, R167 ;  /* 0x000000a7a8a87221 */ /* 0x000fe40000010000 */
[C---:B------:R-:W-:Y:S01]  /*14c90*/  HMMA.16816.F32 R32, R100.reuse, R110, R32 ;  /* 0x0000006e6420723c */ /* 0x040fe20000001820 */
[----:B------:R-:W2:Y:S03]  /*14ca0*/  LDSM.16.MT88.4 R108, [R135+UR4+0x4900] ;  /* 0x00490004876c783b */ /* 0x000ea60008004200 */
[----:B------:R-:W-:Y:S04]  /*14cb0*/  FADD.FTZ R172, R172, R171 ;  /* 0x000000abacac7221 */ /* 0x000fe80000010000 */
        /* <DEDUP_REMOVED lines=27> */
[----:B---3--:R-:W-:Y:S01]  /*14e70*/  F2FP.PACK_AB R101, R176, R177 ;  /* 0x000000b1b065723e */ /* 0x008fe200000000ff */
[----:B------:R-:W-:Y:S01]  /*14e80*/  FADD.FTZ R177, R177, R172 ;  /* 0x000000acb1b17221 */ /* 0x000fe20000010000 */
[----:B-----5:R-:W-:Y:S01]  /*14e90*/  F2FP.PACK_AB R103, R179, R174 ;  /* 0x000000aeb367723e */ /* 0x020fe200000000ff */
        /* <DEDUP_REMOVED lines=58> */
[----:B------:R-:W-:Y:S03]  /*15240*/  @P0 SHF.R.S32.HI R16, RZ, 0x1f, R13 ;  /* 0x0000001fff100819 */ /* 0x000fe6000001140d */
[C---:B------:R-:W-:Y:S01]  /*15250*/  @P0 IMAD.WIDE.U32 R24, R13.reuse, c[0x0][0x1e0], RZ ;  /* 0x000078000d180a25 */ /* 0x040fe200078e00ff */
[C---:B------:R-:W-:Y:S04]  /*15260*/  HMMA.16816.F32 R104, R136.reuse, R144, R28 ;  /* 0x000000908868723c */ /* 0x040fe8000000181c */
[----:B------:R-:W-:Y:S04]  /*15270*/  @P0 IMAD R16, R16, c[0x0][0x1e0], RZ ;  /* 0x0000780010100a24 */ /* 0x000fe800078e02ff */
[C---:B------:R-:W-:Y:S04]  /*15280*/  HMMA.16816.F32 R100, R136.reuse, R146, R32 ;  /* 0x000000928864723c */ /* 0x040fe80000001820 */
[----:B------:R-:W-:Y:S02]  /*15290*/  @P0 IMAD R16, R13, c[0x0][0x1e4], R16 ;  /* 0x000079000d100a24 */ /* 0x000fe400078e0210 */
[----:B------:R-:W2:Y:S02]  /*152a0*/  LDSM.16.MT88.4 R12, [R135+UR4+0x5900] ;  /* 0x00590004870c783b */ /* 0x000ea40008004200 */
        /* <DEDUP_REMOVED lines=8> */
[C---:B-1----:R-:W-:Y:S07]  /*15330*/  HMMA.16816.F32 R52, R136.reuse, R4, R52 ;  /* 0x000000048834723c */ /* 0x042fee0000001834 */
[----:B------:R-:W-:Y:S01]  /*15340*/  @P0 IADD3.X R5, R24, R213, RZ, P1, !PT ;  /* 0x000000d518050210 */ /* 0x000fe20000ffe4ff */
[C---:B------:R-:W-:Y:S04]  /*15350*/  HMMA.16816.F32 R56, R136.reuse, R6, R56 ;  /* 0x000000068838723c */ /* 0x040fe80000001838 */
[C---:B------:R-:W-:Y:S04]  /*15360*/  @P0 LEA R20, P1, R16.reuse, c[0x0][0x1c8], 0x1 ;  /* 0x0000720010140a11 */ /* 0x040fe800078208ff */
[C---:B---3--:R-:W-:Y:S04]  /*15370*/  HMMA.16816.F32 R60, R136.reuse, R8, R60 ;  /* 0x00000008883c723c */ /* 0x048fe8000000183c */
[----:B------:R-:W-:Y:S02]  /*15380*/  @P0 LEA.HI.X R21, R16, c[0x0][0x1cc], R5, 0x1, P1 ;  /* 0x0000730010150a11 */ /* 0x000fe400008f0c05 */
[----:B------:R-:W1:Y:S01]  /*15390*/  LDSM.16.MT88.4 R16, [R133+0x5900] ;  /* 0x005900008510783b */ /* 0x000e620000004200 */
[C---:B------:R-:W-:Y:S01]  /*153a0*/  @P0 IADD3 R4, P1, R25.reuse, R222, RZ ;  /* 0x000000de19040210 */ /* 0x040fe20007f3e0ff */
[C---:B------:R-:W-:Y:S04]  /*153b0*/  HMMA.16816.F32 R64, R136.reuse, R10, R64 ;  /* 0x0000000a8840723c */ /* 0x040fe80000001840 */
[----:B------:R-:W-:Y:S02]  /*153c0*/  @P0 IADD3.X R5, R24, R227, RZ, P1, !PT ;  /* 0x000000e318050210 */ /* 0x000fe40000ffe4ff */
        /* <DEDUP_REMOVED lines=14> */
[C---:B------:R-:W-:Y:S02]  /*154b0*/  @P0 LEA R28, P1, R8.reuse, c[0x0][0x1c8], 0x1 ;  /* 0x00007200081c0a11 */ /* 0x040fe400078208ff */
[----:B------:R-:W-:Y:S01]  /*154c0*/  @P0 IMAD R16, R215, 0x3000, R204 ;  /* 0x00003000d7100824 */ /* 0x000fe200078e02cc */
[C---:B------:R-:W-:Y:S04]  /*154d0*/  HMMA.16816.F32 R80, R136.reuse, R18, R80 ;  /* 0x000000128850723c */ /* 0x040fe80000001850 */
[----:B------:R-:W-:Y:S02]  /*154e0*/  @P0 LEA.HI.X R29, R8, c[0x0][0x1cc], R9, 0x1, P1 ;  /* 0x00007300081d0a11 */ /* 0x000fe400008f0c09 */
[----:B------:R-:W1:Y:S01]  /*154f0*/  LDSM.16.MT88.4 R8, [R156+0x5900] ;  /* 0x005900009c08783b */ /* 0x000e620000004200 */
[----:B------:R-:W-:Y:S05]  /*15500*/  @P0 IADD3 R3, P1, R25, R222, RZ ;  /* 0x000000de19030210 */ /* 0x000fea0007f3e0ff */
        /* <DEDUP_REMOVED lines=26> */
.L_x_1036:
[----:B------:R-:W-:Y:S01]  /*156b0*/  IMAD.MOV.U32 R3, RZ, RZ, c[0x0][0x2c4] ;  /* 0x0000b100ff037624 */ /* 0x000fe200078e00ff */
[----:B------:R-:W-:-:S02]  /*156c0*/  LEA R6, R219, 0x7f, 0x7 ;  /* 0x0000007fdb067811 */ /* 0x000fc400078e38ff */
[----:B------:R-:W-:Y:S02]  /*156d0*/  ISETP.GE.AND P0, PT, R194, 0x1, PT ;  /* 0x00000001c200780c */ /* 0x000fe40003f06270 */
[----:B------:R-:W-:Y:S02]  /*156e0*/  ISETP.NE.AND P3, PT, R3, 0x1, PT ;  /* 0x000000010300780c */ /* 0x000fe40003f65270 */
[----:B------:R-:W-:-:S11]  /*156f0*/  IADD3 R3, R193, 0x1, -R196 ;  /* 0x00000001c1037810 */ /* 0x000fd60007ffe8c4 */
        /* <DEDUP_REMOVED lines=14> */
.L_x_1047:
[----:B------:R-:W-:-:S04]  /*157e0*/  MOV R3, c[0x0][0x32c] ;  /* 0x0000cb0000037a02 */ /* 0x000fc80000000f00 */
[----:B------:R-:W-:-:S13]  /*157f0*/  ISETP.NE.AND P0, PT, R3, 0x1, PT ;  /* 0x000000010300780c */ /* 0x000fda0003f05270 */
[----:B------:R-:W-:-:S05]  /*15800*/  @P0 IMAD.HI.U32 R3, R5, c[0x0][0x330], RZ ;  /* 0x0000cc0005030a27 */ /* 0x000fca00078e00ff */
[----:B------:R-:W-:-:S05]  /*15810*/  @P0 SHF.R.U32.HI R5, RZ, c[0x0][0x334], R3 ;  /* 0x0000cd00ff050a19 */ /* 0x000fca0000011603 */
.L_x_1048:
[----:B------:R-:W-:-:S05]  /*15820*/  IMAD R5, R5, c[0x0][0x32c], RZ ;  /* 0x0000cb0005057a24 */ /* 0x000fca00078e02ff */
[----:B------:R-:W-:-:S04]  /*15830*/  IMNMX R4, R4, R5, !PT ;  /* 0x0000000504047217 */ /* 0x000fc80007800200 */
.L_x_1046:
[----:B------:R-:W-:-:S04]  /*15840*/  IADD3 R4, R4, 0x3f, RZ ;  /* 0x0000003f04047810 */ /* 0x000fc80007ffe0ff */
[----:B------:R-:W-:-:S04]  /*15850*/  SHF.R.S32.HI R3, RZ, 0x1f, R4 ;  /* 0x0000001fff037819 */ /* 0x000fc80000011404 */
[----:B------:R-:W-:-:S04]  /*15860*/  LEA.HI R3, R3, R4, RZ, 0x6 ;  /* 0x0000000403037211 */ /* 0x000fc800078f30ff */
[----:B------:R-:W-:-:S04]  /*15870*/  SHF.R.S32.HI R3, RZ, 0x6, R3 ;  /* 0x00000006ff037819 */ /* 0x000fc80000011403 */
[----:B------:R-:W-:-:S04]  /*15880*/  IMNMX R228, R198, R3, !PT ;  /* 0x00000003c6e47217 */ /* 0x000fc80007800200 */
[----:B------:R-:W-:-:S13]  /*15890*/  ISETP.GE.AND P0, PT, R221, R228, PT ;  /* 0x000000e4dd00720c */ /* 0x000fda0003f06270 */
[----:B------:R-:W-:Y:S05]  /*158a0*/  @!P0 BRA `(.L_x_1049) ;  /* 0x00002f9000008947 */ /* 0x000fea0003800000 */
[----:B------:R-:W1:Y:S01]  /*158b0*/  S2R R4, SR_TID.X ;  /* 0x0000000000047919 */ /* 0x000e620000002100 */
[C---:B------:R-:W-:Y:S01]  /*158c0*/  IADD3 RZ, P0, R206.reuse, 0x40, RZ ;  /* 0x00000040ceff7810 */ /* 0x040fe20007f1e0ff */
[----:B------:R-:W-:Y:S01]  /*158d0*/  IMAD.MOV.U32 R189, RZ, RZ, 0x20 ;  /* 0x00000020ffbd7424 */ /* 0x000fe200078e00ff */
[C---:B------:R-:W-:Y:S01]  /*158e0*/  IADD3 RZ, P1, R206.reuse, 0x80, RZ ;  /* 0x00000080ceff7810 */ /* 0x040fe20007f3e0ff */
[----:B------:R-:W-:Y:S01]  /*158f0*/  IMAD.MOV.U32 R133, RZ, RZ, R2 ;  /* 0x000000ffff857224 */ /* 0x000fe200078e0002 */
[----:B------:R-:W-:Y:S01]  /*15900*/  IADD3 R222, R206, 0x80, RZ ;  /* 0x00000080cede7810 */ /* 0x000fe20007ffe0ff */
[--C-:B------:R-:W-:Y:S01]  /*15910*/  IMAD.X R226, RZ, RZ, R211.reuse, P0 ;  /* 0x000000ffffe27224 */ /* 0x100fe200000e06d3 */
[----:B------:R-:W-:Y:S01]  /*15920*/  IADD3 RZ, P0, R208, 0x40, RZ ;  /* 0x00000040d0ff7810 */ /* 0x000fe20007f1e0ff */
[----:B------:R-:W-:Y:S01]  /*15930*/  IMAD.X R225, RZ, RZ, R211, P1 ;  /* 0x000000ffffe17224 */ /* 0x000fe200008e06d3 */
[----:B------:R-:W-:Y:S02]  /*15940*/  IADD3 R220, R206, 0x40, RZ ;  /* 0x00000040cedc7810 */ /* 0x000fe40007ffe0ff */
[C---:B------:R-:W-:Y:S01]  /*15950*/  IADD3 R219, R208.reuse, 0x40, RZ ;  /* 0x00000040d0db7810 */ /* 0x040fe20007ffe0ff */
[----:B------:R-:W-:Y:S01]  /*15960*/  IMAD.X R224, RZ, RZ, R213, P0 ;  /* 0x000000ffffe07224 */ /* 0x000fe200000e06d5 */
[----:B------:R-:W-:-:S02]  /*15970*/  IADD3 RZ, P0, R208, 0x80, RZ ;  /* 0x00000080d0ff7810 */ /* 0x000fc40007f1e0ff */
[----:B------:R-:W-:-:S03]  /*15980*/  IADD3 R218, R208, 0x80, RZ ;  /* 0x00000080d0da7810 */ /* 0x000fc60007ffe0ff */
[----:B------:R-:W-:Y:S01]  /*15990*/  IMAD.X R223, RZ, RZ, R213, P0 ;  /* 0x000000ffffdf7224 */ /* 0x000fe200000e06d5 */
[----:B-1----:R-:W-:-:S04]  /*159a0*/  SHF.R.S32.HI R3, RZ, 0x1f, R4 ;  /* 0x0000001fff037819 */ /* 0x002fc80000011404 */
[----:B------:R-:W-:-:S04]  /*159b0*/  LEA.HI R3, R3, R4, RZ, 0x3 ;  /* 0x0000000403037211 */ /* 0x000fc800078f18ff */
[----:B------:R-:W-:-:S05]  /*159c0*/  LOP3.LUT R3, R3, 0xfffffff8, RZ, 0xc0, !PT ;  /* 0xfffffff803037812 */ /* 0x000fca00078ec0ff */
[----:B------:R-:W-:-:S05]  /*159d0*/  IMAD.IADD R3, R4, 0x1, -R3 ;  /* 0x0000000104037824 */ /* 0x000fca00078e0a03 */
[----:B------:R-:W-:Y:S01]  /*159e0*/  LOP3.LUT P1, RZ, R3, 0x2, RZ, 0xc0, !PT ;  /* 0x0000000203ff7812 */ /* 0x000fe2000782c0ff */
[----:B------:R-:W-:-:S03]  /*159f0*/  IMAD.MOV.U32 R3, RZ, RZ, R0 ;  /* 0x000000ffff037224 */ /* 0x000fc600078e0000 */
[----:B------:R-:W-:Y:S02]  /*15a00*/  SEL R189, R189, 0xffffffe0, !P1 ;  /* 0xffffffe0bdbd7807 */ /* 0x000fe40004800000 */
.L_x_1050:
        /* <DEDUP_REMOVED lines=11> */
[----:B------:R-:W-:Y:S01]  /*15ac0*/  @!P0 IMAD R171, R215, 0x6000, R203 ;  /* 0x00006000d7ab8824 */ /* 0x000fe200078e02cb */
[----:B------:R-:W-:Y:S03]  /*15ad0*/  IADD3 R2, R192, R191, RZ ;  /* 0x000000bfc0027210 */ /* 0x000fe60007ffe0ff */
[----:B------:R-:W-:Y:S04]  /*15ae0*/  @!P0 IMAD R29, R29, c[0x0][0x208], RZ ;  /* 0x000082001d1d8a24 */ /* 0x000fe800078e02ff */
[C---:B------:R-:W-:Y:S01]  /*15af0*/  @!P0 IMAD R29, R4.reuse, c[0x0][0x20c], R29 ;  /* 0x00008300041d8a24 */ /* 0x040fe200078e021d */
[----:B------:R-:W-:Y:S01]  /*15b00*/  LDSM.16.M88.4 R32, [R190] ;  /* 0x00000000be20783b */ /* 0x000fe20000000200 */
[----:B------:R-:W-:Y:S05]  /*15b10*/  @!P0 IMAD.WIDE.U32 R4, R4, c[0x0][0x208], RZ ;  /* 0x0000820004048a25 */ /* 0x000fea00078e00ff */
[----:B------:R-:W-:Y:S02]  /*15b20*/  @!P0 IADD3 R29, R5, R29, RZ ;  /* 0x0000001d051d8210 */ /* 0x000fe40007ffe0ff */
[----:B------:R-:W1:Y:S01]  /*15b30*/  LDSM.16.M88.4 R8, [R188+UR4+0xc100] ;  /* 0x00c10004bc08783b */ /* 0x000e620008000200 */
[C---:B------:R-:W-:Y:S02]  /*15b40*/  @!P0 SHF.L.U32 R157, R4.reuse, 0x6, RZ ;  /* 0x00000006049d8819 */ /* 0x040fe400000006ff */
[----:B------:R-:W-:Y:S02]  /*15b50*/  @!P0 SHF.L.U64.HI R29, R4, 0x6, R29 ;  /* 0x00000006041d8819 */ /* 0x000fe4000001021d */
[----:B------:R-:W-:Y:S03]  /*15b60*/  @!P0 IADD3 R5, P1, R157, R206, RZ ;  /* 0x000000ce9d058210 */ /* 0x000fe60007f3e0ff */
[----:B------:R-:W2:Y:S01]  /*15b70*/  LDSM.16.M88.4 R16, [R188+UR4+0xc900] ;  /* 0x00c90004bc10783b */ /* 0x000ea20008000200 */
[----:B------:R-:W-:Y:S02]  /*15b80*/  @!P0 IADD3.X R0, R29, R211, RZ, P1, !PT ;  /* 0x000000d31d008210 */ /* 0x000fe40000ffe4ff */
[C---:B------:R-:W-:Y:S04]  /*15b90*/  @!P0 LEA R168, P1, R5.reuse, c[0x0][0x1f8], 0x1 ;  /* 0x00007e0005a88a11 */ /* 0x040fe800078208ff */
[----:B------:R-:W-:Y:S01]  /*15ba0*/  @!P0 LEA.HI.X R169, R5, c[0x0][0x1fc], R0, 0x1, P1 ;  /* 0x00007f0005a98a11 */ /* 0x000fe200008f0c00 */
[----:B------:R-:W3:Y:S01]  /*15bb0*/  LDSM.16.M88.4 R24, [R188+UR4+0xd100] ;  /* 0x00d10004bc18783b */ /* 0x000ee20008000200 */
[----:B------:R-:W-:Y:S04]  /*15bc0*/  @!P0 IADD3 R5, P1, R157, R220, RZ ;  /* 0x000000dc9d058210 */ /* 0x000fe80007f3e0ff */
[----:B------:R-:W-:Y:S02]  /*15bd0*/  @!P0 IADD3.X R0, R29, R226, RZ, P1, !PT ;  /* 0x000000e21d008210 */ /* 0x000fe40000ffe4ff */
[C---:B------:R-:W-:Y:S01]  /*15be0*/  @!P0 LEA R164, P1, R5.reuse, c[0x0][0x1f8], 0x1 ;  /* 0x00007e0005a48a11 */ /* 0x040fe200078208ff */
[----:B------:R-:W4:Y:S03]  /*15bf0*/  LDSM.16.M88.4 R136, [R188+UR4+0xd900] ;  /* 0x00d90004bc88783b */ /* 0x000f260008000200 */
[----:B------:R-:W-:Y:S02]  /*15c00*/  @!P0 LEA.HI.X R165, R5, c[0x0][0x1fc], R0, 0x1, P1 ;  /* 0x00007f0005a58a11 */ /* 0x000fe400008f0c00 */
[----:B------:R-:W-:Y:S03]  /*15c10*/  @!P0 IADD3 R0, P1, R157, R222, RZ ;  /* 0x000000de9d008210 */ /* 0x000fe60007f3e0ff */
[----:B------:R-:W-:Y:S01]  /*15c20*/  LDSM.16.M88.4 R140, [R186] ;  /* 0x00000000ba8c783b */ /* 0x000fe20000000200 */
[----:B------:R-:W-:Y:S02]  /*15c30*/  @!P0 IADD3.X R13, R29, R225, RZ, P1, !PT ;  /* 0x000000e11d0d8210 */ /* 0x000fe40000ffe4ff */
[C---:B------:R-:W-:Y:S04]  /*15c40*/  @!P0 LEA R166, P1, R0.reuse, c[0x0][0x1f8], 0x1 ;  /* 0x00007e0000a68a11 */ /* 0x040fe800078208ff */
[----:B------:R-:W-:Y:S01]  /*15c50*/  @!P0 LEA.HI.X R167, R0, c[0x0][0x1fc], R13, 0x1, P1 ;  /* 0x00007f0000a78a11 */ /* 0x000fe200008f0c0d */
[C---:B-1----:R-:W-:Y:S01]  /*15c60*/  HMMA.16816.F32 R4, R32.reuse, R8, RZ ;  /* 0x000000082004723c */ /* 0x042fe200000018ff */
[----:B------:R-:W1:Y:S02]  /*15c70*/  LDSM.16.M88.4 R144, [R191+0xc100] ;  /* 0x00c10000bf90783b */ /* 0x000e640000000200 */
[----:B------:R-:W-:Y:S04]  /*15c80*/  @!P0 IADD3 R157, P1, R200, R157, RZ ;  /* 0x0000009dc89d8210 */ /* 0x000fe80007f3e0ff */
[----:B------:R-:W-:Y:S01]  /*15c90*/  @!P0 IADD3.X R29, R199, R29, RZ, P1, !PT ;  /* 0x0000001dc71d8210 */ /* 0x000fe20000ffe4ff */
[C---:B------:R-:W-:Y:S01]  /*15ca0*/  HMMA.16816.F32 R8, R32.reuse, R10, RZ ;  /* 0x0000000a2008723c */ /* 0x040fe200000018ff */
[----:B------:R-:W-:Y:S01]  /*15cb0*/  @!P0 IADD3 R0, P1, R157, R206, RZ ;  /* 0x000000ce9d008210 */ /* 0x000fe20007f3e0ff */
[----:B------:R-:W5:Y:S03]  /*15cc0*/  LDSM.16.M88.4 R148, [R191+0xc900] ;  /* 0x00c90000bf94783b */ /* 0x000f660000000200 */
[----:B------:R-:W-:Y:S02]  /*15cd0*/  @!P0 IADD3.X R21, R29, R211, RZ, P1, !PT ;  /* 0x000000d31d158210 */ /* 0x000fe40000ffe4ff */
[C---:B------:R-:W-:Y:S01]  /*15ce0*/  @!P0 LEA R172, P1, R0.reuse, c[0x0][0x1f8], 0x1 ;  /* 0x00007e0000ac8a11 */ /* 0x040fe200078208ff */
[C---:B--2---:R-:W-:Y:S02]  /*15cf0*/  HMMA.16816.F32 R12, R32.reuse, R16, RZ ;  /* 0x00000010200c723c */ /* 0x044fe400000018ff */
[----:B------:R-:W2:Y:S02]  /*15d00*/  LDSM.16.M88.4 R152, [R191+0xd100] ;  /* 0x00d10000bf98783b */ /* 0x000ea40000000200 */
[----:B------:R-:W-:Y:S02]  /*15d10*/  @!P0 LEA.HI.X R173, R0, c[0x0][0x1fc], R21, 0x1, P1 ;  /* 0x00007f0000ad8a11 */ /* 0x000fe400008f0c15 */
[----:B------:R-:W-:Y:S02]  /*15d20*/  @!P0 IADD3 R0, P1, R157, R220, RZ ;  /* 0x000000dc9d008210 */ /* 0x000fe40007f3e0ff */
[C---:B------:R-:W-:Y:S04]  /*15d30*/  HMMA.16816.F32 R16, R32.reuse, R18, RZ ;  /* 0x000000122010723c */ /* 0x040fe800000018ff */
[----:B------:R-:W-:Y:S02]  /*15d40*/  @!P0 IADD3.X R31, R29, R226, RZ, P1, !PT ;  /* 0x000000e21d1f8210 */ /* 0x000fe40000ffe4ff */
[C---:B------:R-:W-:Y:S02]  /*15d50*/  @!P0 LEA R174, P1, R0.reuse, c[0x0][0x1f8], 0x1 ;  /* 0x00007e0000ae8a11 */ /* 0x040fe400078208ff */
[C---:B---3--:R-:W-:Y:S04]  /*15d60*/  HMMA.16816.F32 R20, R32.reuse, R24, RZ ;  /* 0x000000182014723c */ /* 0x048fe800000018ff */
[----:B------:R-:W-:Y:S02]  /*15d70*/  @!P0 LEA.HI.X R175, R0, c[0x0][0x1fc], R31, 0x1, P1 ;  /* 0x00007f0000af8a11 */ /* 0x000fe400008f0c1f */
[----:B------:R-:W-:Y:S02]  /*15d80*/  @!P0 IADD3 R157, P1, R157, R222, RZ ;  /* 0x000000de9d9d8210 */ /* 0x000fe40007f3e0ff */
[C---:B------:R-:W-:Y:S04]  /*15d90*/  HMMA.16816.F32 R24, R32.reuse, R26, RZ ;  /* 0x0000001a2018723c */ /* 0x040fe800000018ff */
[----:B------:R-:W-:Y:S02]  /*15da0*/  @!P0 IADD3.X R0, R29, R225, RZ, P1, !PT ;  /* 0x000000e11d008210 */ /* 0x000fe40000ffe4ff */
[C---:B------:R-:W-:Y:S02]  /*15db0*/  @!P0 LEA R176, P1, R157.reuse, c[0x0][0x1f8], 0x1 ;  /* 0x00007e009db08a11 */ /* 0x040fe400078208ff */
[C---:B----4-:R-:W-:Y:S04]  /*15dc0*/  HMMA.16816.F32 R28, R32.reuse, R136, RZ ;  /* 0x00000088201c723c */ /* 0x050fe800000018ff */
[----:B------:R-:W-:Y:S02]  /*15dd0*/  @!P0 LEA.HI.X R177, R157, c[0x0][0x1fc], R0, 0x1, P1 ;  /* 0x00007f009db18a11 */ /* 0x000fe400008f0c00 */
[----:B------:R-:W3:Y:S01]  /*15de0*/  LDSM.16.M88.4 R156, [R191+0xd900] ;  /* 0x00d90000bf9c783b */ /* 0x000ee20000000200 */
[-C--:B------:R-:W-:Y:S01]  /*15df0*/  IADD3 R0, R192, R132.reuse, RZ ;  /* 0x00000084c0007210 */ /* 0x080fe20007ffe0ff */
[----:B------:R-:W-:Y:S01]  /*15e00*/  HMMA.16816.F32 R32, R32, R138, RZ ;  /* 0x0000008a2020723c */ /* 0x000fe200000018ff */
[----:B------:R-:W-:Y:S05]  /*15e10*/  IADD3 R132, R189, R132, R192 ;  /* 0x00000084bd847210 */ /* 0x000fea0007ffe0c0 */
[----:B------:R-:W-:Y:S01]  /*15e20*/  @!PT LDS RZ, [RZ] ;  /* 0x00000000fffff984 */ /* 0x000fe20000000800 */
[----:B------:R-:W-:Y:S01]  /*15e30*/  @!PT LDS RZ, [RZ] ;  /* 0x00000000fffff984 */ /* 0x000fe20000000800 */
[----:B------:R-:W-:Y:S01]  /*15e40*/  @!PT LDS RZ, [RZ] ;  /* 0x00000000fffff984 */ /* 0x000fe20000000800 */
[----:B------:R4:W-:Y:S02]  /*15e50*/  @!P0 LDGSTS.E.BYPASS.LTC128B.128 [R171], [R168.64], !P5 ;  /* 0x00000000a8ab8fae */ /* 0x0009e4000e901d46 */
[C---:B-1----:R-:W-:Y:S06]  /*15e60*/  HMMA.16816.F32 R4, R140.reuse, R144, R4 ;  /* 0x000000908c04723c */ /* 0x042fec0000001804 */
[----:B------:R1:W-:Y:S02]  /*15e70*/  @!P0 LDGSTS.E.BYPASS.LTC128B.128 [R171+0x2000], [R164.64], !P4 ;  /* 0x02000000a4ab8fae */ /* 0x0003e4000e101d46 */
[C---:B------:R-:W-:Y:S06]  /*15e80*/  HMMA.16816.F32 R8, R140.reuse, R146, R8 ;  /* 0x000000928c08723c */ /* 0x040fec0000001808 */
[----:B------:R1:W-:Y:S02]  /*15e90*/  @!P0 LDGSTS.E.BYPASS.LTC128B.128 [R171+0x4000], [R166.64], !P6 ;  /* 0x04000000a6ab8fae */ /* 0x0003e4000f101d46 */
[C---:B-----5:R-:W-:Y:S06]  /*15ea0*/  HMMA.16816.F32 R12, R140.reuse, R148, R12 ;  /* 0x000000948c0c723c */ /* 0x060fec000000180c */
[----:B------:R4:W-:Y:S02]  /*15eb0*/  @!P0 LDGSTS.E.BYPASS.LTC128B.128 [R171+0x1000], [R172.64], !P5 ;  /* 0x01000000acab8fae */ /* 0x0009e4000e901d46 */
[C---:B------:R-:W-:Y:S06]  /*15ec0*/  HMMA.16816.F32 R16, R140.reuse, R150, R16 ;  /* 0x000000968c10723c */ /* 0x040fec0000001810 */
[----:B------:R4:W-:Y:S02]  /*15ed0*/  @!P0 LDGSTS.E.BYPASS.LTC128B.128 [R171+0x3000], [R174.64], !P4 ;  /* 0x03000000aeab8fae */ /* 0x0009e4000e101d46 */
[C---:B--2---:R-:W-:Y:S06]  /*15ee0*/  HMMA.16816.F32 R20, R140.reuse, R152, R20 ;  /* 0x000000988c14723c */ /* 0x044fec0000001814 */
[----:B------:R4:W-:Y:S02]  /*15ef0*/  @!P0 LDGSTS.E.BYPASS.LTC128B.128 [R171+0x5000], [R176.64], !P6 ;  /* 0x05000000b0ab8fae */ /* 0x0009e4000f101d46 */
[C---:B------:R-:W-:Y:S06]  /*15f00*/  HMMA.16816.F32 R24, R140.reuse, R154, R24 ;  /* 0x0000009a8c18723c */ /* 0x040fec0000001818 */
[----:B------:R-:W-:Y:S02]  /*15f10*/  LDSM.16.M88.4 R136, [R185] ;  /* 0x00000000b988783b */ /* 0x000fe40000000200 */
[C---:B---3--:R-:W-:Y:S06]  /*15f20*/  HMMA.16816.F32 R28, R140.reuse, R156, R28 ;  /* 0x0000009c8c1c723c */ /* 0x048fec000000181c */
[----:B------:R-:W2:Y:S02]  /*15f30*/  LDSM.16.M88.4 R160, [R0+0xc100] ;  /* 0x00c1000000a0783b */ /* 0x000ea40000000200 */
[----:B------:R-:W-:Y:S06]  /*15f40*/  HMMA.16816.F32 R32, R140, R158, R32 ;  /* 0x0000009e8c20723c */ /* 0x000fec0000001820 */
        /* <DEDUP_REMOVED lines=564> */
[C---:B------:R-:W-:Y:S05]  /*18290*/  ISETP.GE.AND P0, PT, R21.reuse, R198, PT ;  /* 0x000000c61500720c */ /* 0x040fea0003f06270 */
[C---:B------:R-:W-:Y:S08]  /*182a0*/  HMMA.16816.F32 R104, R136.reuse, R144, R28 ;  /* 0x000000908868723c */ /* 0x040ff0000000181c */
[C---:B------:R-:W-:Y:S04]  /*182b0*/  HMMA.16816.F32 R100, R136.reuse, R146, R32 ;  /* 0x000000928864723c */ /* 0x040fe80000001820 */
[----:B------:R-:W-:Y:S01]  /*182c0*/  @P0 SHF.R.S32.HI R16, RZ, 0x1f, R21 ;  /* 0x0000001fff100819 */ /* 0x000fe20000011415 */
[C---:B------:R-:W-:Y:S03]  /*182d0*/  @P0 IMAD.WIDE.U32 R24, R21.reuse, c[0x0][0x1e0], RZ ;  /* 0x0000780015180a25 */ /* 0x040fe600078e00ff */
[C---:B-1----:R-:W-:Y:S07]  /*182e0*/  HMMA.16816.F32 R36, R136.reuse, R4, R36 ;  /* 0x000000048824723c */ /* 0x042fee0000001824 */
[----:B------:R-:W-:Y:S01]  /*182f0*/  @P0 IMAD R4, R16, c[0x0][0x1e0], RZ ;  /* 0x0000780010040a24 */ /* 0x000fe200078e02ff */
[C---:B------:R-:W-:Y:S01]  /*18300*/  HMMA.16816.F32 R40, R136.reuse, R6, R40 ;  /* 0x000000068828723c */ /* 0x040fe20000001828 */
[----:B------:R-:W1:Y:S03]  /*18310*/  LDSM.16.MT88.4 R16, [R148+0x3900] ;  /* 0x003900009410783b */ /* 0x000e660000004200 */
[----:B------:R-:W-:Y:S04]  /*18320*/  @P0 IMAD R4, R21, c[0x0][0x1e4], R4 ;  /* 0x0000790015040a24 */ /* 0x000fe800078e0204 */
        /* <DEDUP_REMOVED lines=28> */
[----:B------:R-:W-:Y:S02]  /*184f0*/  @P0 IADD3 R18, P1, R25, R208, RZ ;  /* 0x000000d019120210 */ /* 0x000fe40007f3e0ff */
        /* <DEDUP_REMOVED lines=30> */
[----:B------:R-:W-:Y:S01]  /*186e0*/  @P0 LEA R10, P1, R25, c[0x0][0x1c8], 0x1 ;  /* 0x00007200190a0a11 */ /* 0x000fe200078208ff */
        /* <DEDUP_REMOVED lines=16> */
[C---:B------:R-:W-:Y:S02]  /*187f0*/  ISETP.GT.AND P0, PT, R221.reuse, R228, PT ;  /* 0x000000e4dd00720c */ /* 0x040fe40003f04270 */
[----:B------:R-:W-:Y:S05]  /*18800*/  IADD3 R221, R221, -0x1, RZ ;  /* 0xffffffffdddd7810 */ /* 0x000fea0007ffe0ff */
[----:B------:R-:W0:Y:S01]  /*18810*/  LDGDEPBAR ;  /* 0x00000000000079af */ /* 0x000e220000000000 */
[----:B--2---:R-:W-:Y:S05]  /*18820*/  MOV R3, R0 ;  /* 0x0000000000037202 */ /* 0x004fea0000000f00 */
[----:B------:R-:W-:-:S05]  /*18830*/  @P0 BRA `(.L_x_1050) ;  /* 0xffffd1d000000947 */ /* 0x000fca000383ffff */
.L_x_1049:
[----:B------:R-:W-:-:S13]  /*18840*/  ISETP.GE.AND P0, PT, R221, R198, PT ;  /* 0x000000c6dd00720c */ /* 0x000fda0003f06270 */
[----:B------:R-:W-:Y:S05]  /*18850*/  @!P0 BRA `(.L_x_1051) ;  /* 0x00003a5000008947 */ /* 0x000fea0003800000 */
[----:B------:R-:W1:Y:S01]  /*18860*/  S2R R4, SR_TID.X ;  /* 0x0000000000047919 */ /* 0x000e620000002100 */
[----:B------:R-:W-:Y:S01]  /*18870*/  IADD3 RZ, P1, R208, 0x40, RZ ;  /* 0x00000040d0ff7810 */ /* 0x000fe20007f3e0ff */
[----:B------:R-:W-:Y:S01]  /*18880*/  @P3 IMAD.HI.U32 R218, R205, c[0x0][0x2c8], RZ ;  /* 0x0000b200cdda3a27 */ /* 0x000fe200078e00ff */
[C---:B------:R-:W-:Y:S01]  /*18890*/  IADD3 RZ, P0, R206.reuse, 0x40, RZ ;  /* 0x00000040ceff7810 */ /* 0x040fe20007f1e0ff */
[----:B------:R-:W-:Y:S01]  /*188a0*/  ULDC UR8, c[0x0][0x324] ;  /* 0x0000c90000087ab9 */ /* 0x000fe20000000800 */
[----:B------:R-:W-:Y:S01]  /*188b0*/  IADD3 RZ, P2, R206, 0x80, RZ ;  /* 0x00000080ceff7810 */ /* 0x000fe20007f5e0ff */
[----:B------:R-:W-:Y:S01]  /*188c0*/  IMAD.X R220, RZ, RZ, R213, P1 ;  /* 0x000000ffffdc7224 */ /* 0x000fe200008e06d5 */
[----:B------:R-:W-:Y:S01]  /*188d0*/  IADD3 RZ, P1, R208, 0x80, RZ ;  /* 0x00000080d0ff7810 */ /* 0x000fe20007f3e0ff */
[--C-:B------:R-:W-:Y:S01]  /*188e0*/  IMAD.X R223, RZ, RZ, R211.reuse, P0 ;  /* 0x000000ffffdf7224 */ /* 0x100fe200000e06d3 */
[----:B------:R-:W-:Y:S01]  /*188f0*/  @P3 SHF.R.U32.HI R218, RZ, c[0x0][0x2cc], R218 ;  /* 0x0000b300ffda3a19 */ /* 0x000fe200000116da */
[----:B------:R-:W-:Y:S01]  /*18900*/  IMAD.MOV.U32 R133, RZ, RZ, 0x40 ;  /* 0x00000040ff857424 */ /* 0x000fe200078e00ff */
[C---:B------:R-:W-:Y:S01]  /*18910*/  IADD3 R227, R206.reuse, 0x40, RZ ;  /* 0x00000040cee37810 */ /* 0x040fe20007ffe0ff */
[----:B------:R-:W-:Y:S01]  /*18920*/  IMAD.X R222, RZ, RZ, R211, P2 ;  /* 0x000000ffffde7224 */ /* 0x000fe200010e06d3 */
[----:B------:R-:W-:Y:S01]  /*18930*/  IADD3 R226, R206, 0x80, RZ ;  /* 0x00000080cee27810 */ /* 0x000fe20007ffe0ff */
[----:B------:R-:W-:Y:S01]  /*18940*/  IMAD.MOV.U32 R132, RZ, RZ, R2 ;  /* 0x000000ffff847224 */ /* 0x000fe200078e0002 */
[C---:B------:R-:W-:Y:S01]  /*18950*/  IADD3 R225, R208.reuse, 0x80, RZ ;  /* 0x00000080d0e17810 */ /* 0x040fe20007ffe0ff */
[----:B------:R-:W-:Y:S01]  /*18960*/  IMAD.X R219, RZ, RZ, R213, P1 ;  /* 0x000000ffffdb7224 */ /* 0x000fe200008e06d5 */
[----:B------:R-:W-:Y:S01]  /*18970*/  IADD3 R224, R208, 0x40, RZ ;  /* 0x00000040d0e07810 */ /* 0x000fe20007ffe0ff */
[----:B------:R-:W-:Y:S01]  /*18980*/  ULOP3.LUT UR8, URZ, UR8, URZ, 0x33, !UPT ;  /* 0x000000083f087292 */ /* 0x000fe2000f8e333f */
[----:B-1----:R-:W-:-:S04]  /*18990*/  SHF.R.S32.HI R3, RZ, 0x1f, R4 ;  /* 0x0000001fff037819 */ /* 0x002fc80000011404 */
[----:B------:R-:W-:-:S04]  /*189a0*/  LEA.HI R3, R3, R4, RZ, 0x3 ;  /* 0x0000000403037211 */ /* 0x000fc800078f18ff */
[----:B------:R-:W-:-:S05]  /*189b0*/  LOP3.LUT R3, R3, 0xfffffff8, RZ, 0xc0, !PT ;  /* 0xfffffff803037812 */ /* 0x000fca00078ec0ff */
[----:B------:R-:W-:-:S05]  /*189c0*/  IMAD.IADD R3, R4, 0x1, -R3 ;  /* 0x0000000104037824 */ /* 0x000fca00078e0a03 */
[----:B------:R-:W-:Y:S01]  /*189d0*/  LOP3.LUT P0, RZ, R3, 0x4, RZ, 0xc0, !PT ;  /* 0x0000000403ff7812 */ /* 0x000fe2000780c0ff */
[----:B------:R-:W-:-:S03]  /*189e0*/  IMAD.MOV.U32 R3, RZ, RZ, R0 ;  /* 0x000000ffff037224 */ /* 0x000fc600078e0000 */
[----:B------:R-:W-:Y:S02]  /*189f0*/  SEL R133, R133, 0xffffffc0, !P0 ;  /* 0xffffffc085857807 */ /* 0x000fe40004000000 */
.L_x_1060:
[----:B------:R-:W-:Y:S04]  /*18a00*/  DEPBAR.LE SB0, 0x2 ;  /* 0x000080800000791a */ /* 0x000fe80000000000 */
[----:B------:R-:W-:Y:S01]  /*18a10*/  BAR.SYNC.DEFER_BLOCKING 0x0 ;  /* 0x0000000000007b1d */ /* 0x000fe20000010000 */
[----:B------:R-:W-:Y:S01]  /*18a20*/  UIMAD UR4, UR5, 0x6000, URZ ;  /* 0x00006000050478a4 */ /* 0x000fe2000f8e023f */
[----:B------:R-:W-:Y:S11]  /*18a30*/  ISETP.GE.AND P0, PT, R198, R221, PT ;  /* 0x000000ddc600720c */ /* 0x000ff60003f06270 */
[----:B------:R-:W-:Y:S02]  /*18a40*/  @!UPT UIADD3 URZ, URZ, URZ, URZ ;  /* 0x0000003f3f3ff290 */ /* 0x000fe4000fffe03f */
        /* <DEDUP_REMOVED lines=30> */
[--C-:B------:R-:W-:Y:S01]  /*18c30*/  @!P0 IMAD.X R13, R153, 0x1, R222.reuse, P1 ;  /* 0x00000001990d8824 */ /* 0x100fe200008e06de */
[C---:B------:R-:W-:Y:S05]  /*18c40*/  @!P0 LEA R170, P1, R2.reuse, c[0x0][0x1f8], 0x1 ;  /* 0x00007e0002aa8a11 */ /* 0x040fea00078208ff */
[----:B------:R-:W-:Y:S02]  /*18c50*/  @!P0 LEA.HI.X R171, R2, c[0x0][0x1fc], R13, 0x1, P1 ;  /* 0x00007f0002ab8a11 */ /* 0x000fe400008f0c0d */
[C---:B--2---:R-:W-:Y:S01]  /*18c60*/  HMMA.16816.F32 R12, R32.reuse, R16, RZ ;  /* 0x00000010200c723c */ /* 0x044fe200000018ff */
[----:B------:R-:W-:Y:S04]  /*18c70*/  @!P0 IADD3 R149, P1, R200, R149, RZ ;  /* 0x00000095c8958210 */ /* 0x000fe80007f3e0ff */
[----:B------:R-:W-:Y:S02]  /*18c80*/  @!P0 IADD3.X R153, R199, R153, RZ, P1, !PT ;  /* 0x00000099c7998210 */ /* 0x000fe40000ffe4ff */
[----:B------:R-:W-:Y:S01]  /*18c90*/  @!P0 IADD3 R2, P1, R149, R206, RZ ;  /* 0x000000ce95028210 */ /* 0x000fe20007f3e0ff */
[C---:B------:R-:W-:Y:S04]  /*18ca0*/  HMMA.16816.F32 R16, R32.reuse, R18, RZ ;  /* 0x000000122010723c */ /* 0x040fe800000018ff */
[----:B------:R-:W-:Y:S01]  /*18cb0*/  @!P0 IMAD.X R29, R153, 0x1, R211, P1 ;  /* 0x00000001991d8824 */ /* 0x000fe200008e06d3 */
[C---:B------:R-:W-:Y:S03]  /*18cc0*/  @!P0 LEA R174, P1, R2.reuse, c[0x0][0x1f8], 0x1 ;  /* 0x00007e0002ae8a11 */ /* 0x040fe600078208ff */
[C---:B---3--:R-:W-:Y:S01]  /*18cd0*/  HMMA.16816.F32 R20, R32.reuse, R24, RZ ;  /* 0x000000182014723c */ /* 0x048fe200000018ff */
[----:B------:R-:W-:Y:S03]  /*18ce0*/  @!P0 LEA.HI.X R175, R2, c[0x0][0x1fc], R29, 0x1, P1 ;  /* 0x00007f0002af8a11 */ /* 0x000fe600008f0c1d */
[----:B------:R-:W-:Y:S04]  /*18cf0*/  @!P0 IADD3 R2, P1, R149, R227, RZ ;  /* 0x000000e395028210 */ /* 0x000fe80007f3e0ff */
        /* <DEDUP_REMOVED lines=10> */
[----:B------:R-:W2:Y:S03]  /*18da0*/  LDSM.16.M88.4 R136, [R192+0xd100] ;  /* 0x00d10000c088783b */ /* 0x000ea60000000200 */
[C---:B-----5:R-:W-:Y:S05]  /*18db0*/  HMMA.16816.F32 R4, R140.reuse, R144, R4 ;  /* 0x000000908c04723c */ /* 0x060fea0000001804 */
[----:B------:R-:W-:Y:S02]  /*18dc0*/  @!P0 LEA.HI.X R181, R2, c[0x0][0x1fc], R153, 0x1, P1 ;  /* 0x00007f0002b58a11 */ /* 0x000fe400008f0c99 */
[----:B------:R-:W3:Y:S01]  /*18dd0*/  LDSM.16.M88.4 R152, [R192+0xd900] ;  /* 0x00d90000c098783b */ /* 0x000ee20000000200 */
[C---:B------:R-:W-:Y:S03]  /*18de0*/  HMMA.16816.F32 R8, R140.reuse, R146, R8 ;  /* 0x000000928c08723c */ /* 0x040fe60000001808 */
[----:B------:R-:W-:Y:S02]  /*18df0*/  ISETP.GE.AND P1, PT, R194, 0x1, PT ;  /* 0x00000001c200780c */ /* 0x000fe40003f26270 */
[----:B------:R-:W-:Y:S01]  /*18e00*/  IADD3 R2, R133, R192, RZ ;  /* 0x000000c085027210 */ /* 0x000fe20007ffe0ff */
        /* <DEDUP_REMOVED lines=82> */
[----:B------:R-:W-:Y:S03]  /*19330*/  IMAD.IADD R191, R189, 0x1, R136 ;  /* 0x00000001bdbf7824 */ /* 0x000fe600078e0288 */
        /* <DEDUP_REMOVED lines=90> */
[----:B------:R-:W-:Y:S01]  /*198e0*/  FMUL.FTZ R175, R20, c[0x0][0x320] ;  /* 0x0000c80014af7a20 */ /* 0x000fe20000410000 */
[----:B------:R-:W-:Y:S01]  /*198f0*/  MOV R20, R205 ;  /* 0x000000cd00147202 */ /* 0x000fe20000000f00 */
[----:B-1----:R-:W-:Y:S03]  /*19900*/  FMUL.FTZ R14, R21, c[0x0][0x320] ;  /* 0x0000c800150e7a20 */ /* 0x002fe60000410000 */
        /* <DEDUP_REMOVED lines=11> */
[----:B------:R-:W-:Y:S03]  /*199c0*/  IMAD.SHL.U32 R21, R221, 0x40, RZ ;  /* 0x00000040dd157824 */ /* 0x000fe600078e00ff */
[----:B------:R-:W1:Y:S02]  /*199d0*/  MUFU.TANH R169, R169 ;  /* 0x000000a900a97308 */ /* 0x000e640000002400 */
[----:B------:R-:W-:Y:S04]  /*199e0*/  HMMA.16816.F32 R32, R176, R10, R32 ;  /* 0x0000000ab020723c */ /* 0x000fe80000001820 */
[----:B------:R-:W-:Y:S04]  /*199f0*/  IADD3 R8, -R214, 0x1, -R21 ;  /* 0x00000001d6087810 */ /* 0x000fe80007ffe915 */
[----:B------:R-:W1:Y:S01]  /*19a00*/  MUFU.TANH R167, R167 ;  /* 0x000000a700a77308 */ /* 0x000e620000002400 */
[----:B------:R-:W-:Y:S04]  /*19a10*/  IADD3 R8, -R196, R8, R193 ;  /* 0x00000008c4087210 */ /* 0x000fe80007ffe1c1 */
[C---:B------:R-:W-:Y:S02]  /*19a20*/  IADD3 R10, R8.reuse, c[0x0][0x328], RZ ;  /* 0x0000ca00080a7a10 */ /* 0x040fe40007ffe0ff */
[----:B------:R-:W-:Y:S01]  /*19a30*/  IADD3 R8, R8, UR8, RZ ;  /* 0x0000000808087c10 */ /* 0x000fe2000fffe0ff */
[----:B------:R-:W-:Y:S01]  /*19a40*/  FMUL.FTZ R153, R28, c[0x0][0x320] ;  /* 0x0000c8001c997a20 */ /* 0x000fe20000410000 */
[-C--:B---3--:R-:W-:Y:S01]  /*19a50*/  IADD3 R18, R10, R9.reuse, RZ ;  /* 0x000000090a127210 */ /* 0x088fe20007ffe0ff */
[----:B------:R-:W3:Y:S01]  /*19a60*/  MUFU.TANH R12, R12 ;  /* 0x0000000c000c7308 */ /* 0x000ee20000002400 */
[----:B------:R-:W-:Y:S01]  /*19a70*/  FMUL.FTZ R29, R29, c[0x0][0x320] ;  /* 0x0000c8001d1d7a20 */ /* 0x000fe20000410000 */
[----:B------:R-:W-:Y:S01]  /*19a80*/  IADD3 R16, R8, R9, RZ ;  /* 0x0000000908107210 */ /* 0x000fe20007ffe0ff */
[----:B------:R-:W-:Y:S02]  /*19a90*/  FMUL.FTZ R30, R30, c[0x0][0x320] ;  /* 0x0000c8001e1e7a20 */ /* 0x000fe40000410000 */
[----:B------:R-:W-:Y:S02]  /*19aa0*/  FMUL.FTZ R31, R31, c[0x0][0x320] ;  /* 0x0000c8001f1f7a20 */ /* 0x000fe40000410000 */
[----:B------:R-:W-:Y:S02]  /*19ab0*/  FMUL.FTZ R149, R32, c[0x0][0x320] ;  /* 0x0000c80020957a20 */ /* 0x000fe40000410000 */
[----:B------:R-:W-:Y:S01]  /*19ac0*/  FMUL.FTZ R33, R33, c[0x0][0x320] ;  /* 0x0000c80021217a20 */ /* 0x000fe20000410000 */
[----:B------:R-:W1:Y:S01]  /*19ad0*/  MUFU.TANH R13, R13 ;  /* 0x0000000d000d7308 */ /* 0x000e620000002400 */
[----:B------:R-:W-:Y:S02]  /*19ae0*/  FMUL.FTZ R34, R34, c[0x0][0x320] ;  /* 0x0000c80022227a20 */ /* 0x000fe40000410000 */
        /* <DEDUP_REMOVED lines=33> */
.L_x_1054:
[----:B------:R-:W-:Y:S04]  /*19d00*/  MOV R9, c[0x0][0x32c] ;  /* 0x0000cb0000097a02 */ /* 0x000fe80000000f00 */
[----:B------:R-:W-:Y:S11]  /*19d10*/  ISETP.NE.AND P0, PT, R9, 0x1, PT ;  /* 0x000000010900780c */ /* 0x000ff60003f05270 */
[----:B------:R-:W-:Y:S02]  /*19d20*/  @!UPT UIADD3 URZ, URZ, URZ, URZ ;  /* 0x0000003f3f3ff290 */ /* 0x000fe4000fffe03f */
[----:B------:R-:W-:Y:S05]  /*19d30*/  @P0 IMAD.HI.U32 R9, R22, c[0x0][0x330], RZ ;  /* 0x0000cc0016090a27 */ /* 0x000fea00078e00ff */
[----:B------:R-:W-:Y:S02]  /*19d40*/  @P0 SHF.R.U32.HI R22, RZ, c[0x0][0x334], R9 ;  /* 0x0000cd00ff160a19 */ /* 0x000fe40000011609 */
.L_x_1055:
[----:B------:R-:W-:Y:S05]  /*19d50*/  BSYNC B0 ;  /* 0x0000000000007941 */ /* 0x000fea0003800000 */
.L_x_1053:
[----:B------:R-:W-:Y:S04]  /*19d60*/  IMAD R11, R22, c[0x0][0x32c], -R21 ;  /* 0x0000cb00160b7a24 */ /* 0x000fe800078e0a15 */
[----:B------:R-:W-:Y:S05]  /*19d70*/  IMAD.IADD R11, R11, 0x1, -R214 ;  /* 0x000000010b0b7824 */ /* 0x000fea00078e0ad6 */
[----:B------:R-:W-:Y:S02]  /*19d80*/  IADD3 R9, R11, c[0x0][0x32c], RZ ;  /* 0x0000cb000b097a10 */ /* 0x000fe40007ffe0ff */
[----:B------:R-:W-:Y:S02]  /*19d90*/  IMNMX R16, R16, R11, !PT ;  /* 0x0000000b10107217 */ /* 0x000fe40007800200 */
[----:B------:R-:W-:Y:S02]  /*19da0*/  IMNMX R18, R18, R9, PT ;  /* 0x0000000912127217 */ /* 0x000fe40003800200 */
.L_x_1052:
        /* <DEDUP_REMOVED lines=66> */
.L_x_1058:
[----:B------:R-:W-:Y:S04]  /*1a1d0*/  MOV R8, c[0x0][0x32c] ;  /* 0x0000cb0000087a02 */ /* 0x000fe80000000f00 */
[----:B------:R-:W-:Y:S11]  /*1a1e0*/  ISETP.NE.AND P0, PT, R8, 0x1, PT ;  /* 0x000000010800780c */ /* 0x000ff60003f05270 */
[----:B------:R-:W-:Y:S02]  /*1a1f0*/  @!UPT UIADD3 URZ, URZ, URZ, URZ ;  /* 0x0000003f3f3ff290 */ /* 0x000fe4000fffe03f */
[----:B------:R-:W-:Y:S05]  /*1a200*/  @P0 IMAD.HI.U32 R8, R10, c[0x0][0x330], RZ ;  /* 0x0000cc000a080a27 */ /* 0x000fea00078e00ff */
[----:B------:R-:W-:Y:S02]  /*1a210*/  @P0 SHF.R.U32.HI R10, RZ, c[0x0][0x334], R8 ;  /* 0x0000cd00ff0a0a19 */ /* 0x000fe40000011608 */
.L_x_1059:
[----:B------:R-:W-:Y:S05]  /*1a220*/  BSYNC B0 ;  /* 0x0000000000007941 */ /* 0x000fea0003800000 */
.L_x_1057:
[----:B------:R-:W-:Y:S04]  /*1a230*/  IMAD R21, R10, c[0x0][0x32c], -R21 ;  /* 0x0000cb000a157a24 */ /* 0x000fe800078e0a15 */
[----:B------:R-:W-:Y:S05]  /*1a240*/  IMAD.IADD R21, R21, 0x1, -R214 ;  /* 0x0000000115157824 */ /* 0x000fea00078e0ad6 */
[----:B------:R-:W-:Y:S02]  /*1a250*/  IADD3 R8, R21, c[0x0][0x32c], RZ ;  /* 0x0000cb0015087a10 */ /* 0x000fe40007ffe0ff */
[----:B------:R-:W-:Y:S02]  /*1a260*/  IMNMX R14, R14, R21, !PT ;  /* 0x000000150e0e7217 */ /* 0x000fe40007800200 */
[----:B------:R-:W-:Y:S02]  /*1a270*/  IMNMX R13, R13, R8, PT ;  /* 0x000000080d0d7217 */ /* 0x000fe40003800200 */
.L_x_1056:
        /* <DEDUP_REMOVED lines=20> */
[C---:B------:R-:W-:Y:S02]  /*1a3c0*/  ISETP.GT.AND P0, PT, R14.reuse, 0x9, P2 ;  /* 0x000000090e00780c */ /* 0x040fe40001704270 */
        /* <DEDUP_REMOVED lines=31> */
[----:B------:R-:W-:Y:S02]  /*1a5c0*/  ISETP.GT.AND P0, PT, R14, 0x21, P2 ;  /* 0x000000210e00780c */ /* 0x000fe40001704270 */
[----:B------:R-:W-:Y:S02]  /*1a5d0*/  FMNMX.FTZ R7, R10, R7, !PT ;  /* 0x000000070a077209 */ /* 0x000fe40007810000 */
[C---:B------:R-:W-:Y:S02]  /*1a5e0*/  ISETP.LT.OR P0, PT, R13.reuse, 0x22, P0 ;  /* 0x000000220d00780c */ /* 0x040fe40000701670 */
[----:B------:R-:W-:Y:S02]  /*1a5f0*/  FMNMX.FTZ R7, R136, R7, !PT ;  /* 0x0000000788077209 */ /* 0x000fe40007810000 */
[----:B------:R-:W-:Y:S02]  /*1a600*/  FSEL R176, R6, -INF , !P0 ;  /* 0xff80000006b07808 */ /* 0x000fe40004000000 */
[----:B------:R-:W-:Y:S02]  /*1a610*/  FMNMX.FTZ R7, R8, R7, !PT ;  /* 0x0000000708077209 */ /* 0x000fe40007810000 */
[----:B------:R-:W-:Y:S02]  /*1a620*/  ISETP.GT.AND P0, PT, R14, 0x28, P2 ;  /* 0x000000280e00780c */ /* 0x000fe40001704270 */
[----:B------:R-:W-:Y:S02]  /*1a630*/  FMNMX.FTZ R7, R170, R7, !PT ;  /* 0x00000007aa077209 */ /* 0x000fe40007810000 */
[C---:B------:R-:W-:Y:S02]  /*1a640*/  ISETP.LT.OR P0, PT, R13.reuse, 0x29, P0 ;  /* 0x000000290d00780c */ /* 0x040fe40000701670 */
        /* <DEDUP_REMOVED lines=421> */
[----:B------:R-:W-:Y:S02]  /*1c0a0*/  @P0 IADD3.X R8, R29, R213, RZ, P1, !PT ;  /* 0x000000d51d080210 */ /* 0x000fe40000ffe4ff */
        /* <DEDUP_REMOVED lines=32> */
.L_x_1051:
        /* <DEDUP_REMOVED lines=13> */
[----:B------:R-:W1:Y:S01]  /*1c380*/  @P1 MUFU.LG2 R12, R6 ;  /* 0x00000006000c1308 */ /* 0x000e620000000c00 */
[----:B------:R-:W-:Y:S02]  /*1c390*/  @P1 MOV R16, 0x3f317218 ;  /* 0x3f31721800101802 */ /* 0x000fe40000000f00 */
[----:B------:R-:W-:-:S05]  /*1c3a0*/  @P0 MOV R17, 0x3f317218 ;  /* 0x3f31721800110802 */ /* 0x000fca0000000f00 */
[----:B------:R-:W2:Y:S01]  /*1c3b0*/  @P0 MUFU.LG2 R14, R3 ;  /* 0x00000003000e0308 */ /* 0x000ea20000000c00 */
[----:B------:R-:W-:-:S07]  /*1c3c0*/  @P0 FMUL.FTZ R17, R17, c[0x0][0x2d0] ;  /* 0x0000b40011110a20 */ /* 0x000fce0000410000 */
[----:B------:R-:W3:Y:S01]  /*1c3d0*/  @P1 MUFU.RCP R5, R6 ;  /* 0x0000000600051308 */ /* 0x000ee20000001000 */
[----:B-1----:R-:W-:Y:S02]  /*1c3e0*/  @P1 FMUL.FTZ R15, R12, 0.69314718246459960938 ;  /* 0x3f3172180c0f1820 */ /* 0x002fe40000410000 */
[----:B------:R-:W-:-:S05]  /*1c3f0*/  @P1 FMUL.FTZ R12, R16, c[0x0][0x2d0] ;  /* 0x0000b400100c1a20 */ /* 0x000fca0000410000 */
[----:B------:R1:W4:Y:S01]  /*1c400*/  @P0 MUFU.RCP R4, R3 ;  /* 0x0000000300040308 */ /* 0x0003220000001000 */
[----:B--2---:R-:W-:-:S04]  /*1c410*/  @P0 FMUL.FTZ R14, R14, 0.69314718246459960938 ;  /* 0x3f3172180e0e0820 */ /* 0x004fc80000410000 */
[----:B------:R-:W-:Y:S02]  /*1c420*/  @P0 FFMA.FTZ R13, R17, R0, R14 ;  /* 0x00000000110d0223 */ /* 0x000fe4000001000e */
[C---:B---3--:R-:W-:Y:S02]  /*1c430*/  FMUL.FTZ R128, R5.reuse, R128 ;  /* 0x0000008005807220 */ /* 0x048fe40000410000 */
[C---:B------:R-:W-:Y:S02]  /*1c440*/  FMUL.FTZ R129, R5.reuse, R129 ;  /* 0x0000008105817220 */ /* 0x040fe40000410000 */
        /* <DEDUP_REMOVED lines=47> */
[C---:B----4-:R-:W-:Y:S02]  /*1c740*/  FMUL.FTZ R130, R4.reuse, R130 ;  /* 0x0000008204827220 */ /* 0x050fe40000410000 */
        /* <DEDUP_REMOVED lines=47> */
[----:B------:R-:W-:Y:S02]  /*1ca40*/  @P1 FFMA.FTZ R3, R12, R2, R15 ;  /* 0x000000020c031223 */ /* 0x000fe4000001000f */
.L_x_973:
        /* <DEDUP_REMOVED lines=40> */
[----:B------:R-:W-:Y:S02]  /*1ccd0*/  R2P PR, R17, 0x6 ;  /* 0x0000000611007804 */ /* 0x000fe40000000000 */
[----:B------:R-:W-:Y:S01]  /*1cce0*/  F2FP.PACK_AB R100, R101, R100 ;  /* 0x000000646564723e */ /* 0x000fe200000000ff */
[----:B------:R-:W-:Y:S01]  /*1ccf0*/  IMAD.U32 R16, R16, 0x2, R21 ;  /* 0x0000000210107824 */ /* 0x000fe200078e0015 */
[----:B------:R-:W-:Y:S02]  /*1cd00*/  F2FP.PACK_AB R102, R103, R102 ;  /* 0x000000666766723e */ /* 0x000fe400000000ff */
[----:B------:R-:W-:Y:S01]  /*1cd10*/  SEL R10, R10, 0xffffffe0, !P1 ;  /* 0xffffffe00a0a7807 */ /* 0x000fe20004800000 */
[----:B------:R-:W-:Y:S01]  /*1cd20*/  IMAD.SHL.U32 R11, R16, 0x2, RZ ;  /* 0x00000002100b7824 */ /* 0x000fe200078e00ff */
[----:B------:R-:W-:-:S02]  /*1cd30*/  F2FP.PACK_AB R36, R37, R36 ;  /* 0x000000242524723e */ /* 0x000fc400000000ff */
        /* <DEDUP_REMOVED lines=8> */
[----:B------:R-:W-:Y:S02]  /*1cdc0*/  F2FP.PACK_AB R40, R41, R40 ;  /* 0x000000282928723e */ /* 0x000fe400000000ff */
[----:B------:R-:W-:Y:S01]  /*1cdd0*/  IMAD.IADD R21, R10, 0x1, R5 ;  /* 0x000000010a157824 */ /* 0x000fe200078e0205 */
[----:B------:R-:W-:Y:S01]  /*1cde0*/  SEL R8, R8, 0xffffffc0, !P2 ;  /* 0xffffffc008087807 */ /* 0x000fe20005000000 */
[----:B------:R-:W-:Y:S01]  /*1cdf0*/  STS [R5], R124 ;  /* 0x0000007c05007388 */ /* 0x000fe20000000800 */
[----:B------:R-:W-:-:S02]  /*1ce00*/  F2FP.PACK_AB R42, R43, R42 ;  /* 0x0000002a2b2a723e */ /* 0x000fc400000000ff */
        /* <DEDUP_REMOVED lines=8> */
[----:B------:R-:W-:Y:S01]  /*1ce90*/  F2FP.PACK_AB R48, R49, R48 ;  /* 0x000000303130723e */ /* 0x000fe200000000ff */
[----:B------:R-:W-:Y:S01]  /*1cea0*/  IMAD.MOV.U32 R8, RZ, RZ, 0x4 ;  /* 0x00000004ff087424 */ /* 0x000fe200078e00ff */
        /* <DEDUP_REMOVED lines=63> */
[----:B------:R3:W-:Y:S01]  /*1d2a0*/  STS [R25+0x8400], R90 ;  /* 0x0084005a19007388 */ /* 0x0007e20000000800 */
[----:B-1----:R-:W-:-:S03]  /*1d2b0*/  IMAD.WIDE R16, R197, R8, c[0x0][0x500] ;  /* 0x00014000c5107625 */ /* 0x002fc600078e0208 */
[----:B------:R3:W-:Y:S04]  /*1d2c0*/  STS [R27+0x8080], R92 ;  /* 0x0080805c1b007388 */ /* 0x0007e80000000800 */
[----:B------:R3:W-:Y:S04]  /*1d2d0*/  STS [R27+0x8480], R94 ;  /* 0x0084805e1b007388 */ /* 0x0007e80000000800 */
[----:B------:R3:W-:Y:S04]  /*1d2e0*/  STS [R29+0x8000], R96 ;  /* 0x008000601d007388 */ /* 0x0007e80000000800 */
[----:B------:R3:W-:Y:S04]  /*1d2f0*/  STS [R29+0x8400], R98 ;  /* 0x008400621d007388 */ /* 0x0007e80000000800 */
[----:B------:R-:W-:Y:S01]  /*1d300*/  BAR.SYNC.DEFER_BLOCKING 0x1, 0x100 ;  /* 0x0044000000007b1d */ /* 0x000fe20000010000 */
[----:B------:R-:W-:-:S02]  /*1d310*/  IMAD.MOV.U32 R5, RZ, RZ, c[0x0][0x388] ;  /* 0x0000e200ff057624 */ /* 0x000fc400078e00ff */
[----:B--2---:R-:W-:-:S03]  /*1d320*/  @P1 IMAD.WIDE R8, R197, R8, c[0x0][0x508] ;  /* 0x00014200c5081625 */ /* 0x004fc600078e0208 */
[----:B------:R-:W2:Y:S04]  /*1d330*/  @P0 LDG.E R7, [R16.64] ;  /* 0x0000000610070981 */ /* 0x000ea8000c1e1900 */
[----:B------:R3:W5:Y:S01]  /*1d340*/  @P1 LDG.E R5, [R8.64] ;  /* 0x0000000608051981 */ /* 0x000762000c1e1900 */
[----:B------:R-:W-:Y:S02]  /*1d350*/  CS2R R10, SRZ ;  /* 0x00000000000a7805 */ /* 0x000fe4000001ff00 */
[--C-:B--2---:R-:W-:Y:S01]  /*1d360*/  @P0 SHF.R.S32.HI R11, RZ, 0x1f, R7.reuse ;  /* 0x0000001fff0b0819 */ /* 0x104fe20000011407 */
[----:B------:R-:W-:Y:S01]  /*1d370*/  @P0 IMAD.MOV.U32 R10, RZ, RZ, R7 ;  /* 0x000000ffff0a0224 */ /* 0x000fe200078e0007 */
[----:B------:R-:W-:Y:S05]  /*1d380*/  @P1 BRA `(.L_x_1062) ;  /* 0x0000004000001947 */ /* 0x000fea0003800000 */
[----:B---3--:R-:W-:Y:S05]  /*1d390*/  @!P0 BRA `(.L_x_1062) ;  /* 0x0000003000008947 */ /* 0x008fea0003800000 */
[----:B-----5:R-:W2:Y:S04]  /*1d3a0*/  LDG.E R5, [R16.64] ;  /* 0x0000000610057981 */ /* 0x020ea8000c1e1900 */
[----:B------:R-:W2:Y:S02]  /*1d3b0*/  LDG.E R6, [R16.64+0x4] ;  /* 0x0000040610067981 */ /* 0x000ea4000c1e1900 */
[----:B--2---:R-:W-:-:S02]  /*1d3c0*/  IADD3 R5, -R5, R6, RZ ;  /* 0x0000000605057210 */ /* 0x004fc40007ffe1ff */
.L_x_1062:
[----:B---3--:R-:W-:Y:S01]  /*1d3d0*/  LOP3.LUT R7, R12, 0xffffffe0, RZ, 0xc0, !PT ;  /* 0xffffffe00c077812 */ /* 0x008fe200078ec0ff */
[----:B------:R-:W1:Y:S01]  /*1d3e0*/  S2R R57, SR_CTAID.X ;  /* 0x0000000000397919 */ /* 0x000e620000002500 */
[----:B------:R-:W-:Y:S01]  /*1d3f0*/  SHF.R.S32.HI R17, RZ, 0x1f, R4 ;  /* 0x0000001fff117819 */ /* 0x000fe20000011404 */
[----:B------:R-:W-:Y:S01]  /*1d400*/  IMAD.MOV.U32 R9, RZ, RZ, c[0x0][0x4e8] ;  /* 0x00013a00ff097624 */ /* 0x000fe200078e00ff */
[----:B------:R-:W-:Y:S01]  /*1d410*/  LEA.HI R6, R19, R19, RZ, 0x1 ;  /* 0x0000001313067211 */ /* 0x000fe200078f08ff */
[----:B------:R-:W-:Y:S01]  /*1d420*/  IMAD.IADD R8, R2, 0x1, -R7 ;  /* 0x0000000102087824 */ /* 0x000fe200078e0a07 */
[----:B------:R-:W-:Y:S01]  /*1d430*/  LEA.HI R17, R17, R4, RZ, 0x3 ;  /* 0x0000000411117211 */ /* 0x000fe200078f18ff */
[----:B------:R-:W-:Y:S01]  /*1d440*/  BSSY B0, `(.L_x_1063) ;  /* 0x0000082000007945 */ /* 0x000fe20003800000 */
[----:B------:R-:W-:-:S02]  /*1d450*/  LOP3.LUT R6, R6, 0x1ffffffe, RZ, 0xc0, !PT ;  /* 0x1ffffffe06067812 */ /* 0x000fc400078ec0ff */
[----:B------:R-:W-:Y:S02]  /*1d460*/  SHF.R.S32.HI R7, RZ, 0x1f, R8 ;  /* 0x0000001fff077819 */ /* 0x000fe40000011408 */
[----:B------:R-:W-:Y:S02]  /*1d470*/  LOP3.LUT R17, R17, 0xffffff8, RZ, 0xc0, !PT ;  /* 0x0ffffff811117812 */ /* 0x000fe400078ec0ff */
[----:B------:R-:W-:Y:S02]  /*1d480*/  LEA.HI R7, R7, R8, RZ, 0x2 ;  /* 0x0000000807077211 */ /* 0x000fe400078f10ff */
[----:B------:R-:W-:Y:S02]  /*1d490*/  IADD3 R4, R4, -R17, RZ ;  /* 0x8000001104047210 */ /* 0x000fe40007ffe0ff */
[----:B------:R-:W-:Y:S01]  /*1d4a0*/  SHF.R.S32.HI R17, RZ, 0x2, R7 ;  /* 0x00000002ff117819 */ /* 0x000fe20000011407 */
[----:B------:R-:W-:Y:S01]  /*1d4b0*/  IMAD.IADD R7, R19, 0x1, -R6 ;  /* 0x0000000113077824 */ /* 0x000fe200078e0a06 */
[----:B------:R-:W-:Y:S01]  /*1d4c0*/  ISETP.NE.AND P1, PT, R9, 0x1, PT ;  /* 0x000000010900780c */ /* 0x000fe20003f25270 */
[----:B------:R-:W-:Y:S01]  /*1d4d0*/  IMAD R9, R11, c[0x0][0x3a0], RZ ;  /* 0x0000e8000b097a24 */ /* 0x000fe200078e02ff */
[----:B------:R-:W-:Y:S01]  /*1d4e0*/  LOP3.LUT P2, RZ, R8, 0x3, RZ, 0xc0, !PT ;  /* 0x0000000308ff7812 */ /* 0x000fe2000784c0ff */
[----:B------:R-:W-:Y:S01]  /*1d4f0*/  IMAD R4, R4, 0x10, R17 ;  /* 0x0000001004047824 */ /* 0x000fe200078e0211 */
[----:B------:R-:W-:Y:S01]  /*1d500*/  MOV R18, R10 ;  /* 0x0000000a00127202 */ /* 0x000fe20000000f00 */
[----:B------:R-:W-:Y:S01]  /*1d510*/  IMAD.MOV.U32 R19, RZ, RZ, R11 ;  /* 0x000000ffff137224 */ /* 0x000fe200078e000b */
[-C--:B------:R-:W-:Y:S01]  /*1d520*/  LEA.HI R12, R15, R2.reuse, RZ, 0x3 ;  /* 0x000000020f0c7211 */ /* 0x080fe200078f18ff */
[----:B------:R-:W-:Y:S01]  /*1d530*/  IMAD R8, R7, 0x8, R4 ;  /* 0x0000000807087824 */ /* 0x000fe200078e0204 */
[----:B------:R-:W-:Y:S01]  /*1d540*/  LEA.HI R15, R15, R2, RZ, 0x6 ;  /* 0x000000020f0f7211 */ /* 0x000fe200078f30ff */
[----:B------:R-:W-:Y:S01]  /*1d550*/  IMAD R9, R10, c[0x0][0x3a4], R9 ;  /* 0x0000e9000a097a24 */ /* 0x000fe200078e0209 */
[----:B------:R-:W-:Y:S01]  /*1d560*/  LOP3.LUT R7, R12, 0xfffffff8, RZ, 0xc0, !PT ;  /* 0xfffffff80c077812 */ /* 0x000fe200078ec0ff */
[----:B------:R-:W-:Y:S01]  /*1d570*/  IMAD.WIDE.U32 R10, R10, c[0x0][0x3a0], RZ ;  /* 0x0000e8000a0a7a25 */ /* 0x000fe200078e00ff */
[----:B-1----:R-:W-:-:S02]  /*1d580*/  LEA R8, R57, R8, 0x7 ;  /* 0x0000000839087211 */ /* 0x002fc400078e38ff */
[----:B------:R-:W-:Y:S01]  /*1d590*/  SHF.R.S32.HI R12, RZ, 0x3, R12 ;  /* 0x00000003ff0c7819 */ /* 0x000fe2000001140c */
[----:B------:R-:W-:Y:S01]  /*1d5a0*/  IMAD R6, R0, c[0x0][0x490], RZ ;  /* 0x0001240000067a24 */ /* 0x000fe200078e02ff */
[----:B------:R-:W-:Y:S01]  /*1d5b0*/  IADD3 R11, R11, R9, RZ ;  /* 0x000000090b0b7210 */ /* 0x000fe20007ffe0ff */
[----:B------:R-:W-:-:S04]  /*1d5c0*/  @P1 IMAD.HI.U32 R9, R8, c[0x0][0x4ec], RZ ;  /* 0x00013b0008091a27 */ /* 0x000fc800078e00ff */
[C---:B------:R-:W-:Y:S02]  /*1d5d0*/  IMAD R17, R195.reuse, c[0x0][0x494], R6 ;  /* 0x00012500c3117a24 */ /* 0x040fe400078e0206 */
[----:B------:R-:W-:Y:S01]  /*1d5e0*/  IMAD.IADD R7, R2, 0x1, -R7 ;  /* 0x0000000102077824 */ /* 0x000fe200078e0a07 */
[----:B------:R-:W-:Y:S01]  /*1d5f0*/  SHF.R.S32.HI R2, RZ, 0x1f, R197 ;  /* 0x0000001fff027819 */ /* 0x000fe200000114c5 */
[----:B------:R-:W-:Y:S01]  /*1d600*/  IMAD.MOV.U32 R6, RZ, RZ, R8 ;  /* 0x000000ffff067224 */ /* 0x000fe200078e0008 */
[----:B------:R-:W-:Y:S01]  /*1d610*/  @P1 SHF.R.U32.HI R6, RZ, c[0x0][0x4f0], R9 ;  /* 0x00013c00ff061a19 */ /* 0x000fe20000011609 */
[----:B------:R-:W-:Y:S01]  /*1d620*/  IMAD.WIDE.U32 R18, R195, c[0x0][0x490], R18 ;  /* 0x00012400c3127a25 */ /* 0x000fe200078e0012 */
[----:B------:R-:W-:Y:S02]  /*1d630*/  SEL R197, R197, RZ, !P0 ;  /* 0x000000ffc5c57207 */ /* 0x000fe40004000000 */
[----:B------:R-:W-:Y:S01]  /*1d640*/  SEL R2, R2, RZ, !P0 ;  /* 0x000000ff02027207 */ /* 0x000fe20004000000 */
[----:B------:R-:W-:-:S02]  /*1d650*/  IMAD.IADD R19, R19, 0x1, R17 ;  /* 0x0000000113137824 */ /* 0x000fc400078e0211 */
[----:B------:R-:W-:Y:S02]  /*1d660*/  IMAD R0, R0, c[0x0][0x3e8], RZ ;  /* 0x0000fa0000007a24 */ /* 0x000fe400078e02ff */
[----:B------:R-:W-:Y:S02]  /*1d670*/  IMAD.MOV R9, RZ, RZ, -R6 ;  /* 0x000000ffff097224 */ /* 0x000fe400078e0a06 */
[----:B------:R-:W-:Y:S01]  /*1d680*/  IMAD R17, R195, c[0x0][0x3ec], R0 ;  /* 0x0000fb00c3117a24 */ /* 0x000fe200078e0200 */
[----:B------:R-:W-:Y:S01]  /*1d690*/  LEA R0, R7, R12, 0x5 ;  /* 0x0000000c07007211 */ /* 0x000fe200078e28ff */
[----:B------:R-:W-:-:S04]  /*1d6a0*/  IMAD.WIDE.U32 R10, R195, c[0x0][0x3e8], R10 ;  /* 0x0000fa00c30a7a25 */ /* 0x000fc800078e000a */
[----:B------:R-:W-:Y:S01]  /*1d6b0*/  IMAD.WIDE.U32 R18, R197, c[0x0][0x498], R18 ;  /* 0x00012600c5127a25 */ /* 0x000fe200078e0012 */
[----:B------:R-:W-:Y:S02]  /*1d6c0*/  IADD3 R11, R11, R17, RZ ;  /* 0x000000110b0b7210 */ /* 0x000fe40007ffe0ff */
[----:B------:R-:W-:Y:S01]  /*1d6d0*/  SHF.R.S32.HI R17, RZ, 0x1f, R6 ;  /* 0x0000001fff117819 */ /* 0x000fe20000011406 */
[----:B------:R-:W-:Y:S01]  /*1d6e0*/  IMAD R9, R9, c[0x0][0x4e8], R8 ;  /* 0x00013a0009097a24 */ /* 0x000fe200078e0208 */
[----:B------:R-:W-:Y:S01]  /*1d6f0*/  IADD3 R20, P0, R6, R18, RZ ;  /* 0x0000001206147210 */ /* 0x000fe20007f1e0ff */
[----:B------:R-:W-:Y:S02]  /*1d700*/  IMAD R14, R2, c[0x0][0x498], RZ ;  /* 0x00012600020e7a24 */ /* 0x000fe400078e02ff */
[----:B------:R-:W-:Y:S01]  /*1d710*/  IMAD R8, R57, 0x80, R0 ;  /* 0x0000008039087824 */ /* 0x000fe200078e0200 */
[----:B------:R-:W-:Y:S01]  /*1d720*/  SHF.R.S32.HI R18, RZ, 0x1f, R9 ;  /* 0x0000001fff127819 */ /* 0x000fe20000011409 */
[----:B------:R-:W-:-:S02]  /*1d730*/  IMAD R14, R197, c[0x0][0x49c], R14 ;  /* 0x00012700c50e7a24 */ /* 0x000fc400078e020e */
[----:B------:R-:W-:Y:S02]  /*1d740*/  IMAD.SHL.U32 R0, R12, 0x40, RZ ;  /* 0x000000400c007824 */ /* 0x000fe400078e00ff */
[----:B------:R-:W-:Y:S01]  /*1d750*/  IMAD R18, R18, c[0x0][0x488], RZ ;  /* 0x0001220012127a24 */ /* 0x000fe200078e02ff */
[----:B------:R-:W-:Y:S01]  /*1d760*/  IADD3.X R21, R17, R19, R14, P0, !PT ;  /* 0x0000001311157210 */ /* 0x000fe200007fe40e */
[----:B------:R-:W-:Y:S01]  /*1d770*/  @P1 IMAD.HI.U32 R16, R8, c[0x0][0x4ec], RZ ;  /* 0x00013b0008101a27 */ /* 0x000fe200078e00ff */
[----:B------:R-:W-:-:S03]  /*1d780*/  LOP3.LUT R17, R0, 0x1c0, RZ, 0xc0, !PT ;  /* 0x000001c000117812 */ /* 0x000fc600078ec0ff */
[----:B------:R-:W-:-:S04]  /*1d790*/  IMAD.WIDE.U32 R20, R9, c[0x0][0x488], R20 ;  /* 0x0001220009147a25 */ /* 0x000fc800078e0014 */
[----:B------:R-:W-:Y:S02]  /*1d7a0*/  IMAD R18, R9, c[0x0][0x48c], R18 ;  /* 0x0001230009127a24 */ /* 0x000fe400078e0212 */
[----:B------:R-:W-:Y:S01]  /*1d7b0*/  IMAD.SHL.U32 R0, R7, 0x8, RZ ;  /* 0x0000000807007824 */ /* 0x000fe200078e00ff */
[----:B------:R-:W-:Y:S01]  /*1d7c0*/  LEA R7, P0, R20, c[0x0][0x450], 0x2 ;  /* 0x0001140014077a11 */ /* 0x000fe200078010ff */
[----:B------:R-:W-:Y:S01]  /*1d7d0*/  IMAD R14, R2, c[0x0][0x3f0], RZ ;  /* 0x0000fc00020e7a24 */ /* 0x000fe200078e02ff */
[----:B------:R-:W-:Y:S01]  /*1d7e0*/  IADD3 R9, R21, R18, RZ ;  /* 0x0000001215097210 */ /* 0x000fe20007ffe0ff */
[----:B------:R-:W-:Y:S01]  /*1d7f0*/  IMAD.MOV.U32 R6, RZ, RZ, R8 ;  /* 0x000000ffff067224 */ /* 0x000fe200078e0008 */
[----:B------:R-:W-:Y:S01]  /*1d800*/  SHF.R.U32.HI R2, RZ, 0x3, R17 ;  /* 0x00000003ff027819 */ /* 0x000fe20000011611 */
[----:B------:R-:W-:Y:S01]  /*1d810*/  SHFL.IDX PT, R34, R7, RZ, 0x1c1f ;  /* 0x001c1fff07227589 */ /* 0x000fe200000e0000 */
[----:B------:R-:W-:Y:S01]  /*1d820*/  LOP3.LUT R17, R17, 0x38, R0, 0xf8, !PT ;  /* 0x0000003811117812 */ /* 0x000fe200078ef800 */
[C---:B------:R-:W-:Y:S01]  /*1d830*/  IMAD R14, R197.reuse, c[0x0][0x3f4], R14 ;  /* 0x0000fd00c50e7a24 */ /* 0x040fe200078e020e */
[----:B------:R-:W-:Y:S01]  /*1d840*/  LEA.HI.X R9, R20, c[0x0][0x454], R9, 0x2, P0 ;  /* 0x0001150014097a11 */ /* 0x000fe200000f1409 */
[----:B------:R-:W-:Y:S01]  /*1d850*/  SHFL.IDX PT, R48, R7, 0x1, 0x1c1f ;  /* 0x003c1f0007307f89 */ /* 0x000fe200000e0000 */
[----:B------:R-:W-:Y:S01]  /*1d860*/  @P1 SHF.R.U32.HI R6, RZ, c[0x0][0x4f0], R16 ;  /* 0x00013c00ff061a19 */ /* 0x000fe20000011610 */
[----:B------:R-:W-:Y:S01]  /*1d870*/  IMAD.WIDE.U32 R10, R197, c[0x0][0x3f0], R10 ;  /* 0x0000fc00c50a7a25 */ /* 0x000fe200078e000a */
[----:B------:R-:W-:Y:S01]  /*1d880*/  LOP3.LUT R17, R17, R2, RZ, 0x3c, !PT ;  /* 0x0000000211117212 */ /* 0x000fe200078e3cff */
[----:B------:R-:W1:Y:S01]  /*1d890*/  SHFL.IDX PT, R35, R9, RZ, 0x1c1f ;  /* 0x001c1fff09237589 */ /* 0x000e6200000e0000 */
[----:B------:R-:W-:Y:S01]  /*1d8a0*/  SHF.R.S32.HI R2, RZ, 0x1f, R6 ;  /* 0x0000001fff027819 */ /* 0x000fe20000011406 */
[----:B------:R-:W-:Y:S01]  /*1d8b0*/  IMAD R21, R57, 0x80, R4 ;  /* 0x0000008039157824 */ /* 0x000fe200078e0204 */
[----:B------:R-:W-:Y:S01]  /*1d8c0*/  IADD3 R11, R11, R14, RZ ;  /* 0x0000000e0b0b7210 */ /* 0x000fe20007ffe0ff */
[----:B------:R-:W2:Y:S01]  /*1d8d0*/  SHFL.IDX PT, R49, R9, 0x1, 0x1c1f ;  /* 0x003c1f0009317f89 */ /* 0x000ea200000e0000 */
[----:B------:R-:W-:Y:S01]  /*1d8e0*/  IMAD.MOV R19, RZ, RZ, -R6 ;  /* 0x000000ffff137224 */ /* 0x000fe200078e0a06 */
[----:B------:R-:W-:Y:S01]  /*1d8f0*/  LEA R57, R57, R12, 0x7 ;  /* 0x0000000c39397211 */ /* 0x000fe200078e38ff */
[----:B------:R-:W-:-:S02]  /*1d900*/  IMAD R23, R2, c[0x0][0x3e0], RZ ;  /* 0x0000f80002177a24 */ /* 0x000fc400078e02ff */
[----:B-----5:R-:W-:Y:S01]  /*1d910*/  IMAD R2, R5, c[0x0][0x4e8], RZ ;  /* 0x00013a0005027a24 */ /* 0x020fe200078e02ff */
[----:B------:R-:W-:Y:S01]  /*1d920*/  IADD3 R5, R21, 0x8, RZ ;  /* 0x0000000815057810 */ /* 0x000fe20007ffe0ff */
[----:B------:R-:W-:Y:S02]  /*1d930*/  IMAD R19, R19, c[0x0][0x4e8], R8 ;  /* 0x00013a0013137a24 */ /* 0x000fe400078e0208 */
[C---:B------:R-:W-:Y:S01]  /*1d940*/  IMAD R23, R6.reuse, c[0x0][0x3e4], R23 ;  /* 0x0000f90006177a24 */ /* 0x040fe200078e0217 */
[-C--:B------:R-:W-:Y:S01]  /*1d950*/  ISETP.GE.OR P1, PT, R21, R2.reuse, P2 ;  /* 0x000000021500720c */ /* 0x080fe20001726670 */
[----:B------:R-:W-:Y:S01]  /*1d960*/  IMAD.WIDE.U32 R10, R6, c[0x0][0x3e0], R10 ;  /* 0x0000f800060a7a25 */ /* 0x000fe200078e000a */
[----:B------:R-:W-:Y:S02]  /*1d970*/  ISETP.GE.OR P0, PT, R5, R2, P2 ;  /* 0x000000020500720c */ /* 0x000fe40001706670 */
[----:B------:R-:W-:Y:S01]  /*1d980*/  SHF.L.U32 R6, R15, 0x3, RZ ;  /* 0x000000030f067819 */ /* 0x000fe200000006ff */
[----:B------:R-:W-:Y:S01]  /*1d990*/  IMAD.IADD R11, R11, 0x1, R23 ;  /* 0x000000010b0b7824 */ /* 0x000fe200078e0217 */
[----:B------:R-:W-:-:S02]  /*1d9a0*/  SHF.R.S32.HI R4, RZ, 0x1f, R19 ;  /* 0x0000001fff047819 */ /* 0x000fc40000011413 */
[----:B------:R-:W-:Y:S01]  /*1d9b0*/  LOP3.LUT R6, R17, 0x7ffffe00, R6, 0xf8, !PT ;  /* 0x7ffffe0011067812 */ /* 0x000fe200078ef806 */
[----:B------:R-:W-:-:S03]  /*1d9c0*/  IMAD.WIDE.U32 R32, R19, c[0x0][0x3d8], R10 ;  /* 0x0000f60013207a25 */ /* 0x000fc600078e000a */
[----:B------:R-:W-:Y:S01]  /*1d9d0*/  SHF.L.U32 R58, R6, 0x1, RZ ;  /* 0x00000001063a7819 */ /* 0x000fe200000006ff */
[----:B------:R-:W-:Y:S01]  /*1d9e0*/  IMAD R4, R4, c[0x0][0x3d8], RZ ;  /* 0x0000f60004047a24 */ /* 0x000fe200078e02ff */
[----:B-1----:R1:W-:Y:S03]  /*1d9f0*/  @!P1 ST.E [R34.64], R3 ;  /* 0x0000000322009985 */ /* 0x0023e6000c101906 */
[----:B------:R-:W-:Y:S01]  /*1da00*/  IMAD R14, R19, c[0x0][0x3dc], R4 ;  /* 0x0000f700130e7a24 */ /* 0x000fe200078e0204 */
[----:B--2---:R1:W-:Y:S01]  /*1da10*/  @!P0 ST.E [R48.64], R13 ;  /* 0x0000000d30008985 */ /* 0x0043e2000c101906 */
[C---:B------:R-:W-:Y:S02]  /*1da20*/  LEA R56, P0, R32.reuse, c[0x0][0x380], 0x1 ;  /* 0x0000e00020387a11 */ /* 0x040fe400078008ff */
[----:B------:R-:W-:Y:S01]  /*1da30*/  IMAD.IADD R14, R33, 0x1, R14 ;  /* 0x00000001210e7824 */ /* 0x000fe200078e020e */
[----:B------:R1:W2:Y:S04]  /*1da40*/  LDS.128 R44, [R58+0x1080] ;  /* 0x001080003a2c7984 */ /* 0x0002a80000000c00 */
[----:B------:R1:W3:Y:S01]  /*1da50*/  LDS.128 R40, [R58+0x2080] ;  /* 0x002080003a287984 */ /* 0x0002e20000000c00 */
[----:B------:R-:W-:-:S02]  /*1da60*/  LEA.HI.X R55, R32, c[0x0][0x384], R14, 0x1, P0 ;  /* 0x0000e10020377a11 */ /* 0x000fc400000f0c0e */
[----:B------:R-:W-:Y:S01]  /*1da70*/  ISETP.GE.AND P0, PT, R57, R2, PT ;  /* 0x000000023900720c */ /* 0x000fe20003f06270 */
        /* <DEDUP_REMOVED lines=30> */
.L_x_1064:
[----:B--2---:R-:W-:Y:S05]  /*1dc60*/  BSYNC B0 ;  /* 0x0000000000007941 */ /* 0x004fea0003800000 */
.L_x_1063:
        /* <DEDUP_REMOVED lines=23> */
.L_x_1066:
[----:B------:R-:W-:Y:S05]  /*1dde0*/  BSYNC B0 ;  /* 0x0000000000007941 */ /* 0x000fea0003800000 */
.L_x_1065:
        /* <DEDUP_REMOVED lines=23> */
.L_x_1068:
[----:B------:R-:W-:Y:S05]  /*1df60*/  BSYNC B0 ;  /* 0x0000000000007941 */ /* 0x000fea0003800000 */
.L_x_1067:
        /* <DEDUP_REMOVED lines=24> */
.L_x_1061:
        /* <DEDUP_REMOVED lines=18> */
.L_x_1069:
        /* <DEDUP_REMOVED lines=19> */
[----:B------:R-:W-:-:S05]  /*1e340*/  IMAD R4, R195, c[0x0][0x494], R4 ;  /* 0x00012500c3047a24 */ /* 0x000fca00078e0204 */
[----:B------:R-:W-:Y:S01]  /*1e350*/  IADD3 R13, R4, R13, RZ ;  /* 0x0000000d040d7210 */ /* 0x000fe20007ffe0ff */
[----:B------:R-:W-:-:S04]  /*1e360*/  @P0 IMAD.HI.U32 R6, R8, c[0x0][0x4ec], RZ ;  /* 0x00013b0008060a27 */ /* 0x000fc800078e00ff */
[----:B------:R-:W-:Y:S01]  /*1e370*/  IMAD R4, R5, c[0x0][0x498], RZ ;  /* 0x0001260005047a24 */ /* 0x000fe200078e02ff */
[----:B------:R-:W-:Y:S01]  /*1e380*/  @P0 SHF.R.U32.HI R7, RZ, c[0x0][0x4f0], R6 ;  /* 0x00013c00ff070a19 */ /* 0x000fe20000011606 */
[----:B------:R-:W-:-:S04]  /*1e390*/  IMAD.WIDE.U32 R12, R197, c[0x0][0x498], R12 ;  /* 0x00012600c50c7a25 */ /* 0x000fc800078e000c */
[--C-:B------:R-:W-:Y:S01]  /*1e3a0*/  IMAD.MOV R9, RZ, RZ, -R7.reuse ;  /* 0x000000ffff097224 */ /* 0x100fe200078e0a07 */
[----:B------:R-:W-:Y:S01]  /*1e3b0*/  IADD3 R12, P0, R7, R12, RZ ;  /* 0x0000000c070c7210 */ /* 0x000fe20007f1e0ff */
[----:B------:R-:W-:Y:S01]  /*1e3c0*/  IMAD R15, R197, c[0x0][0x49c], R4 ;  /* 0x00012700c50f7a24 */ /* 0x000fe200078e0204 */
[----:B------:R-:W-:Y:S01]  /*1e3d0*/  SHF.R.S32.HI R4, RZ, 0x1f, R7 ;  /* 0x0000001fff047819 */ /* 0x000fe20000011407 */
        /* <DEDUP_REMOVED lines=11> */
.L_x_1071:
[----:B------:R-:W-:Y:S05]  /*1e490*/  BSYNC B0 ;  /* 0x0000000000007941 */ /* 0x000fea0003800000 */
.L_x_1070:
        /* <DEDUP_REMOVED lines=64> */
.L_x_1073:
[----:B------:R-:W-:Y:S05]  /*1e8a0*/  BSYNC B0 ;  /* 0x0000000000007941 */ /* 0x000fea0003800000 */
.L_x_1072:
        /* <DEDUP_REMOVED lines=21> */
.L_x_1075:
[----:B------:R-:W-:Y:S05]  /*1ea00*/  BSYNC B0 ;  /* 0x0000000000007941 */ /* 0x000fea0003800000 */
.L_x_1074:
        /* <DEDUP_REMOVED lines=21> */
.L_x_1077:
[----:B------:R-:W-:Y:S05]  /*1eb60*/  BSYNC B0 ;  /* 0x0000000000007941 */ /* 0x000fea0003800000 */
.L_x_1076:
        /* <DEDUP_REMOVED lines=22> */
.L_x_1078:
        /* <DEDUP_REMOVED lines=11> */
.L_x_1299:


//--------------------- .text._ZN7cutlass13device_kernelIN5flash19enable_sm80_to_sm89INS1_16FlashAttnFwdSm80INS1_25CollectiveMainloopFwdSm80ILi8ELi2ELb1EN4cute5tupleIJNS5_1CILi128EEENS7_ILi96EEENS7_ILi192EEEEEELi192ENS_6half_tEfNS_4arch4Sm80ELb1ELb0ELb1ELb0ELb0ELb0ELb1ELb0EEENS1_21CollectiveEpilogueFwdINS6_IJS8_SA_S9_EEENS6_IJNS7_ILi1EEESI_SI_EEESC_SE_Li256ELb0ELb1ELb0ELb0EEENS1_30DynamicPersistentTileSchedulerILi256ELi256ELb0ELb1ELb0EEEEEEEEEvNT_6ParamsE --------------------------
	.section	.text._ZN7cutlass13device_kernelIN5flash19enable_sm80_to_sm89INS1_16FlashAttnFwdSm80INS1_25CollectiveMainloopFwdSm80ILi8ELi2ELb1EN4cute5tupleIJNS5_1CILi128EEENS7_ILi96EEENS7_ILi192EEEEEELi192ENS_6half_tEfNS_4arch4Sm80ELb1ELb0ELb1ELb0ELb0ELb0ELb1ELb0EEENS1_21CollectiveEpilogueFwdINS6_IJS8_SA_S9_EEENS6_IJNS7_ILi1EEESI_SI_EEESC_SE_Li256ELb0ELb1ELb0ELb0EEENS1_30DynamicPersistentTileSchedulerILi256ELi256ELb0ELb1ELb0EEEEEEEEEvNT_6ParamsE,"ax",@progbits
	.sectioninfo	@"SHI_REGISTERS=255"
	.align	128
.text._ZN7cutlass13device_kernelIN5flash19enable_sm80_to_sm89INS1_16FlashAttnFwdSm80INS1_25CollectiveMainloopFwdSm80ILi8ELi2ELb1EN4cute5tupleIJNS5_1CILi128EEENS7_ILi96EEENS7_ILi192EEEEEELi192ENS_6half_tEfNS_4arch4Sm80ELb1ELb0ELb1ELb0ELb0ELb0ELb1ELb0EEENS1_21CollectiveEpilogueFwdINS6_IJS8_SA_S9_EEENS6_IJNS7_ILi1EEESI_SI_EEESC_SE_Li256ELb0ELb1ELb0ELb0EEENS1_30DynamicPersistentTileSchedulerILi256ELi256ELb0ELb1ELb0EEEEEEEEEvNT_6ParamsE:
        .type           _ZN7cutlass13device_kernelIN5flash19enable_sm80_to_sm89INS1_16FlashAttnFwdSm80INS1_25CollectiveMainloopFwdSm80ILi8ELi2ELb1EN4cute5tupleIJNS5_1CILi128EEENS7_ILi96EEENS7_ILi192EEEEEELi192ENS_6half_tEfNS_4arch4Sm80ELb1ELb0ELb1ELb0ELb0ELb0ELb1ELb0EEENS1_21CollectiveEpilogueFwdINS6_IJS8_SA_S9_EEENS6_IJNS7_ILi1EEESI_SI_EEESC_SE_Li256ELb0ELb1ELb0ELb0EEENS1_30DynamicPersistentTileSchedulerILi256ELi256ELb0ELb1ELb0EEEEEEEEEvNT_6ParamsE,@function
        .size           _ZN7cutlass13device_kernelIN5flash19enable_sm80_to_sm89INS1_16FlashAttnFwdSm80INS1_25CollectiveMainloopFwdSm80ILi8ELi2ELb1EN4cute5tupleIJNS5_1CILi128EEENS7_ILi96EEENS7_ILi192EEEEEELi192ENS_6half_tEfNS_4arch4Sm80ELb1ELb0ELb1ELb0ELb0ELb0ELb1ELb0EEENS1_21CollectiveEpilogueFwdINS6_IJS8_SA_S9_EEENS6_IJNS7_ILi1EEESI_SI_EEESC_SE_Li256ELb0ELb1ELb0ELb0EEENS1_30DynamicPersistentTileSchedulerILi256ELi256ELb0ELb1ELb0EEEEEEEEEvNT_6ParamsE,(.L_x_1300 - _ZN7cutlass13device_kernelIN5flash19enable_sm80_to_sm89INS1_16FlashAttnFwdSm80INS1_25CollectiveMainloopFwdSm80ILi8ELi2ELb1EN4cute5tupleIJNS5_1CILi128EEENS7_ILi96EEENS7_ILi192EEEEEELi192ENS_6half_tEfNS_4arch4Sm80ELb1ELb0ELb1ELb0ELb0ELb0ELb1ELb0EEENS1_21CollectiveEpilogueFwdINS6_IJS8_SA_S9_EEENS6_IJNS7_ILi1EEESI_SI_EEESC_SE_Li256ELb0ELb1ELb0ELb0EEENS1_30DynamicPersistentTileSchedulerILi256ELi256ELb0ELb1ELb0EEEEEEEEEvNT_6ParamsE)
        .other          _ZN7cutlass13device_kernelIN5flash19enable_sm80_to_sm89INS1_16FlashAttnFwdSm80INS1_25CollectiveMainloopFwdSm80ILi8ELi2ELb1EN4cute5tupleIJNS5_1CILi128EEENS7_ILi96EEENS7_ILi192EEEEEELi192ENS_6half_tEfNS_4arch4Sm80ELb1ELb0ELb1ELb0ELb0ELb0ELb1ELb0EEENS1_21CollectiveEpilogueFwdINS6_IJS8_SA_S9_EEENS6_IJNS7_ILi1EEESI_SI_EEESC_SE_Li256ELb0ELb1ELb0ELb0EEENS1_30DynamicPersistentTileSchedulerILi256ELi256ELb0ELb1ELb0EEEEEEEEEvNT_6ParamsE,@"STO_CUDA_ENTRY STV_DEFAULT"
_ZN7cutlass13device_kernelIN5flash19enable_sm80_to_sm89INS1_16FlashAttnFwdSm80INS1_25CollectiveMainloopFwdSm80ILi8ELi2ELb1EN4cute5tupleIJNS5_1CILi128EEENS7_ILi96EEENS7_ILi192EEEEEELi192ENS_6half_tEfNS_4arch4Sm80ELb1ELb0ELb1ELb0ELb0ELb0ELb1ELb0EEENS1_21CollectiveEpilogueFwdINS6_IJS8_SA_S9_EEENS6_IJNS7_ILi1EEESI_SI_EEESC_SE_Li256ELb0ELb1ELb0ELb0EEENS1_30DynamicPersistentTileSchedulerILi256ELi256ELb0ELb1ELb0EEEEEEEEEvNT_6ParamsE:
        /* <DEDUP_REMOVED lines=12> */
[----:B------:R-:W-:Y:S01]  /*00c0*/  IMAD.MOV.U32 R207, RZ, RZ, 0x20 ;  /* 0x00000020ffcf7424 */ /* 0x000fe200078e00ff */
[----:B------:R-:W-:Y:S02]  /*00d0*/  ULDC.64 UR6, c[0x0][0x118] ;  /* 0x0000460000067ab9 */ /* 0x000fe40000000a00 */
[CC--:B------:R-:W-:Y:S02]  /*00e0*/  LEA.HI R4, R9.reuse, R17.reuse, RZ, 0x4 ;  /* 0x0000001109047211 */ /* 0x0c0fe400078f20ff */
[----:B------:R-:W-:Y:S02]  /*00f0*/  LEA.HI R11, R9, R17, RZ, 0x2 ;  /* 0x00000011090b7211 */ /* 0x000fe400078f10ff */
[----:B------:R-:W-:Y:S02]  /*0100*/  SHF.R.S32.HI R3, RZ, 0x4, R4 ;  /* 0x00000004ff037819 */ /* 0x000fe40000011404 */
[----:B------:R-:W-:-:S02]  /*0110*/  SHF.R.S32.HI R5, RZ, 0x2, R11 ;  /* 0x00000002ff057819 */ /* 0x000fc4000001140b */
[----:B------:R-:W-:Y:S02]  /*0120*/  SHF.R.S32.HI R0, RZ, 0x1f, R11 ;  /* 0x0000001fff007819 */ /* 0x000fe4000001140b */
[----:B------:R-:W-:Y:S02]  /*0130*/  LEA.HI R2, R4, R3, RZ, 0x1 ;  /* 0x0000000304027211 */ /* 0x000fe400078f08ff */
[----:B------:R-:W-:Y:S02]  /*0140*/  LEA.HI R0, R0, R5, RZ, 0x3 ;  /* 0x0000000500007211 */ /* 0x000fe400078f18ff */
[----:B------:R-:W-:Y:S02]  /*0150*/  LOP3.LUT R2, R2, 0xfffffffe, RZ, 0xc0, !PT ;  /* 0xfffffffe02027812 */ /* 0x000fe400078ec0ff */
[----:B------:R-:W-:Y:S02]  /*0160*/  LOP3.LUT R0, R0, 0xfffffff8, RZ, 0xc0, !PT ;  /* 0xfffffff800007812 */ /* 0x000fe400078ec0ff */
[-C--:B------:R-:W-:Y:S01]  /*0170*/  LEA.HI R8, R9, R17.reuse, RZ, 0x3 ;  /* 0x0000001109087211 */ /* 0x080fe200078f18ff */
[----:B------:R-:W-:Y:S01]  /*0180*/  IMAD.IADD R14, R3, 0x1, -R2 ;  /* 0x00000001030e7824 */ /* 0x000fe200078e0a02 */
[----:B------:R-:W-:Y:S01]  /*0190*/  LEA.HI R2, R9, R17, RZ, 0x6 ;  /* 0x0000001109027211 */ /* 0x000fe200078f30ff */
[----:B------:R-:W-:Y:S01]  /*01a0*/  IMAD.IADD R10, R5, 0x1, -R0 ;  /* 0x00000001050a7824 */ /* 0x000fe200078e0a00 */
[----:B------:R-:W-:-:S02]  /*01b0*/  LOP3.LUT R3, R8, 0xfffffff8, RZ, 0xc0, !PT ;  /* 0xfffffff808037812 */ /* 0x000fc400078ec0ff */
[----:B------:R-:W-:Y:S01]  /*01c0*/  LOP3.LUT R0, R4, 0xfffffff0, RZ, 0xc0, !PT ;  /* 0xfffffff004007812 */ /* 0x000fe200078ec0ff */
[----:B------:R-:W-:Y:S01]  /*01d0*/  IMAD.SHL.U32 R2, R2, 0x8, RZ ;  /* 0x0000000802027824 */ /* 0x000fe200078e00ff */
[----:B------:R-:W-:Y:S01]  /*01e0*/  SHF.R.S32.HI R7, RZ, 0x3, R8 ;  /* 0x00000003ff077819 */ /* 0x000fe20000011408 */
[----:B------:R-:W-:Y:S01]  /*01f0*/  IMAD.IADD R6, R17, 0x1, -R3 ;  /* 0x0000000111067824 */ /* 0x000fe200078e0a03 */
[----:B------:R-:W-:Y:S01]  /*0200*/  LEA.HI R9, R9, R17, RZ, 0x5 ;  /* 0x0000001109097211 */ /* 0x000fe200078f28ff */
[----:B------:R-:W-:Y:S02]  /*0210*/  IMAD.IADD R3, R17, 0x1, -R0 ;  /* 0x0000000111037824 */ /* 0x000fe400078e0a00 */
[----:B------:R-:W-:Y:S01]  /*0220*/  IMAD.SHL.U32 R0, R7, 0x40, RZ ;  /* 0x0000004007007824 */ /* 0x000fe200078e00ff */
[----:B------:R-:W-:Y:S01]  /*0230*/  LOP3.LUT R7, R2, 0x7ffffe00, RZ, 0xc0, !PT ;  /* 0x7ffffe0002077812 */ /* 0x000fe200078ec0ff */
[C---:B------:R-:W-:Y:S01]  /*0240*/  IMAD.SHL.U32 R4, R6.reuse, 0x40, RZ ;  /* 0x0000004006047824 */ /* 0x040fe200078e00ff */
[----:B------:R-:W-:Y:S01]  /*0250*/  SHF.R.S32.HI R5, RZ, 0x1f, R3 ;  /* 0x0000001fff057819 */ /* 0x000fe20000011403 */
[----:B------:R-:W-:Y:S01]  /*0260*/  IMAD.SHL.U32 R20, R6, 0x8, RZ ;  /* 0x0000000806147824 */ /* 0x000fe200078e00ff */
[----:B------:R-:W-:-:S02]  /*0270*/  LOP3.LUT R2, R0, 0x1c0, RZ, 0xc0, !PT ;  /* 0x000001c000027812 */ /* 0x000fc400078ec0ff */
[----:B------:R-:W-:Y:S02]  /*0280*/  LOP3.LUT R0, R4, 0x1c0, RZ, 0xc0, !PT ;  /* 0x000001c004007812 */ /* 0x000fe400078ec0ff */
[----:B------:R-:W-:Y:S02]  /*0290*/  LEA.HI R12, R5, R3, RZ, 0x3 ;  /* 0x00000003050c7211 */ /* 0x000fe400078f18ff */
[----:B------:R-:W-:Y:S02]  /*02a0*/  LOP3.LUT R4, R0, 0x8, R8, 0xf8, !PT ;  /* 0x0000000800047812 */ /* 0x000fe400078ef808 */
[----:B------:R-:W-:Y:S02]  /*02b0*/  SHF.R.U32.HI R6, RZ, 0x3, R2 ;  /* 0x00000003ff067819 */ /* 0x000fe40000011602 */
[----:B------:R-:W-:Y:S02]  /*02c0*/  LOP3.LUT R5, R2, 0x38, R20, 0xf8, !PT ;  /* 0x0000003802057812 */ /* 0x000fe400078ef814 */
[----:B------:R-:W-:-:S02]  /*02d0*/  SHF.R.U32.HI R0, RZ, 0x3, R0 ;  /* 0x00000003ff007819 */ /* 0x000fc40000011600 */
[----:B------:R-:W-:Y:S02]  /*02e0*/  LOP3.LUT R2, R12, 0xfffffff8, RZ, 0xc0, !PT ;  /* 0xfffffff80c027812 */ /* 0x000fe400078ec0ff */
[----:B------:R-:W-:Y:S02]  /*02f0*/  LOP3.LUT R13, R4, R0, RZ, 0x3c, !PT ;  /* 0x00000000040d7212 */ /* 0x000fe400078e3cff */
[----:B------:R-:W-:Y:S01]  /*0300*/  LOP3.LUT R0, R9, 0xffffffe0, RZ, 0xc0, !PT ;  /* 0xffffffe009007812 */ /* 0x000fe200078ec0ff */
[----:B------:R-:W-:Y:S01]  /*0310*/  IMAD.IADD R8, R3, 0x1, -R2 ;  /* 0x0000000103087824 */ /* 0x000fe200078e0a02 */
[--C-:B------:R-:W-:Y:S02]  /*0320*/  SHF.R.S32.HI R212, RZ, 0x5, R9.reuse ;  /* 0x00000005ffd47819 */ /* 0x100fe40000011409 */
[----:B------:R-:W-:Y:S01]  /*0330*/  SHF.R.S32.HI R2, RZ, 0x1f, R9 ;  /* 0x0000001fff027819 */ /* 0x000fe20000011409 */
[----:B------:R-:W-:Y:S01]  /*0340*/  IMAD.IADD R18, R17, 0x1, -R0 ;  /* 0x0000000111127824 */ /* 0x000fe200078e0a00 */
[----:B------:R-:W-:-:S02]  /*0350*/  LOP3.LUT R3, R10, 0x1, RZ, 0xc0, !PT ;  /* 0x000000010a037812 */ /* 0x000fc400078ec0ff */
[----:B------:R-:W-:Y:S02]  /*0360*/  LEA.HI R0, R2, R212, RZ, 0x3 ;  /* 0x000000d402007211 */ /* 0x000fe400078f18ff */
[----:B------:R-:W-:Y:S02]  /*0370*/  LOP3.LUT R4, R11, 0xfffffffc, RZ, 0xc0, !PT ;  /* 0xfffffffc0b047812 */ /* 0x000fe400078ec0ff */
[----:B------:R-:W-:Y:S01]  /*0380*/  LOP3.LUT R2, R0, 0xffffff8, RZ, 0xc0, !PT ;  /* 0x0ffffff800027812 */ /* 0x000fe200078ec0ff */
[----:B------:R-:W-:Y:S01]  /*0390*/  IMAD.SHL.U32 R0, R8, 0x40, RZ ;  /* 0x0000004008007824 */ /* 0x000fe200078e00ff */
[----:B------:R-:W-:Y:S01]  /*03a0*/  ISETP.NE.U32.AND P3, PT, R3, 0x1, PT ;  /* 0x000000010300780c */ /* 0x000fe20003f65070 */
[----:B------:R-:W-:Y:S01]  /*03b0*/  IMAD.IADD R3, R17, 0x1, -R4 ;  /* 0x0000000111037824 */ /* 0x000fe200078e0a04 */
[----:B------:R-:W-:Y:S01]  /*03c0*/  SHF.R.S32.HI R11, RZ, 0x1f, R18 ;  /* 0x0000001fff0b7819 */ /* 0x000fe20000011412 */
[----:B------:R-:W-:Y:S01]  /*03d0*/  IMAD.SHL.U32 R4, R14, 0x8, RZ ;  /* 0x000000080e047824 */ /* 0x000fe200078e00ff */
[----:B------:R-:W-:-:S02]  /*03e0*/  LOP3.LUT R0, R0, 0x1c0, RZ, 0xc0, !PT ;  /* 0x000001c000007812 */ /* 0x000fc400078ec0ff */
[----:B------:R-:W-:Y:S01]  /*03f0*/  LOP3.LUT R15, R7, R5, R6, 0xf6, !PT ;  /* 0x00000005070f7212 */ /* 0x000fe200078ef606 */
[----:B------:R-:W-:Y:S01]  /*0400*/  IMAD.IADD R7, R212, 0x1, -R2 ;  /* 0x00000001d4077824 */ /* 0x000fe200078e0a02 */
[----:B------:R-:W-:Y:S02]  /*0410*/  LEA.HI R11, R11, R18, RZ, 0x2 ;  /* 0x000000120b0b7211 */ /* 0x000fe400078f10ff */
[----:B------:R-:W-:Y:S02]  /*0420*/  LOP3.LUT R5, R0, 0x8, R4, 0xf8, !PT ;  /* 0x0000000800057812 */ /* 0x000fe400078ef804 */
[----:B------:R-:W-:Y:S01]  /*0430*/  SHF.R.U32.HI R2, RZ, 0x3, R0 ;  /* 0x00000003ff027819 */ /* 0x000fe20000011600 */
[----:B------:R-:W-:Y:S01]  /*0440*/  IMAD.SHL.U32 R0, R10, 0x40, RZ ;  /* 0x000000400a007824 */ /* 0x000fe200078e00ff */
[----:B------:R-:W-:Y:S02]  /*0450*/  LEA.HI R9, R3, R3, RZ, 0x1 ;  /* 0x0000000303097211 */ /* 0x000fe400078f08ff */
[----:B------:R-:W-:-:S02]  /*0460*/  SHF.R.S32.HI R6, RZ, 0x2, R11 ;  /* 0x00000002ff067819 */ /* 0x000fc4000001140b */
[----:B------:R-:W-:Y:S02]  /*0470*/  LOP3.LUT R4, R9, 0x1ffffffe, RZ, 0xc0, !PT ;  /* 0x1ffffffe09047812 */ /* 0x000fe400078ec0ff */
[----:B------:R-:W-:Y:S01]  /*0480*/  LOP3.LUT R0, R0, 0x1c0, RZ, 0xc0, !PT ;  /* 0x000001c000007812 */ /* 0x000fe200078ec0ff */
[----:B------:R-:W-:Y:S01]  /*0490*/  IMAD R17, R7, 0x10, R6 ;  /* 0x0000001007117824 */ /* 0x000fe200078e0206 */
[----:B------:R-:W-:Y:S01]  /*04a0*/  LOP3.LUT R5, R5, R2, RZ, 0x3c, !PT ;  /* 0x0000000205057212 */ /* 0x000fe200078e3cff */
[----:B------:R-:W-:Y:S01]  /*04b0*/  IMAD.IADD R7, R3, 0x1, -R4 ;  /* 0x0000000103077824 */ /* 0x000fe200078e0a04 */
[----:B------:R-:W-:Y:S01]  /*04c0*/  LEA.HI R0, R0, R0, RZ, 0x1d ;  /* 0x0000000000007211 */ /* 0x000fe200078fe8ff */
[----:B------:R-:W-:Y:S01]  /*04d0*/  IMAD R3, R212, 0x200, R3 ;  /* 0x00000200d4037824 */ /* 0x000fe200078e0203 */
[----:B------:R-:W-:Y:S01]  /*04e0*/  STL [R1+0xa0], R17 ;  /* 0x0000a01101007387 */ /* 0x000fe20000100800 */
[----:B------:R-:W-:Y:S01]  /*04f0*/  IMAD.SHL.U32 R4, R12, 0x40, RZ ;  /* 0x000000400c047824 */ /* 0x000fe200078e00ff */
[----:B------:R-:W-:Y:S01]  /*0500*/  SHF.R.S32.HI R21, RZ, 0x1f, R20 ;  /* 0x0000001fff157819 */ /* 0x000fe20000011414 */
[----:B------:R-:W-:Y:S01]  /*0510*/  IMAD.U32 R6, R3, 0x2, R0 ;  /* 0x0000000203067824 */ /* 0x000fe200078e0000 */
[----:B------:R-:W-:Y:S01]  /*0520*/  LOP3.LUT R3, R11, 0x7ffffffc, RZ, 0xc0, !PT ;  /* 0x7ffffffc0b037812 */ /* 0x000fe200078ec0ff */
[----:B------:R-:W-:Y:S01]  /*0530*/  STL [R1+0x74], R16 ;  /* 0x0000741001007387 */ /* 0x000fe20000100800 */
[----:B------:R-:W-:Y:S01]  /*0540*/  LOP3.LUT R0, R5, 0x7ffffe00, R4, 0xf8, !PT ;  /* 0x7ffffe0005007812 */ /* 0x000fe200078ef804 */
[----:B------:R-:W-:Y:S01]  /*0550*/  IMAD R2, R14, 0x200, R13 ;  /* 0x000002000e027824 */ /* 0x000fe200078e020d */
[----:B------:R-:W-:-:S02]  /*0560*/  IADD3 R5, R20, 0x40, RZ ;  /* 0x0000004014057810 */ /* 0x000fc40007ffe0ff */
[----:B------:R-:W-:Y:S02]  /*0570*/  IADD3 R4, R20, 0x80, RZ ;  /* 0x0000008014047810 */ /* 0x000fe40007ffe0ff */
[----:B------:R-:W-:Y:S01]  /*0580*/  SHF.R.S32.HI R9, RZ, 0x1f, R5 ;  /* 0x0000001fff097819 */ /* 0x000fe20000011405 */
[----:B------:R1:W-:Y:S01]  /*0590*/  STL [R1+0x1c], R5 ;  /* 0x00001c0501007387 */ /* 0x0003e20000100800 */
[----:B------:R-:W-:Y:S01]  /*05a0*/  R2P PR, R10, 0x6 ;  /* 0x000000060a007804 */ /* 0x000fe20000000000 */
[----:B------:R-:W-:Y:S01]  /*05b0*/  IMAD.SHL.U32 R10, R15, 0x2, RZ ;  /* 0x000000020f0a7824 */ /* 0x000fe200078e00ff */
[C---:B------:R-:W-:Y:S01]  /*05c0*/  LOP3.LUT P0, RZ, R8.reuse, 0x2, RZ, 0xc0, !PT ;  /* 0x0000000208ff7812 */ /* 0x040fe2000780c0ff */
[----:B------:R2:W-:Y:S01]  /*05d0*/  STL [R1+0x20], R4 ;  /* 0x0000200401007387 */ /* 0x0005e20000100800 */
[----:B------:R-:W-:Y:S01]  /*05e0*/  LOP3.LUT P4, RZ, R8, 0x4, RZ, 0xc0, !PT ;  /* 0x0000000408ff7812 */ /* 0x000fe2000788c0ff */
[----:B------:R-:W-:Y:S01]  /*05f0*/  IMAD.MOV.U32 R8, RZ, RZ, 0x40 ;  /* 0x00000040ff087424 */ /* 0x000fe200078e00ff */
[----:B------:R-:W-:Y:S01]  /*0600*/  LEA R209, R2, 0x12100, 0x1 ;  /* 0x0001210002d17811 */ /* 0x000fe200078e08ff */
[----:B------:R-:W-:Y:S01]  /*0610*/  STL.64 [R1+0x10], R20 ;  /* 0x0000101401007387 */ /* 0x000fe20000100a00 */
[----:B------:R-:W-:-:S02]  /*0620*/  LEA R210, R0, 0x100, 0x1 ;  /* 0x0000010000d27811 */ /* 0x000fc400078e08ff */
[----:B------:R-:W-:Y:S01]  /*0630*/  SEL R0, R8, 0xffffffc0, !P4 ;  /* 0xffffffc008007807 */ /* 0x000fe20006000000 */
[----:B------:R3:W-:Y:S02]  /*0640*/  STL [R1+0x70], R9 ;  /* 0x0000700901007387 */ /* 0x0007e40000100800 */
[----:B------:R-:W-:Y:S02]  /*0650*/  IMAD R212, R212, 0x800, R210 ;  /* 0x00000800d4d47824 */ /* 0x000fe400078e02d2 */
[----:B------:R-:W-:Y:S02]  /*0660*/  IMAD.IADD R211, R210, 0x1, R0 ;  /* 0x00000001d2d37824 */ /* 0x000fe400078e0200 */
[----:B------:R-:W-:Y:S01]  /*0670*/  IMAD.IADD R213, R0, 0x1, R212 ;  /* 0x0000000100d57824 */ /* 0x000fe200078e02d4 */
[----:B-1----:R-:W-:Y:S01]  /*0680*/  SHF.R.S32.HI R5, RZ, 0x1f, R4 ;  /* 0x0000001fff057819 */ /* 0x002fe20000011404 */
[----:B--2---:R-:W-:-:S04]  /*0690*/  IMAD.IADD R4, R18, 0x1, -R3 ;  /* 0x0000000112047824 */ /* 0x004fc800078e0a03 */
[----:B------:R1:W-:Y:S01]  /*06a0*/  STL [R1+0x60], R5 ;  /* 0x0000600501007387 */ /* 0x0003e20000100800 */
[----:B------:R-:W-:-:S03]  /*06b0*/  SEL R3, R8, 0xffffffc0, !P2 ;  /* 0xffffffc008037807 */ /* 0x000fc60005000000 */
[----:B------:R-:W-:Y:S01]  /*06c0*/  STL [R1+0x28], R10 ;  /* 0x0000280a01007387 */ /* 0x000fe20000100800 */
[----:B---3--:R-:W-:Y:S02]  /*06d0*/  IMAD.SHL.U32 R9, R4, 0x2, RZ ;  /* 0x0000000204097824 */ /* 0x008fe400078e00ff */
[----:B------:R-:W-:-:S03]  /*06e0*/  IMAD R4, R7, 0x8, R17 ;  /* 0x0000000807047824 */ /* 0x000fc600078e0211 */
[----:B------:R2:W-:Y:S04]  /*06f0*/  STL [R1+0x58], R9 ;  /* 0x0000580901007387 */ /* 0x0005e80000100800 */
[----:B------:R3:W-:Y:S01]  /*0700*/  STL [R1+0x98], R4 ;  /* 0x0000980401007387 */ /* 0x0007e20000100800 */
[C---:B-1----:R-:W-:Y:S02]  /*0710*/  SEL R5, R207.reuse, 0xffffffe0, !P1 ;  /* 0xffffffe0cf057807 */ /* 0x042fe40004800000 */
[----:B------:R-:W-:-:S05]  /*0720*/  SEL R207, R207, 0xffffffe0, !P0 ;  /* 0xffffffe0cfcf7807 */ /* 0x000fca0004000000 */
[----:B------:R-:W-:-:S04]  /*0730*/  IMAD.IADD R214, R207, 0x1, R212 ;  /* 0x00000001cfd67824 */ /* 0x000fc800078e02d4 */
[----:B------:R-:W-:Y:S01]  /*0740*/  IMAD.IADD R214, R0, 0x1, R214 ;  /* 0x0000000100d67824 */ /* 0x000fe200078e02d6 */
[----:B--2---:R-:W-:Y:S02]  /*0750*/  LEA R9, R6, 0x80, 0x1 ;  /* 0x0000008006097811 */ /* 0x004fe400078e08ff */
[C---:B------:R-:W-:Y:S02]  /*0760*/  IADD3 R6, R10.reuse, 0x100, RZ ;  /* 0x000001000a067810 */ /* 0x040fe40007ffe0ff */
[----:B---3--:R-:W-:Y:S01]  /*0770*/  IADD3 R4, R10, 0x12100, RZ ;  /* 0x000121000a047810 */ /* 0x008fe20007ffe0ff */
[C---:B------:R-:W-:Y:S02]  /*0780*/  IMAD.IADD R2, R9.reuse, 0x1, R3 ;  /* 0x0000000109027824 */ /* 0x040fe400078e0203 */
[----:B------:R1:W-:Y:S04]  /*0790*/  STL [R1+0x30], R6 ;  /* 0x0000300601007387 */ /* 0x0003e80000100800 */
[----:B------:R-:W-:Y:S04]  /*07a0*/  STL [R1+0x78], R9 ;  /* 0x0000780901007387 */ /* 0x000fe80000100800 */
[----:B------:R2:W-:Y:S01]  /*07b0*/  STL [R1+0x2c], R4 ;  /* 0x00002c0401007387 */ /* 0x0005e20000100800 */
[C---:B-1----:R-:W-:Y:S01]  /*07c0*/  IMAD.IADD R6, R9.reuse, 0x1, R5 ;  /* 0x0000000109067824 */ /* 0x042fe200078e0205 */
[----:B--2---:R-:W-:-:S02]  /*07d0*/  IADD3 R4, R9, -0x10, RZ ;  /* 0xfffffff009047810 */ /* 0x004fc40007ffe0ff */
[----:B------:R-:W-:-:S05]  /*07e0*/  @P3 IADD3 R4, R9, 0x10, RZ ;  /* 0x0000001009043810 */ /* 0x000fca0007ffe0ff */
[----:B------:R-:W-:Y:S04]  /*07f0*/  STL [R1+0x7c], R4 ;  /* 0x00007c0401007387 */ /* 0x000fe80000100800 */
[----:B------:R-:W-:Y:S04]  /*0800*/  STL [R1+0x84], R6 ;  /* 0x0000840601007387 */ /* 0x000fe80000100800 */
[----:B------:R1:W-:Y:S02]  /*0810*/  STL [R1+0x94], R2 ;  /* 0x0000940201007387 */ /* 0x0003e40000100800 */
[----:B-1----:R-:W-:-:S02]  /*0820*/  IMAD.IADD R2, R5, 0x1, R4 ;  /* 0x0000000105027824 */ /* 0x002fc400078e0204 */
[----:B------:R-:W-:Y:S02]  /*0830*/  IMAD.IADD R5, R6, 0x1, R3 ;  /* 0x0000000106057824 */ /* 0x000fe400078e0203 */
[----:B------:R-:W-:-:S03]  /*0840*/  IMAD.IADD R4, R3, 0x1, R4 ;  /* 0x0000000103047824 */ /* 0x000fc600078e0204 */
[----:B------:R-:W-:Y:S04]  /*0850*/  STL [R1+0x90], R5 ;  /* 0x0000900501007387 */ /* 0x000fe80000100800 */
[----:B------:R1:W-:Y:S04]  /*0860*/  STL [R1+0x80], R2 ;  /* 0x0000800201007387 */ /* 0x0003e80000100800 */
[----:B------:R2:W-:Y:S01]  /*0870*/  STL [R1+0x8c], R4 ;  /* 0x00008c0401007387 */ /* 0x0005e20000100800 */
[----:B-1----:R-:W-:-:S05]  /*0880*/  IMAD.IADD R2, R2, 0x1, R3 ;  /* 0x0000000102027824 */ /* 0x002fca00078e0203 */
[----:B------:R2:W-:Y:S02]  /*0890*/  STL [R1+0x88], R2 ;  /* 0x0000880201007387 */ /* 0x0005e40000100800 */
.L_x_1124:
        /* <DEDUP_REMOVED lines=19> */
.L_x_1080:
[----:B------:R-:W-:-:S04]  /*09d0*/  MOV R0, c[0x0][0x554] ;  /* 0x0001550000007a02 */ /* 0x000fc80000000f00 */
[----:B------:R-:W-:Y:S02]  /*09e0*/  ISETP.NE.AND P0, PT, R0, 0x1, PT ;  /* 0x000000010000780c */ /* 0x000fe40003f05270 */
[----:B------:R-:W-:-:S11]  /*09f0*/  MOV R0, R2 ;  /* 0x0000000200007202 */ /* 0x000fd60000000f00 */
[----:B------:R-:W-:-:S05]  /*0a00*/  @P0 IMAD.HI.U32 R4, R2, c[0x0][0x558], RZ ;  /* 0x0001560002040a27 */ /* 0x000fca00078e00ff */
[----:B------:R-:W-:-:S05]  /*0a10*/  @P0 SHF.R.U32.HI R0, RZ, c[0x0][0x55c], R4 ;  /* 0x00015700ff000a19 */ /* 0x000fca0000011604 */
[----:B------:R-:W-:Y:S02]  /*0a20*/  IMAD R4, R0, c[0x0][0x554], RZ ;  /* 0x0001550000047a24 */ /* 0x000fe400078e02ff */
.L_x_1081:
[----:B------:R-:W-:Y:S05]  /*0a30*/  BSYNC B0 ;  /* 0x0000000000007941 */ /* 0x000fea0003800000 */
.L_x_1079:
[----:B------:R-:W-:Y:S01]  /*0a40*/  LOP3.LUT R0, RZ, R0, RZ, 0x33, !PT ;  /* 0x00000000ff007212 */ /* 0x000fe200078e33ff */
[----:B------:R-:W-:Y:S01]  /*0a50*/  IMAD.MOV.U32 R51, RZ, RZ, c[0x0][0x2c4] ;  /* 0x0000b100ff337624 */ /* 0x000fe200078e00ff */
[----:B------:R-:W-:Y:S01]  /*0a60*/  MOV R5, c[0x0][0x548] ;  /* 0x0001520000057a02 */ /* 0x000fe20000000f00 */
[----:B------:R-:W-:Y:S01]  /*0a70*/  IMAD.IADD R4, R2, 0x1, -R4 ;  /* 0x0000000102047824 */ /* 0x000fe200078e0a04 */
[----:B------:R-:W-:Y:S01]  /*0a80*/  IADD3 R0, R0, c[0x0][0x53c], RZ ;  /* 0x00014f0000007a10 */ /* 0x000fe20007ffe0ff */
[----:B------:R-:W-:Y:S01]  /*0a90*/  ULDC UR4, c[0x0][0x1d0] ;  /* 0x0000740000047ab9 */ /* 0x000fe20000000800 */
[----:B------:R-:W-:Y:S01]  /*0aa0*/  ISETP.NE.AND P2, PT, R51, 0x1, PT ;  /* 0x000000013300780c */ /* 0x000fe20003f45270 */
[----:B------:R-:W-:Y:S01]  /*0ab0*/  UIADD3 UR4, UR4, 0x5f, URZ ;  /* 0x0000005f04047890 */ /* 0x000fe2000fffe03f */
[----:B------:R-:W-:Y:S01]  /*0ac0*/  ISETP.NE.AND P0, PT, R5, 0x1, PT ;  /* 0x000000010500780c */ /* 0x000fe20003f05270 */
[----:B------:R-:W-:Y:S01]  /*0ad0*/  IMAD.SHL.U32 R127, R0, 0x80, RZ ;  /* 0x00000080007f7824 */ /* 0x000fe200078e00ff */
[----:B------:R-:W-:Y:S01]  /*0ae0*/  MOV R6, c[0x0][0x168] ;  /* 0x00005a0000067a02 */ /* 0x000fe20000000f00 */
[----:B------:R-:W-:Y:S01]  /*0af0*/  UIMAD.WIDE UR4, UR4, 0x2aaaaaab, URZ ;  /* 0x2aaaaaab040478a5 */ /* 0x000fe2000f8e023f */
[----:B------:R-:W-:Y:S01]  /*0b00*/  CS2R R98, SRZ ;  /* 0x0000000000627805 */ /* 0x000fe2000001ff00 */
[----:B------:R-:W-:Y:S01]  /*0b10*/  CS2R R96, SRZ ;  /* 0x0000000000607805 */ /* 0x000fe2000001ff00 */
[----:B------:R-:W-:Y:S01]  /*0b20*/  IADD3 R0, R127, 0x7f, RZ ;  /* 0x0000007f7f007810 */ /* 0x000fe20007ffe0ff */
[----:B------:R-:W-:Y:S01]  /*0b30*/  USHF.R.U32.HI UR4, URZ, 0x1f, UR5 ;  /* 0x0000001f3f047899 */ /* 0x000fe20008011605 */
[----:B------:R1:W-:Y:S01]  /*0b40*/  STL [R1+0x5c], R127 ;  /* 0x00005c7f01007387 */ /* 0x0003e20000100800 */
[----:B------:R-:W-:Y:S01]  /*0b50*/  CS2R R94, SRZ ;  /* 0x00000000005e7805 */ /* 0x000fe2000001ff00 */
[----:B------:R-:W-:Y:S01]  /*0b60*/  CS2R R92, SRZ ;  /* 0x00000000005c7805 */ /* 0x000fe2000001ff00 */
[----:B------:R-:W-:Y:S01]  /*0b70*/  @P2 IMAD.HI.U32 R5, R0, c[0x0][0x2c8], RZ ;  /* 0x0000b20000052a27 */ /* 0x000fe200078e00ff */
[----:B------:R-:W-:Y:S01]  /*0b80*/  ULEA.HI.SX32 UR4, UR5, UR4, 0x1c ;  /* 0x0000000405047291 */ /* 0x000fe2000f8fe23f */
[----:B------:R-:W-:Y:S01]  /*0b90*/  MOV R86, RZ ;  /* 0x000000ff00567202 */ /* 0x000fe20000000f00 */
[----:B------:R-:W-:Y:S01]  /*0ba0*/  CS2R R8, SRZ ;  /* 0x0000000000087805 */ /* 0x000fe2000001ff00 */
[----:B------:R-:W-:Y:S01]  /*0bb0*/  IMAD.MOV.U32 R2, RZ, RZ, R0 ;  /* 0x000000ffff027224 */ /* 0x000fe200078e0000 */
[----:B------:R-:W-:Y:S01]  /*0bc0*/  @P2 SHF.R.U32.HI R2, RZ, c[0x0][0x2cc], R5 ;  /* 0x0000b300ff022a19 */ /* 0x000fe20000011605 */
[----:B------:R-:W-:Y:S01]  /*0bd0*/  IMAD R0, R3, c[0x0][0x554], R4 ;  /* 0x0001550003007a24 */ /* 0x000fe200078e0204 */
[----:B------:R-:W-:Y:S01]  /*0be0*/  IADD3 R4, -R6, 0x60, RZ ;  /* 0x0000006006047810 */ /* 0x000fe20007ffe1ff */
[----:B------:R-:W-:Y:S01]  /*0bf0*/  IMAD.MOV.U32 R90, RZ, RZ, RZ ;  /* 0x000000ffff5a7224 */ /* 0x000fe200078e00ff */
[----:B------:R-:W-:Y:S01]  /*0c00*/  MOV R5, RZ ;  /* 0x000000ff00057202 */ /* 0x000fe20000000f00 */
[----:B------:R-:W-:Y:S01]  /*0c10*/  @P0 IMAD.HI.U32 R3, R0, c[0x0][0x54c], RZ ;  /* 0x0001530000030a27 */ /* 0x000fe200078e00ff */
[----:B------:R-:W-:Y:S01]  /*0c20*/  IADD3 R2, R2, c[0x0][0x1d0], R4 ;  /* 0x0000740002027a10 */ /* 0x000fe20007ffe004 */
[----:B------:R-:W-:Y:S01]  /*0c30*/  CS2R R6, SRZ ;  /* 0x0000000000067805 */ /* 0x000fe2000001ff00 */
[----:B------:R-:W-:Y:S01]  /*0c40*/  CS2R R10, SRZ ;  /* 0x00000000000a7805 */ /* 0x000fe2000001ff00 */
[--C-:B------:R-:W-:Y:S01]  /*0c50*/  IMAD.MOV.U32 R55, RZ, RZ, R0.reuse ;  /* 0x000000ffff377224 */ /* 0x100fe200078e0000 */
[----:B------:R-:W-:Y:S01]  /*0c60*/  @P0 SHF.R.U32.HI R55, RZ, c[0x0][0x550], R3 ;  /* 0x00015400ff370a19 */ /* 0x000fe20000011603 */
[----:B------:R-:W-:Y:S01]  /*0c70*/  IMAD.HI R3, R2, 0x2aaaaaab, RZ ;  /* 0x2aaaaaab02037827 */ /* 0x000fe200078e02ff */
[----:B------:R-:W-:Y:S01]  /*0c80*/  MOV R80, RZ ;  /* 0x000000ff00507202 */ /* 0x000fe20000000f00 */
[----:B------:R-:W-:Y:S01]  /*0c90*/  CS2R R12, SRZ ;  /* 0x00000000000c7805 */ /* 0x000fe2000001ff00 */
[----:B------:R-:W-:Y:S01]  /*0ca0*/  MOV R74, RZ ;  /* 0x000000ff004a7202 */ /* 0x000fe20000000f00 */
[----:B------:R-:W-:Y:S01]  /*0cb0*/  IMAD.MOV R2, RZ, RZ, -R55 ;  /* 0x000000ffff027224 */ /* 0x000fe200078e0a37 */
[----:B------:R-:W-:Y:S01]  /*0cc0*/  SHF.R.U32.HI R4, RZ, 0x1f, R3 ;  /* 0x0000001fff047819 */ /* 0x000fe20000011603 */
[----:B------:R1:W-:Y:S01]  /*0cd0*/  STL [R1+0x54], R55 ;  /* 0x0000543701007387 */ /* 0x0003e20000100800 */
[----:B------:R-:W-:Y:S01]  /*0ce0*/  IMAD.MOV.U32 R88, RZ, RZ, RZ ;  /* 0x000000ffff587224 */ /* 0x000fe200078e00ff */
[----:B------:R-:W-:Y:S01]  /*0cf0*/  CS2R R14, SRZ ;  /* 0x00000000000e7805 */ /* 0x000fe2000001ff00 */
[--C-:B------:R-:W-:Y:S01]  /*0d00*/  IMAD R57, R2, c[0x0][0x548], R0.reuse ;  /* 0x0001520002397a24 */ /* 0x100fe200078e0200 */
[----:B------:R-:W-:Y:S01]  /*0d10*/  LEA.HI.SX32 R4, R3, R4, 0x1c ;  /* 0x0000000403047211 */ /* 0x000fe200078fe2ff */
[----:B------:R-:W-:Y:S01]  /*0d20*/  IMAD.MOV.U32 R84, RZ, RZ, RZ ;  /* 0x000000ffff547224 */ /* 0x000fe200078e00ff */
[----:B------:R-:W-:Y:S01]  /*0d30*/  PRMT R0, RZ, 0x7610, R0 ;  /* 0x00007610ff007816 */ /* 0x000fe20000000000 */
[----:B------:R-:W-:Y:S01]  /*0d40*/  IMAD.MOV.U32 R82, RZ, RZ, RZ ;  /* 0x000000ffff527224 */ /* 0x000fe200078e00ff */
        /* <DEDUP_REMOVED lines=62> */
[----:B------:R-:W1:-:S12]  /*1130*/  S2R R59, SR_TID.X ;  /* 0x00000000003b7919 */ /* 0x000e580000002100 */
[----:B------:R-:W-:-:S05]  /*1140*/  @P0 MOV R2, 0x4 ;  /* 0x0000000400020802 */ /* 0x000fca0000000f00 */
[----:B------:R-:W-:-:S05]  /*1150*/  @P0 IMAD.WIDE R2, R55, R2, c[0x0][0x340] ;  /* 0x0000d00037020625 */ /* 0x000fca00078e0202 */
[----:B------:R3:W4:Y:S01]  /*1160*/  @P0 LDG.E R9, [R2.64] ;  /* 0x0000000602090981 */ /* 0x000722000c1e1900 */
[----:B-1----:R-:W-:-:S04]  /*1170*/  SHF.R.S32.HI R53, RZ, 0x1f, R59 ;  /* 0x0000001fff357819 */ /* 0x002fc8000001143b */
[----:B------:R-:W-:-:S04]  /*1180*/  LEA.HI R53, R53, R59, RZ, 0x3 ;  /* 0x0000003b35357211 */ /* 0x000fc800078f18ff */
[----:B------:R-:W-:-:S04]  /*1190*/  SHF.R.S32.HI R53, RZ, 0x3, R53 ;  /* 0x00000003ff357819 */ /* 0x000fc80000011435 */
[----:B------:R-:W-:-:S05]  /*11a0*/  SHF.R.S32.HI R6, RZ, 0x1f, R53 ;  /* 0x0000001fff067819 */ /* 0x000fca0000011435 */
[C---:B------:R-:W-:Y:S02]  /*11b0*/  IMAD R0, R6.reuse, c[0x0][0x1e0], RZ ;  /* 0x0000780006007a24 */ /* 0x040fe400078e02ff */
[----:B------:R-:W-:Y:S01]  /*11c0*/  IMAD R6, R6, c[0x0][0x208], RZ ;  /* 0x0000820006067a24 */ /* 0x000fe200078e02ff */
[----:B------:R-:W-:Y:S01]  /*11d0*/  SHF.R.S32.HI R10, RZ, 0x1f, R57 ;  /* 0x0000001fff0a7819 */ /* 0x000fe20000011439 */
[C---:B------:R-:W-:Y:S02]  /*11e0*/  IMAD R0, R53.reuse, c[0x0][0x1e4], R0 ;  /* 0x0000790035007a24 */ /* 0x040fe400078e0200 */
[----:B------:R-:W-:Y:S01]  /*11f0*/  IMAD R6, R53, c[0x0][0x20c], R6 ;  /* 0x0000830035067a24 */ /* 0x000fe200078e0206 */
[----:B------:R-:W-:Y:S01]  /*1200*/  SHF.R.S32.HI R8, RZ, 0x1f, R55 ;  /* 0x0000001fff087819 */ /* 0x000fe20000011437 */
[----:B------:R-:W-:Y:S01]  /*1210*/  WARPSYNC 0xffffffff ;  /* 0xffffffff00007948 */ /* 0x000fe20003800000 */
[----:B------:R-:W-:Y:S01]  /*1220*/  IADD3 R188, R207, R212, RZ ;  /* 0x000000d4cfbc7210 */ /* 0x000fe20007ffe0ff */
[----:B--2---:R-:W-:-:S04]  /*1230*/  IMAD.WIDE.U32 R4, R53, c[0x0][0x1e0], R100 ;  /* 0x0000780035047a25 */ /* 0x004fc800078e0064 */
[----:B---3--:R-:W-:Y:S01]  /*1240*/  IMAD.WIDE.U32 R2, R53, c[0x0][0x208], R100 ;  /* 0x0000820035027a25 */ /* 0x008fe200078e0064 */
[----:B------:R-:W-:-:S04]  /*1250*/  IADD3 R5, R5, R0, RZ ;  /* 0x0000000005057210 */ /* 0x000fc80007ffe0ff */
[----:B------:R-:W-:Y:S01]  /*1260*/  IADD3 R3, R3, R6, RZ ;  /* 0x0000000603037210 */ /* 0x000fe20007ffe0ff */
[C---:B------:R-:W-:Y:S02]  /*1270*/  IMAD R6, R10.reuse, c[0x0][0x1e8], RZ ;  /* 0x00007a000a067a24 */ /* 0x040fe400078e02ff */
[----:B------:R-:W-:Y:S02]  /*1280*/  IMAD R0, R10, c[0x0][0x210], RZ ;  /* 0x000084000a007a24 */ /* 0x000fe400078e02ff */
[C---:B------:R-:W-:Y:S02]  /*1290*/  IMAD R6, R57.reuse, c[0x0][0x1ec], R6 ;  /* 0x00007b0039067a24 */ /* 0x040fe400078e0206 */
[----:B------:R-:W-:-:S04]  /*12a0*/  IMAD.WIDE.U32 R4, R57, c[0x0][0x1e8], R4 ;  /* 0x00007a0039047a25 */ /* 0x000fc800078e0004 */
[C---:B------:R-:W-:Y:S02]  /*12b0*/  IMAD R0, R57.reuse, c[0x0][0x214], R0 ;  /* 0x0000850039007a24 */ /* 0x040fe400078e0200 */
[----:B------:R-:W-:Y:S01]  /*12c0*/  IMAD.WIDE.U32 R2, R57, c[0x0][0x210], R2 ;  /* 0x0000840039027a25 */ /* 0x000fe200078e0002 */
[----:B------:R-:W-:-:S04]  /*12d0*/  IADD3 R7, R5, R6, RZ ;  /* 0x0000000605077210 */ /* 0x000fc80007ffe0ff */
[----:B------:R-:W-:Y:S02]  /*12e0*/  IADD3 R5, R3, R0, RZ ;  /* 0x0000000003057210 */ /* 0x000fe40007ffe0ff */
[----:B----4-:R-:W-:Y:S02]  /*12f0*/  @P0 SHF.R.S32.HI R3, RZ, 0x1f, R9 ;  /* 0x0000001fff030819 */ /* 0x010fe40000011409 */
[----:B------:R-:W-:Y:S02]  /*1300*/  @!P0 MOV R3, R8 ;  /* 0x0000000800038202 */ /* 0x000fe40000000f00 */
[----:B------:R-:W-:Y:S02]  /*1310*/  MOV R6, R4 ;  /* 0x0000000400067202 */ /* 0x000fe40000000f00 */
[----:B------:R-:W-:Y:S02]  /*1320*/  MOV R4, R2 ;  /* 0x0000000200047202 */ /* 0x000fe40000000f00 */
        /* <DEDUP_REMOVED lines=13> */
[----:B------:R1:W-:Y:S02]  /*1400*/  STL [R1+0x4c], R24 ;  /* 0x00004c1801007387 */ /* 0x0003e40000100800 */
[----:B------:R-:W2:Y:S01]  /*1410*/  LDL R28, [R1+0x1c] ;  /* 0x00001c00011c7983 */ /* 0x000ea20000100800 */
[----:B------:R-:W-:Y:S01]  /*1420*/  SHF.R.S32.HI R69, RZ, 0x1f, R59 ;  /* 0x0000001fff457819 */ /* 0x000fe2000001143b */
[----:B------:R-:W-:-:S02]  /*1430*/  IMAD R5, R10, c[0x0][0x1b8], RZ ;  /* 0x00006e000a057a24 */ /* 0x000fc400078e02ff */
[----:B------:R-:W3:Y:S01]  /*1440*/  LDL R23, [R1+0x20] ;  /* 0x0000200001177983 */ /* 0x000ee20000100800 */
[----:B------:R-:W-:Y:S01]  /*1450*/  LEA.HI R69, R69, R59, RZ, 0x3 ;  /* 0x0000003b45457211 */ /* 0x000fe200078f18ff */
[----:B------:R-:W-:Y:S02]  /*1460*/  IMAD.WIDE.U32 R2, R57, c[0x0][0x1b8], RZ ;  /* 0x00006e0039027a25 */ /* 0x000fe400078e00ff */
[----:B------:R-:W4:Y:S01]  /*1470*/  LDL R22, [R1+0x28] ;  /* 0x0000280001167983 */ /* 0x000f220000100800 */
[----:B------:R-:W-:Y:S01]  /*1480*/  LOP3.LUT R69, R69, 0xfffffff8, RZ, 0xc0, !PT ;  /* 0xfffffff845457812 */ /* 0x000fe200078ec0ff */
[----:B------:R-:W-:Y:S02]  /*1490*/  IMAD R5, R57, c[0x0][0x1bc], R5 ;  /* 0x00006f0039057a24 */ /* 0x000fe400078e0205 */
[----:B------:R-:W5:Y:S01]  /*14a0*/  LDL R26, [R1+0x70] ;  /* 0x00007000011a7983 */ /* 0x000f620000100800 */
[----:B------:R-:W-:Y:S02]  /*14b0*/  IMAD R6, R8, c[0x0][0x1c0], RZ ;  /* 0x0000700008067a24 */ /* 0x000fe400078e02ff */
[----:B------:R-:W-:Y:S01]  /*14c0*/  IMAD.IADD R69, R59, 0x1, -R69 ;  /* 0x000000013b457824 */ /* 0x000fe200078e0a45 */
[----:B------:R-:W5:Y:S01]  /*14d0*/  LDL R25, [R1+0x60] ;  /* 0x0000600001197983 */ /* 0x000f620000100800 */
[----:B------:R-:W-:-:S02]  /*14e0*/  IMAD.IADD R3, R3, 0x1, R5 ;  /* 0x0000000103037824 */ /* 0x000fc400078e0205 */
[----:B------:R-:W-:Y:S02]  /*14f0*/  IMAD R4, R69, 0x20, R53 ;  /* 0x0000002045047824 */ /* 0x000fe400078e0235 */
[----:B------:R-:W-:-:S04]  /*1500*/  IMAD.WIDE.U32 R2, R55, c[0x0][0x1c0], R2 ;  /* 0x0000700037027a25 */ /* 0x000fc800078e0002 */
[----:B------:R-:W-:-:S04]  /*1510*/  IMAD.IADD R4, R127, 0x1, R4 ;  /* 0x000000017f047824 */ /* 0x000fc800078e0204 */
[----:B------:R-:W-:-:S04]  /*1520*/  @P2 IMAD.HI.U32 R7, R4, c[0x0][0x2c8], RZ ;  /* 0x0000b20004072a27 */ /* 0x000fc800078e00ff */
[----:B------:R-:W-:Y:S01]  /*1530*/  IMAD.MOV.U32 R0, RZ, RZ, R4 ;  /* 0x000000ffff007224 */ /* 0x000fe200078e0004 */
[----:B------:R-:W-:Y:S01]  /*1540*/  @P2 SHF.R.U32.HI R0, RZ, c[0x0][0x2cc], R7 ;  /* 0x0000b300ff002a19 */ /* 0x000fe20000011607 */
[----:B------:R-:W-:-:S03]  /*1550*/  IMAD R7, R55, c[0x0][0x1c4], R6 ;  /* 0x0000710037077a24 */ /* 0x000fc600078e0206 */
[--C-:B------:R-:W-:Y:S01]  /*1560*/  SHF.R.S32.HI R6, RZ, 0x1f, R0.reuse ;  /* 0x0000001fff067819 */ /* 0x100fe20000011400 */
[----:B------:R-:W-:-:S04]  /*1570*/  IMAD.MOV R5, RZ, RZ, -R0 ;  /* 0x000000ffff057224 */ /* 0x000fc800078e0a00 */
[----:B------:R-:W-:Y:S02]  /*1580*/  IMAD R4, R5, c[0x0][0x2c4], R4 ;  /* 0x0000b10005047a24 */ /* 0x000fe400078e0204 */
[----:B------:R-:W-:Y:S02]  /*1590*/  IMAD R5, R6, c[0x0][0x1b0], RZ ;  /* 0x00006c0006057a24 */ /* 0x000fe400078e02ff */
[----:B------:R-:W-:Y:S02]  /*15a0*/  IMAD.IADD R3, R3, 0x1, R7 ;  /* 0x0000000103037824 */ /* 0x000fe400078e0207 */
[C---:B------:R-:W-:Y:S01]  /*15b0*/  IMAD R6, R0.reuse, c[0x0][0x1b4], R5 ;  /* 0x00006d0000067a24 */ /* 0x040fe200078e0205 */
[----:B------:R-:W-:Y:S01]  /*15c0*/  SHF.R.S32.HI R5, RZ, 0x1f, R4 ;  /* 0x0000001fff057819 */ /* 0x000fe20000011404 */
[----:B------:R-:W-:-:S04]  /*15d0*/  IMAD.WIDE.U32 R2, R0, c[0x0][0x1b0], R2 ;  /* 0x00006c0000027a25 */ /* 0x000fc800078e0002 */
[----:B------:R-:W-:Y:S02]  /*15e0*/  IMAD R0, R5, c[0x0][0x1a8], RZ ;  /* 0x00006a0005007a24 */ /* 0x000fe400078e02ff */
[----:B------:R-:W-:Y:S02]  /*15f0*/  IMAD.IADD R3, R3, 0x1, R6 ;  /* 0x0000000103037824 */ /* 0x000fe400078e0206 */
[C---:B------:R-:W-:Y:S02]  /*1600*/  IMAD R0, R4.reuse, c[0x0][0x1ac], R0 ;  /* 0x00006b0004007a24 */ /* 0x040fe400078e0200 */
[----:B------:R-:W-:-:S04]  /*1610*/  IMAD.WIDE.U32 R4, R4, c[0x0][0x1a8], R2 ;  /* 0x00006a0004047a25 */ /* 0x000fc800078e0002 */
[----:B------:R-:W-:Y:S01]  /*1620*/  IMAD.IADD R0, R5, 0x1, R0 ;  /* 0x0000000105007824 */ /* 0x000fe200078e0200 */
[----:B------:R-:W-:-:S04]  /*1630*/  LEA R2, P0, R4, c[0x0][0x160], 0x1 ;  /* 0x0000580004027a11 */ /* 0x000fc800078008ff */
[----:B------:R-:W-:Y:S01]  /*1640*/  LEA.HI.X R0, R4, c[0x0][0x164], R0, 0x1, P0 ;  /* 0x0000590004007a11 */ /* 0x000fe200000f0c00 */
[----:B------:R-:W1:Y:S01]  /*1650*/  SHFL.IDX PT, R3, R2, RZ, 0x181f ;  /* 0x00181fff02037589 */ /* 0x000e6200000e0000 */
[----:B------:R-:W-:-:S03]  /*1660*/  IMAD R16, R51, c[0x0][0x168], RZ ;  /* 0x00005a0033107a24 */ /* 0x000fc600078e02ff */
[----:B------:R-:W1:Y:S01]  /*1670*/  SHFL.IDX PT, R4, R0, RZ, 0x181f ;  /* 0x00181fff00047589 */ /* 0x000e6200000e0000 */
[----:B------:R-:W-:-:S05]  /*1680*/  IMAD.IADD R14, R53, 0x1, R127 ;  /* 0x00000001350e7824 */ /* 0x000fca00078e027f */
[----:B------:R-:W-:Y:S01]  /*1690*/  ISETP.GE.AND P5, PT, R14, R16, PT ;  /* 0x000000100e00720c */ /* 0x000fe20003fa6270 */
[----:B------:R-:W2:Y:S01]  /*16a0*/  SHFL.IDX PT, R12, R2, 0x1, 0x181f ;  /* 0x00381f00020c7f89 */ /* 0x000ea200000e0000 */
[----:B------:R-:W-:-:S03]  /*16b0*/  ISETP.GE.AND P6, PT, R100, c[0x0][0x198], PT ;  /* 0x0000660064007a0c */ /* 0x000fc60003fc6270 */
[----:B------:R-:W2:Y:S01]  /*16c0*/  SHFL.IDX PT, R13, R0, 0x1, 0x181f ;  /* 0x00381f00000d7f89 */ /* 0x000ea200000e0000 */
[----:B------:R-:W-:-:S04]  /*16d0*/  IADD3 R5, R14, 0x20, RZ ;  /* 0x000000200e057810 */ /* 0x000fc80007ffe0ff */
[----:B------:R-:W-:Y:S01]  /*16e0*/  ISETP.GE.AND P0, PT, R5, R16, PT ;  /* 0x000000100500720c */ /* 0x000fe20003f06270 */
[----:B------:R-:W-:Y:S02]  /*16f0*/  BAR.SYNC.DEFER_BLOCKING 0x0 ;  /* 0x0000000000007b1d */ /* 0x000fe40000010000 */
[----:B-1----:R-:W-:-:S04]  /*1700*/  @!P5 LEA R10, P1, R100, R3, 0x1 ;  /* 0x00000003640ad211 */ /* 0x002fc800078208ff */
[----:B------:R-:W-:Y:S01]  /*1710*/  @!P5 LEA.HI.X R11, R100, R4, R101, 0x1, P1 ;  /* 0x00000004640bd211 */ /* 0x000fe200008f0c65 */
[----:B------:R-:W-:Y:S01]  /*1720*/  SHFL.IDX PT, R15, R2, 0x3, 0x181f ;  /* 0x00781f00020f7f89 */ /* 0x000fe200000e0000 */
[----:B------:R-:W-:-:S04]  /*1730*/  IMAD.MOV.U32 R124, RZ, RZ, -0x60 ;  /* 0xffffffa0ff7c7424 */ /* 0x000fc800078e00ff */
[----:B------:R-:W-:Y:S02]  /*1740*/  IMAD R124, R226, R124, 0x60 ;  /* 0x00000060e27c7424 */ /* 0x000fe400078e027c */
[----:B------:R-:W-:Y:S01]  /*1750*/  IMAD.MOV.U32 R19, RZ, RZ, R24 ;  /* 0x000000ffff137224 */ /* 0x000fe200078e0018 */
[C---:B--2---:R-:W-:Y:S02]  /*1760*/  ISETP.GE.AND P3, PT, R28.reuse, c[0x0][0x198], PT ;  /* 0x000066001c007a0c */ /* 0x044fe40003f66270 */
[CC--:B------:R-:W-:Y:S02]  /*1770*/  @!P5 LEA R8, P4, R28.reuse, R3.reuse, 0x1 ;  /* 0x000000031c08d211 */ /* 0x0c0fe400078808ff */
[C---:B---3--:R-:W-:Y:S01]  /*1780*/  ISETP.GE.AND P1, PT, R23.reuse, c[0x0][0x198], PT ;  /* 0x0000660017007a0c */ /* 0x048fe20003f26270 */
[----:B------:R-:W-:Y:S01]  /*1790*/  @!PT LDS RZ, [RZ] ;  /* 0x00000000fffff984 */ /* 0x000fe20000000800 */
[----:B------:R-:W-:Y:S01]  /*17a0*/  @!PT LDS RZ, [RZ] ;  /* 0x00000000fffff984 */ /* 0x000fe20000000800 */
[----:B----4-:R1:W-:Y:S01]  /*17b0*/  @!P5 LDGSTS.E.BYPASS.LTC128B.128 [R22+0x100], [R10.64], !P6 ;  /* 0x001000000a16dfae */ /* 0x0103e2000f101d46 */
[----:B-----5:R-:W-:Y:S02]  /*17c0*/  @!P5 LEA.HI.X R9, R28, R4, R26, 0x1, P4 ;  /* 0x000000041c09d211 */ /* 0x020fe400020f0c1a */
[----:B------:R-:W-:-:S02]  /*17d0*/  @!P5 LEA R6, P4, R23, R3, 0x1 ;  /* 0x000000031706d211 */ /* 0x000fc400078808ff */
[----:B------:R-:W-:-:S03]  /*17e0*/  IADD3 R3, R14, 0x40, RZ ;  /* 0x000000400e037810 */ /* 0x000fc60007ffe0ff */
[----:B------:R2:W-:Y:S01]  /*17f0*/  @!P5 LDGSTS.E.BYPASS.LTC128B.128 [R22+0x4100], [R8.64], !P3 ;  /* 0x041000000816dfae */ /* 0x0005e2000d901d46 */
[----:B------:R-:W-:-:S05]  /*1800*/  @!P5 LEA.HI.X R7, R23, R4, R25, 0x1, P4 ;  /* 0x000000041707d211 */ /* 0x000fca00020f0c19 */
[----:B------:R3:W-:Y:S01]  /*1810*/  @!P5 LDGSTS.E.BYPASS.LTC128B.128 [R22+0x8100], [R6.64], !P1 ;  /* 0x081000000616dfae */ /* 0x0007e2000c901d46 */
[----:B------:R-:W-:-:S03]  /*1820*/  ISETP.GE.AND P5, PT, R3, R16, PT ;  /* 0x000000100300720c */ /* 0x000fc60003fa6270 */
[----:B-1----:R1:W4:Y:S04]  /*1830*/  SHFL.IDX PT, R11, R2, 0x2, 0x181f ;  /* 0x00581f00020b7f89 */ /* 0x00232800000e0000 */
[----:B------:R-:W5:Y:S01]  /*1840*/  SHFL.IDX PT, R10, R0, 0x2, 0x181f ;  /* 0x00581f00000a7f89 */ /* 0x000f6200000e0000 */
[----:B--2---:R-:W-:-:S04]  /*1850*/  @!P0 LEA R8, P4, R100, R12, 0x1 ;  /* 0x0000000c64088211 */ /* 0x004fc800078808ff */
[-C--:B------:R-:W-:Y:S02]  /*1860*/  @!P0 LEA.HI.X R9, R100, R13.reuse, R101, 0x1, P4 ;  /* 0x0000000d64098211 */ /* 0x080fe400020f0c65 */
[CC--:B------:R-:W-:Y:S01]  /*1870*/  @!P0 LEA R4, P4, R28.reuse, R12.reuse, 0x1 ;  /* 0x0000000c1c048211 */ /* 0x0c0fe200078808ff */
[----:B------:R-:W2:Y:S03]  /*1880*/  SHFL.IDX PT, R0, R0, 0x3, 0x181f ;  /* 0x00781f0000007f89 */ /* 0x000ea600000e0000 */
[----:B------:R-:W-:Y:S01]  /*1890*/  @!P0 LEA.HI.X R5, R28, R13, R26, 0x1, P4 ;  /* 0x0000000d1c058211 */ /* 0x000fe200020f0c1a */
[----:B------:R4:W-:Y:S01]  /*18a0*/  @!P0 LDGSTS.E.BYPASS.LTC128B.128 [R22+0x1100], [R8.64], !P6 ;  /* 0x0110000008168fae */ /* 0x0009e2000f101d46 */
[----:B-1----:R-:W-:-:S03]  /*18b0*/  @!P0 LEA R2, P4, R23, R12, 0x1 ;  /* 0x0000000c17028211 */ /* 0x002fc600078808ff */
[----:B------:R1:W-:Y:S01]  /*18c0*/  @!P0 LDGSTS.E.BYPASS.LTC128B.128 [R22+0x5100], [R4.64], !P3 ;  /* 0x0510000004168fae */ /* 0x0003e2000d901d46 */
[----:B------:R-:W-:Y:S02]  /*18d0*/  IADD3 R14, R14, 0x60, RZ ;  /* 0x000000600e0e7810 */ /* 0x000fe40007ffe0ff */
[----:B------:R-:W-:-:S05]  /*18e0*/  @!P0 LEA.HI.X R3, R23, R13, R25, 0x1, P4 ;  /* 0x0000000d17038211 */ /* 0x000fca00020f0c19 */
[----:B------:R1:W-:Y:S01]  /*18f0*/  @!P0 LDGSTS.E.BYPASS.LTC128B.128 [R22+0x9100], [R2.64], !P1 ;  /* 0x0910000002168fae */ /* 0x0003e2000c901d46 */
[----:B------:R-:W-:Y:S02]  /*1900*/  ISETP.GE.AND P0, PT, R14, R16, PT ;  /* 0x000000100e00720c */ /* 0x000fe40003f06270 */
[----:B----4-:R-:W-:-:S04]  /*1910*/  @!P5 LEA R8, P4, R100, R11, 0x1 ;  /* 0x0000000b6408d211 */ /* 0x010fc800078808ff */
[----:B-----5:R-:W-:Y:S02]  /*1920*/  @!P5 LEA.HI.X R9, R100, R10, R101, 0x1, P4 ;  /* 0x0000000a6409d211 */ /* 0x020fe400020f0c65 */
[----:B---3--:R-:W-:-:S03]  /*1930*/  @!P5 LEA R6, P4, R28, R11, 0x1 ;  /* 0x0000000b1c06d211 */ /* 0x008fc600078808ff */
[----:B------:R3:W-:Y:S01]  /*1940*/  @!P5 LDGSTS.E.BYPASS.LTC128B.128 [R22+0x2100], [R8.64], !P6 ;  /* 0x021000000816dfae */ /* 0x0007e2000f101d46 */
[----:B------:R-:W-:Y:S02]  /*1950*/  @!P5 LEA.HI.X R7, R28, R10, R26, 0x1, P4 ;  /* 0x0000000a1c07d211 */ /* 0x000fe400020f0c1a */
[----:B-1----:R-:W-:-:S03]  /*1960*/  @!P5 LEA R4, P4, R23, R11, 0x1 ;  /* 0x0000000b1704d211 */ /* 0x002fc600078808ff */
[----:B------:R1:W-:Y:S01]  /*1970*/  @!P5 LDGSTS.E.BYPASS.LTC128B.128 [R22+0x6100], [R6.64], !P3 ;  /* 0x061000000616dfae */ /* 0x0003e2000d901d46 */
[----:B------:R-:W-:Y:S02]  /*1980*/  @!P5 LEA.HI.X R5, R23, R10, R25, 0x1, P4 ;  /* 0x0000000a1705d211 */ /* 0x000fe400020f0c19 */
[----:B------:R-:W-:Y:S02]  /*1990*/  IADD3 R10, R226, -0x1, RZ ;  /* 0xffffffffe20a7810 */ /* 0x000fe40007ffe0ff */
[C---:B------:R-:W-:Y:S01]  /*19a0*/  @!P0 LEA R2, P4, R100.reuse, R15, 0x1 ;  /* 0x0000000f64028211 */ /* 0x040fe200078808ff */
[----:B------:R4:W-:Y:S01]  /*19b0*/  @!P5 LDGSTS.E.BYPASS.LTC128B.128 [R22+0xa100], [R4.64], !P1 ;  /* 0x0a1000000416dfae */ /* 0x0009e2000c901d46 */
[----:B------:R-:W-:Y:S02]  /*19c0*/  SHF.R.S32.HI R11, RZ, 0x1f, R10 ;  /* 0x0000001fff0b7819 */ /* 0x000fe4000001140a */
[----:B--2---:R-:W-:-:S05]  /*19d0*/  @!P0 LEA.HI.X R3, R100, R0, R101, 0x1, P4 ;  /* 0x0000000064038211 */ /* 0x004fca00020f0c65 */
[----:B------:R2:W-:Y:S01]  /*19e0*/  @!P0 LDGSTS.E.BYPASS.LTC128B.128 [R22+0x3100], [R2.64], !P6 ;  /* 0x0310000002168fae */ /* 0x0005e2000f101d46 */
[----:B---3--:R-:W-:Y:S01]  /*19f0*/  IMAD R8, R11, c[0x0][0x1e0], RZ ;  /* 0x000078000b087a24 */ /* 0x008fe200078e02ff */
[----:B------:R-:W-:-:S03]  /*1a00*/  IADD3 R9, R124, c[0x0][0x1d0], -R53 ;  /* 0x000074007c097a10 */ /* 0x000fc60007ffe835 */
[C---:B------:R-:W-:Y:S01]  /*1a10*/  IMAD R8, R10.reuse, c[0x0][0x1e4], R8 ;  /* 0x000079000a087a24 */ /* 0x040fe200078e0208 */
[----:B------:R-:W-:Y:S01]  /*1a20*/  ISETP.GE.AND P6, PT, R9, 0x21, PT ;  /* 0x000000210900780c */ /* 0x000fe20003fc6270 */
[----:B-1----:R-:W-:Y:S01]  /*1a30*/  IMAD.WIDE.U32 R6, R10, c[0x0][0x1e0], RZ ;  /* 0x000078000a067a25 */ /* 0x002fe200078e00ff */
[----:B----4-:R-:W-:-:S04]  /*1a40*/  @!P0 LEA R4, P4, R28, R15, 0x1 ;  /* 0x0000000f1c048211 */ /* 0x010fc800078808ff */
[----:B------:R-:W-:Y:S02]  /*1a50*/  @!P0 LEA.HI.X R5, R28, R0, R26, 0x1, P4 ;  /* 0x000000001c058211 */ /* 0x000fe400020f0c1a */
[----:B--2---:R-:W-:-:S03]  /*1a60*/  @!P0 LEA R2, P5, R23, R15, 0x1 ;  /* 0x0000000f17028211 */ /* 0x004fc600078a08ff */
[----:B------:R1:W-:Y:S01]  /*1a70*/  @!P0 LDGSTS.E.BYPASS.LTC128B.128 [R22+0x7100], [R4.64], !P3 ;  /* 0x0710000004168fae */ /* 0x0003e2000d901d46 */
[----:B------:R-:W-:Y:S02]  /*1a80*/  ISETP.GE.AND P4, PT, R9, 0x1, PT ;  /* 0x000000010900780c */ /* 0x000fe40003f86270 */
[----:B------:R-:W-:Y:S01]  /*1a90*/  @!P0 LEA.HI.X R3, R23, R0, R25, 0x1, P5 ;  /* 0x0000000017038211 */ /* 0x000fe200028f0c19 */
[----:B------:R-:W-:Y:S02]  /*1aa0*/  IMAD.IADD R0, R7, 0x1, R8 ;  /* 0x0000000107007824 */ /* 0x000fe400078e0208 */
[----:B------:R-:W-:Y:S02]  /*1ab0*/  IMAD.MOV.U32 R16, RZ, RZ, c[0x0][0x1e0] ;  /* 0x00007800ff107624 */ /* 0x000fe400078e00ff */
[----:B------:R2:W-:Y:S01]  /*1ac0*/  @!P0 LDGSTS.E.BYPASS.LTC128B.128 [R22+0xb100], [R2.64], !P1 ;  /* 0x0b10000002168fae */ /* 0x0005e2000c901d46 */
[----:B------:R-:W-:Y:S01]  /*1ad0*/  IMAD R0, R0, 0x60, RZ ;  /* 0x0000006000007824 */ /* 0x000fe200078e02ff */
[----:B------:R-:W-:Y:S01]  /*1ae0*/  ISETP.GE.AND P5, PT, R9, 0x41, PT ;  /* 0x000000410900780c */ /* 0x000fe20003fa6270 */
[----:B------:R-:W-:Y:S01]  /*1af0*/  IMAD.MOV.U32 R8, RZ, RZ, c[0x0][0x1e4] ;  /* 0x00007900ff087624 */ /* 0x000fe200078e00ff */
[----:B------:R-:W0:Y:S02]  /*1b00*/  LDGDEPBAR ;  /* 0x00000000000079af */ /* 0x000e240000000000 */
[----:B------:R-:W-:Y:S01]  /*1b10*/  @P4 ISETP.GE.AND P3, PT, R100, c[0x0][0x1d4], PT ;  /* 0x0000750064004a0c */ /* 0x000fe20003f66270 */
[----:B------:R-:W-:-:S04]  /*1b20*/  IMAD.WIDE.U32 R12, R16, 0x40, RZ ;  /* 0x00000040100c7825 */ /* 0x000fc800078e00ff */
[----:B--2---:R-:W-:-:S04]  /*1b30*/  IMAD.WIDE.U32 R2, R6, 0x60, R18 ;  /* 0x0000006006027825 */ /* 0x004fc800078e0012 */
[----:B------:R-:W-:Y:S01]  /*1b40*/  IMAD.IADD R0, R3, 0x1, R0 ;  /* 0x0000000103007824 */ /* 0x000fe200078e0200 */
[----:B------:R-:W-:Y:S02]  /*1b50*/  @P6 LEA R3, P0, R16, R2, 0x5 ;  /* 0x0000000210036211 */ /* 0x000fe400078028ff */
[----:B------:R-:W-:Y:S02]  /*1b60*/  @P4 LEA R6, P1, R2, c[0x0][0x1c8], 0x1 ;  /* 0x0000720002064a11 */ /* 0x000fe400078208ff */
[----:B-1----:R-:W-:Y:S02]  /*1b70*/  @P6 LEA.HI.X R5, R16, R0, R8, 0x5, P0 ;  /* 0x0000000010056211 */ /* 0x002fe400000f2c08 */
[----:B------:R-:W-:Y:S02]  /*1b80*/  @P4 ISETP.GE.AND P0, PT, R28, c[0x0][0x1d4], PT ;  /* 0x000075001c004a0c */ /* 0x000fe40003f06270 */
[----:B------:R-:W-:Y:S02]  /*1b90*/  @P4 LEA.HI.X R7, R2, c[0x0][0x1cc], R0, 0x1, P1 ;  /* 0x0000730002074a11 */ /* 0x000fe400008f0c00 */
[----:B------:R-:W-:-:S03]  /*1ba0*/  @P6 LEA R4, P1, R3, c[0x0][0x1c8], 0x1 ;  /* 0x0000720003046a11 */ /* 0x000fc600078208ff */
[----:B------:R1:W-:Y:S01]  /*1bb0*/  @P4 LDGSTS.E.BYPASS.LTC128B.128 [R22+0x12100], [R6.64], !P3 ;  /* 0x1210000006164fae */ /* 0x0003e2000d901d46 */
[----:B------:R-:W-:Y:S02]  /*1bc0*/  @P6 LEA.HI.X R5, R3, c[0x0][0x1cc], R5, 0x1, P1 ;  /* 0x0000730003056a11 */ /* 0x000fe400008f0c05 */
[----:B------:R-:W-:Y:S01]  /*1bd0*/  @P5 IADD3 R3, P1, R2, R12, RZ ;  /* 0x0000000c02035210 */ /* 0x000fe20007f3e0ff */
[----:B------:R-:W-:Y:S02]  /*1be0*/  IMAD.SHL.U32 R2, R8, 0x40, RZ ;  /* 0x0000004008027824 */ /* 0x000fe400078e00ff */
[----:B------:R1:W-:Y:S03]  /*1bf0*/  @P4 LDGSTS.E.BYPASS.LTC128B.128 [R22+0x15100], [R6.64+0x80], !P0 ;  /* 0x1510008006164fae */ /* 0x0003e6000c101d46 */
[----:B------:R-:W-:Y:S02]  /*1c00*/  @P5 IADD3.X R0, R0, R13, R2, P1, !PT ;  /* 0x0000000d00005210 */ /* 0x000fe40000ffe402 */
[----:B------:R-:W-:-:S02]  /*1c10*/  @P5 LEA R2, P0, R3, c[0x0][0x1c8], 0x1 ;  /* 0x0000720003025a11 */ /* 0x000fc400078008ff */
[----:B------:R-:W-:Y:S02]  /*1c20*/  @P4 ISETP.GE.AND P3, PT, R23, c[0x0][0x1d4], PT ;  /* 0x0000750017004a0c */ /* 0x000fe40003f66270 */
[----:B------:R-:W-:Y:S02]  /*1c30*/  @P6 ISETP.GE.AND P1, PT, R100, c[0x0][0x1d4], PT ;  /* 0x0000750064006a0c */ /* 0x000fe40003f26270 */
[----:B------:R-:W-:Y:S02]  /*1c40*/  @P5 LEA.HI.X R3, R3, c[0x0][0x1cc], R0, 0x1, P0 ;  /* 0x0000730003035a11 */ /* 0x000fe400000f0c00 */
[----:B------:R-:W-:-:S07]  /*1c50*/  @P6 ISETP.GE.AND P0, PT, R28, c[0x0][0x1d4], PT ;  /* 0x000075001c006a0c */ /* 0x000fce0003f06270 */
[----:B------:R1:W-:Y:S01]  /*1c60*/  @P4 LDGSTS.E.BYPASS.LTC128B.128 [R22+0x18100], [R6.64+0x100], !P3 ;  /* 0x1810010006164fae */ /* 0x0003e2000d901d46 */
[----:B------:R-:W-:Y:S02]  /*1c70*/  @P6 ISETP.GE.AND P4, PT, R23, c[0x0][0x1d4], PT ;  /* 0x0000750017006a0c */ /* 0x000fe40003f86270 */
[----:B------:R-:W-:Y:S01]  /*1c80*/  @P5 ISETP.GE.AND P3, PT, R100, c[0x0][0x1d4], PT ;  /* 0x0000750064005a0c */ /* 0x000fe20003f66270 */
[----:B------:R2:W-:Y:S01]  /*1c90*/  @P6 LDGSTS.E.BYPASS.LTC128B.128 [R22+0x13100], [R4.64], !P1 ;  /* 0x1310000004166fae */ /* 0x0005e2000c901d46 */
[----:B------:R-:W-:-:S03]  /*1ca0*/  @P5 ISETP.GE.AND P1, PT, R28, c[0x0][0x1d4], PT ;  /* 0x000075001c005a0c */ /* 0x000fc60003f26270 */
[----:B------:R2:W-:Y:S01]  /*1cb0*/  @P6 LDGSTS.E.BYPASS.LTC128B.128 [R22+0x16100], [R4.64+0x80], !P0 ;  /* 0x1610008004166fae */ /* 0x0005e2000c101d46 */
[----:B------:R-:W-:-:S05]  /*1cc0*/  @P5 ISETP.GE.AND P0, PT, R23, c[0x0][0x1d4], PT ;  /* 0x0000750017005a0c */ /* 0x000fca0003f06270 */
[----:B------:R2:W-:Y:S04]  /*1cd0*/  @P6 LDGSTS.E.BYPASS.LTC128B.128 [R22+0x19100], [R4.64+0x100], !P4 ;  /* 0x1910010004166fae */ /* 0x0005e8000e101d46 */
[----:B------:R3:W-:Y:S04]  /*1ce0*/  @P5 LDGSTS.E.BYPASS.LTC128B.128 [R22+0x14100], [R2.64], !P3 ;  /* 0x1410000002165fae */ /* 0x0007e8000d901d46 */
[----:B------:R3:W-:Y:S04]  /*1cf0*/  @P5 LDGSTS.E.BYPASS.LTC128B.128 [R22+0x17100], [R2.64+0x80], !P1 ;  /* 0x1710008002165fae */ /* 0x0007e8000c901d46 */
[----:B------:R3:W-:Y:S04]  /*1d00*/  @P5 LDGSTS.E.BYPASS.LTC128B.128 [R22+0x1a100], [R2.64+0x100], !P0 ;  /* 0x1a10010002165fae */ /* 0x0007e8000c101d46 */
[----:B------:R-:W0:Y:S01]  /*1d10*/  LDGDEPBAR ;  /* 0x00000000000079af */ /* 0x000e220000000000 */
[----:B------:R-:W-:-:S02]  /*1d20*/  IMAD R0, R11, c[0x0][0x208], RZ ;  /* 0x000082000b007a24 */ /* 0x000fc400078e02ff */
[----:B-1----:R-:W-:-:S04]  /*1d30*/  IMAD.WIDE.U32 R6, R10, c[0x0][0x208], RZ ;  /* 0x000082000a067a25 */ /* 0x002fc800078e00ff */
[----:B------:R-:W-:Y:S02]  /*1d40*/  IMAD R0, R10, c[0x0][0x20c], R0 ;  /* 0x000083000a007a24 */ /* 0x000fe400078e0200 */
[----:B------:R-:W-:Y:S01]  /*1d50*/  IMAD.MOV.U32 R14, RZ, RZ, R20 ;  /* 0x000000ffff0e7224 */ /* 0x000fe200078e0014 */
[----:B------:R-:W-:-:S04]  /*1d60*/  DEPBAR.LE SB0, 0x1 ;  /* 0x000080400000791a */ /* 0x000fc80000000000 */
[----:B------:R-:W-:Y:S01]  /*1d70*/  BAR.SYNC.DEFER_BLOCKING 0x0 ;  /* 0x0000000000007b1d */ /* 0x000fe20000010000 */
[----:B------:R-:W-:Y:S02]  /*1d80*/  IMAD.IADD R0, R7, 0x1, R0 ;  /* 0x0000000107007824 */ /* 0x000fe400078e0200 */
[----:B------:R-:W-:Y:S02]  /*1d90*/  IMAD.MOV.U32 R15, RZ, RZ, R17 ;  /* 0x000000ffff0f7224 */ /* 0x000fe400078e0011 */
[----:B------:R-:W-:Y:S02]  /*1da0*/  IMAD R0, R0, 0x60, RZ ;  /* 0x0000006000007824 */ /* 0x000fe400078e02ff */
[----:B--2---:R-:W-:-:S04]  /*1db0*/  IMAD.WIDE.U32 R4, R6, 0x60, R14 ;  /* 0x0000006006047825 */ /* 0x004fc800078e000e */
[----:B------:R-:W-:Y:S01]  /*1dc0*/  IMAD.MOV.U32 R20, RZ, RZ, c[0x0][0x208] ;  /* 0x00008200ff147624 */ /* 0x000fe200078e00ff */
[----:B---3--:R-:W-:Y:S01]  /*1dd0*/  LEA R2, P0, R4, c[0x0][0x1f8], 0x1 ;  /* 0x00007e0004027a11 */ /* 0x008fe200078008ff */
[----:B------:R-:W-:Y:S02]  /*1de0*/  IMAD.IADD R0, R5, 0x1, R0 ;  /* 0x0000000105007824 */ /* 0x000fe400078e0200 */
[----:B------:R-:W-:Y:S02]  /*1df0*/  IMAD.MOV.U32 R10, RZ, RZ, 0x6 ;  /* 0x00000006ff0a7424 */ /* 0x000fe400078e00ff */
[----:B------:R-:W-:Y:S01]  /*1e00*/  IMAD.SHL.U32 R21, R20, 0x40, RZ ;  /* 0x0000004014157824 */ /* 0x000fe200078e00ff */
[----:B------:R-:W-:Y:S02]  /*1e10*/  LEA.HI.X R3, R4, c[0x0][0x1fc], R0, 0x1, P0 ;  /* 0x00007f0004037a11 */ /* 0x000fe400000f0c00 */
[----:B------:R-:W-:Y:S01]  /*1e20*/  SHF.L.U64.HI R20, R20, R10, c[0x0][0x20c] ;  /* 0x0000830014147619 */ /* 0x000fe2000001020a */
[----:B------:R1:W2:Y:S01]  /*1e30*/  LDSM.16.M88.4 R156, [R188] ;  /* 0x00000000bc9c783b */ /* 0x0002a20000000200 */
[----:B------:R-:W-:-:S03]  /*1e40*/  IADD3 R12, P3, P1, R21, 0x80, R2 ;  /* 0x00000080150c7810 */ /* 0x000fc6000797e002 */
[----:B------:R1:W3:Y:S04]  /*1e50*/  LDSM.16.M88.4 R172, [R188+0x4000] ;  /* 0x00400000bcac783b */ /* 0x0002e80000000200 */
[----:B------:R-:W4:Y:S04]  /*1e60*/  LDSM.16.M88.4 R188, [R188+0x8000] ;  /* 0x00800000bcbc783b */ /* 0x000f280000000200 */
[----:B------:R1:W1:Y:S04]  /*1e70*/  LDSM.16.M88.4 R152, [R212] ;  /* 0x00000000d498783b */ /* 0x0002680000000200 */
[----:B------:R1:W1:Y:S04]  /*1e80*/  LDSM.16.M88.4 R160, [R213] ;  /* 0x00000000d5a0783b */ /* 0x0002680000000200 */
[----:B------:R1:W1:Y:S04]  /*1e90*/  LDSM.16.M88.4 R164, [R214] ;  /* 0x00000000d6a4783b */ /* 0x0002680000000200 */
[----:B------:R1:W1:Y:S04]  /*1ea0*/  LDSM.16.M88.4 R168, [R212+0x4000] ;  /* 0x00400000d4a8783b */ /* 0x0002680000000200 */
[----:B------:R1:W1:Y:S04]  /*1eb0*/  LDSM.16.M88.4 R176, [R213+0x4000] ;  /* 0x00400000d5b0783b */ /* 0x0002680000000200 */
[----:B------:R1:W1:Y:S04]  /*1ec0*/  LDSM.16.M88.4 R180, [R214+0x4000] ;  /* 0x00400000d6b4783b */ /* 0x0002680000000200 */
[----:B------:R1:W1:Y:S04]  /*1ed0*/  LDSM.16.M88.4 R184, [R212+0x8000] ;  /* 0x00800000d4b8783b */ /* 0x0002680000000200 */
[----:B------:R1:W1:Y:S04]  /*1ee0*/  LDSM.16.M88.4 R192, [R213+0x8000] ;  /* 0x00800000d5c0783b */ /* 0x0002680000000200 */
[----:B------:R1:W1:Y:S01]  /*1ef0*/  LDSM.16.M88.4 R196, [R214+0x8000] ;  /* 0x00800000d6c4783b */ /* 0x0002620000000200 */
[----:B------:R-:W-:-:S03]  /*1f00*/  IADD3.X R13, R20, RZ, R3, P3, P1 ;  /* 0x000000ff140d7210 */ /* 0x000fc60001fe2403 */
[----:B------:R-:W-:Y:S01]  /*1f10*/  BAR.SYNC.DEFER_BLOCKING 0x0 ;  /* 0x0000000000007b1d */ /* 0x000fe20000010000 */
[C---:B------:R-:W-:Y:S02]  /*1f20*/  IADD3 R10, P3, P1, R21.reuse, 0x100, R2 ;  /* 0x00000100150a7810 */ /* 0x040fe4000797e002 */
[----:B------:R-:W-:Y:S02]  /*1f30*/  ISETP.GE.AND P6, PT, R100, c[0x0][0x1d4], PT ;  /* 0x0000750064007a0c */ /* 0x000fe40003fc6270 */
[----:B------:R-:W-:Y:S02]  /*1f40*/  ISETP.GE.AND P5, PT, R28, c[0x0][0x1d4], PT ;  /* 0x000075001c007a0c */ /* 0x000fe40003fa6270 */
[----:B------:R-:W-:Y:S02]  /*1f50*/  IADD3 R4, P0, R21, R2, RZ ;  /* 0x0000000215047210 */ /* 0x000fe40007f1e0ff */
[----:B------:R-:W-:Y:S02]  /*1f60*/  IADD3.X R11, R20, RZ, R3, P3, P1 ;  /* 0x000000ff140b7210 */ /* 0x000fe40001fe2403 */
[----:B------:R-:W-:-:S02]  /*1f70*/  ISETP.LT.OR P3, PT, R9, 0x1, P6 ;  /* 0x000000010900780c */ /* 0x000fc40003761670 */
[----:B------:R-:W-:Y:S01]  /*1f80*/  ISETP.LT.OR P1, PT, R9, 0x1, P5 ;  /* 0x000000010900780c */ /* 0x000fe20002f21670 */
[----:B------:R-:W-:Y:S01]  /*1f90*/  IMAD.X R5, R20, 0x1, R3, P0 ;  /* 0x0000000114057824 */ /* 0x000fe200000e0603 */
[----:B------:R-:W-:Y:S02]  /*1fa0*/  IADD3 R6, P0, R4, R21, RZ ;  /* 0x0000001504067210 */ /* 0x000fe40007f1e0ff */
[----:B------:R-:W-:-:S03]  /*1fb0*/  ISETP.GE.AND P4, PT, R23, c[0x0][0x1d4], PT ;  /* 0x0000750017007a0c */ /* 0x000fc60003f86270 */
[----:B------:R-:W-:Y:S01]  /*1fc0*/  IMAD.X R7, R5, 0x1, R20, P0 ;  /* 0x0000000105077824 */ /* 0x000fe200000e0614 */
[----:B------:R-:W-:-:S03]  /*1fd0*/  ISETP.LT.OR P0, PT, R9, 0x1, P4 ;  /* 0x000000010900780c */ /* 0x000fc60002701670 */
[----:B------:R-:W-:Y:S01]  /*1fe0*/  @!PT LDS RZ, [RZ] ;  /* 0x00000000fffff984 */ /* 0x000fe20000000800 */
[----:B------:R-:W-:Y:S01]  /*1ff0*/  @!PT LDS RZ, [RZ] ;  /* 0x00000000fffff984 */ /* 0x000fe20000000800 */
[----:B------:R-:W-:Y:S01]  /*2000*/  @!PT LDS RZ, [RZ] ;  /* 0x00000000fffff984 */ /* 0x000fe20000000800 */
[----:B------:R1:W-:Y:S01]  /*2010*/  LDGSTS.E.BYPASS.LTC128B.128 [R22+0x100], [R2.64], !P3 ;  /* 0x0010000002167fae */ /* 0x0003e2000d901d46 */
[----:B------:R-:W-:-:S03]  /*2020*/  ISETP.LT.OR P3, PT, R9, 0x21, P6 ;  /* 0x000000210900780c */ /* 0x000fc60003761670 */
[----:B------:R1:W-:Y:S01]  /*2030*/  LDGSTS.E.BYPASS.LTC128B.128 [R22+0x3100], [R2.64+0x80], !P1 ;  /* 0x0310008002167fae */ /* 0x0003e2000c901d46 */
[C---:B------:R-:W-:Y:S02]  /*2040*/  ISETP.LT.OR P1, PT, R9.reuse, 0x21, P5 ;  /* 0x000000210900780c */ /* 0x040fe40002f21670 */
[C---:B------:R-:W-:Y:S01]  /*2050*/  ISETP.LT.OR P6, PT, R9.reuse, 0x41, P6 ;  /* 0x000000410900780c */ /* 0x040fe200037c1670 */
[----:B------:R1:W-:Y:S01]  /*2060*/  STL.64 [R1+0x68], R18 ;  /* 0x0000681201007387 */ /* 0x0003e20000100a00 */
[----:B------:R-:W-:-:S03]  /*2070*/  ISETP.LT.OR P5, PT, R9, 0x41, P5 ;  /* 0x000000410900780c */ /* 0x000fc60002fa1670 */
[----:B------:R1:W-:Y:S01]  /*2080*/  LDGSTS.E.BYPASS.LTC128B.128 [R22+0x6100], [R2.64+0x100], !P0 ;  /* 0x0610010002167fae */ /* 0x0003e2000c101d46 */
[C---:B------:R-:W-:Y:S02]  /*2090*/  ISETP.LT.OR P0, PT, R9.reuse, 0x21, P4 ;  /* 0x000000210900780c */ /* 0x040fe40002701670 */
[----:B------:R-:W-:Y:S01]  /*20a0*/  ISETP.LT.OR P4, PT, R9, 0x41, P4 ;  /* 0x000000410900780c */ /* 0x000fe20002781670 */
[----:B------:R1:W-:Y:S04]  /*20b0*/  LDGSTS.E.BYPASS.LTC128B.128 [R22+0x1100], [R4.64], !P3 ;  /* 0x0110000004167fae */ /* 0x0003e8000d901d46 */
[----:B------:R1:W-:Y:S01]  /*20c0*/  LDGSTS.E.BYPASS.LTC128B.128 [R22+0x4100], [R12.64], !P1 ;  /* 0x041000000c167fae */ /* 0x0003e2000c901d46 */
[----:B------:R-:W-:Y:S01]  /*20d0*/  ISETP.GE.AND P1, PT, R226, 0x2, PT ;  /* 0x00000002e200780c */ /* 0x000fe20003f26270 */
[----:B------:R-:W-:Y:S04]  /*20e0*/  BSSY B0, `(.L_x_1083) ;  /* 0x0000028000007945 */ /* 0x000fe80003800000 */
[----:B------:R1:W-:Y:S04]  /*20f0*/  LDGSTS.E.BYPASS.LTC128B.128 [R22+0x7100], [R10.64], !P0 ;  /* 0x071000000a167fae */ /* 0x0003e8000c101d46 */
[----:B------:R1:W-:Y:S04]  /*2100*/  LDGSTS.E.BYPASS.LTC128B.128 [R22+0x2100], [R6.64], !P6 ;  /* 0x0210000006167fae */ /* 0x0003e8000f101d46 */
[----:B------:R1:W-:Y:S04]  /*2110*/  LDGSTS.E.BYPASS.LTC128B.128 [R22+0x5100], [R6.64+0x80], !P5 ;  /* 0x0510008006167fae */ /* 0x0003e8000e901d46 */
[----:B------:R1:W-:Y:S04]  /*2120*/  LDGSTS.E.BYPASS.LTC128B.128 [R22+0x8100], [R6.64+0x100], !P4 ;  /* 0x0810010006167fae */ /* 0x0003e8000e101d46 */
[----:B------:R-:W0:Y:S01]  /*2130*/  LDGDEPBAR ;  /* 0x00000000000079af */ /* 0x000e220000000000 */
[----:B------:R-:W-:Y:S05]  /*2140*/  @!P1 BRA `(.L_x_1084) ;  /* 0x0000021000009947 */ /* 0x000fea0003800000 */
[----:B--234-:R-:W-:Y:S01]  /*2150*/  IADD3 R0, R226, -0x2, RZ ;  /* 0xfffffffee2007810 */ /* 0x01cfe20007ffe0ff */
[C---:B-1----:R-:W-:Y:S01]  /*2160*/  IMAD.SHL.U32 R6, R16.reuse, 0x40, RZ ;  /* 0x0000004010067824 */ /* 0x042fe200078e00ff */
[----:B------:R-:W-:-:S02]  /*2170*/  SHF.L.U64.HI R7, R16, 0x6, R8 ;  /* 0x0000000610077819 */ /* 0x000fc40000010208 */
[----:B------:R-:W-:Y:S01]  /*2180*/  SHF.R.S32.HI R2, RZ, 0x1f, R0 ;  /* 0x0000001fff027819 */ /* 0x000fe20000011400 */
[----:B------:R-:W-:Y:S01]  /*2190*/  IMAD.WIDE.U32 R4, R0, c[0x0][0x1e0], RZ ;  /* 0x0000780000047a25 */ /* 0x000fe200078e00ff */
[----:B------:R-:W-:-:S03]  /*21a0*/  ISETP.GE.AND P4, PT, R100, c[0x0][0x1d4], PT ;  /* 0x0000750064007a0c */ /* 0x000fc60003f86270 */
        /* <DEDUP_REMOVED lines=9> */
[----:B------:R-:W-:Y:S02]  /*2240*/  ISETP.GE.AND P3, PT, R28, c[0x0][0x1d4], PT ;  /* 0x000075001c007a0c */ /* 0x000fe40003f66270 */
[--C-:B------:R-:W-:Y:S01]  /*2250*/  IADD3.X R11, R7, RZ, R3.reuse, P5, P0 ;  /* 0x000000ff070b7210 */ /* 0x100fe20002fe0403 */
[----:B------:R1:W-:Y:S01]  /*2260*/  LDGSTS.E.BYPASS.LTC128B.128 [R22+0x1b100], [R2.64], !P4 ;  /* 0x1b10000002167fae */ /* 0x0003e2000e101d46 */
[----:B------:R-:W-:Y:S02]  /*2270*/  IADD3 R8, P6, P5, R6, 0x100, R2 ;  /* 0x0000010006087810 */ /* 0x000fe40007dde002 */
[----:B------:R-:W-:Y:S02]  /*2280*/  ISETP.GE.AND P0, PT, R23, c[0x0][0x1d4], PT ;  /* 0x0000750017007a0c */ /* 0x000fe40003f06270 */
[----:B------:R-:W-:-:S02]  /*2290*/  IADD3.X R9, R7, RZ, R3, P6, P5 ;  /* 0x000000ff07097210 */ /* 0x000fc400037ea403 */
[----:B------:R-:W-:-:S03]  /*22a0*/  IADD3 R4, P6, R6, R2, RZ ;  /* 0x0000000206047210 */ /* 0x000fc60007fde0ff */
[----:B------:R1:W-:Y:S01]  /*22b0*/  LDGSTS.E.BYPASS.LTC128B.128 [R22+0x1e100], [R2.64+0x80], !P3 ;  /* 0x1e10008002167fae */ /* 0x0003e2000d901d46 */
[----:B------:R-:W-:Y:S01]  /*22c0*/  IADD3 R6, P5, R4, R6, RZ ;  /* 0x0000000604067210 */ /* 0x000fe20007fbe0ff */
[----:B------:R-:W-:-:S04]  /*22d0*/  IMAD.X R5, R7, 0x1, R3, P6 ;  /* 0x0000000107057824 */ /* 0x000fc800030e0603 */
        /* <DEDUP_REMOVED lines=8> */
.L_x_1084:
[----:B--234-:R-:W-:Y:S05]  /*2360*/  BSYNC B0 ;  /* 0x0000000000007941 */ /* 0x01cfea0003800000 */
.L_x_1083:
[----:B------:R-:W0:Y:S01]  /*2370*/  LDGDEPBAR ;  /* 0x00000000000079af */ /* 0x000e220000000000 */
[----:B------:R-:W-:Y:S01]  /*2380*/  IMAD.MOV.U32 R208, RZ, RZ, 0x20 ;  /* 0x00000020ffd07424 */ /* 0x000fe200078e00ff */
[----:B------:R-:W-:Y:S01]  /*2390*/  LOP3.LUT P0, RZ, R69, 0x2, RZ, 0xc0, !PT ;  /* 0x0000000245ff7812 */ /* 0x000fe2000780c0ff */
[----:B------:R-:W-:Y:S03]  /*23a0*/  BSSY B0, `(.L_x_1085) ;  /* 0x0000034000007945 */ /* 0x000fe60003800000 */
[----:B------:R-:W-:-:S05]  /*23b0*/  SEL R208, R208, 0xffffffe0, !P0 ;  /* 0xffffffe0d0d07807 */ /* 0x000fca0004000000 */
[----:B-1----:R-:W-:Y:S01]  /*23c0*/  IMAD.IADD R3, R209, 0x1, R208 ;  /* 0x00000001d1037824 */ /* 0x002fe200078e02d0 */
[----:B------:R-:W-:-:S04]  /*23d0*/  DEPBAR.LE SB0, 0x2 ;  /* 0x000080800000791a */ /* 0x000fc80000000000 */
[----:B------:R-:W-:Y:S06]  /*23e0*/  BAR.SYNC.DEFER_BLOCKING 0x0 ;  /* 0x0000000000007b1d */ /* 0x000fec0000010000 */
[----:B------:R1:W2:Y:S04]  /*23f0*/  LDSM.16.M88.4 R24, [R209] ;  /* 0x00000000d118783b */ /* 0x0002a80000000200 */
[----:B------:R1:W3:Y:S04]  /*2400*/  LDSM.16.M88.4 R16, [R209+0x800] ;  /* 0x00080000d110783b */ /* 0x0002e80000000200 */
[----:B------:R1:W4:Y:S04]  /*2410*/  LDSM.16.M88.4 R32, [R209+0x1000] ;  /* 0x00100000d120783b */ /* 0x0003280000000200 */
        /* <DEDUP_REMOVED lines=10> */
[----:B--23--:R-:W-:Y:S02]  /*24c0*/  IADD3 R0, R226, -0x2, RZ ;  /* 0xfffffffee2007810 */ /* 0x00cfe40007ffe0ff */
[----:B------:R-:W-:-:S02]  /*24d0*/  ISETP.GE.AND P3, PT, R100, c[0x0][0x1d4], PT ;  /* 0x0000750064007a0c */ /* 0x000fc40003f66270 */
[----:B------:R-:W-:Y:S01]  /*24e0*/  SHF.R.S32.HI R2, RZ, 0x1f, R0 ;  /* 0x0000001fff027819 */ /* 0x000fe20000011400 */
[----:B------:R-:W-:Y:S01]  /*24f0*/  IMAD.WIDE.U32 R6, R0, c[0x0][0x208], RZ ;  /* 0x0000820000067a25 */ /* 0x000fe200078e00ff */
[----:B------:R-:W-:Y:S02]  /*2500*/  ISETP.GE.AND P1, PT, R28, c[0x0][0x1d4], PT ;  /* 0x000075001c007a0c */ /* 0x000fe40003f26270 */
[----:B------:R-:W-:Y:S01]  /*2510*/  ISETP.GE.AND P0, PT, R23, c[0x0][0x1d4], PT ;  /* 0x0000750017007a0c */ /* 0x000fe20003f06270 */
        /* <DEDUP_REMOVED lines=28> */
.L_x_1086:
[----:B--23--:R-:W-:Y:S05]  /*26e0*/  BSYNC B0 ;  /* 0x0000000000007941 */ /* 0x00cfea0003800000 */
.L_x_1085:
[C---:B-1----:R-:W-:Y:S08]  /*26f0*/  HMMA.16816.F32 R4, R152.reuse, R40, RZ ;  /* 0x000000289804723c */ /* 0x042ff000000018ff */
[C---:B----4-:R-:W-:Y:S08]  /*2700*/  HMMA.16816.F32 R8, R152.reuse, R34, RZ ;  /* 0x000000229808723c */ /* 0x050ff000000018ff */
[C---:B------:R-:W-:Y:S08]  /*2710*/  HMMA.16816.F32 R12, R152.reuse, R32, RZ ;  /* 0x00000020980c723c */ /* 0x040ff000000018ff */
[C---:B------:R-:W-:Y:S08]  /*2720*/  HMMA.16816.F32 R28, R152.reuse, R24, RZ ;  /* 0x00000018981c723c */ /* 0x040ff000000018ff */
[----:B------:R-:W-:Y:S01]  /*2730*/  HMMA.16816.F32 R20, R152, R16, RZ ;  /* 0x000000109814723c */ /* 0x000fe200000018ff */
[----:B------:R-:W-:Y:S01]  /*2740*/  IMAD.MOV.U32 R0, RZ, RZ, 0x40 ;  /* 0x00000040ff007424 */ /* 0x000fe200078e00ff */
[----:B------:R-:W-:Y:S01]  /*2750*/  LOP3.LUT P0, RZ, R69, 0x4, RZ, 0xc0, !PT ;  /* 0x0000000445ff7812 */ /* 0x000fe2000780c0ff */
[----:B------:R-:W2:Y:S04]  /*2760*/  LDL R126, [R1+0x98] ;  /* 0x00009800017e7983 */ /* 0x000ea80000100800 */
[----:B------:R-:W3:Y:S01]  /*2770*/  LDL R125, [R1+0x58] ;  /* 0x00005800017d7983 */ /* 0x000ee20000100800 */
[----:B------:R-:W-:Y:S03]  /*2780*/  HMMA.16816.F32 R92, R156, R60, R4 ;  /* 0x0000003c9c5c723c */ /* 0x000fe60000001804 */
[----:B------:R-:W-:Y:S04]  /*2790*/  LDSM.16.M88.4 R104, [R3+0x5800] ;  /* 0x005800000368783b */ /* 0x000fe80000000200 */
[----:B------:R-:W0:Y:S01]  /*27a0*/  LDGDEPBAR ;  /* 0x00000000000079af */ /* 0x000e220000000000 */
[----:B------:R-:W-:Y:S08]  /*27b0*/  HMMA.16816.F32 R4, R152, R42, RZ ;  /* 0x0000002a9804723c */ /* 0x000ff000000018ff */
[C---:B------:R-:W-:Y:S08]  /*27c0*/  HMMA.16816.F32 R100, R156.reuse, R54, R8 ;  /* 0x000000369c64723c */ /* 0x040ff00000001808 */
[----:B------:R-:W-:Y:S08]  /*27d0*/  HMMA.16816.F32 R96, R156, R52, R12 ;  /* 0x000000349c60723c */ /* 0x000ff0000000180c */
[C---:B------:R-:W-:Y:S08]  /*27e0*/  HMMA.16816.F32 R8, R152.reuse, R64, RZ ;  /* 0x000000409808723c */ /* 0x040ff000000018ff */
[----:B------:R-:W-:Y:S01]  /*27f0*/  HMMA.16816.F32 R12, R152, R56, RZ ;  /* 0x00000038980c723c */ /* 0x000fe200000018ff */
[----:B------:R-:W-:-:S07]  /*2800*/  SEL R206, R0, 0xffffffc0, !P0 ;  /* 0xffffffc000ce7807 */ /* 0x000fce0004000000 */
[----:B------:R-:W-:Y:S01]  /*2810*/  HMMA.16816.F32 R24, R152, R26, RZ ;  /* 0x0000001a9818723c */ /* 0x000fe200000018ff */
[----:B------:R-:W-:-:S07]  /*2820*/  IMAD.IADD R2, R209, 0x1, R206 ;  /* 0x00000001d1027824 */ /* 0x000fce00078e02ce */
[----:B------:R-:W-:Y:S08]  /*2830*/  HMMA.16816.F32 R16, R152, R18, RZ ;  /* 0x000000129810723c */ /* 0x000ff000000018ff */
[C---:B------:R-:W-:Y:S08]  /*2840*/  HMMA.16816.F32 R88, R156.reuse, R62, R4 ;  /* 0x0000003e9c58723c */ /* 0x040ff00000001804 */
[C---:B------:R-:W-:Y:S08]  /*2850*/  HMMA.16816.F32 R44, R156.reuse, R36, R28 ;  /* 0x000000249c2c723c */ /* 0x040ff0000000181c */
[C---:B------:R-:W-:Y:S01]  /*2860*/  HMMA.16816.F32 R76, R156.reuse, R72, R8 ;  /* 0x000000489c4c723c */ /* 0x040fe20000001808 */
[----:B------:R-:W-:Y:S07]  /*2870*/  LDSM.16.M88.4 R8, [R2+0x1800] ;  /* 0x001800000208783b */ /* 0x000fee0000000200 */
[----:B------:R-:W-:Y:S01]  /*2880*/  HMMA.16816.F32 R84, R156, R80, R12 ;  /* 0x000000509c54723c */ /* 0x000fe2000000180c */
[----:B------:R-:W-:Y:S01]  /*2890*/  LDSM.16.M88.4 R12, [R2+0x1000] ;  /* 0x00100000020c783b */ /* 0x000fe20000000200 */
[----:B------:R-:W-:-:S03]  /*28a0*/  IADD3 R0, R206, R209, R208 ;  /* 0x000000d1ce007210 */ /* 0x000fc60007ffe0d0 */
[----:B------:R-:W-:Y:S03]  /*28b0*/  LDSM.16.M88.4 R112, [R2+0x3000] ;  /* 0x003000000270783b */ /* 0x000fe60000000200 */
[----:B------:R-:W-:Y:S01]  /*28c0*/  HMMA.16816.F32 R4, R152, R66, RZ ;  /* 0x000000429804723c */ /* 0x000fe200000018ff */
[----:B------:R-:W-:Y:S04]  /*28d0*/  LDSM.16.M88.4 R52, [R0+0x800] ;  /* 0x000800000034783b */ /* 0x000fe80000000200 */
[----:B------:R-:W-:Y:S03]  /*28e0*/  LDSM.16.M88.4 R116, [R2+0x3800] ;  /* 0x003800000274783b */ /* 0x000fe60000000200 */
[C---:B------:R-:W-:Y:S01]  /*28f0*/  HMMA.16816.F32 R28, R156.reuse, R48, R20 ;  /* 0x000000309c1c723c */ /* 0x040fe20000001814 */
[----:B------:R-:W1:Y:S04]  /*2900*/  LDSM.16.M88.4 R20, [R2] ;  /* 0x000000000214783b */ /* 0x000e680000000200 */
[----:B------:R-:W-:Y:S03]  /*2910*/  LDSM.16.M88.4 R108, [R2+0x5800] ;  /* 0x00580000026c783b */ /* 0x000fe60000000200 */
[C---:B------:R-:W-:Y:S01]  /*2920*/  HMMA.16816.F32 R32, R156.reuse, R38, R24 ;  /* 0x000000269c20723c */ /* 0x040fe20000001818 */
[----:B------:R-:W4:Y:S04]  /*2930*/  LDSM.16.M88.4 R24, [R2+0x800] ;  /* 0x000800000218783b */ /* 0x000f280000000200 */
[----:B------:R-:W-:Y:S03]  /*2940*/  LDSM.16.M88.4 R36, [R2+0x2800] ;  /* 0x002800000224783b */ /* 0x000fe60000000200 */
[----:B------:R-:W-:Y:S01]  /*2950*/  HMMA.16816.F32 R48, R156, R50, R16 ;  /* 0x000000329c30723c */ /* 0x000fe20000001810 */
[----:B------:R-:W-:Y:S07]  /*2960*/  LDSM.16.M88.4 R120, [R0+0x3000] ;  /* 0x003000000078783b */ /* 0x000fee0000000200 */
[----:B------:R-:W-:Y:S01]  /*2970*/  HMMA.16816.F32 R16, R152, R58, RZ ;  /* 0x0000003a9810723c */ /* 0x000fe200000018ff */
[----:B------:R-:W-:Y:S07]  /*2980*/  LDSM.16.M88.4 R56, [R0] ;  /* 0x000000000038783b */ /* 0x000fee0000000200 */
[----:B------:R-:W-:Y:S01]  /*2990*/  HMMA.16816.F32 R72, R156, R74, R4 ;  /* 0x0000004a9c48723c */ /* 0x000fe20000001804 */
[----:B------:R-:W5:Y:S07]  /*29a0*/  LDSM.16.M88.4 R4, [R2+0x2000] ;  /* 0x002000000204783b */ /* 0x000f6e0000000200 */
[----:B-1----:R-:W-:Y:S01]  /*29b0*/  HMMA.16816.F32 R68, R160, R20, R44 ;  /* 0x00000014a044723c */ /* 0x002fe2000000182c */
[----:B------:R-:W-:Y:S07]  /*29c0*/  LDSM.16.M88.4 R44, [R0+0x1000] ;  /* 0x00100000002c783b */ /* 0x000fee0000000200 */
[----:B------:R-:W-:Y:S08]  /*29d0*/  HMMA.16816.F32 R80, R156, R82, R16 ;  /* 0x000000529c50723c */ /* 0x000ff00000001810 */
[C---:B------:R-:W-:Y:S08]  /*29e0*/  HMMA.16816.F32 R64, R160.reuse, R22, R32 ;  /* 0x00000016a040723c */ /* 0x040ff00000001820 */
[C---:B------:R-:W-:Y:S01]  /*29f0*/  HMMA.16816.F32 R20, R160.reuse, R10, R88 ;  /* 0x0000000aa014723c */ /* 0x040fe20000001858 */
[----:B------:R-:W1:Y:S07]  /*2a00*/  LDSM.16.M88.4 R88, [R0+0x2000] ;  /* 0x002000000058783b */ /* 0x000e6e0000000200 */
[C---:B------:R-:W-:Y:S01]  /*2a10*/  HMMA.16816.F32 R40, R160.reuse, R12, R96 ;  /* 0x0000000ca028723c */ /* 0x040fe20000001860 */
[----:B------:R-:W1:Y:S07]  /*2a20*/  LDSM.16.M88.4 R96, [R209+0x3000] ;  /* 0x00300000d160783b */ /* 0x000e6e0000000200 */
[C---:B----4-:R-:W-:Y:S01]  /*2a30*/  HMMA.16816.F32 R60, R160.reuse, R24, R28 ;  /* 0x00000018a03c723c */ /* 0x050fe2000000181c */
[----:B------:R-:W4:Y:S07]  /*2a40*/  LDSM.16.M88.4 R28, [R0+0x1800] ;  /* 0x00180000001c783b */ /* 0x000f2e0000000200 */
[C---:B------:R-:W-:Y:S08]  /*2a50*/  HMMA.16816.F32 R48, R160.reuse, R26, R48 ;  /* 0x0000001aa030723c */ /* 0x040ff00000001830 */
[C---:B------:R-:W-:Y:S01]  /*2a60*/  HMMA.16816.F32 R32, R160.reuse, R14, R100 ;  /* 0x0000000ea020723c */ /* 0x040fe20000001864 */
[----:B------:R-:W-:Y:S07]  /*2a70*/  LDSM.16.M88.4 R100, [R209+0x4800] ;  /* 0x00480000d164783b */ /* 0x000fee0000000200 */
[C---:B------:R-:W-:Y:S01]  /*2a80*/  HMMA.16816.F32 R24, R160.reuse, R8, R92 ;  /* 0x00000008a018723c */ /* 0x040fe2000000185c */
[----:B------:R-:W1:Y:S07]  /*2a90*/  LDSM.16.M88.4 R92, [R0+0x2800] ;  /* 0x00280000005c783b */ /* 0x000e6e0000000200 */
[C---:B-----5:R-:W-:Y:S01]  /*2aa0*/  HMMA.16816.F32 R16, R160.reuse, R4, R84 ;  /* 0x00000004a010723c */ /* 0x060fe20000001854 */
[----:B------:R-:W5:Y:S07]  /*2ab0*/  LDSM.16.M88.4 R84, [R209+0x3800] ;  /* 0x00380000d154783b */ /* 0x000f6e0000000200 */
[C---:B------:R-:W-:Y:S01]  /*2ac0*/  HMMA.16816.F32 R12, R160.reuse, R6, R80 ;  /* 0x00000006a00c723c */ /* 0x040fe20000001850 */
[----:B------:R-:W1:Y:S07]  /*2ad0*/  LDSM.16.M88.4 R80, [R209+0x4000] ;  /* 0x00400000d150783b */ /* 0x000e6e0000000200 */
[C---:B------:R-:W-:Y:S08]  /*2ae0*/  HMMA.16816.F32 R8, R160.reuse, R36, R76 ;  /* 0x00000024a008723c */ /* 0x040ff0000000184c */
[----:B------:R-:W-:Y:S08]  /*2af0*/  HMMA.16816.F32 R4, R160, R38, R72 ;  /* 0x00000026a004723c */ /* 0x000ff00000001848 */
[C---:B------:R-:W-:Y:S08]  /*2b00*/  HMMA.16816.F32 R36, R164.reuse, R56, R68 ;  /* 0x00000038a424723c */ /* 0x040ff00000001844 */
[C---:B------:R-:W-:Y:S08]  /*2b10*/  HMMA.16816.F32 R76, R164.reuse, R54, R48 ;  /* 0x00000036a44c723c */ /* 0x040ff00000001830 */
[C---:B------:R-:W-:Y:S08]  /*2b20*/  HMMA.16816.F32 R68, R164.reuse, R52, R60 ;  /* 0x00000034a444723c */ /* 0x040ff0000000183c */
[C---:B-1----:R-:W-:Y:S08]  /*2b30*/  HMMA.16816.F32 R48, R164.reuse, R88, R16 ;  /* 0x00000058a430723c */ /* 0x042ff00000001810 */
[C---:B------:R-:W-:Y:S08]  /*2b40*/  HMMA.16816.F32 R64, R164.reuse, R58, R64 ;  /* 0x0000003aa440723c */ /* 0x040ff00000001840 */
[----:B------:R-:W-:Y:S01]  /*2b50*/  HMMA.16816.F32 R60, R164, R46, R32 ;  /* 0x0000002ea43c723c */ /* 0x000fe20000001820 */
[----:B------:R-:W-:Y:S07]  /*2b60*/  LDSM.16.M88.4 R32, [R209+0x5800] ;  /* 0x00580000d120783b */ /* 0x000fee0000000200 */
[----:B------:R-:W-:Y:S01]  /*2b70*/  HMMA.16816.F32 R16, R168, R96, R36 ;  /* 0x00000060a810723c */ /* 0x000fe20000001824 */
[----:B------:R-:W1:Y:S07]  /*2b80*/  LDSM.16.M88.4 R36, [R209+0x5000] ;  /* 0x00500000d124783b */ /* 0x000e6e0000000200 */
[C---:B----4-:R-:W-:Y:S01]  /*2b90*/  HMMA.16816.F32 R56, R164.reuse, R28, R24 ;  /* 0x0000001ca438723c */ /* 0x050fe20000001818 */
[----:B------:R-:W4:Y:S07]  /*2ba0*/  LDSM.16.M88.4 R24, [R3+0x3000] ;  /* 0x003000000318783b */ /* 0x000f2e0000000200 */
[C---:B------:R-:W-:Y:S08]  /*2bb0*/  HMMA.16816.F32 R72, R164.reuse, R44, R40 ;  /* 0x0000002ca448723c */ /* 0x040ff00000001828 */
[C---:B------:R-:W-:Y:S01]  /*2bc0*/  HMMA.16816.F32 R44, R164.reuse, R90, R12 ;  /* 0x0000005aa42c723c */ /* 0x040fe2000000180c */
[----:B------:R-:W-:Y:S07]  /*2bd0*/  LDSM.16.M88.4 R88, [R3+0x4800] ;  /* 0x004800000358783b */ /* 0x000fee0000000200 */
[C---:B------:R-:W-:Y:S08]  /*2be0*/  HMMA.16816.F32 R40, R164.reuse, R92, R8 ;  /* 0x0000005ca428723c */ /* 0x040ff00000001808 */
[----:B------:R-:W-:Y:S01]  /*2bf0*/  HMMA.16816.F32 R52, R164, R30, R20 ;  /* 0x0000001ea434723c */ /* 0x000fe20000001814 */
[----:B------:R-:W1:Y:S07]  /*2c00*/  LDSM.16.M88.4 R20, [R3+0x3800] ;  /* 0x003800000314783b */ /* 0x000e6e0000000200 */
[----:B------:R-:W-:Y:S01]  /*2c10*/  HMMA.16816.F32 R12, R168, R98, R64 ;  /* 0x00000062a80c723c */ /* 0x000fe20000001840 */
[----:B------:R-:W1:Y:S07]  /*2c20*/  LDSM.16.M88.4 R96, [R3+0x4000] ;  /* 0x004000000360783b */ /* 0x000e6e0000000200 */
[----:B------:R-:W-:Y:S01]  /*2c30*/  HMMA.16816.F32 R28, R164, R94, R4 ;  /* 0x0000005ea41c723c */ /* 0x000fe20000001804 */
[----:B------:R-:W2:Y:S07]  /*2c40*/  LDSM.16.M88.4 R92, [R3+0x5000] ;  /* 0x00500000035c783b */ /* 0x000eae0000000200 */
[C---:B-----5:R-:W-:Y:S08]  /*2c50*/  HMMA.16816.F32 R8, R168.reuse, R84, R68 ;  /* 0x00000054a808723c */ /* 0x060ff00000001844 */
[C---:B------:R-:W-:Y:S08]  /*2c60*/  HMMA.16816.F32 R4, R168.reuse, R86, R76 ;  /* 0x00000056a804723c */ /* 0x040ff0000000184c */
[C---:B------:R-:W-:Y:S08]  /*2c70*/  HMMA.16816.F32 R84, R168.reuse, R80, R72 ;  /* 0x00000050a854723c */ /* 0x040ff00000001848 */
[C---:B------:R-:W-:Y:S08]  /*2c80*/  HMMA.16816.F32 R80, R168.reuse, R82, R60 ;  /* 0x00000052a850723c */ /* 0x040ff0000000183c */
[C---:B-1----:R-:W-:Y:S08]  /*2c90*/  HMMA.16816.F32 R64, R168.reuse, R38, R44 ;  /* 0x00000026a840723c */ /* 0x042ff0000000182c */
[----:B------:R-:W-:Y:S01]  /*2ca0*/  HMMA.16816.F32 R60, R168, R32, R40 ;  /* 0x00000020a83c723c */ /* 0x000fe20000001828 */
[----:B------:R-:W1:Y:S07]  /*2cb0*/  LDSM.16.M88.4 R40, [R2+0x4000] ;  /* 0x004000000228783b */ /* 0x000e6e0000000200 */
[----:B----4-:R-:W-:Y:S08]  /*2cc0*/  HMMA.16816.F32 R44, R172, R24, R16 ;  /* 0x00000018ac2c723c */ /* 0x010ff00000001810 */
[C---:B------:R-:W-:Y:S08]  /*2cd0*/  HMMA.16816.F32 R76, R168.reuse, R100, R56 ;  /* 0x00000064a84c723c */ /* 0x040ff00000001838 */
[C---:B------:R-:W-:Y:S01]  /*2ce0*/  HMMA.16816.F32 R72, R168.reuse, R102, R52 ;  /* 0x00000066a848723c */ /* 0x040fe20000001834 */
[----:B------:R-:W-:Y:S07]  /*2cf0*/  LDSM.16.M88.4 R100, [R2+0x5000] ;  /* 0x005000000264783b */ /* 0x000fee0000000200 */
[----:B------:R-:W-:Y:S01]  /*2d00*/  HMMA.16816.F32 R68, R168, R36, R48 ;  /* 0x00000024a844723c */ /* 0x000fe20000001830 */
[----:B------:R-:W4:Y:S07]  /*2d10*/  LDSM.16.M88.4 R36, [R2+0x4800] ;  /* 0x004800000224783b */ /* 0x000f2e0000000200 */
[----:B------:R-:W-:Y:S08]  /*2d20*/  HMMA.16816.F32 R52, R172, R26, R12 ;  /* 0x0000001aac34723c */ /* 0x000ff0000000180c */
[----:B------:R-:W-:Y:S08]  /*2d30*/  HMMA.16816.F32 R56, R168, R34, R28 ;  /* 0x00000022a838723c */ /* 0x000ff0000000181c */
[C---:B------:R-:W-:Y:S08]  /*2d40*/  HMMA.16816.F32 R32, R172.reuse, R22, R4 ;  /* 0x00000016ac20723c */ /* 0x040ff00000001804 */
[----:B------:R-:W-:Y:S08]  /*2d50*/  HMMA.16816.F32 R4, R172, R104, R60 ;  /* 0x00000068ac04723c */ /* 0x000ff0000000183c */
[----:B------:R-:W-:Y:S08]  /*2d60*/  HMMA.16816.F32 R44, R176, R112, R44 ;  /* 0x00000070b02c723c */ /* 0x000ff0000000182c */
[C---:B------:R-:W-:Y:S08]  /*2d70*/  HMMA.16816.F32 R28, R172.reuse, R96, R84 ;  /* 0x00000060ac1c723c */ /* 0x040ff00000001854 */
[C---:B------:R-:W-:Y:S01]  /*2d80*/  HMMA.16816.F32 R24, R172.reuse, R98, R80 ;  /* 0x00000062ac18723c */ /* 0x040fe20000001850 */
[----:B------:R-:W-:Y:S07]  /*2d90*/  LDSM.16.M88.4 R96, [R0+0x4800] ;  /* 0x004800000060783b */ /* 0x000fee0000000200 */
[C---:B------:R-:W-:Y:S08]  /*2da0*/  HMMA.16816.F32 R48, R172.reuse, R20, R8 ;  /* 0x00000014ac30723c */ /* 0x040ff00000001808 */
[C---:B------:R-:W-:Y:S08]  /*2db0*/  HMMA.16816.F32 R20, R172.reuse, R88, R76 ;  /* 0x00000058ac14723c */ /* 0x040ff0000000184c */
[C---:B------:R-:W-:Y:S01]  /*2dc0*/  HMMA.16816.F32 R16, R172.reuse, R90, R72 ;  /* 0x0000005aac10723c */ /* 0x040fe20000001848 */
[----:B------:R-:W-:Y:S07]  /*2dd0*/  LDSM.16.M88.4 R88, [R0+0x3800] ;  /* 0x003800000058783b */ /* 0x000fee0000000200 */
[C---:B--2---:R-:W-:Y:S08]  /*2de0*/  HMMA.16816.F32 R12, R172.reuse, R92, R68 ;  /* 0x0000005cac0c723c */ /* 0x044ff00000001844 */
[----:B------:R-:W-:Y:S01]  /*2df0*/  HMMA.16816.F32 R8, R172, R94, R64 ;  /* 0x0000005eac08723c */ /* 0x000fe20000001840 */
[----:B------:R-:W-:Y:S07]  /*2e00*/  LDSM.16.M88.4 R92, [R0+0x4000] ;  /* 0x00400000005c783b */ /* 0x000fee0000000200 */
[----:B------:R-:W-:Y:S01]  /*2e10*/  HMMA.16816.F32 R80, R176, R114, R52 ;  /* 0x00000072b050723c */ /* 0x000fe20000001834 */
[----:B------:R-:W2:Y:S07]  /*2e20*/  LDSM.16.M88.4 R112, [R209+0x6000] ;  /* 0x00600000d170783b */ /* 0x000eae0000000200 */
[----:B------:R-:W-:Y:S01]  /*2e30*/  HMMA.16816.F32 R84, R172, R106, R56 ;  /* 0x0000006aac54723c */ /* 0x000fe20000001838 */
[----:B------:R-:W-:Y:S07]  /*2e40*/  LDSM.16.M88.4 R104, [R2+0x6000] ;  /* 0x006000000268783b */ /* 0x000fee0000000200 */
[C---:B------:R-:W-:Y:S08]  /*2e50*/  HMMA.16816.F32 R72, R176.reuse, R118, R32 ;  /* 0x00000076b048723c */ /* 0x040ff00000001820 */
[----:B------:R-:W-:Y:S08]  /*2e60*/  HMMA.16816.F32 R32, R176, R108, R4 ;  /* 0x0000006cb020723c */ /* 0x000ff00000001804 */
[----:B------:R-:W-:Y:S01]  /*2e70*/  HMMA.16816.F32 R4, R180, R120, R44 ;  /* 0x00000078b404723c */ /* 0x000fe2000000182c */
[----:B------:R-:W-:Y:S07]  /*2e80*/  LDSM.16.M88.4 R44, [R209+0x7000] ;  /* 0x00700000d12c783b */ /* 0x000fee0000000200 */
[C---:B-1----:R-:W-:Y:S08]  /*2e90*/  HMMA.16816.F32 R68, R176.reuse, R40, R28 ;  /* 0x00000028b044723c */ /* 0x042ff0000000181c */
[C---:B------:R-:W-:Y:S01]  /*2ea0*/  HMMA.16816.F32 R56, R176.reuse, R42, R24 ;  /* 0x0000002ab038723c */ /* 0x040fe20000001818 */
[----:B------:R-:W1:Y:S04]  /*2eb0*/  LDSM.16.M88.4 R40, [R0+0x5000] ;  /* 0x005000000028783b */ /* 0x000e680000000200 */
[----:B------:R-:W-:Y:S03]  /*2ec0*/  LDSM.16.M88.4 R24, [R209+0x6800] ;  /* 0x00680000d118783b */ /* 0x000fe60000000200 */
[C---:B----4-:R-:W-:Y:S08]  /*2ed0*/  HMMA.16816.F32 R64, R176.reuse, R36, R20 ;  /* 0x00000024b040723c */ /* 0x050ff00000001814 */
[C---:B------:R-:W-:Y:S01]  /*2ee0*/  HMMA.16816.F32 R60, R176.reuse, R38, R16 ;  /* 0x00000026b03c723c */ /* 0x040fe20000001810 */
[----:B------:R-:W4:Y:S07]  /*2ef0*/  LDSM.16.M88.4 R36, [R0+0x5800] ;  /* 0x005800000024783b */ /* 0x000f2e0000000200 */
[C---:B------:R-:W-:Y:S08]  /*2f00*/  HMMA.16816.F32 R76, R176.reuse, R116, R48 ;  /* 0x00000074b04c723c */ /* 0x040ff00000001830 */
[C---:B------:R-:W-:Y:S08]  /*2f10*/  HMMA.16816.F32 R52, R176.reuse, R100, R12 ;  /* 0x00000064b034723c */ /* 0x040ff0000000180c */
[----:B------:R-:W-:Y:S01]  /*2f20*/  HMMA.16816.F32 R48, R176, R102, R8 ;  /* 0x00000066b030723c */ /* 0x000fe20000001808 */
[----:B------:R-:W5:Y:S07]  /*2f30*/  LDSM.16.M88.4 R100, [R3+0x6000] ;  /* 0x006000000364783b */ /* 0x000f6e0000000200 */
[----:B------:R-:W-:Y:S08]  /*2f40*/  HMMA.16816.F32 R20, R180, R122, R80 ;  /* 0x0000007ab414723c */ /* 0x000ff00000001850 */
[----:B------:R-:W-:Y:S01]  /*2f50*/  HMMA.16816.F32 R28, R176, R110, R84 ;  /* 0x0000006eb01c723c */ /* 0x000fe20000001854 */
[----:B------:R-:W1:Y:S07]  /*2f60*/  LDSM.16.M88.4 R84, [R209+0x7800] ;  /* 0x00780000d154783b */ /* 0x000e6e0000000200 */
[----:B--2---:R-:W-:Y:S08]  /*2f70*/  HMMA.16816.F32 R4, R184, R112, R4 ;  /* 0x00000070b804723c */ /* 0x004ff00000001804 */
[C---:B------:R-:W-:Y:S08]  /*2f80*/  HMMA.16816.F32 R16, R180.reuse, R88, R76 ;  /* 0x00000058b410723c */ /* 0x040ff0000000184c */
[C---:B------:R-:W-:Y:S08]  /*2f90*/  HMMA.16816.F32 R12, R180.reuse, R90, R72 ;  /* 0x0000005ab40c723c */ /* 0x040ff00000001848 */
[C---:B------:R-:W-:Y:S08]  /*2fa0*/  HMMA.16816.F32 R8, R180.reuse, R92, R68 ;  /* 0x0000005cb408723c */ /* 0x040ff00000001844 */
[C---:B------:R-:W-:Y:S08]  /*2fb0*/  HMMA.16816.F32 R56, R180.reuse, R94, R56 ;  /* 0x0000005eb438723c */ /* 0x040ff00000001838 */
[C---:B------:R-:W-:Y:S08]  /*2fc0*/  HMMA.16816.F32 R68, R180.reuse, R96, R64 ;  /* 0x00000060b444723c */ /* 0x040ff00000001840 */
[C---:B------:R-:W-:Y:S01]  /*2fd0*/  HMMA.16816.F32 R92, R180.reuse, R98, R60 ;  /* 0x00000062b45c723c */ /* 0x040fe2000000183c */
[----:B------:R-:W-:Y:S07]  /*2fe0*/  LDSM.16.M88.4 R60, [R0+0x6000] ;  /* 0x00600000003c783b */ /* 0x000fee0000000200 */
[C---:B-1----:R-:W-:Y:S08]  /*2ff0*/  HMMA.16816.F32 R96, R180.reuse, R40, R52 ;  /* 0x00000028b460723c */ /* 0x042ff00000001834 */
[----:B------:R-:W-:Y:S01]  /*3000*/  HMMA.16816.F32 R88, R180, R42, R48 ;  /* 0x0000002ab458723c */ /* 0x000fe20000001830 */
[----:B------:R-:W-:Y:S07]  /*3010*/  LDSM.16.M88.4 R48, [R3+0x7800] ;  /* 0x007800000330783b */ /* 0x000fee0000000200 */
[----:B------:R-:W-:Y:S08]  /*3020*/  HMMA.16816.F32 R40, R184, R114, R20 ;  /* 0x00000072b828723c */ /* 0x000ff00000001814 */
[C---:B----4-:R-:W-:Y:S01]  /*3030*/  HMMA.16816.F32 R80, R180.reuse, R36, R32 ;  /* 0x00000024b450723c */ /* 0x050fe20000001820 */
[----:B------:R-:W1:Y:S07]  /*3040*/  LDSM.16.M88.4 R32, [R209+0x8800] ;  /* 0x00880000d120783b */ /* 0x000e6e0000000200 */
[----:B------:R-:W-:Y:S01]  /*3050*/  HMMA.16816.F32 R76, R180, R38, R28 ;  /* 0x00000026b44c723c */ /* 0x000fe2000000181c */
[----:B------:R-:W2:Y:S04]  /*3060*/  LDSM.16.M88.4 R28, [R3+0x6800] ;  /* 0x00680000031c783b */ /* 0x000ea80000000200 */
[----:B------:R-:W-:Y:S03]  /*3070*/  LDSM.16.M88.4 R36, [R209+0x8000] ;  /* 0x00800000d124783b */ /* 0x000fe60000000200 */
[----:B-----5:R-:W-:Y:S08]  /*3080*/  HMMA.16816.F32 R4, R188, R100, R4 ;  /* 0x00000064bc04723c */ /* 0x020ff00000001804 */
[C---:B------:R-:W-:Y:S08]  /*3090*/  HMMA.16816.F32 R72, R184.reuse, R24, R16 ;  /* 0x00000018b848723c */ /* 0x040ff00000001810 */
[----:B------:R-:W-:Y:S01]  /*30a0*/  HMMA.16816.F32 R64, R184, R26, R12 ;  /* 0x0000001ab840723c */ /* 0x000fe2000000180c */
[----:B------:R-:W4:Y:S07]  /*30b0*/  LDSM.16.M88.4 R24, [R3+0x7000] ;  /* 0x007000000318783b */ /* 0x000f2e0000000200 */
[----:B------:R-:W-:Y:S08]  /*30c0*/  HMMA.16816.F32 R12, R188, R102, R40 ;  /* 0x00000066bc0c723c */ /* 0x000ff00000001828 */
[C---:B------:R-:W-:Y:S01]  /*30d0*/  HMMA.16816.F32 R16, R184.reuse, R84, R68 ;  /* 0x00000054b810723c */ /* 0x040fe20000001844 */
[----:B------:R-:W5:Y:S07]  /*30e0*/  LDSM.16.M88.4 R68, [R2+0x6800] ;  /* 0x006800000244783b */ /* 0x000f6e0000000200 */
[C---:B------:R-:W-:Y:S08]  /*30f0*/  HMMA.16816.F32 R52, R184.reuse, R44, R8 ;  /* 0x0000002cb834723c */ /* 0x040ff00000001808 */
[----:B------:R-:W-:Y:S01]  /*3100*/  HMMA.16816.F32 R20, R184, R46, R56 ;  /* 0x0000002eb814723c */ /* 0x000fe20000001838 */
[----:B------:R-:W-:Y:S07]  /*3110*/  LDSM.16.M88.4 R56, [R3+0x8000] ;  /* 0x008000000338783b */ /* 0x000fee0000000200 */
[----:B------:R-:W-:Y:S08]  /*3120*/  HMMA.16816.F32 R8, R192, R104, R4 ;  /* 0x00000068c008723c */ /* 0x000ff00000001804 */
[C---:B------:R-:W-:Y:S08]  /*3130*/  HMMA.16816.F32 R40, R184.reuse, R86, R92 ;  /* 0x00000056b828723c */ /* 0x040ff0000000185c */
[C---:B-1----:R-:W-:Y:S08]  /*3140*/  HMMA.16816.F32 R80, R184.reuse, R32, R80 ;  /* 0x00000020b850723c */ /* 0x042ff00000001850 */
[----:B------:R-:W-:Y:S08]  /*3150*/  HMMA.16816.F32 R84, R184, R34, R76 ;  /* 0x00000022b854723c */ /* 0x000ff0000000184c */
[----:B--2---:R-:W-:Y:S08]  /*3160*/  HMMA.16816.F32 R32, R188, R28, R72 ;  /* 0x0000001cbc20723c */ /* 0x004ff00000001848 */
[----:B------:R-:W-:Y:S08]  /*3170*/  HMMA.16816.F32 R4, R192, R106, R12 ;  /* 0x0000006ac004723c */ /* 0x000ff0000000180c */
[----:B----4-:R-:W-:Y:S01]  /*3180*/  HMMA.16816.F32 R76, R188, R26, R20 ;  /* 0x0000001abc4c723c */ /* 0x010fe20000001814 */
[----:B------:R-:W1:Y:S07]  /*3190*/  LDSM.16.M88.4 R20, [R0+0x6800] ;  /* 0x006800000014783b */ /* 0x000e6e0000000200 */
[----:B------:R-:W-:Y:S08]  /*31a0*/  HMMA.16816.F32 R12, R196, R60, R8 ;  /* 0x0000003cc40c723c */ /* 0x000ff00000001808 */
[C---:B------:R-:W-:Y:S08]  /*31b0*/  HMMA.16816.F32 R28, R188.reuse, R30, R64 ;  /* 0x0000001ebc1c723c */ /* 0x040ff00000001840 */
[----:B------:R-:W-:Y:S08]  /*31c0*/  HMMA.16816.F32 R72, R188, R48, R16 ;  /* 0x00000030bc48723c */ /* 0x000ff00000001810 */
[----:B-----5:R-:W-:Y:S01]  /*31d0*/  HMMA.16816.F32 R16, R192, R68, R32 ;  /* 0x00000044c010723c */ /* 0x020fe20000001820 */
[----:B------:R-:W2:Y:S07]  /*31e0*/  LDSM.16.M88.4 R32, [R2+0x7000] ;  /* 0x007000000220783b */ /* 0x000eae0000000200 */
[----:B------:R-:W-:Y:S01]  /*31f0*/  HMMA.16816.F32 R64, R188, R24, R52 ;  /* 0x00000018bc40723c */ /* 0x000fe20000001834 */
[----:B------:R4:W5:Y:S07]  /*3200*/  LDSM.16.M88.4 R24, [R3+0x8800] ;  /* 0x008800000318783b */ /* 0x00096e0000000200 */
[----:B------:R-:W-:Y:S08]  /*3210*/  HMMA.16816.F32 R4, R196, R62, R4 ;  /* 0x0000003ec404723c */ /* 0x000ff00000001804 */
[----:B------:R-:W-:Y:S01]  /*3220*/  HMMA.16816.F32 R44, R184, R36, R96 ;  /* 0x00000024b82c723c */ /* 0x000fe20000001860 */
[----:B----4-:R-:W-:-:S07]  /*3230*/  FMUL.FTZ R3, R12, c[0x0][0x320] ;  /* 0x0000c8000c037a20 */ /* 0x010fce0000410000 */
[----:B------:R-:W-:Y:S01]  /*3240*/  HMMA.16816.F32 R36, R184, R38, R88 ;  /* 0x00000026b824723c */ /* 0x000fe20000001858 */
[----:B------:R4:W-:Y:S07]  /*3250*/  MUFU.TANH R93, R3 ;  /* 0x00000003005d7308 */ /* 0x0009ee0000002400 */
[----:B------:R-:W-:Y:S01]  /*3260*/  HMMA.16816.F32 R8, R192, R70, R28 ;  /* 0x00000046c008723c */ /* 0x000fe2000000181c */
[----:B------:R-:W2:Y:S01]  /*3270*/  LDSM.16.M88.4 R28, [R0+0x7000] ;  /* 0x00700000001c783b */ /* 0x000ea20000000200 */
[----:B----4-:R-:W-:-:S04]  /*3280*/  FMUL.FTZ R3, R13, c[0x0][0x320] ;  /* 0x0000c8000d037a20 */ /* 0x010fc80000410000 */
[----:B------:R4:W-:Y:S02]  /*3290*/  MUFU.TANH R92, R3 ;  /* 0x00000003005c7308 */ /* 0x0009e40000002400 */
[----:B-1----:R-:W-:Y:S01]  /*32a0*/  HMMA.16816.F32 R16, R196, R20, R16 ;  /* 0x00000014c410723c */ /* 0x002fe20000001810 */
[----:B----4-:R-:W-:-:S05]  /*32b0*/  FMUL.FTZ R3, R14, c[0x0][0x320] ;  /* 0x0000c8000e037a20 */ /* 0x010fca0000410000 */
[----:B------:R1:W-:Y:S02]  /*32c0*/  MUFU.TANH R97, R3 ;  /* 0x0000000300617308 */ /* 0x0003e40000002400 */
[----:B-1----:R-:W-:-:S06]  /*32d0*/  FMUL.FTZ R3, R15, c[0x0][0x320] ;  /* 0x0000c8000f037a20 */ /* 0x002fcc0000410000 */
[----:B------:R1:W-:Y:S01]  /*32e0*/  MUFU.TANH R94, R3 ;  /* 0x00000003005e7308 */ /* 0x0003e20000002400 */
[----:B------:R-:W-:Y:S01]  /*32f0*/  HMMA.16816.F32 R60, R188, R58, R36 ;  /* 0x0000003abc3c723c */ /* 0x000fe20000001824 */
[----:B------:R-:W4:Y:S01]  /*3300*/  LDSM.16.M88.4 R36, [R2+0x7800] ;  /* 0x007800000224783b */ /* 0x000f220000000200 */
[----:B-1----:R-:W-:-:S05]  /*3310*/  FMUL.FTZ R3, R4, c[0x0][0x320] ;  /* 0x0000c80004037a20 */ /* 0x002fca0000410000 */
[----:B------:R1:W-:Y:S01]  /*3320*/  MUFU.TANH R70, R3 ;  /* 0x0000000300467308 */ /* 0x0003e20000002400 */
[----:B------:R-:W-:Y:S01]  /*3330*/  HMMA.16816.F32 R12, R196, R22, R8 ;  /* 0x00000016c40c723c */ /* 0x000fe20000001808 */
[----:B------:R-:W3:Y:S07]  /*3340*/  LDSM.16.M88.4 R20, [R2+0x8000] ;  /* 0x008000000214783b */ /* 0x000eee0000000200 */
[----:B--2---:R-:W-:Y:S01]  /*3350*/  HMMA.16816.F32 R8, R192, R32, R64 ;  /* 0x00000020c008723c */ /* 0x004fe20000001840 */
[----:B-1----:R-:W-:-:S04]  /*3360*/  FMUL.FTZ R3, R5, c[0x0][0x320] ;  /* 0x0000c80005037a20 */ /* 0x002fc80000410000 */
[----:B------:R1:W-:Y:S03]  /*3370*/  MUFU.TANH R69, R3 ;  /* 0x0000000300457308 */ /* 0x0003e60000002400 */
[----:B-----5:R-:W-:Y:S01]  /*3380*/  HMMA.16816.F32 R52, R188, R24, R80 ;  /* 0x00000018bc34723c */ /* 0x020fe20000001850 */
[----:B-1----:R-:W-:-:S04]  /*3390*/  FMUL.FTZ R3, R6, c[0x0][0x320] ;  /* 0x0000c80006037a20 */ /* 0x002fc80000410000 */
[----:B------:R1:W-:Y:S03]  /*33a0*/  MUFU.TANH R83, R3 ;  /* 0x0000000300537308 */ /* 0x0003e60000002400 */
[----:B------:R-:W-:Y:S01]  /*33b0*/  HMMA.16816.F32 R48, R188, R50, R40 ;  /* 0x00000032bc30723c */ /* 0x000fe20000001828 */
[----:B-1----:R-:W-:-:S07]  /*33c0*/  FMUL.FTZ R3, R7, c[0x0][0x320] ;  /* 0x0000c80007037a20 */ /* 0x002fce0000410000 */
[----:B------:R-:W-:Y:S01]  /*33d0*/  HMMA.16816.F32 R4, R192, R34, R76 ;  /* 0x00000022c004723c */ /* 0x000fe2000000184c */
[----:B------:R1:W2:Y:S01]  /*33e0*/  LDSM.16.M88.4 R32, [R2+0x8800] ;  /* 0x008800000220783b */ /* 0x0002a20000000200 */
[----:B------:R5:W-:Y:S06]  /*33f0*/  MUFU.TANH R80, R3 ;  /* 0x0000000300507308 */ /* 0x000bec0000002400 */
[----:B------:R-:W-:Y:S01]  /*3400*/  HMMA.16816.F32 R88, R188, R56, R44 ;  /* 0x00000038bc58723c */ /* 0x000fe2000000182c */
[----:B-----5:R-:W-:-:S04]  /*3410*/  FMUL.FTZ R3, R16, c[0x0][0x320] ;  /* 0x0000c80010037a20 */ /* 0x020fc80000410000 */
[----:B------:R5:W1:Y:S03]  /*3420*/  MUFU.TANH R68, R3 ;  /* 0x0000000300447308 */ /* 0x000a660000002400 */
[----:B------:R-:W-:Y:S01]  /*3430*/  HMMA.16816.F32 R56, R188, R26, R84 ;  /* 0x0000001abc38723c */ /* 0x000fe20000001854 */
[----:B------:R-:W-:Y:S01]  /*3440*/  LDSM.16.M88.4 R24, [R0+0x7800] ;  /* 0x007800000018783b */ /* 0x000fe20000000200 */
[----:B-----5:R-:W-:-:S04]  /*3450*/  FMUL.FTZ R3, R17, c[0x0][0x320] ;  /* 0x0000c80011037a20 */ /* 0x020fc80000410000 */
[----:B------:R5:W1:Y:S02]  /*3460*/  MUFU.TANH R67, R3 ;  /* 0x0000000300437308 */ /* 0x000a640000002400 */
[----:B------:R-:W-:Y:S01]  /*3470*/  HMMA.16816.F32 R4, R196, R30, R4 ;  /* 0x0000001ec404723c */ /* 0x000fe20000001804 */
[----:B-----5:R-:W-:-:S05]  /*3480*/  FMUL.FTZ R3, R18, c[0x0][0x320] ;  /* 0x0000c80012037a20 */ /* 0x020fca0000410000 */
[----:B------:R5:W-:Y:S01]  /*3490*/  MUFU.TANH R76, R3 ;  /* 0x00000003004c7308 */ /* 0x000be20000002400 */
[----:B-1----:R-:W-:Y:S02]  /*34a0*/  FMUL.FTZ R2, R13, c[0x0][0x320] ;  /* 0x0000c8000d027a20 */ /* 0x002fe40000410000 */
[----:B-----5:R-:W-:Y:S02]  /*34b0*/  FMUL.FTZ R3, R19, c[0x0][0x320] ;  /* 0x0000c80013037a20 */ /* 0x020fe40000410000 */
[----:B------:R-:W-:Y:S01]  /*34c0*/  HMMA.16816.F32 R16, R196, R28, R8 ;  /* 0x0000001cc410723c */ /* 0x000fe20000001808 */
[----:B------:R-:W1:Y:S02]  /*34d0*/  LDSM.16.M88.4 R8, [R0+0x8000] ;  /* 0x008000000008783b */ /* 0x000e640000000200 */
[----:B------:R5:W-:Y:S01]  /*34e0*/  MUFU.TANH R65, R2 ;  /* 0x0000000200417308 */ /* 0x000be20000002400 */
[----:B------:R-:W-:Y:S01]  /*34f0*/  IMAD.IADD R126, R126, 0x1, R127 ;  /* 0x000000017e7e7824 */ /* 0x000fe200078e027f */
[----:B------:R2:W-:Y:S03]  /*3500*/  LDSM.16.M88.4 R28, [R0+0x8800] ;  /* 0x00880000001c783b */ /* 0x0005e60000000200 */
[C---:B----4-:R-:W-:Y:S08]  /*3510*/  HMMA.16816.F32 R44, R192.reuse, R38, R48 ;  /* 0x00000026c02c723c */ /* 0x050ff00000001830 */
[----:B------:R-:W-:Y:S01]  /*3520*/  HMMA.16816.F32 R40, R192, R36, R72 ;  /* 0x00000024c028723c */ /* 0x000fe20000001848 */
[----:B------:R-:W-:Y:S01]  /*3530*/  FMUL.FTZ R15, R15, c[0x0][0x320] ;  /* 0x0000c8000f0f7a20 */ /* 0x000fe20000410000 */
[----:B------:R-:W-:-:S04]  /*3540*/  DEPBAR.LE SB0, 0x2 ;  /* 0x000080800000791a */ /* 0x000fc80000000000 */
[----:B-----5:R-:W-:Y:S02]  /*3550*/  FMUL.FTZ R2, R14, c[0x0][0x320] ;  /* 0x0000c8000e027a20 */ /* 0x020fe40000410000 */
[----:B---3--:R-:W-:Y:S02]  /*3560*/  HMMA.16816.F32 R48, R192, R20, R88 ;  /* 0x00000014c030723c */ /* 0x008fe40000001858 */
[----:B------:R3:W-:Y:S01]  /*3570*/  MUFU.TANH R72, R2 ;  /* 0x0000000200487308 */ /* 0x0007e20000002400 */
[----:B------:R-:W-:Y:S02]  /*3580*/  FMUL.FTZ R4, R4, c[0x0][0x320] ;  /* 0x0000c80004047a20 */ /* 0x000fe40000410000 */
[----:B--2---:R-:W-:-:S05]  /*3590*/  IMAD.MOV.U32 R0, RZ, RZ, R126 ;  /* 0x000000ffff007224 */ /* 0x004fca00078e007e */
[----:B------:R2:W-:Y:S01]  /*35a0*/  MUFU.TANH R73, R3 ;  /* 0x0000000300497308 */ /* 0x0005e20000002400 */
[----:B---3--:R-:W-:-:S07]  /*35b0*/  @P2 IMAD.HI.U32 R2, R126, c[0x0][0x2c8], RZ ;  /* 0x0000b2007e022a27 */ /* 0x008fce00078e00ff */
[----:B------:R3:W-:Y:S01]  /*35c0*/  MUFU.TANH R71, R15 ;  /* 0x0000000f00477308 */ /* 0x0007e20000002400 */
[----:B------:R-:W-:Y:S01]  /*35d0*/  HMMA.16816.F32 R36, R192, R32, R52 ;  /* 0x00000020c024723c */ /* 0x000fe20000001834 */
[----:B------:R-:W-:Y:S01]  /*35e0*/  @P2 SHF.R.U32.HI R0, RZ, c[0x0][0x2cc], R2 ;  /* 0x0000b300ff002a19 */ /* 0x000fe20000011602 */
[----:B--2---:R-:W-:-:S05]  /*35f0*/  FMUL.FTZ R3, R12, c[0x0][0x320] ;  /* 0x0000c8000c037a20 */ /* 0x004fca0000410000 */
[----:B------:R2:W-:Y:S01]  /*3600*/  MUFU.TANH R52, R4 ;  /* 0x0000000400347308 */ /* 0x0005e20000002400 */
[----:B------:R-:W-:Y:S02]  /*3610*/  FMUL.FTZ R16, R16, c[0x0][0x320] ;  /* 0x0000c80010107a20 */ /* 0x000fe40000410000 */
[----:B------:R-:W-:Y:S01]  /*3620*/  FMUL.FTZ R17, R17, c[0x0][0x320] ;  /* 0x0000c80011117a20 */ /* 0x000fe20000410000 */
[----:B---3--:R-:W-:Y:S04]  /*3630*/  HMMA.16816.F32 R12, R192, R22, R60 ;  /* 0x00000016c00c723c */ /* 0x008fe8000000183c */
[----:B------:R3:W4:Y:S01]  /*3640*/  MUFU.TANH R66, R3 ;  /* 0x0000000300427308 */ /* 0x0007220000002400 */
[----:B------:R-:W-:Y:S02]  /*3650*/  FMUL.FTZ R18, R18, c[0x0][0x320] ;  /* 0x0000c80012127a20 */ /* 0x000fe40000410000 */
[----:B------:R-:W-:Y:S01]  /*3660*/  FMUL.FTZ R19, R19, c[0x0][0x320] ;  /* 0x0000c80013137a20 */ /* 0x000fe20000410000 */
[----:B--2---:R-:W2:Y:S04]  /*3670*/  SHFL.IDX PT, R4, R0, RZ, 0x1c1f ;  /* 0x001c1fff00047589 */ /* 0x004ea800000e0000 */
[----:B------:R-:W-:Y:S01]  /*3680*/  MUFU.TANH R64, R16 ;  /* 0x0000001000407308 */ /* 0x000fe20000002400 */
[C---:B-1----:R-:W-:Y:S01]  /*3690*/  HMMA.16816.F32 R20, R196.reuse, R8, R48 ;  /* 0x00000008c414723c */ /* 0x042fe20000001830 */
[----:B---3--:R1:W3:Y:S06]  /*36a0*/  SHFL.IDX PT, R3, R0, 0x1, 0x1c1f ;  /* 0x003c1f0000037f89 */ /* 0x0082ec00000e0000 */
[----:B------:R-:W5:Y:S08]  /*36b0*/  MUFU.TANH R60, R17 ;  /* 0x00000011003c7308 */ /* 0x000f700000002400 */
[----:B------:R-:W-:Y:S08]  /*36c0*/  MUFU.TANH R62, R18 ;  /* 0x00000012003e7308 */ /* 0x000ff00000002400 */
[----:B------:R2:W-:Y:S01]  /*36d0*/  MUFU.TANH R61, R19 ;  /* 0x00000013003d7308 */ /* 0x0005e20000002400 */
[----:B-1----:R-:W-:Y:S01]  /*36e0*/  IADD3 R0, R124, c[0x0][0x1d0], RZ ;  /* 0x000074007c007a10 */ /* 0x002fe20007ffe0ff */
[----:B--2---:R-:W-:Y:S03]  /*36f0*/  HMMA.16816.F32 R16, R196, R24, R40 ;  /* 0x00000018c410723c */ /* 0x004fe60000001828 */
[----:B------:R-:W-:-:S05]  /*3700*/  IADD3 R2, -R125, 0x1, R0 ;  /* 0x000000017d027810 */ /* 0x000fca0007ffe100 */
[C---:B------:R-:W-:Y:S01]  /*3710*/  HMMA.16816.F32 R24, R196.reuse, R26, R44 ;  /* 0x0000001ac418723c */ /* 0x040fe2000000182c */
[----:B------:R-:W-:Y:S01]  /*3720*/  IADD3 R2, R2, -c[0x0][0x168], RZ ;  /* 0x80005a0002027a10 */ /* 0x000fe20007ffe0ff */
[----:B------:R-:W-:Y:S01]  /*3730*/  IMAD.IADD R0, R0, 0x1, -R125 ;  /* 0x0000000100007824 */ /* 0x000fe200078e0a7d */
[----:B------:R-:W-:Y:S03]  /*3740*/  BAR.SYNC.DEFER_BLOCKING 0x0 ;  /* 0x0000000000007b1d */ /* 0x000fe60000010000 */
[C---:B------:R-:W-:Y:S02]  /*3750*/  IMAD.IADD R4, R2.reuse, 0x1, R4 ;  /* 0x0000000102047824 */ /* 0x040fe400078e0204 */
[----:B------:R-:W-:Y:S01]  /*3760*/  HMMA.16816.F32 R12, R196, R10, R12 ;  /* 0x0000000ac40c723c */ /* 0x000fe2000000180c */
[----:B---3--:R-:W-:Y:S02]  /*3770*/  IMAD.IADD R3, R2, 0x1, R3 ;  /* 0x0000000102037824 */ /* 0x008fe400078e0203 */
[----:B------:R-:W-:Y:S01]  /*3780*/  FMUL.FTZ R5, R5, c[0x0][0x320] ;  /* 0x0000c80005057a20 */ /* 0x000fe20000410000 */
[----:B------:R-:W-:-:S04]  /*3790*/  IMNMX R2, R0, R4, PT ;  /* 0x0000000400027217 */ /* 0x000fc80003800200 */
[----:B------:R-:W-:Y:S01]  /*37a0*/  HMMA.16816.F32 R32, R192, R34, R56 ;  /* 0x00000022c020723c */ /* 0x000fe20000001838 */
[----:B------:R-:W-:Y:S01]  /*37b0*/  IMNMX R0, R0, R3, PT ;  /* 0x0000000300007217 */ /* 0x000fe20003800200 */
[----:B------:R-:W-:Y:S01]  /*37c0*/  FMUL.FTZ R6, R6, c[0x0][0x320] ;  /* 0x0000c80006067a20 */ /* 0x000fe20000410000 */
[----:B------:R-:W1:Y:S01]  /*37d0*/  MUFU.TANH R53, R5 ;  /* 0x0000000500357308 */ /* 0x000e620000002400 */
[----:B------:R-:W-:Y:S02]  /*37e0*/  FMUL.FTZ R7, R7, c[0x0][0x320] ;  /* 0x0000c80007077a20 */ /* 0x000fe40000410000 */
[----:B------:R-:W-:Y:S02]  /*37f0*/  FMUL.FTZ R3, R21, c[0x0][0x320] ;  /* 0x0000c80015037a20 */ /* 0x000fe40000410000 */
[----:B------:R-:W-:Y:S02]  /*3800*/  FMUL.FTZ R16, R16, c[0x0][0x320] ;  /* 0x0000c80010107a20 */ /* 0x000fe40000410000 */
[----:B------:R-:W-:-:S02]  /*3810*/  FMUL.FTZ R17, R17, c[0x0][0x320] ;  /* 0x0000c80011117a20 */ /* 0x000fc40000410000 */
[----:B------:R-:W-:Y:S02]  /*3820*/  FMUL.FTZ R24, R24, c[0x0][0x320] ;  /* 0x0000c80018187a20 */ /* 0x000fe40000410000 */
[----:B------:R-:W-:Y:S02]  /*3830*/  FMUL.FTZ R25, R25, c[0x0][0x320] ;  /* 0x0000c80019197a20 */ /* 0x000fe40000410000 */
[----:B------:R-:W-:Y:S01]  /*3840*/  FMUL.FTZ R20, R20, c[0x0][0x320] ;  /* 0x0000c80014147a20 */ /* 0x000fe20000410000 */
[----:B------:R-:W-:Y:S01]  /*3850*/  MUFU.TANH R41, R6 ;  /* 0x0000000600297308 */ /* 0x000fe20000002400 */
[----:B------:R-:W-:Y:S01]  /*3860*/  FMUL.FTZ R18, R18, c[0x0][0x320] ;  /* 0x0000c80012127a20 */ /* 0x000fe20000410000 */
[C---:B------:R-:W-:Y:S01]  /*3870*/  ISETP.GT.AND P5, PT, R2.reuse, RZ, PT ;  /* 0x000000ff0200720c */ /* 0x040fe20003fa4270 */
[----:B------:R-:W-:Y:S01]  /*3880*/  FMUL.FTZ R19, R19, c[0x0][0x320] ;  /* 0x0000c80013137a20 */ /* 0x000fe20000410000 */
[----:B------:R-:W-:Y:S01]  /*3890*/  ISETP.GT.AND P4, PT, R2, 0x1, PT ;  /* 0x000000010200780c */ /* 0x000fe20003f84270 */
[----:B------:R-:W-:Y:S01]  /*38a0*/  FMUL.FTZ R26, R26, c[0x0][0x320] ;  /* 0x0000c8001a1a7a20 */ /* 0x000fe20000410000 */
[----:B------:R-:W-:Y:S02]  /*38b0*/  LDSM.16.MT88.4 R44, [R210] ;  /* 0x00000000d22c783b */ /* 0x000fe40000004200 */
[----:B------:R-:W-:Y:S01]  /*38c0*/  MUFU.TANH R40, R7 ;  /* 0x0000000700287308 */ /* 0x000fe20000002400 */
[----:B------:R-:W-:-:S02]  /*38d0*/  ISETP.GT.AND P3, PT, R2, 0x8, PT ;  /* 0x000000080200780c */ /* 0x000fc40003f64270 */
[C---:B------:R-:W-:Y:S02]  /*38e0*/  ISETP.GT.AND P1, PT, R2.reuse, 0x9, PT ;  /* 0x000000090200780c */ /* 0x040fe40003f24270 */
[----:B------:R-:W-:-:S03]  /*38f0*/  ISETP.GT.AND P0, PT, R2, 0x10, PT ;  /* 0x000000100200780c */ /* 0x000fc60003f04270 */
[----:B------:R2:W3:Y:S01]  /*3900*/  MUFU.TANH R54, R16 ;  /* 0x0000001000367308 */ /* 0x0004e20000002400 */
[----:B------:R-:W-:Y:S01]  /*3910*/  ISETP.GT.AND P6, PT, R2, 0x11, PT ;  /* 0x000000110200780c */ /* 0x000fe20003fc4270 */
[----:B------:R-:W-:Y:S06]  /*3920*/  HMMA.16816.F32 R8, R196, R28, R36 ;  /* 0x0000001cc408723c */ /* 0x000fec0000001824 */
[----:B------:R1:W1:Y:S01]  /*3930*/  MUFU.TANH R55, R17 ;  /* 0x0000001100377308 */ /* 0x0002620000002400 */
[----:B------:R-:W-:-:S07]  /*3940*/  FSEL R21, R68, -INF , P0 ;  /* 0xff80000044157808 */ /* 0x000fce0000000000 */
[----:B------:R3:W3:Y:S01]  /*3950*/  MUFU.TANH R7, R24 ;  /* 0x0000001800077308 */ /* 0x0006e20000002400 */
[----:B--2---:R-:W-:-:S07]  /*3960*/  FSEL R16, R93, -INF , P5 ;  /* 0xff8000005d107808 */ /* 0x004fce0002800000 */
[----:B------:R-:W2:Y:S01]  /*3970*/  MUFU.TANH R6, R25 ;  /* 0x0000001900067308 */ /* 0x000ea20000002400 */
[----:B-1----:R-:W-:-:S07]  /*3980*/  FSEL R17, R92, -INF , P4 ;  /* 0xff8000005c117808 */ /* 0x002fce0002000000 */
[----:B------:R1:W1:Y:S01]  /*3990*/  MUFU.TANH R5, R20 ;  /* 0x0000001400057308 */ /* 0x0002620000002400 */
[----:B---3--:R-:W-:-:S07]  /*39a0*/  FSEL R24, R67, -INF , P6 ;  /* 0xff80000043187808 */ /* 0x008fce0003000000 */
[----:B------:R-:W3:Y:S01]  /*39b0*/  MUFU.TANH R3, R3 ;  /* 0x0000000300037308 */ /* 0x000ee20000002400 */
[C---:B------:R-:W-:Y:S02]  /*39c0*/  ISETP.GT.AND P5, PT, R2.reuse, 0x18, PT ;  /* 0x000000180200780c */ /* 0x040fe40003fa4270 */
[C---:B------:R-:W-:Y:S02]  /*39d0*/  ISETP.GT.AND P4, PT, R2.reuse, 0x19, PT ;  /* 0x000000190200780c */ /* 0x040fe40003f84270 */
[----:B------:R-:W-:-:S03]  /*39e0*/  ISETP.GT.AND P0, PT, R2, 0x28, PT ;  /* 0x000000280200780c */ /* 0x000fc60003f04270 */
[----:B------:R2:W-:Y:S01]  /*39f0*/  MUFU.TANH R29, R18 ;  /* 0x00000012001d7308 */ /* 0x0005e20000002400 */
[----:B-1----:R-:W-:Y:S02]  /*3a00*/  FSEL R20, R69, -INF , P1 ;  /* 0xff80000045147808 */ /* 0x002fe40000800000 */
[C---:B------:R-:W-:Y:S02]  /*3a10*/  ISETP.GT.AND P1, PT, R2.reuse, 0x21, PT ;  /* 0x000000210200780c */ /* 0x040fe40003f24270 */
[----:B------:R-:W-:Y:S01]  /*3a20*/  ISETP.GT.AND P6, PT, R2, 0x29, PT ;  /* 0x000000290200780c */ /* 0x000fe20003fc4270 */
[----:B------:R-:W-:Y:S01]  /*3a30*/  FMUL.FTZ R4, R12, c[0x0][0x320] ;  /* 0x0000c8000c047a20 */ /* 0x000fe20000410000 */
[----:B----4-:R-:W-:Y:S02]  /*3a40*/  FSEL R25, R66, -INF , P5 ;  /* 0xff80000042197808 */ /* 0x010fe40002800000 */
[----:B------:R-:W-:Y:S02]  /*3a50*/  FSEL R12, R65, -INF , P4 ;  /* 0xff800000410c7808 */ /* 0x000fe40002000000 */
[----:B-----5:R-:W-:-:S02]  /*3a60*/  FSEL R37, R60, -INF , P1 ;  /* 0xff8000003c257808 */ /* 0x020fc40000800000 */
[----:B--2---:R-:W-:Y:S02]  /*3a70*/  FSEL R18, R70, -INF , P3 ;  /* 0xff80000046127808 */ /* 0x004fe40001800000 */
[----:B------:R-:W-:Y:S02]  /*3a80*/  ISETP.GT.AND P3, PT, R2, 0x20, PT ;  /* 0x000000200200780c */ /* 0x000fe40003f64270 */
[----:B------:R-:W-:Y:S02]  /*3a90*/  FSEL R52, R52, -INF , P0 ;  /* 0xff80000034347808 */ /* 0x000fe40000000000 */
[----:B------:R-:W-:Y:S02]  /*3aa0*/  FSEL R36, R64, -INF , P3 ;  /* 0xff80000040247808 */ /* 0x000fe40001800000 */
[----:B------:R-:W-:Y:S01]  /*3ab0*/  FSEL R53, R53, -INF , P6 ;  /* 0xff80000035357808 */ /* 0x000fe20003000000 */
[----:B------:R-:W-:Y:S01]  /*3ac0*/  HMMA.16816.F32 R32, R196, R30, R32 ;  /* 0x0000001ec420723c */ /* 0x000fe20000001820 */
[----:B------:R-:W-:-:S02]  /*3ad0*/  ISETP.GT.AND P5, PT, R2, 0x30, PT ;  /* 0x000000300200780c */ /* 0x000fc40003fa4270 */
[C---:B------:R-:W-:Y:S02]  /*3ae0*/  ISETP.GT.AND P4, PT, R2.reuse, 0x31, PT ;  /* 0x000000310200780c */ /* 0x040fe40003f84270 */
[C---:B------:R-:W-:Y:S02]  /*3af0*/  ISETP.GT.AND P3, PT, R2.reuse, 0x38, PT ;  /* 0x000000380200780c */ /* 0x040fe40003f64270 */
[C---:B------:R-:W-:Y:S02]  /*3b00*/  ISETP.GT.AND P1, PT, R2.reuse, 0x39, PT ;  /* 0x000000390200780c */ /* 0x040fe40003f24270 */
[C---:B------:R-:W-:Y:S02]  /*3b10*/  ISETP.GT.AND P0, PT, R2.reuse, 0x40, PT ;  /* 0x000000400200780c */ /* 0x040fe40003f04270 */
[----:B------:R-:W-:Y:S02]  /*3b20*/  ISETP.GT.AND P6, PT, R2, 0x41, PT ;  /* 0x000000410200780c */ /* 0x000fe40003fc4270 */
[----:B------:R-:W-:-:S02]  /*3b30*/  FSEL R54, R54, -INF , P5 ;  /* 0xff80000036367808 */ /* 0x000fc40002800000 */
[----:B------:R-:W-:Y:S02]  /*3b40*/  FSEL R55, R55, -INF , P4 ;  /* 0xff80000037377808 */ /* 0x000fe40002000000 */
[----:B------:R-:W-:Y:S02]  /*3b50*/  FSEL R56, R7, -INF , P3 ;  /* 0xff80000007387808 */ /* 0x000fe40001800000 */
[----:B------:R-:W-:Y:S02]  /*3b60*/  FSEL R82, R6, -INF , P1 ;  /* 0xff80000006527808 */ /* 0x000fe40000800000 */
[----:B------:R-:W-:Y:S02]  /*3b70*/  FSEL R81, R5, -INF , P0 ;  /* 0xff80000005517808 */ /* 0x000fe40000000000 */
[----:B---3--:R-:W-:Y:S02]  /*3b80*/  FSEL R85, R3, -INF , P6 ;  /* 0xff80000003557808 */ /* 0x008fe40003000000 */
[----:B------:R-:W-:-:S02]  /*3b90*/  ISETP.GT.AND P5, PT, R2, 0x48, PT ;  /* 0x000000480200780c */ /* 0x000fc40003fa4270 */
[C---:B------:R-:W-:Y:S02]  /*3ba0*/  ISETP.GT.AND P4, PT, R2.reuse, 0x49, PT ;  /* 0x000000490200780c */ /* 0x040fe40003f84270 */
[C---:B------:R-:W-:Y:S02]  /*3bb0*/  ISETP.GT.AND P3, PT, R2.reuse, 0x50, PT ;  /* 0x000000500200780c */ /* 0x040fe40003f64270 */
[C---:B------:R-:W-:Y:S02]  /*3bc0*/  ISETP.GT.AND P1, PT, R2.reuse, 0x51, PT ;  /* 0x000000510200780c */ /* 0x040fe40003f24270 */
[C---:B------:R-:W-:Y:S02]  /*3bd0*/  ISETP.GT.AND P0, PT, R2.reuse, 0x58, PT ;  /* 0x000000580200780c */ /* 0x040fe40003f04270 */
[----:B------:R-:W-:Y:S02]  /*3be0*/  ISETP.GT.AND P6, PT, R2, 0x59, PT ;  /* 0x000000590200780c */ /* 0x000fe40003fc4270 */
[----:B------:R-:W-:-:S04]  /*3bf0*/  FMNMX.FTZ R2, R16, R17, !PT ;  /* 0x0000001110027209 */ /* 0x000fc80007810000 */
[----:B------:R-:W-:Y:S01]  /*3c00*/  FMNMX.FTZ R101, R18, R2, !PT ;  /* 0x0000000212657209 */ /* 0x000fe20007810000 */
[----:B------:R-:W-:-:S03]  /*3c10*/  FMUL.FTZ R13, R13, c[0x0][0x320] ;  /* 0x0000c8000d0d7a20 */ /* 0x000fc60000410000 */
[----:B------:R-:W-:Y:S01]  /*3c20*/  FMNMX.FTZ R101, R20, R101, !PT ;  /* 0x0000006514657209 */ /* 0x000fe20007810000 */
[----:B------:R-:W-:-:S03]  /*3c30*/  FMUL.FTZ R8, R8, c[0x0][0x320] ;  /* 0x0000c80008087a20 */ /* 0x000fc60000410000 */
[----:B------:R-:W-:Y:S01]  /*3c40*/  FMNMX.FTZ R101, R21, R101, !PT ;  /* 0x0000006515657209 */ /* 0x000fe20007810000 */
[----:B------:R-:W1:Y:S01]  /*3c50*/  MUFU.TANH R4, R4 ;  /* 0x0000000400047308 */ /* 0x000e620000002400 */
[----:B------:R-:W-:Y:S02]  /*3c60*/  FMUL.FTZ R9, R9, c[0x0][0x320] ;  /* 0x0000c80009097a20 */ /* 0x000fe40000410000 */
[----:B------:R-:W-:Y:S01]  /*3c70*/  FMNMX.FTZ R101, R24, R101, !PT ;  /* 0x0000006518657209 */ /* 0x000fe20007810000 */
[----:B------:R-:W-:-:S04]  /*3c80*/  FMUL.FTZ R32, R32, c[0x0][0x320] ;  /* 0x0000c80020207a20 */ /* 0x000fc80000410000 */
[----:B------:R-:W2:Y:S01]  /*3c90*/  MUFU.TANH R13, R13 ;  /* 0x0000000d000d7308 */ /* 0x000ea20000002400 */
[----:B------:R-:W-:-:S07]  /*3ca0*/  FMNMX.FTZ R101, R25, R101, !PT ;  /* 0x0000006519657209 */ /* 0x000fce0007810000 */
[----:B------:R-:W3:Y:S01]  /*3cb0*/  MUFU.TANH R8, R8 ;  /* 0x0000000800087308 */ /* 0x000ee20000002400 */
[----:B------:R-:W-:-:S07]  /*3cc0*/  FMNMX.FTZ R101, R12, R101, !PT ;  /* 0x000000650c657209 */ /* 0x000fce0007810000 */
[----:B------:R-:W4:Y:S01]  /*3cd0*/  MUFU.TANH R9, R9 ;  /* 0x0000000900097308 */ /* 0x000f220000002400 */
[----:B------:R-:W-:-:S07]  /*3ce0*/  FMNMX.FTZ R101, R36, R101, !PT ;  /* 0x0000006524657209 */ /* 0x000fce0007810000 */
[----:B------:R-:W5:Y:S01]  /*3cf0*/  MUFU.TANH R2, R32 ;  /* 0x0000002000027308 */ /* 0x000f620000002400 */
[----:B-1----:R-:W-:Y:S02]  /*3d00*/  FSEL R88, R4, -INF , P5 ;  /* 0xff80000004587808 */ /* 0x002fe40002800000 */
[----:B--2---:R-:W-:Y:S02]  /*3d10*/  FSEL R87, R13, -INF , P4 ;  /* 0xff8000000d577808 */ /* 0x004fe40002000000 */
[C---:B------:R-:W-:Y:S02]  /*3d20*/  ISETP.GT.AND P5, PT, R0.reuse, RZ, PT ;  /* 0x000000ff0000720c */ /* 0x040fe40003fa4270 */
[----:B------:R-:W-:Y:S02]  /*3d30*/  ISETP.GT.AND P4, PT, R0, 0x1, PT ;  /* 0x000000010000780c */ /* 0x000fe40003f84270 */
[----:B------:R-:W-:Y:S02]  /*3d40*/  FMNMX.FTZ R101, R37, R101, !PT ;  /* 0x0000006525657209 */ /* 0x000fe40007810000 */
[----:B---3--:R-:W-:-:S02]  /*3d50*/  FSEL R90, R8, -INF , P3 ;  /* 0xff800000085a7808 */ /* 0x008fc40001800000 */
[----:B------:R-:W-:Y:S02]  /*3d60*/  ISETP.GT.AND P3, PT, R0, 0x8, PT ;  /* 0x000000080000780c */ /* 0x000fe40003f64270 */
[----:B------:R-:W-:Y:S02]  /*3d70*/  FSEL R4, R97, -INF , P5 ;  /* 0xff80000061047808 */ /* 0x000fe40002800000 */
[----:B------:R-:W-:Y:S02]  /*3d80*/  FSEL R5, R94, -INF , P4 ;  /* 0xff8000005e057808 */ /* 0x000fe40002000000 */
[----:B------:R-:W-:Y:S01]  /*3d90*/  FMNMX.FTZ R101, R52, R101, !PT ;  /* 0x0000006534657209 */ /* 0x000fe20007810000 */
[----:B------:R-:W-:Y:S01]  /*3da0*/  FMUL.FTZ R28, R11, c[0x0][0x320] ;  /* 0x0000c8000b1c7a20 */ /* 0x000fe20000410000 */
[----:B----4-:R-:W-:Y:S02]  /*3db0*/  FSEL R96, R9, -INF , P1 ;  /* 0xff80000009607808 */ /* 0x010fe40000800000 */
[----:B-----5:R-:W-:-:S02]  /*3dc0*/  FSEL R95, R2, -INF , P0 ;  /* 0xff800000025f7808 */ /* 0x020fc40000000000 */
[----:B------:R-:W-:Y:S02]  /*3dd0*/  ISETP.GT.AND P1, PT, R0, 0x9, PT ;  /* 0x000000090000780c */ /* 0x000fe40003f24270 */
[----:B------:R-:W-:Y:S02]  /*3de0*/  FSEL R11, R83, -INF , P3 ;  /* 0xff800000530b7808 */ /* 0x000fe40001800000 */
[----:B------:R-:W-:Y:S02]  /*3df0*/  FMNMX.FTZ R101, R53, R101, !PT ;  /* 0x0000006535657209 */ /* 0x000fe40007810000 */
[----:B------:R-:W-:Y:S01]  /*3e00*/  FMNMX.FTZ R2, R4, R5, !PT ;  /* 0x0000000504027209 */ /* 0x000fe20007810000 */
[----:B------:R-:W-:Y:S01]  /*3e10*/  FMUL.FTZ R3, R10, c[0x0][0x320] ;  /* 0x0000c8000a037a20 */ /* 0x000fe20000410000 */
        /* <DEDUP_REMOVED lines=17> */
[----:B------:R-:W-:Y:S02]  /*3f30*/  FMNMX.FTZ R101, R81, R101, !PT ;  /* 0x0000006551657209 */ /* 0x000fe40007810000 */
[----:B------:R-:W-:Y:S02]  /*3f40*/  FSEL R7, R71, -INF , P3 ;  /* 0xff80000047077808 */ /* 0x000fe40001800000 */
[----:B------:R-:W-:Y:S01]  /*3f50*/  FMNMX.FTZ R2, R6, R2, !PT ;  /* 0x0000000206027209 */ /* 0x000fe20007810000 */
[----:B------:R-:W-:Y:S01]  /*3f60*/  FMUL.FTZ R33, R33, c[0x0][0x320] ;  /* 0x0000c80021217a20 */ /* 0x000fe20000410000 */
[----:B------:R-:W-:-:S02]  /*3f70*/  ISETP.GT.AND P0, PT, R0, 0x21, PT ;  /* 0x000000210000780c */ /* 0x000fc40003f04270 */
[----:B------:R-:W-:Y:S02]  /*3f80*/  FMNMX.FTZ R101, R85, R101, !PT ;  /* 0x0000006555657209 */ /* 0x000fe40007810000 */
[----:B------:R-:W-:Y:S02]  /*3f90*/  FSEL R49, R62, -INF , P1 ;  /* 0xff8000003e317808 */ /* 0x000fe40000800000 */
[----:B------:R-:W-:Y:S01]  /*3fa0*/  FMNMX.FTZ R2, R7, R2, !PT ;  /* 0x0000000207027209 */ /* 0x000fe20007810000 */
[----:B------:R-:W-:Y:S01]  /*3fb0*/  MUFU.TANH R65, R19 ;  /* 0x0000001300417308 */ /* 0x000fe20000002400 */
[----:B------:R-:W-:Y:S02]  /*3fc0*/  ISETP.GT.AND P5, PT, R0, 0x28, PT ;  /* 0x000000280000780c */ /* 0x000fe40003fa4270 */
[----:B------:R-:W-:Y:S02]  /*3fd0*/  FMNMX.FTZ R101, R88, R101, !PT ;  /* 0x0000006558657209 */ /* 0x000fe40007810000 */
[----:B------:R-:W-:-:S02]  /*3fe0*/  FSEL R48, R61, -INF , P0 ;  /* 0xff8000003d307808 */ /* 0x000fc40000000000 */
[----:B------:R-:W-:Y:S01]  /*3ff0*/  FMNMX.FTZ R2, R49, R2, !PT ;  /* 0x0000000231027209 */ /* 0x000fe20007810000 */
[----:B------:R-:W1:Y:S01]  /*4000*/  MUFU.TANH R33, R33 ;  /* 0x0000002100217308 */ /* 0x000e620000002400 */
[----:B------:R-:W-:Y:S01]  /*4010*/  FMUL.FTZ R27, R27, c[0x0][0x320] ;  /* 0x0000c8001b1b7a20 */ /* 0x000fe20000410000 */
[----:B------:R-:W-:Y:S02]  /*4020*/  ISETP.GT.AND P4, PT, R0, 0x29, PT ;  /* 0x000000290000780c */ /* 0x000fe40003f84270 */
[----:B------:R-:W-:Y:S02]  /*4030*/  FMNMX.FTZ R101, R87, R101, !PT ;  /* 0x0000006557657209 */ /* 0x000fe40007810000 */
[----:B------:R-:W-:Y:S02]  /*4040*/  FSEL R50, R41, -INF , P5 ;  /* 0xff80000029327808 */ /* 0x000fe40002800000 */
[----:B------:R-:W2:Y:S01]  /*4050*/  MUFU.TANH R26, R26 ;  /* 0x0000001a001a7308 */ /* 0x000ea20000002400 */
[----:B------:R-:W-:Y:S01]  /*4060*/  FMNMX.FTZ R2, R48, R2, !PT ;  /* 0x0000000230027209 */ /* 0x000fe20007810000 */
[----:B------:R-:W-:Y:S01]  /*4070*/  FMUL.FTZ R22, R22, c[0x0][0x320] ;  /* 0x0000c80016167a20 */ /* 0x000fe20000410000 */
[----:B------:R-:W-:-:S02]  /*4080*/  ISETP.GT.AND P3, PT, R0, 0x30, PT ;  /* 0x000000300000780c */ /* 0x000fc40003f64270 */
[----:B------:R-:W-:Y:S02]  /*4090*/  FMNMX.FTZ R101, R90, R101, !PT ;  /* 0x000000655a657209 */ /* 0x000fe40007810000 */
[----:B------:R-:W-:Y:S01]  /*40a0*/  FSEL R51, R40, -INF , P4 ;  /* 0xff80000028337808 */ /* 0x000fe20002000000 */
[----:B------:R-:W3:Y:S01]  /*40b0*/  MUFU.TANH R27, R27 ;  /* 0x0000001b001b7308 */ /* 0x000ee20000002400 */
[----:B------:R-:W-:Y:S01]  /*40c0*/  FMNMX.FTZ R2, R50, R2, !PT ;  /* 0x0000000232027209 */ /* 0x000fe20007810000 */
[----:B------:R-:W-:Y:S01]  /*40d0*/  FMUL.FTZ R23, R23, c[0x0][0x320] ;  /* 0x0000c80017177a20 */ /* 0x000fe20000410000 */
[----:B------:R-:W-:Y:S02]  /*40e0*/  ISETP.GT.AND P1, PT, R0, 0x31, PT ;  /* 0x000000310000780c */ /* 0x000fe40003f24270 */
[----:B------:R-:W-:Y:S02]  /*40f0*/  FMNMX.FTZ R101, R96, R101, !PT ;  /* 0x0000006560657209 */ /* 0x000fe40007810000 */
[----:B------:R-:W-:Y:S01]  /*4100*/  FSEL R64, R29, -INF , P3 ;  /* 0xff8000001d407808 */ /* 0x000fe20001800000 */
[----:B------:R-:W4:Y:S01]  /*4110*/  MUFU.TANH R80, R22 ;  /* 0x0000001600507308 */ /* 0x000f220000002400 */
[----:B------:R-:W-:Y:S01]  /*4120*/  FMNMX.FTZ R2, R51, R2, !PT ;  /* 0x0000000233027209 */ /* 0x000fe20007810000 */
[----:B------:R-:W-:Y:S01]  /*4130*/  FMUL.FTZ R14, R14, c[0x0][0x320] ;  /* 0x0000c8000e0e7a20 */ /* 0x000fe20000410000 */
[----:B------:R-:W-:-:S02]  /*4140*/  ISETP.GT.AND P0, PT, R0, 0x38, PT ;  /* 0x000000380000780c */ /* 0x000fc40003f04270 */
[----:B-1----:R-:W-:Y:S02]  /*4150*/  FSEL R94, R33, -INF , P6 ;  /* 0xff800000215e7808 */ /* 0x002fe40003000000 */
[----:B------:R-:W-:Y:S01]  /*4160*/  FMNMX.FTZ R101, R95, R101, !PT ;  /* 0x000000655f657209 */ /* 0x000fe20007810000 */
[----:B------:R-:W1:Y:S01]  /*4170*/  MUFU.TANH R23, R23 ;  /* 0x0000001700177308 */ /* 0x000e620000002400 */
[----:B------:R-:W-:Y:S02]  /*4180*/  FSEL R65, R65, -INF , P1 ;  /* 0xff80000041417808 */ /* 0x000fe40000800000 */
[----:B------:R-:W-:Y:S01]  /*4190*/  FMNMX.FTZ R2, R64, R2, !PT ;  /* 0x0000000240027209 */ /* 0x000fe20007810000 */
[----:B------:R-:W-:Y:S01]  /*41a0*/  FMUL.FTZ R15, R15, c[0x0][0x320] ;  /* 0x0000c8000f0f7a20 */ /* 0x000fe20000410000 */
[----:B------:R-:W-:Y:S02]  /*41b0*/  FMNMX.FTZ R101, R94, R101, !PT ;  /* 0x000000655e657209 */ /* 0x000fe40007810000 */
[----:B------:R-:W-:Y:S01]  /*41c0*/  ISETP.GT.AND P3, PT, R0, 0x39, PT ;  /* 0x000000390000780c */ /* 0x000fe20003f64270 */
[----:B------:R-:W5:Y:S01]  /*41d0*/  MUFU.TANH R22, R14 ;  /* 0x0000000e00167308 */ /* 0x000f620000002400 */
[----:B--2---:R-:W-:-:S02]  /*41e0*/  FSEL R66, R26, -INF , P0 ;  /* 0xff8000001a427808 */ /* 0x004fc40000000000 */
[----:B------:R-:W-:Y:S02]  /*41f0*/  FMNMX.FTZ R2, R65, R2, !PT ;  /* 0x0000000241027209 */ /* 0x000fe40007810000 */
[----:B------:R-:W-:Y:S02]  /*4200*/  ISETP.GT.AND P1, PT, R0, 0x40, PT ;  /* 0x000000400000780c */ /* 0x000fe40003f24270 */
[----:B---3--:R-:W-:Y:S01]  /*4210*/  FSEL R67, R27, -INF , P3 ;  /* 0xff8000001b437808 */ /* 0x008fe20001800000 */
[----:B------:R-:W2:Y:S01]  /*4220*/  MUFU.TANH R19, R15 ;  /* 0x0000000f00137308 */ /* 0x000ea20000002400 */
[----:B------:R-:W-:Y:S02]  /*4230*/  FMNMX.FTZ R2, R66, R2, !PT ;  /* 0x0000000242027209 */ /* 0x000fe40007810000 */
[----:B------:R-:W-:-:S05]  /*4240*/  ISETP.GT.AND P0, PT, R0, 0x41, PT ;  /* 0x000000410000780c */ /* 0x000fca0003f04270 */
[----:B------:R3:W2:Y:S01]  /*4250*/  MUFU.TANH R15, R3 ;  /* 0x00000003000f7308 */ /* 0x0006a20000002400 */
[----:B----4-:R-:W-:Y:S02]  /*4260*/  FSEL R80, R80, -INF , P1 ;  /* 0xff80000050507808 */ /* 0x010fe40000800000 */
[----:B------:R-:W-:Y:S01]  /*4270*/  FMNMX.FTZ R2, R67, R2, !PT ;  /* 0x0000000243027209 */ /* 0x000fe20007810000 */
[----:B------:R-:W-:Y:S01]  /*4280*/  FMUL.FTZ R34, R34, c[0x0][0x320] ;  /* 0x0000c80022227a20 */ /* 0x000fe20000410000 */
[----:B------:R-:W-:Y:S02]  /*4290*/  ISETP.GT.AND P1, PT, R0, 0x48, PT ;  /* 0x000000480000780c */ /* 0x000fe40003f24270 */
[----:B-1----:R-:W-:Y:S01]  /*42a0*/  FSEL R83, R23, -INF , P0 ;  /* 0xff80000017537808 */ /* 0x002fe20000000000 */
[----:B------:R-:W1:Y:S01]  /*42b0*/  MUFU.TANH R14, R28 ;  /* 0x0000001c000e7308 */ /* 0x000e620000002400 */
[----:B------:R-:W-:Y:S01]  /*42c0*/  FMNMX.FTZ R2, R80, R2, !PT ;  /* 0x0000000250027209 */ /* 0x000fe20007810000 */
[----:B---3--:R-:W3:Y:S01]  /*42d0*/  SHFL.BFLY PT, R3, R101, 0x2, 0x1f ;  /* 0x0c401f0065037f89 */ /* 0x008ee200000e0000 */
[----:B------:R-:W-:-:S05]  /*42e0*/  FMUL.FTZ R13, R35, c[0x0][0x320] ;  /* 0x0000c800230d7a20 */ /* 0x000fca0000410000 */
[----:B------:R-:W4:Y:S01]  /*42f0*/  MUFU.TANH R34, R34 ;  /* 0x0000002200227308 */ /* 0x000f220000002400 */
[----:B------:R-:W-:Y:S02]  /*4300*/  ISETP.GT.AND P0, PT, R0, 0x49, PT ;  /* 0x000000490000780c */ /* 0x000fe40003f04270 */
[----:B-----5:R-:W-:Y:S02]  /*4310*/  FSEL R84, R22, -INF , P1 ;  /* 0xff80000016547808 */ /* 0x020fe40000800000 */
[----:B------:R-:W-:Y:S02]  /*4320*/  FMNMX.FTZ R2, R83, R2, !PT ;  /* 0x0000000253027209 */ /* 0x000fe40007810000 */
[----:B------:R-:W-:Y:S01]  /*4330*/  ISETP.GT.AND P1, PT, R0, 0x50, PT ;  /* 0x000000500000780c */ /* 0x000fe20003f24270 */
[----:B------:R-:W5:Y:S01]  /*4340*/  MUFU.TANH R13, R13 ;  /* 0x0000000d000d7308 */ /* 0x000f620000002400 */
[----:B--2---:R-:W-:Y:S02]  /*4350*/  FSEL R86, R19, -INF , P0 ;  /* 0xff80000013567808 */ /* 0x004fe40000000000 */
[----:B------:R-:W-:-:S02]  /*4360*/  FMNMX.FTZ R2, R84, R2, !PT ;  /* 0x0000000254027209 */ /* 0x000fc40007810000 */
[----:B------:R-:W-:Y:S02]  /*4370*/  ISETP.GT.AND P0, PT, R0, 0x51, PT ;  /* 0x000000510000780c */ /* 0x000fe40003f04270 */
[----:B------:R-:W-:Y:S02]  /*4380*/  FSEL R89, R15, -INF , P1 ;  /* 0xff8000000f597808 */ /* 0x000fe40000800000 */
[----:B------:R-:W-:Y:S02]  /*4390*/  FMNMX.FTZ R2, R86, R2, !PT ;  /* 0x0000000256027209 */ /* 0x000fe40007810000 */
[----:B------:R-:W-:Y:S02]  /*43a0*/  ISETP.GT.AND P1, PT, R0, 0x58, PT ;  /* 0x000000580000780c */ /* 0x000fe40003f24270 */
[----:B-1----:R-:W-:Y:S02]  /*43b0*/  FSEL R91, R14, -INF , P0 ;  /* 0xff8000000e5b7808 */ /* 0x002fe40000000000 */
[----:B------:R-:W-:-:S02]  /*43c0*/  FMNMX.FTZ R100, R89, R2, !PT ;  /* 0x0000000259647209 */ /* 0x000fc40007810000 */
[----:B---3--:R-:W-:Y:S02]  /*43d0*/  FMNMX.FTZ R101, R101, R3, !PT ;  /* 0x0000000365657209 */ /* 0x008fe40007810000 */
[----:B------:R-:W-:Y:S02]  /*43e0*/  ISETP.GT.AND P0, PT, R0, 0x59, PT ;  /* 0x000000590000780c */ /* 0x000fe40003f04270 */
[----:B----4-:R-:W-:Y:S02]  /*43f0*/  FSEL R92, R34, -INF , P1 ;  /* 0xff800000225c7808 */ /* 0x010fe40000800000 */
[----:B------:R-:W-:Y:S01]  /*4400*/  FMNMX.FTZ R100, R91, R100, !PT ;  /* 0x000000645b647209 */ /* 0x000fe20007810000 */
[----:B------:R-:W1:Y:S01]  /*4410*/  SHFL.BFLY PT, R2, R101, 0x1, 0x1f ;  /* 0x0c201f0065027f89 */ /* 0x000e6200000e0000 */
[----:B-----5:R-:W-:Y:S02]  /*4420*/  FSEL R93, R13, -INF , P0 ;  /* 0xff8000000d5d7808 */ /* 0x020fe40000000000 */
        /* <DEDUP_REMOVED lines=12> */
[----:B------:R2:W3:Y:S02]  /*44f0*/  MUFU.EX2 R116, R0 ;  /* 0x0000000000747308 */ /* 0x0004e40000000800 */
[----:B--2---:R-:W-:-:S06]  /*4500*/  FFMA.FTZ R0, R18, c[0x0][0x2d0], -R2 ;  /* 0x0000b40012007a23 */ /* 0x004fcc0000010802 */
[----:B------:R2:W-:Y:S01]  /*4510*/  MUFU.EX2 R115, R0 ;  /* 0x0000000000737308 */ /* 0x0005e20000000800 */
[----:B-1----:R-:W-:Y:S01]  /*4520*/  FMNMX.FTZ R100, R100, R3, !PT ;  /* 0x0000000364647209 */ /* 0x002fe20007810000 */
[----:B--2---:R-:W-:-:S06]  /*4530*/  FFMA.FTZ R0, R20, c[0x0][0x2d0], -R2 ;  /* 0x0000b40014007a23 */ /* 0x004fcc0000010802 */
[----:B------:R1:W2:Y:S01]  /*4540*/  MUFU.EX2 R118, R0 ;  /* 0x0000000000767308 */ /* 0x0002a20000000800 */
[--C-:B------:R-:W-:Y:S01]  /*4550*/  FFMA.FTZ R3, R25, c[0x0][0x2d0], -R2.reuse ;  /* 0x0000b40019037a23 */ /* 0x100fe20000010802 */
[----:B------:R-:W-:Y:S01]  /*4560*/  FSETP.NEU.FTZ.AND P0, PT, R100, -INF , PT ;  /* 0xff8000006400780b */ /* 0x000fe20003f1d000 */
[----:B-1----:R-:W-:-:S05]  /*4570*/  FFMA.FTZ R0, R21, c[0x0][0x2d0], -R2 ;  /* 0x0000b40015007a23 */ /* 0x002fca0000010802 */
[----:B------:R1:W-:Y:S02]  /*4580*/  MUFU.EX2 R119, R0 ;  /* 0x0000000000777308 */ /* 0x0003e40000000800 */
[----:B-1----:R-:W-:-:S06]  /*4590*/  FFMA.FTZ R0, R24, c[0x0][0x2d0], -R2 ;  /* 0x0000b40018007a23 */ /* 0x002fcc0000010802 */
[----:B------:R1:W4:Y:S08]  /*45a0*/  MUFU.EX2 R224, R0 ;  /* 0x0000000000e07308 */ /* 0x0003300000000800 */
[----:B------:R5:W-:Y:S01]  /*45b0*/  MUFU.EX2 R223, R3 ;  /* 0x0000000300df7308 */ /* 0x000be20000000800 */
[----:B-1----:R-:W-:-:S05]  /*45c0*/  FMUL.FTZ R0, R100, c[0x0][0x2d0] ;  /* 0x0000b40064007a20 */ /* 0x002fca0000410000 */
[----:B------:R-:W-:Y:S01]  /*45d0*/  FSEL R0, R0, RZ, P0 ;  /* 0x000000ff00007208 */ /* 0x000fe20000000000 */
[----:B-----5:R-:W-:-:S04]  /*45e0*/  FFMA.FTZ R3, R12, c[0x0][0x2d0], -R2 ;  /* 0x0000b4000c037a23 */ /* 0x020fc80000010802 */
[----:B------:R1:W5:Y:S02]  /*45f0*/  MUFU.EX2 R225, R3 ;  /* 0x0000000300e17308 */ /* 0x0003640000000800 */
[----:B-1----:R-:W-:-:S06]  /*4600*/  FFMA.FTZ R3, R4, c[0x0][0x2d0], -R0 ;  /* 0x0000b40004037a23 */ /* 0x002fcc0000010800 */
[----:B------:R1:W-:Y:S01]  /*4610*/  MUFU.EX2 R112, R3 ;  /* 0x0000000300707308 */ /* 0x0003e20000000800 */
[----:B------:R-:W-:Y:S02]  /*4620*/  FFMA.FTZ R4, R5, c[0x0][0x2d0], -R0 ;  /* 0x0000b40005047a23 */ /* 0x000fe40000010800 */
[----:B-1----:R-:W-:-:S05]  /*4630*/  IMAD.IADD R3, R210, 0x1, R207 ;  /* 0x00000001d2037824 */ /* 0x002fca00078e02cf */
[----:B------:R-:W1:Y:S01]  /*4640*/  LDSM.16.MT88.4 R12, [R3] ;  /* 0x00000000030c783b */ /* 0x000e620000004200 */
[----:B------:R4:W1:Y:S03]  /*4650*/  MUFU.EX2 R102, R4 ;  /* 0x0000000400667308 */ /* 0x0008660000000800 */
[----:B------:R-:W1:Y:S04]  /*4660*/  LDSM.16.MT88.4 R28, [R3+0x800] ;  /* 0x00080000031c783b */ /* 0x000e680000004200 */
[----:B------:R-:W1:Y:S01]  /*4670*/  LDSM.16.MT88.4 R24, [R3+0x3000] ;  /* 0x003000000318783b */ /* 0x000e620000004200 */
[----:B---3--:R-:W-:Y:S02]  /*4680*/  F2FP.PACK_AB R20, R116, R117 ;  /* 0x000000757414723e */ /* 0x008fe400000000ff */
[----:B--2---:R-:W-:Y:S01]  /*4690*/  F2FP.PACK_AB R22, R118, R115 ;  /* 0x000000737616723e */ /* 0x004fe200000000ff */
[----:B------:R-:W2:Y:S04]  /*46a0*/  LDSM.16.MT88.4 R32, [R3+0x3800] ;  /* 0x003800000320783b */ /* 0x000ea80000004200 */
[----:B------:R-:W3:Y:S01]  /*46b0*/  LDSM.16.MT88.4 R40, [R3+0x6000] ;  /* 0x006000000328783b */ /* 0x000ee20000004200 */
[----:B----4-:R-:W-:Y:S01]  /*46c0*/  FFMA.FTZ R4, R11, c[0x0][0x2d0], -R0 ;  /* 0x0000b4000b047a23 */ /* 0x010fe20000010800 */
[----:B------:R-:W-:-:S02]  /*46d0*/  F2FP.PACK_AB R16, R224, R119 ;  /* 0x00000077e010723e */ /* 0x000fc400000000ff */
[----:B-----5:R-:W-:Y:S01]  /*46e0*/  F2FP.PACK_AB R18, R225, R223 ;  /* 0x000000dfe112723e */ /* 0x020fe200000000ff */
[----:B------:R4:W-:Y:S01]  /*46f0*/  MUFU.EX2 R113, R4 ;  /* 0x0000000400717308 */ /* 0x0009e20000000800 */
[----:B------:R-:W-:Y:S01]  /*4700*/  LDSM.16.MT88.4 R136, [R3+0x2800] ;  /* 0x002800000388783b */ /* 0x000fe20000004200 */
[----:B----4-:R-:W-:-:S06]  /*4710*/  FFMA.FTZ R4, R10, c[0x0][0x2d0], -R0 ;  /* 0x0000b4000a047a23 */ /* 0x010fcc0000010800 */
[----:B------:R4:W5:Y:S01]  /*4720*/  MUFU.EX2 R114, R4 ;  /* 0x0000000400727308 */ /* 0x0009620000000800 */
[----:B-1----:R-:W-:Y:S01]  /*4730*/  F2FP.PACK_AB R21, R102, R112 ;  /* 0x000000706615723e */ /* 0x002fe200000000ff */
[----:B----4-:R-:W-:-:S06]  /*4740*/  FFMA.FTZ R4, R9, c[0x0][0x2d0], -R0 ;  /* 0x0000b40009047a23 */ /* 0x010fcc0000010800 */
[----:B------:R1:W-:Y:S01]  /*4750*/  MUFU.EX2 R216, R4 ;  /* 0x0000000400d87308 */ /* 0x0003e20000000800 */
[----:B-----5:R-:W-:Y:S01]  /*4760*/  F2FP.PACK_AB R23, R114, R113 ;  /* 0x000000717217723e */ /* 0x020fe200000000ff */
[----:B-1----:R-:W-:-:S06]  /*4770*/  FFMA.FTZ R4, R8, c[0x0][0x2d0], -R0 ;  /* 0x0000b40008047a23 */ /* 0x002fcc0000010800 */
[----:B------:R1:W4:Y:S01]  /*4780*/  MUFU.EX2 R215, R4 ;  /* 0x0000000400d77308 */ /* 0x0003220000000800 */
[----:B------:R-:W-:Y:S01]  /*4790*/  HMMA.16816.F32 R8, R20, R12, RZ ;  /* 0x0000000c1408723c */ /* 0x000fe200000018ff */
[----:B-1----:R-:W-:-:S06]  /*47a0*/  FFMA.FTZ R4, R6, c[0x0][0x2d0], -R0 ;  /* 0x0000b40006047a23 */ /* 0x002fcc0000010800 */
[----:B------:R1:W-:Y:S02]  /*47b0*/  MUFU.EX2 R219, R4 ;  /* 0x0000000400db7308 */ /* 0x0003e40000000800 */
[----:B-1----:R-:W-:-:S06]  /*47c0*/  FFMA.FTZ R4, R7, c[0x0][0x2d0], -R0 ;  /* 0x0000b40007047a23 */ /* 0x002fcc0000010800 */
[----:B------:R1:W5:Y:S01]  /*47d0*/  MUFU.EX2 R220, R4 ;  /* 0x0000000400dc7308 */ /* 0x0003620000000800 */
[----:B----4-:R-:W-:Y:S01]  /*47e0*/  F2FP.PACK_AB R17, R215, R216 ;  /* 0x000000d8d711723e */ /* 0x010fe200000000ff */
[----:B------:R-:W-:Y:S01]  /*47f0*/  HMMA.16816.F32 R12, R20, R14, RZ ;  /* 0x0000000e140c723c */ /* 0x000fe200000018ff */
[----:B-1----:R-:W-:Y:S01]  /*4800*/  FFMA.FTZ R4, R36, c[0x0][0x2d0], -R2 ;  /* 0x0000b40024047a23 */ /* 0x002fe20000010802 */
[----:B-----5:R-:W-:-:S04]  /*4810*/  F2FP.PACK_AB R19, R220, R219 ;  /* 0x000000dbdc13723e */ /* 0x020fc800000000ff */
[----:B------:R1:W-:Y:S03]  /*4820*/  MUFU.EX2 R217, R4 ;  /* 0x0000000400d97308 */ /* 0x0003e60000000800 */
[----:B------:R-:W-:Y:S01]  /*4830*/  HMMA.16816.F32 R76, R16, R28, R8 ;  /* 0x0000001c104c723c */ /* 0x000fe20000001808 */
[----:B-1----:R-:W-:-:S07]  /*4840*/  FFMA.FTZ R4, R37, c[0x0][0x2d0], -R2 ;  /* 0x0000b40025047a23 */ /* 0x002fce0000010802 */
[----:B------:R-:W-:Y:S01]  /*4850*/  HMMA.16816.F32 R8, R20, R24, RZ ;  /* 0x000000181408723c */ /* 0x000fe200000018ff */
[----:B------:R-:W1:Y:S01]  /*4860*/  LDSM.16.MT88.4 R36, [R3+0x6800] ;  /* 0x006800000324783b */ /* 0x000e620000004200 */
[----:B------:R4:W5:Y:S02]  /*4870*/  MUFU.EX2 R218, R4 ;  /* 0x0000000400da7308 */ /* 0x0009640000000800 */
[----:B----4-:R-:W-:-:S06]  /*4880*/  FFMA.FTZ R4, R52, c[0x0][0x2d0], -R2 ;  /* 0x0000b40034047a23 */ /* 0x010fcc0000010802 */
[----:B------:R4:W-:Y:S02]  /*4890*/  MUFU.EX2 R221, R4 ;  /* 0x0000000400dd7308 */ /* 0x0009e40000000800 */
[----:B----4-:R-:W-:-:S06]  /*48a0*/  FFMA.FTZ R4, R53, c[0x0][0x2d0], -R2 ;  /* 0x0000b40035047a23 */ /* 0x010fcc0000010802 */
[----:B------:R4:W-:Y:S02]  /*48b0*/  MUFU.EX2 R222, R4 ;  /* 0x0000000400de7308 */ /* 0x0009e40000000800 */
[----:B----4-:R-:W-:-:S06]  /*48c0*/  FFMA.FTZ R4, R54, c[0x0][0x2d0], -R2 ;  /* 0x0000b40036047a23 */ /* 0x010fcc0000010802 */
[----:B------:R4:W-:Y:S01]  /*48d0*/  MUFU.EX2 R105, R4 ;  /* 0x0000000400697308 */ /* 0x0009e20000000800 */
[----:B------:R-:W-:Y:S01]  /*48e0*/  HMMA.16816.F32 R72, R16, R30, R12 ;  /* 0x0000001e1048723c */ /* 0x000fe2000000180c */
[----:B------:R-:W1:Y:S01]  /*48f0*/  LDSM.16.MT88.4 R28, [R3+0x1000] ;  /* 0x00100000031c783b */ /* 0x000e620000004200 */
[----:B----4-:R-:W-:-:S05]  /*4900*/  FFMA.FTZ R4, R55, c[0x0][0x2d0], -R2 ;  /* 0x0000b40037047a23 */ /* 0x010fca0000010802 */
[----:B------:R4:W-:Y:S01]  /*4910*/  MUFU.EX2 R106, R4 ;  /* 0x00000004006a7308 */ /* 0x0009e20000000800 */
[----:B------:R-:W-:Y:S01]  /*4920*/  HMMA.16816.F32 R24, R20, R26, RZ ;  /* 0x0000001a1418723c */ /* 0x000fe200000018ff */
[----:B----4-:R-:W-:-:S06]  /*4930*/  FFMA.FTZ R4, R56, c[0x0][0x2d0], -R2 ;  /* 0x0000b40038047a23 */ /* 0x010fcc0000010802 */
[----:B------:R4:W-:Y:S01]  /*4940*/  MUFU.EX2 R107, R4 ;  /* 0x00000004006b7308 */ /* 0x0009e20000000800 */
[----:B--2---:R-:W-:Y:S08]  /*4950*/  HMMA.16816.F32 R68, R16, R32, R8 ;  /* 0x000000201044723c */ /* 0x004ff00000001808 */
[----:B---3--:R-:W-:Y:S01]  /*4960*/  HMMA.16816.F32 R8, R20, R40, RZ ;  /* 0x000000281408723c */ /* 0x008fe200000018ff */
[----:B----4-:R-:W-:-:S04]  /*4970*/  FFMA.FTZ R4, R49, c[0x0][0x2d0], -R0 ;  /* 0x0000b40031047a23 */ /* 0x010fc80000010800 */
[----:B------:R2:W-:Y:S03]  /*4980*/  MUFU.EX2 R204, R4 ;  /* 0x0000000400cc7308 */ /* 0x0005e60000000800 */
[----:B------:R-:W-:Y:S01]  /*4990*/  HMMA.16816.F32 R12, R20, R42, RZ ;  /* 0x0000002a140c723c */ /* 0x000fe200000018ff */
[----:B--2---:R-:W-:-:S04]  /*49a0*/  FFMA.FTZ R4, R48, c[0x0][0x2d0], -R0 ;  /* 0x0000b40030047a23 */ /* 0x004fc80000010800 */
[----:B------:R2:W3:Y:S02]  /*49b0*/  MUFU.EX2 R103, R4 ;  /* 0x0000000400677308 */ /* 0x0004e40000000800 */
[----:B--2---:R-:W-:-:S06]  /*49c0*/  FFMA.FTZ R4, R50, c[0x0][0x2d0], -R0 ;  /* 0x0000b40032047a23 */ /* 0x004fcc0000010800 */
[----:B------:R2:W-:Y:S01]  /*49d0*/  MUFU.EX2 R205, R4 ;  /* 0x0000000400cd7308 */ /* 0x0005e20000000800 */
[----:B------:R-:W-:Y:S01]  /*49e0*/  HMMA.16816.F32 R60, R16, R34, R24 ;  /* 0x00000022103c723c */ /* 0x000fe20000001818 */
[----:B------:R-:W4:Y:S01]  /*49f0*/  LDSM.16.MT88.4 R32, [R210+0x800] ;  /* 0x00080000d220783b */ /* 0x000f220000004200 */
[----:B--2---:R-:W-:-:S06]  /*4a00*/  FFMA.FTZ R4, R51, c[0x0][0x2d0], -R0 ;  /* 0x0000b40033047a23 */ /* 0x004fcc0000010800 */
[----:B-1----:R-:W-:Y:S01]  /*4a10*/  HMMA.16816.F32 R56, R16, R36, R8 ;  /* 0x000000241038723c */ /* 0x002fe20000001808 */
[----:B------:R-:W-:Y:S01]  /*4a20*/  LDSM.16.MT88.4 R48, [R3+0x7000] ;  /* 0x007000000330783b */ /* 0x000fe20000004200 */
[----:B------:R1:W2:Y:S06]  /*4a30*/  MUFU.EX2 R104, R4 ;  /* 0x0000000400687308 */ /* 0x0002ac0000000800 */
[C---:B------:R-:W-:Y:S08]  /*4a40*/  HMMA.16816.F32 R24, R20.reuse, R44, RZ ;  /* 0x0000002c1418723c */ /* 0x040ff000000018ff */
[----:B------:R-:W-:Y:S01]  /*4a50*/  HMMA.16816.F32 R8, R20, R46, RZ ;  /* 0x0000002e1408723c */ /* 0x000fe200000018ff */
[----:B------:R-:W4:Y:S01]  /*4a60*/  LDSM.16.MT88.4 R44, [R3+0x4000] ;  /* 0x00400000032c783b */ /* 0x000f220000004200 */
[----:B-1----:R-:W-:-:S04]  /*4a70*/  FFMA.FTZ R4, R82, c[0x0][0x2d0], -R2 ;  /* 0x0000b40052047a23 */ /* 0x002fc80000010802 */
[----:B------:R1:W-:Y:S02]  /*4a80*/  MUFU.EX2 R99, R4 ;  /* 0x0000000400637308 */ /* 0x0003e40000000800 */
[----:B------:R-:W-:Y:S07]  /*4a90*/  HMMA.16816.F32 R52, R16, R38, R12 ;  /* 0x000000261034723c */ /* 0x000fee000000180c */
[----:B-----5:R-:W-:Y:S02]  /*4aa0*/  F2FP.PACK_AB R12, R218, R217 ;  /* 0x000000d9da0c723e */ /* 0x020fe400000000ff */
[----:B---3--:R-:W-:-:S02]  /*4ab0*/  F2FP.PACK_AB R13, R103, R204 ;  /* 0x000000cc670d723e */ /* 0x008fc400000000ff */
[----:B------:R-:W-:Y:S01]  /*4ac0*/  F2FP.PACK_AB R14, R222, R221 ;  /* 0x000000ddde0e723e */ /* 0x000fe200000000ff */
[----:B-1----:R-:W-:Y:S01]  /*4ad0*/  FFMA.FTZ R4, R81, c[0x0][0x2d0], -R2 ;  /* 0x0000b40051047a23 */ /* 0x002fe20000010802 */
[----:B--2---:R-:W-:-:S03]  /*4ae0*/  F2FP.PACK_AB R15, R104, R205 ;  /* 0x000000cd680f723e */ /* 0x004fc600000000ff */
[----:B------:R1:W-:Y:S04]  /*4af0*/  MUFU.EX2 R98, R4 ;  /* 0x0000000400627308 */ /* 0x0003e80000000800 */
[----:B------:R-:W-:Y:S01]  /*4b00*/  HMMA.16816.F32 R40, R12, R28, R76 ;  /* 0x0000001c0c28723c */ /* 0x000fe2000000184c */
[----:B-1----:R-:W-:-:S07]  /*4b10*/  FFMA.FTZ R4, R85, c[0x0][0x2d0], -R2 ;  /* 0x0000b40055047a23 */ /* 0x002fce0000010802 */
[----:B------:R-:W-:Y:S01]  /*4b20*/  HMMA.16816.F32 R36, R12, R30, R72 ;  /* 0x0000001e0c24723c */ /* 0x000fe20000001848 */
[----:B------:R-:W1:Y:S01]  /*4b30*/  LDSM.16.MT88.4 R28, [R3+0x1800] ;  /* 0x00180000031c783b */ /* 0x000e620000004200 */
[----:B------:R2:W-:Y:S02]  /*4b40*/  MUFU.EX2 R85, R4 ;  /* 0x0000000400557308 */ /* 0x0005e40000000800 */
[----:B--2---:R-:W-:-:S06]  /*4b50*/  FFMA.FTZ R4, R64, c[0x0][0x2d0], -R0 ;  /* 0x0000b40040047a23 */ /* 0x004fcc0000010800 */
[----:B------:R2:W-:Y:S02]  /*4b60*/  MUFU.EX2 R252, R4 ;  /* 0x0000000400fc7308 */ /* 0x0005e40000000800 */
[----:B--2---:R-:W-:-:S06]  /*4b70*/  FFMA.FTZ R4, R65, c[0x0][0x2d0], -R0 ;  /* 0x0000b40041047a23 */ /* 0x004fcc0000010800 */
[----:B------:R2:W3:Y:S02]  /*4b80*/  MUFU.EX2 R251, R4 ;  /* 0x0000000400fb7308 */ /* 0x0004e40000000800 */
[----:B--2---:R-:W-:-:S06]  /*4b90*/  FFMA.FTZ R4, R66, c[0x0][0x2d0], -R0 ;  /* 0x0000b40042047a23 */ /* 0x004fcc0000010800 */
[----:B------:R2:W-:Y:S01]  /*4ba0*/  MUFU.EX2 R250, R4 ;  /* 0x0000000400fa7308 */ /* 0x0005e20000000800 */
[----:B----4-:R-:W-:Y:S01]  /*4bb0*/  HMMA.16816.F32 R232, R16, R32, R24 ;  /* 0x0000002010e8723c */ /* 0x010fe20000001818 */
[----:B------:R-:W4:Y:S01]  /*4bc0*/  LDSM.16.MT88.4 R24, [R3+0x4800] ;  /* 0x004800000318783b */ /* 0x000f220000004200 */
[----:B--2---:R-:W-:-:S06]  /*4bd0*/  FFMA.FTZ R4, R67, c[0x0][0x2d0], -R0 ;  /* 0x0000b40043047a23 */ /* 0x004fcc0000010800 */
[----:B------:R-:W-:Y:S01]  /*4be0*/  HMMA.16816.F32 R228, R16, R34, R8 ;  /* 0x0000002210e4723c */ /* 0x000fe20000001808 */
[----:B------:R-:W-:Y:S01]  /*4bf0*/  IMAD.MOV.U32 R72, RZ, RZ, R107 ;  /* 0x000000ffff487224 */ /* 0x000fe200078e006b */
[----:B------:R-:W-:Y:S01]  /*4c00*/  LDSM.16.MT88.4 R64, [R210+0x3000] ;  /* 0x00300000d240783b */ /* 0x000fe20000004200 */
[----:B------:R2:W5:Y:S01]  /*4c10*/  MUFU.EX2 R248, R4 ;  /* 0x0000000400f87308 */ /* 0x0005620000000800 */
[----:B------:R-:W-:Y:S02]  /*4c20*/  IMAD.MOV.U32 R73, RZ, RZ, R106 ;  /* 0x000000ffff497224 */ /* 0x000fe400078e006a */
[----:B------:R-:W-:Y:S02]  /*4c30*/  IMAD.MOV.U32 R74, RZ, RZ, R105 ;  /* 0x000000ffff4a7224 */ /* 0x000fe400078e0069 */
[----:B------:R-:W-:Y:S01]  /*4c40*/  HMMA.16816.F32 R32, R12, R44, R68 ;  /* 0x0000002c0c20723c */ /* 0x000fe20000001844 */
[----:B---3--:R-:W-:-:S06]  /*4c50*/  F2FP.PACK_AB R9, R251, R252 ;  /* 0x000000fcfb09723e */ /* 0x008fcc00000000ff */
[----:B------:R-:W-:Y:S02]  /*4c60*/  IMAD.MOV.U32 R71, RZ, RZ, R99 ;  /* 0x000000ffff477224 */ /* 0x000fe400078e0063 */
[----:B--2---:R-:W-:-:S04]  /*4c70*/  FFMA.FTZ R4, R88, c[0x0][0x2d0], -R2 ;  /* 0x0000b40058047a23 */ /* 0x004fc80000010802 */
[----:B------:R2:W-:Y:S01]  /*4c80*/  MUFU.EX2 R249, R4 ;  /* 0x0000000400f97308 */ /* 0x0005e20000000800 */
[----:B------:R-:W-:Y:S02]  /*4c90*/  F2FP.PACK_AB R8, R73, R74 ;  /* 0x0000004a4908723e */ /* 0x000fe400000000ff */
[----:B------:R-:W-:Y:S02]  /*4ca0*/  F2FP.PACK_AB R10, R71, R72 ;  /* 0x00000048470a723e */ /* 0x000fe400000000ff */
[----:B-----5:R-:W-:Y:S01]  /*4cb0*/  F2FP.PACK_AB R11, R248, R250 ;  /* 0x000000faf80b723e */ /* 0x020fe200000000ff */
[----:B------:R-:W-:Y:S01]  /*4cc0*/  HMMA.16816.F32 R56, R12, R48, R56 ;  /* 0x000000300c38723c */ /* 0x000fe20000001838 */
[----:B--2---:R-:W-:-:S04]  /*4cd0*/  FFMA.FTZ R4, R87, c[0x0][0x2d0], -R2 ;  /* 0x0000b40057047a23 */ /* 0x004fc80000010802 */
[----:B------:R2:W3:Y:S03]  /*4ce0*/  MUFU.EX2 R247, R4 ;  /* 0x0000000400f77308 */ /* 0x0004e60000000800 */
[----:B------:R-:W-:Y:S08]  /*4cf0*/  HMMA.16816.F32 R52, R12, R50, R52 ;  /* 0x000000320c34723c */ /* 0x000ff00000001834 */
[----:B-1----:R-:W-:Y:S01]  /*4d00*/  HMMA.16816.F32 R48, R8, R28, R40 ;  /* 0x0000001c0830723c */ /* 0x002fe20000001828 */
[----:B--2---:R-:W-:-:S07]  /*4d10*/  FFMA.FTZ R4, R90, c[0x0][0x2d0], -R2 ;  /* 0x0000b4005a047a23 */ /* 0x004fce0000010802 */
[----:B------:R-:W-:Y:S01]  /*4d20*/  HMMA.16816.F32 R44, R12, R46, R60 ;  /* 0x0000002e0c2c723c */ /* 0x000fe2000000183c */
[----:B------:R-:W1:Y:S01]  /*4d30*/  LDSM.16.MT88.4 R60, [R3+0x7800] ;  /* 0x00780000033c783b */ /* 0x000e620000004200 */
[----:B------:R2:W-:Y:S06]  /*4d40*/  MUFU.EX2 R246, R4 ;  /* 0x0000000400f67308 */ /* 0x0005ec0000000800 */
[----:B------:R-:W-:Y:S01]  /*4d50*/  HMMA.16816.F32 R40, R8, R30, R36 ;  /* 0x0000001e0828723c */ /* 0x000fe20000001824 */
[----:B------:R-:W5:Y:S01]  /*4d60*/  LDSM.16.MT88.4 R36, [R3+0x2000] ;  /* 0x002000000324783b */ /* 0x000f620000004200 */
[----:B--2---:R-:W-:-:S04]  /*4d70*/  FFMA.FTZ R4, R80, c[0x0][0x2d0], -R0 ;  /* 0x0000b40050047a23 */ /* 0x004fc80000010800 */
[----:B------:R2:W-:Y:S02]  /*4d80*/  MUFU.EX2 R245, R4 ;  /* 0x0000000400f57308 */ /* 0x0005e40000000800 */
[----:B--2---:R-:W-:Y:S01]  /*4d90*/  FFMA.FTZ R4, R83, c[0x0][0x2d0], -R0 ;  /* 0x0000b40053047a23 */ /* 0x004fe20000010800 */
[----:B----4-:R-:W-:Y:S01]  /*4da0*/  HMMA.16816.F32 R32, R8, R24, R32 ;  /* 0x000000180820723c */ /* 0x010fe20000001820 */
[----:B------:R-:W-:Y:S01]  /*4db0*/  IMAD.MOV.U32 R70, RZ, RZ, R98 ;  /* 0x000000ffff467224 */ /* 0x000fe200078e0062 */
[----:B---3--:R-:W-:-:S03]  /*4dc0*/  F2FP.PACK_AB R6, R247, R249 ;  /* 0x000000f9f706723e */ /* 0x008fc600000000ff */
[----:B------:R2:W3:Y:S01]  /*4dd0*/  MUFU.EX2 R244, R4 ;  /* 0x0000000400f47308 */ /* 0x0004e20000000800 */
[----:B------:R-:W-:Y:S01]  /*4de0*/  IMAD.MOV.U32 R75, RZ, RZ, R104 ;  /* 0x000000ffff4b7224 */ /* 0x000fe200078e0068 */
[----:B------:R-:W-:Y:S01]  /*4df0*/  LDSM.16.MT88.4 R80, [R3+0x8800] ;  /* 0x008800000350783b */ /* 0x000fe20000004200 */
[C---:B------:R-:W-:Y:S03]  /*4e00*/  HMMA.16816.F32 R28, R8.reuse, R26, R44 ;  /* 0x0000001a081c723c */ /* 0x040fe6000000182c */
[----:B------:R-:W4:Y:S04]  /*4e10*/  LDSM.16.MT88.4 R24, [R3+0x5000] ;  /* 0x005000000318783b */ /* 0x000f280000004200 */
[----:B------:R-:W4:Y:S01]  /*4e20*/  LDSM.16.MT88.4 R44, [R3+0x8000] ;  /* 0x00800000032c783b */ /* 0x000f220000004200 */
[----:B-1----:R-:W-:Y:S03]  /*4e30*/  HMMA.16816.F32 R52, R8, R62, R52 ;  /* 0x0000003e0834723c */ /* 0x002fe60000001834 */
[----:B------:R-:W-:Y:S01]  /*4e40*/  LDSM.16.MT88.4 R104, [R3+0x5800] ;  /* 0x005800000368783b */ /* 0x000fe20000004200 */
[----:B--2---:R-:W-:-:S04]  /*4e50*/  FFMA.FTZ R4, R84, c[0x0][0x2d0], -R0 ;  /* 0x0000b40054047a23 */ /* 0x004fc80000010800 */
[----:B------:R1:W-:Y:S02]  /*4e60*/  MUFU.EX2 R243, R4 ;  /* 0x0000000400f37308 */ /* 0x0003e40000000800 */
[----:B-1----:R-:W-:-:S06]  /*4e70*/  FFMA.FTZ R4, R86, c[0x0][0x2d0], -R0 ;  /* 0x0000b40056047a23 */ /* 0x002fcc0000010800 */
[----:B------:R1:W2:Y:S01]  /*4e80*/  MUFU.EX2 R242, R4 ;  /* 0x0000000400f27308 */ /* 0x0002a20000000800 */
[----:B---3--:R-:W-:Y:S01]  /*4e90*/  F2FP.PACK_AB R5, R244, R245 ;  /* 0x000000f5f405723e */ /* 0x008fe200000000ff */
[----:B-1----:R-:W-:-:S06]  /*4ea0*/  FFMA.FTZ R4, R96, c[0x0][0x2d0], -R2 ;  /* 0x0000b40060047a23 */ /* 0x002fcc0000010802 */
[----:B------:R1:W3:Y:S01]  /*4eb0*/  MUFU.EX2 R241, R4 ;  /* 0x0000000400f17308 */ /* 0x0002e20000000800 */
[----:B--2---:R-:W-:Y:S01]  /*4ec0*/  F2FP.PACK_AB R7, R242, R243 ;  /* 0x000000f3f207723e */ /* 0x004fe200000000ff */
[--C-:B-1----:R-:W-:Y:S02]  /*4ed0*/  FFMA.FTZ R4, R95, c[0x0][0x2d0], -R2.reuse ;  /* 0x0000b4005f047a23 */ /* 0x102fe40000010802 */
[----:B------:R-:W-:-:S04]  /*4ee0*/  FFMA.FTZ R2, R94, c[0x0][0x2d0], -R2 ;  /* 0x0000b4005e027a23 */ /* 0x000fc80000010802 */
[----:B------:R1:W-:Y:S08]  /*4ef0*/  MUFU.EX2 R240, R4 ;  /* 0x0000000400f07308 */ /* 0x0003f00000000800 */
[----:B------:R2:W-:Y:S01]  /*4f00*/  MUFU.EX2 R239, R2 ;  /* 0x0000000200ef7308 */ /* 0x0005e20000000800 */
[----:B-1----:R-:W-:Y:S01]  /*4f10*/  F2FP.PACK_AB R4, R85, R70 ;  /* 0x000000465504723e */ /* 0x002fe200000000ff */
[----:B--2---:R-:W-:-:S06]  /*4f20*/  FFMA.FTZ R2, R89, c[0x0][0x2d0], -R0 ;  /* 0x0000b40059027a23 */ /* 0x004fcc0000010800 */
[C---:B-----5:R-:W-:Y:S01]  /*4f30*/  HMMA.16816.F32 R48, R4.reuse, R36, R48 ;  /* 0x000000240430723c */ /* 0x060fe20000001830 */
[----:B------:R1:W-:Y:S07]  /*4f40*/  MUFU.EX2 R238, R2 ;  /* 0x0000000200ee7308 */ /* 0x0003ee0000000800 */
[----:B------:R-:W-:Y:S01]  /*4f50*/  HMMA.16816.F32 R40, R4, R38, R40 ;  /* 0x000000260428723c */ /* 0x000fe20000001828 */
[----:B------:R-:W2:Y:S01]  /*4f60*/  LDSM.16.MT88.4 R36, [R211] ;  /* 0x00000000d324783b */ /* 0x000ea20000004200 */
[----:B-1----:R-:W-:-:S04]  /*4f70*/  FFMA.FTZ R2, R91, c[0x0][0x2d0], -R0 ;  /* 0x0000b4005b027a23 */ /* 0x002fc80000010800 */
[----:B------:R1:W5:Y:S02]  /*4f80*/  MUFU.EX2 R237, R2 ;  /* 0x0000000200ed7308 */ /* 0x0003640000000800 */
[----:B------:R-:W-:Y:S01]  /*4f90*/  HMMA.16816.F32 R56, R8, R60, R56 ;  /* 0x0000003c0838723c */ /* 0x000fe20000001838 */
[----:B-1----:R-:W-:-:S05]  /*4fa0*/  FFMA.FTZ R2, R92, c[0x0][0x2d0], -R0 ;  /* 0x0000b4005c027a23 */ /* 0x002fca0000010800 */
[----:B------:R1:W-:Y:S02]  /*4fb0*/  MUFU.EX2 R236, R2 ;  /* 0x0000000200ec7308 */ /* 0x0003e40000000800 */
[----:B----4-:R-:W-:Y:S01]  /*4fc0*/  HMMA.16816.F32 R32, R4, R24, R32 ;  /* 0x000000180420723c */ /* 0x010fe20000001820 */
[----:B-1----:R-:W-:Y:S02]  /*4fd0*/  FFMA.FTZ R2, R93, c[0x0][0x2d0], -R0 ;  /* 0x0000b4005d027a23 */ /* 0x002fe40000010800 */
[----:B------:R-:W-:-:S03]  /*4fe0*/  IMAD.IADD R0, R207, 0x1, R211 ;  /* 0x00000001cf007824 */ /* 0x000fc600078e02d3 */
[----:B------:R-:W1:Y:S02]  /*4ff0*/  MUFU.EX2 R227, R2 ;  /* 0x0000000200e37308 */ /* 0x000e640000000800 */
[----:B------:R-:W4:Y:S01]  /*5000*/  LDSM.16.MT88.4 R60, [R0] ;  /* 0x00000000003c783b */ /* 0x000f220000004200 */
[----:B------:R-:W-:Y:S01]  /*5010*/  HMMA.16816.F32 R28, R4, R26, R28 ;  /* 0x0000001a041c723c */ /* 0x000fe2000000181c */
[----:B---3--:R-:W-:-:S07]  /*5020*/  F2FP.PACK_AB R96, R241, R246 ;  /* 0x000000f6f160723e */ /* 0x008fce00000000ff */
[C---:B------:R-:W-:Y:S01]  /*5030*/  HMMA.16816.F32 R24, R4.reuse, R46, R52 ;  /* 0x0000002e0418723c */ /* 0x040fe20000001834 */
[----:B------:R-:W3:Y:S01]  /*5040*/  LDSM.16.MT88.4 R52, [R211+0x800] ;  /* 0x00080000d334783b */ /* 0x000ee20000004200 */
[----:B-----5:R-:W-:Y:S02]  /*5050*/  F2FP.PACK_AB R97, R237, R238 ;  /* 0x000000eeed61723e */ /* 0x020fe400000000ff */
[----:B------:R-:W-:Y:S02]  /*5060*/  F2FP.PACK_AB R98, R239, R240 ;  /* 0x000000f0ef62723e */ /* 0x000fe400000000ff */
[----:B-1----:R-:W-:Y:S02]  /*5070*/  F2FP.PACK_AB R99, R227, R236 ;  /* 0x000000ece363723e */ /* 0x002fe400000000ff */
[----:B------:R-:W-:Y:S01]  /*5080*/  HMMA.16816.F32 R76, R4, R44, R56 ;  /* 0x0000002c044c723c */ /* 0x000fe20000001838 */
[----:B------:R-:W-:Y:S04]  /*5090*/  LDSM.16.MT88.4 R44, [R211+0x3000] ;  /* 0x00300000d32c783b */ /* 0x000fe80000004200 */
[----:B------:R-:W-:Y:S03]  /*50a0*/  LDSM.16.MT88.4 R56, [R210+0x3800] ;  /* 0x00380000d238783b */ /* 0x000fe60000004200 */
[C---:B------:R-:W-:Y:S01]  /*50b0*/  HMMA.16816.F32 R140, R96.reuse, R136, R48 ;  /* 0x00000088608c723c */ /* 0x040fe20000001830 */
[----:B------:R-:W1:Y:S07]  /*50c0*/  LDSM.16.MT88.4 R48, [R0+0x800] ;  /* 0x000800000030783b */ /* 0x000e6e0000004200 */
[----:B------:R-:W-:Y:S08]  /*50d0*/  HMMA.16816.F32 R136, R96, R138, R40 ;  /* 0x0000008a6088723c */ /* 0x000ff00000001828 */
[C---:B--2---:R-:W-:Y:S08]  /*50e0*/  HMMA.16816.F32 R40, R20.reuse, R36, RZ ;  /* 0x000000241428723c */ /* 0x044ff000000018ff */
[----:B------:R-:W-:Y:S08]  /*50f0*/  HMMA.16816.F32 R36, R20, R38, RZ ;  /* 0x000000261424723c */ /* 0x000ff000000018ff */
[C---:B------:R-:W-:Y:S08]  /*5100*/  HMMA.16816.F32 R108, R96.reuse, R104, R32 ;  /* 0x00000068606c723c */ /* 0x040ff00000001820 */
[----:B------:R-:W-:Y:S08]  /*5110*/  HMMA.16816.F32 R104, R96, R106, R28 ;  /* 0x0000006a6068723c */ /* 0x000ff0000000181c */
[----:B----4-:R-:W-:Y:S08]  /*5120*/  HMMA.16816.F32 R28, R20, R62, RZ ;  /* 0x0000003e141c723c */ /* 0x010ff000000018ff */
[----:B---3--:R-:W-:Y:S01]  /*5130*/  HMMA.16816.F32 R144, R16, R54, R36 ;  /* 0x000000361090723c */ /* 0x008fe20000001824 */
[----:B------:R-:W2:Y:S07]  /*5140*/  LDSM.16.MT88.4 R36, [R211+0x3800] ;  /* 0x00380000d324783b */ /* 0x000eae0000004200 */
[C---:B------:R-:W-:Y:S08]  /*5150*/  HMMA.16816.F32 R76, R96.reuse, R80, R76 ;  /* 0x00000050604c723c */ /* 0x040ff0000000184c */
[----:B------:R-:W-:Y:S08]  /*5160*/  HMMA.16816.F32 R80, R96, R82, R24 ;  /* 0x000000526050723c */ /* 0x000ff00000001818 */
[C---:B------:R-:W-:Y:S08]  /*5170*/  HMMA.16816.F32 R24, R20.reuse, R64, RZ ;  /* 0x000000401418723c */ /* 0x040ff000000018ff */
[----:B------:R-:W-:Y:S08]  /*5180*/  HMMA.16816.F32 R32, R20, R60, RZ ;  /* 0x0000003c1420723c */ /* 0x000ff000000018ff */
[C---:B-1----:R-:W-:Y:S08]  /*5190*/  HMMA.16816.F32 R128, R16.reuse, R50, R28 ;  /* 0x000000321080723c */ /* 0x042ff0000000181c */
[----:B------:R-:W-:Y:S01]  /*51a0*/  HMMA.16816.F32 R200, R16, R52, R40 ;  /* 0x0000003410c8723c */ /* 0x000fe20000001828 */
[----:B------:R-:W1:Y:S07]  /*51b0*/  LDSM.16.MT88.4 R40, [R0+0x3000] ;  /* 0x003000000028783b */ /* 0x000e6e0000004200 */
[----:B------:R-:W-:Y:S08]  /*51c0*/  HMMA.16816.F32 R28, R20, R44, RZ ;  /* 0x0000002c141c723c */ /* 0x000ff000000018ff */
[----:B------:R-:W-:Y:S08]  /*51d0*/  HMMA.16816.F32 R148, R16, R56, R24 ;  /* 0x000000381094723c */ /* 0x000ff00000001818 */
[----:B------:R-:W-:Y:S08]  /*51e0*/  HMMA.16816.F32 R24, R20, R46, RZ ;  /* 0x0000002e1418723c */ /* 0x000ff000000018ff */
[C---:B------:R-:W-:Y:S08]  /*51f0*/  HMMA.16816.F32 R132, R16.reuse, R48, R32 ;  /* 0x000000301084723c */ /* 0x040ff00000001820 */
[C---:B--2---:R-:W-:Y:S01]  /*5200*/  HMMA.16816.F32 R48, R16.reuse, R36, R28 ;  /* 0x000000241030723c */ /* 0x044fe2000000181c */
[----:B------:R-:W2:Y:S07]  /*5210*/  LDSM.16.MT88.4 R28, [R0+0x3800] ;  /* 0x00380000001c783b */ /* 0x000eae0000004200 */
[----:B------:R-:W-:Y:S08]  /*5220*/  HMMA.16816.F32 R120, R16, R38, R24 ;  /* 0x000000261078723c */ /* 0x000ff00000001818 */
[C---:B-1----:R-:W-:Y:S08]  /*5230*/  HMMA.16816.F32 R24, R20.reuse, R40, RZ ;  /* 0x000000281418723c */ /* 0x042ff000000018ff */
[----:B------:R-:W-:Y:S01]  /*5240*/  HMMA.16816.F32 R32, R20, R66, RZ ;  /* 0x000000421420723c */ /* 0x000fe200000018ff */
[----:B------:R2:W-:Y:S01]  /*5250*/  STL [R1+0x34], R126 ;  /* 0x0000347e01007387 */ /* 0x0005e20000100800 */
[----:B------:R-:W-:Y:S11]  /*5260*/  FADD.FTZ R3, R112, R102 ;  /* 0x0000006670037221 */ /* 0x000ff60000010000 */
[----:B------:R-:W-:Y:S11]  /*5270*/  @!UPT UIADD3 URZ, URZ, URZ, URZ ;  /* 0x0000003f3f3ff290 */ /* 0x000ff6000fffe03f */
[C---:B------:R-:W-:Y:S01]  /*5280*/  HMMA.16816.F32 R56, R16.reuse, R58, R32 ;  /* 0x0000003a1038723c */ /* 0x040fe20000001820 */
[----:B------:R-:W1:Y:S07]  /*5290*/  LDSM.16.MT88.4 R32, [R210+0x6000] ;  /* 0x00600000d220783b */ /* 0x000e6e0000004200 */
[----:B--2---:R-:W-:Y:S08]  /*52a0*/  HMMA.16816.F32 R124, R16, R28, R24 ;  /* 0x0000001c107c723c */ /* 0x004ff00000001818 */
[----:B------:R-:W-:Y:S01]  /*52b0*/  HMMA.16816.F32 R24, R20, R42, RZ ;  /* 0x0000002a1418723c */ /* 0x000fe200000018ff */
[----:B------:R-:W-:Y:S11]  /*52c0*/  IMAD.MOV.U32 R102, RZ, RZ, R85 ;  /* 0x000000ffff667224 */ /* 0x000ff600078e0055 */
[----:B------:R-:W-:Y:S11]  /*52d0*/  @!UPT UIADD3 URZ, URZ, URZ, URZ ;  /* 0x0000003f3f3ff290 */ /* 0x000ff6000fffe03f */
[----:B------:R-:W-:Y:S01]  /*52e0*/  @!UPT UIADD3 URZ, URZ, URZ, URZ ;  /* 0x0000003f3f3ff290 */ /* 0x000fe2000fffe03f */
[----:B------:R-:W-:Y:S01]  /*52f0*/  HMMA.16816.F32 R84, R16, R30, R24 ;  /* 0x0000001e1054723c */ /* 0x000fe20000001818 */
[----:B------:R-:W2:Y:S07]  /*5300*/  LDSM.16.MT88.4 R28, [R210+0x6800] ;  /* 0x00680000d21c783b */ /* 0x000eae0000004200 */
[----:B-1----:R-:W-:Y:S01]  /*5310*/  HMMA.16816.F32 R24, R20, R32, RZ ;  /* 0x000000201418723c */ /* 0x002fe200000018ff */
[----:B------:R-:W-:-:S04]  /*5320*/  FADD.FTZ R2, R117, R116 ;  /* 0x0000007475027221 */ /* 0x000fc80000010000 */
[----:B------:R-:W-:-:S04]  /*5330*/  FADD.FTZ R2, R115, R2 ;  /* 0x0000000273027221 */ /* 0x000fc80000010000 */
[----:B------:R-:W-:-:S04]  /*5340*/  FADD.FTZ R2, R118, R2 ;  /* 0x0000000276027221 */ /* 0x000fc80000010000 */
[----:B------:R-:W-:-:S11]  /*5350*/  FADD.FTZ R2, R119, R2 ;  /* 0x0000000277027221 */ /* 0x000fd60000010000 */
[----:B--2---:R-:W-:Y:S08]  /*5360*/  HMMA.16816.F32 R116, R16, R28, R24 ;  /* 0x0000001c1074723c */ /* 0x004ff00000001818 */
[----:B------:R-:W-:Y:S01]  /*5370*/  HMMA.16816.F32 R24, R20, R34, RZ ;  /* 0x000000221418723c */ /* 0x000fe200000018ff */
[----:B------:R-:W1:Y:S01]  /*5380*/  LDSM.16.MT88.4 R32, [R211+0x6000] ;  /* 0x00600000d320783b */ /* 0x000e620000004200 */
[----:B------:R-:W-:-:S04]  /*5390*/  FADD.FTZ R3, R113, R3 ;  /* 0x0000000371037221 */ /* 0x000fc80000010000 */
[----:B------:R-:W-:Y:S11]  /*53a0*/  FADD.FTZ R3, R114, R3 ;  /* 0x0000000372037221 */ /* 0x000ff60000010000 */
[----:B------:R-:W-:Y:S07]  /*53b0*/  @!UPT UIADD3 URZ, URZ, URZ, URZ ;  /* 0x0000003f3f3ff290 */ /* 0x000fee000fffe03f */
[----:B------:R-:W-:Y:S01]  /*53c0*/  HMMA.16816.F32 R112, R16, R30, R24 ;  /* 0x0000001e1070723c */ /* 0x000fe20000001818 */
[----:B------:R-:W2:Y:S07]  /*53d0*/  LDSM.16.MT88.4 R28, [R211+0x6800] ;  /* 0x00680000d31c783b */ /* 0x000eae0000004200 */
        /* <DEDUP_REMOVED lines=8> */
[----:B------:R-:W1:Y:S01]  /*5460*/  LDSM.16.MT88.4 R24, [R0+0x6000] ;  /* 0x006000000018783b */ /* 0x000e620000004200 */
[----:B------:R-:W-:Y:S02]  /*5470*/  FADD.FTZ R3, R216, R3 ;  /* 0x00000003d8037221 */ /* 0x000fe40000010000 */
[----:B------:R-:W-:-:S04]  /*5480*/  FADD.FTZ R2, R224, R2 ;  /* 0x00000002e0027221 */ /* 0x000fc80000010000 */
[C---:B-1----:R-:W-:Y:S08]  /*5490*/  HMMA.16816.F32 R28, R20.reuse, R24, RZ ;  /* 0x00000018141c723c */ /* 0x042ff000000018ff */
[----:B------:R-:W-:Y:S01]  /*54a0*/  HMMA.16816.F32 R20, R20, R26, RZ ;  /* 0x0000001a1414723c */ /* 0x000fe200000018ff */
[----:B------:R-:W1:Y:S01]  /*54b0*/  LDSM.16.MT88.4 R24, [R0+0x6800] ;  /* 0x006800000018783b */ /* 0x000e620000004200 */
[----:B------:R-:W-:-:S02]  /*54c0*/  FADD.FTZ R3, R215, R3 ;  /* 0x00000003d7037221 */ /* 0x000fc40000010000 */
[----:B------:R-:W-:Y:S02]  /*54d0*/  FADD.FTZ R2, R223, R2 ;  /* 0x00000002df027221 */ /* 0x000fe40000010000 */
[----:B------:R-:W-:Y:S02]  /*54e0*/  FADD.FTZ R3, R219, R3 ;  /* 0x00000003db037221 */ /* 0x000fe40000010000 */
[----:B------:R-:W-:Y:S02]  /*54f0*/  FADD.FTZ R2, R225, R2 ;  /* 0x00000002e1027221 */ /* 0x000fe40000010000 */
[----:B------:R-:W-:Y:S02]  /*5500*/  IMAD.MOV.U32 R215, RZ, RZ, R72 ;  /* 0x000000ffffd77224 */ /* 0x000fe400078e0048 */
[----:B------:R-:W-:Y:S02]  /*5510*/  IMAD.MOV.U32 R223, RZ, RZ, R73 ;  /* 0x000000ffffdf7224 */ /* 0x000fe400078e0049 */
[----:B------:R-:W-:-:S02]  /*5520*/  IMAD.MOV.U32 R219, RZ, RZ, R74 ;  /* 0x000000ffffdb7224 */ /* 0x000fc400078e004a */
[----:B------:R-:W-:Y:S02]  /*5530*/  IMAD.MOV.U32 R225, RZ, RZ, R75 ;  /* 0x000000ffffe17224 */ /* 0x000fe400078e004b */
[C---:B-1----:R-:W-:Y:S08]  /*5540*/  HMMA.16816.F32 R72, R16.reuse, R24, R28 ;  /* 0x000000181048723c */ /* 0x042ff0000000181c */
[----:B------:R-:W-:Y:S01]  /*5550*/  HMMA.16816.F32 R28, R16, R26, R20 ;  /* 0x0000001a101c723c */ /* 0x000fe20000001814 */
[----:B------:R-:W1:Y:S01]  /*5560*/  LDSM.16.MT88.4 R16, [R210+0x1000] ;  /* 0x00100000d210783b */ /* 0x000e620000004200 */
[----:B------:R-:W-:-:S02]  /*5570*/  IMAD.MOV.U32 R216, RZ, RZ, R70 ;  /* 0x000000ffffd87224 */ /* 0x000fc400078e0046 */
[----:B------:R-:W-:Y:S01]  /*5580*/  IMAD.MOV.U32 R224, RZ, RZ, R71 ;  /* 0x000000ffffe07224 */ /* 0x000fe200078e0047 */
[----:B------:R-:W2:Y:S03]  /*5590*/  LDSM.16.MT88.4 R20, [R211+0x1000] ;  /* 0x00100000d314783b */ /* 0x000ea60000004200 */
        /* <DEDUP_REMOVED lines=26> */
[----:B------:R-:W1:Y:S04]  /*5740*/  LDSM.16.MT88.4 R16, [R211+0x1800] ;  /* 0x00180000d310783b */ /* 0x000e680000004200 */
[----:B------:R-:W3:Y:S03]  /*5750*/  LDSM.16.MT88.4 R12, [R0+0x1800] ;  /* 0x00180000000c783b */ /* 0x000ee60000004200 */
[C---:B--2---:R-:W-:Y:S08]  /*5760*/  HMMA.16816.F32 R148, R8.reuse, R20, R68 ;  /* 0x000000140894723c */ /* 0x044ff00000001844 */
[C---:B------:R-:W-:Y:S01]  /*5770*/  HMMA.16816.F32 R92, R8.reuse, R22, R60 ;  /* 0x00000016085c723c */ /* 0x040fe2000000183c */
[----:B------:R-:W2:Y:S07]  /*5780*/  LDSM.16.MT88.4 R20, [R210+0x4800] ;  /* 0x00480000d214783b */ /* 0x000eae0000004200 */
[C---:B-1----:R-:W-:Y:S08]  /*5790*/  HMMA.16816.F32 R132, R8.reuse, R16, R52 ;  /* 0x000000100884723c */ /* 0x042ff00000001834 */
[C---:B------:R-:W-:Y:S01]  /*57a0*/  HMMA.16816.F32 R52, R8.reuse, R18, R44 ;  /* 0x000000120834723c */ /* 0x040fe2000000182c */
[----:B------:R-:W1:Y:S07]  /*57b0*/  LDSM.16.MT88.4 R16, [R211+0x4800] ;  /* 0x00480000d310783b */ /* 0x000e6e0000004200 */
        /* <DEDUP_REMOVED lines=12> */
[C---:B--2---:R-:W-:Y:S01]  /*5880*/  HMMA.16816.F32 R36, R8.reuse, R20, R144 ;  /* 0x000000140824723c */ /* 0x044fe20000001890 */
[----:B------:R-:W-:Y:S01]  /*5890*/  FADD.FTZ R3, R220, R3 ;  /* 0x00000003dc037221 */ /* 0x000fe20000010000 */
[----:B------:R-:W-:Y:S06]  /*58a0*/  LDSM.16.MT88.4 R144, [R210+0x2800] ;  /* 0x00280000d290783b */ /* 0x000fec0000004200 */
[C---:B------:R-:W-:Y:S01]  /*58b0*/  HMMA.16816.F32 R32, R8.reuse, R22, R128 ;  /* 0x000000160820723c */ /* 0x040fe20000001880 */
[----:B------:R-:W-:Y:S07]  /*58c0*/  LDSM.16.MT88.4 R20, [R210+0x2000] ;  /* 0x00200000d214783b */ /* 0x000fee0000004200 */
[C---:B-1----:R-:W-:Y:S01]  /*58d0*/  HMMA.16816.F32 R28, R8.reuse, R16, R120 ;  /* 0x00000010081c723c */ /* 0x042fe20000001878 */
[----:B------:R-:W-:Y:S01]  /*58e0*/  FADD.FTZ R2, R217, R2 ;  /* 0x00000002d9027221 */ /* 0x000fe20000010000 */
[----:B------:R-:W-:Y:S06]  /*58f0*/  LDSM.16.MT88.4 R120, [R0+0x2800] ;  /* 0x002800000078783b */ /* 0x000fec0000004200 */
[C---:B------:R-:W-:Y:S01]  /*5900*/  HMMA.16816.F32 R24, R8.reuse, R18, R116 ;  /* 0x000000120818723c */ /* 0x040fe20000001874 */
[----:B------:R-:W-:Y:S07]  /*5910*/  LDSM.16.MT88.4 R16, [R211+0x2000] ;  /* 0x00200000d310783b */ /* 0x000fee0000004200 */
[C---:B---3--:R-:W-:Y:S08]  /*5920*/  HMMA.16816.F32 R112, R8.reuse, R12, R112 ;  /* 0x0000000c0870723c */ /* 0x048ff00000001870 */
[----:B------:R-:W-:Y:S01]  /*5930*/  HMMA.16816.F32 R88, R8, R14, R88 ;  /* 0x0000000e0858723c */ /* 0x000fe20000001858 */
[----:B------:R-:W1:Y:S04]  /*5940*/  LDSM.16.MT88.4 R8, [R210+0x5000] ;  /* 0x00500000d208783b */ /* 0x000e680000004200 */
[----:B------:R-:W2:Y:S01]  /*5950*/  LDSM.16.MT88.4 R12, [R0+0x2000] ;  /* 0x00200000000c783b */ /* 0x000ea20000004200 */
[----:B------:R-:W-:-:S03]  /*5960*/  FADD.FTZ R3, R204, R3 ;  /* 0x00000003cc037221 */ /* 0x000fc60000010000 */
[----:B------:R-:W-:Y:S01]  /*5970*/  LDSM.16.MT88.4 R128, [R211+0x2800] ;  /* 0x00280000d380783b */ /* 0x000fe20000004200 */
        /* <DEDUP_REMOVED lines=11> */
[----:B------:R-:W2:Y:S01]  /*5a30*/  LDSM.16.MT88.4 R12, [R210+0x8000] ;  /* 0x00800000d20c783b */ /* 0x000ea20000004200 */
[----:B------:R-:W-:-:S02]  /*5a40*/  FADD.FTZ R2, R218, R2 ;  /* 0x00000002da027221 */ /* 0x000fc40000010000 */
[----:B------:R-:W-:Y:S01]  /*5a50*/  FADD.FTZ R3, R103, R3 ;  /* 0x0000000367037221 */ /* 0x000fe20000010000 */
[----:B------:R-:W-:Y:S03]  /*5a60*/  LDSM.16.MT88.4 R64, [R0+0x5800] ;  /* 0x005800000040783b */ /* 0x000fe60000004200 */
[C---:B-1----:R-:W-:Y:S01]  /*5a70*/  HMMA.16816.F32 R28, R4.reuse, R8, R28 ;  /* 0x00000008041c723c */ /* 0x042fe2000000181c */
[----:B------:R-:W-:Y:S07]  /*5a80*/  LDSM.16.MT88.4 R56, [R211+0x5800] ;  /* 0x00580000d338783b */ /* 0x000fee0000004200 */
[----:B------:R-:W-:Y:S01]  /*5a90*/  HMMA.16816.F32 R24, R4, R10, R24 ;  /* 0x0000000a0418723c */ /* 0x000fe20000001818 */
[----:B------:R-:W1:Y:S01]  /*5aa0*/  LDSM.16.MT88.4 R8, [R0+0x8000] ;  /* 0x008000000008783b */ /* 0x000e620000004200 */
[----:B------:R-:W-:-:S02]  /*5ab0*/  FADD.FTZ R2, R221, R2 ;  /* 0x00000002dd027221 */ /* 0x000fc40000010000 */
[----:B------:R-:W-:Y:S02]  /*5ac0*/  FADD.FTZ R3, R205, R3 ;  /* 0x00000003cd037221 */ /* 0x000fe40000010000 */
[----:B------:R-:W-:Y:S02]  /*5ad0*/  FADD.FTZ R2, R222, R2 ;  /* 0x00000002de027221 */ /* 0x000fe40000010000 */
[----:B---3--:R-:W-:Y:S02]  /*5ae0*/  HMMA.16816.F32 R68, R4, R20, R68 ;  /* 0x000000140444723c */ /* 0x008fe40000001844 */
[----:B------:R-:W-:-:S06]  /*5af0*/  FADD.FTZ R2, R219, R2 ;  /* 0x00000002db027221 */ /* 0x000fcc0000010000 */
[C---:B------:R-:W-:Y:S08]  /*5b00*/  HMMA.16816.F32 R60, R4.reuse, R22, R60 ;  /* 0x00000016043c723c */ /* 0x040ff0000000183c */
[C---:B----4-:R-:W-:Y:S08]  /*5b10*/  HMMA.16816.F32 R48, R4.reuse, R16, R48 ;  /* 0x000000100430723c */ /* 0x050ff00000001830 */
[C---:B------:R-:W-:Y:S08]  /*5b20*/  HMMA.16816.F32 R44, R4.reuse, R18, R44 ;  /* 0x00000012042c723c */ /* 0x040ff0000000182c */
[C---:B--2---:R-:W-:Y:S08]  /*5b30*/  HMMA.16816.F32 R36, R4.reuse, R12, R36 ;  /* 0x0000000c0424723c */ /* 0x044ff00000001824 */
[C---:B-1----:R-:W-:Y:S08]  /*5b40*/  HMMA.16816.F32 R92, R4.reuse, R8, R112 ;  /* 0x00000008045c723c */ /* 0x042ff00000001870 */
[C---:B------:R-:W-:Y:S01]  /*5b50*/  HMMA.16816.F32 R32, R4.reuse, R14, R32 ;  /* 0x0000000e0420723c */ /* 0x040fe20000001820 */
[----:B------:R-:W-:Y:S01]  /*5b60*/  FADD.FTZ R2, R223, R2 ;  /* 0x00000002df027221 */ /* 0x000fe20000010000 */
[----:B------:R-:W1:Y:S06]  /*5b70*/  LDSM.16.MT88.4 R112, [R210+0x5800] ;  /* 0x00580000d270783b */ /* 0x000e6c0000004200 */
[----:B------:R-:W-:Y:S01]  /*5b80*/  HMMA.16816.F32 R8, R4, R10, R88 ;  /* 0x0000000a0408723c */ /* 0x000fe20000001858 */
[----:B------:R2:W-:Y:S01]  /*5b90*/  LDSM.16.MT88.4 R4, [R0+0x8800] ;  /* 0x008800000004783b */ /* 0x0005e20000004200 */
[----:B------:R-:W-:-:S03]  /*5ba0*/  FADD.FTZ R2, R215, R2 ;  /* 0x00000002d7027221 */ /* 0x000fc60000010000 */
[----:B------:R-:W-:Y:S01]  /*5bb0*/  LDSM.16.MT88.4 R88, [R211+0x8800] ;  /* 0x00880000d358783b */ /* 0x000fe20000004200 */
[----:B------:R-:W-:Y:S02]  /*5bc0*/  FADD.FTZ R2, R224, R2 ;  /* 0x00000002e0027221 */ /* 0x000fe40000010000 */
[----:B--2---:R-:W-:-:S04]  /*5bd0*/  FADD.FTZ R0, R225, R3 ;  /* 0x00000003e1007221 */ /* 0x004fc80000010000 */
[----:B------:R-:W-:-:S04]  /*5be0*/  FADD.FTZ R0, R252, R0 ;  /* 0x00000000fc007221 */ /* 0x000fc80000010000 */
[----:B------:R-:W-:-:S04]  /*5bf0*/  FADD.FTZ R0, R251, R0 ;  /* 0x00000000fb007221 */ /* 0x000fc80000010000 */
[----:B------:R-:W-:-:S04]  /*5c00*/  FADD.FTZ R0, R250, R0 ;  /* 0x00000000fa007221 */ /* 0x000fc80000010000 */
[----:B------:R-:W-:Y:S02]  /*5c10*/  FADD.FTZ R0, R248, R0 ;  /* 0x00000000f8007221 */ /* 0x000fe40000010000 */
[----:B------:R-:W-:Y:S02]  /*5c20*/  FADD.FTZ R2, R216, R2 ;  /* 0x00000002d8027221 */ /* 0x000fe40000010000 */
[----:B------:R-:W-:Y:S02]  /*5c30*/  FADD.FTZ R0, R245, R0 ;  /* 0x00000000f5007221 */ /* 0x000fe40000010000 */
[----:B------:R-:W-:Y:S02]  /*5c40*/  FADD.FTZ R2, R102, R2 ;  /* 0x0000000266027221 */ /* 0x000fe40000010000 */
[----:B------:R-:W-:Y:S01]  /*5c50*/  FADD.FTZ R0, R244, R0 ;  /* 0x00000000f4007221 */ /* 0x000fe20000010000 */
[----:B------:R-:W-:Y:S01]  /*5c60*/  HMMA.16816.F32 R124, R96, R120, R124 ;  /* 0x00000078607c723c */ /* 0x000fe2000000187c */
[----:B------:R-:W-:-:S02]  /*5c70*/  FADD.FTZ R3, R249, R2 ;  /* 0x00000002f9037221 */ /* 0x000fc40000010000 */
[----:B------:R-:W-:Y:S02]  /*5c80*/  FADD.FTZ R2, R243, R0 ;  /* 0x00000000f3027221 */ /* 0x000fe40000010000 */
[----:B------:R-:W-:-:S03]  /*5c90*/  FADD.FTZ R0, R247, R3 ;  /* 0x00000003f7007221 */ /* 0x000fc60000010000 */
[----:B------:R-:W-:Y:S01]  /*5ca0*/  HMMA.16816.F32 R120, R96, R122, R72 ;  /* 0x0000007a6078723c */ /* 0x000fe20000001848 */
[----:B------:R-:W2:Y:S01]  /*5cb0*/  LDSM.16.MT88.4 R72, [R210+0x8800] ;  /* 0x00880000d248783b */ /* 0x000ea20000004200 */
        /* <DEDUP_REMOVED lines=10> */
[----:B------:R3:W-:Y:S01]  /*5d60*/  STL [R1+0x4], R3 ;  /* 0x0000040301007387 */ /* 0x0007e20000100800 */
[----:B------:R-:W-:Y:S01]  /*5d70*/  ISETP.GE.AND P0, PT, R226, 0x3, PT ;  /* 0x00000003e200780c */ /* 0x000fe20003f06270 */
[C---:B------:R-:W-:Y:S01]  /*5d80*/  HMMA.16816.F32 R132, R96.reuse, R128, R132 ;  /* 0x000000806084723c */ /* 0x040fe20000001884 */
[----:B------:R-:W-:Y:S07]  /*5d90*/  BSSY B0, `(.L_x_1087) ;  /* 0x000003d000007945 */ /* 0x000fee0003800000 */
[C---:B------:R-:W-:Y:S08]  /*5da0*/  HMMA.16816.F32 R128, R96.reuse, R130, R52 ;  /* 0x000000826080723c */ /* 0x040ff00000001834 */
[C---:B-1----:R-:W-:Y:S08]  /*5db0*/  HMMA.16816.F32 R116, R96.reuse, R112, R116 ;  /* 0x000000706074723c */ /* 0x042ff00000001874 */
[C---:B------:R-:W-:Y:S08]  /*5dc0*/  HMMA.16816.F32 R52, R96.reuse, R56, R68 ;  /* 0x000000386034723c */ /* 0x040ff00000001844 */
[C---:B------:R-:W-:Y:S08]  /*5dd0*/  HMMA.16816.F32 R112, R96.reuse, R114, R84 ;  /* 0x000000726070723c */ /* 0x040ff00000001854 */
[C---:B------:R-:W-:Y:S08]  /*5de0*/  HMMA.16816.F32 R56, R96.reuse, R58, R60 ;  /* 0x0000003a6038723c */ /* 0x040ff0000000183c */
[C---:B------:R-:W-:Y:S08]  /*5df0*/  HMMA.16816.F32 R148, R96.reuse, R144, R148 ;  /* 0x000000906094723c */ /* 0x040ff00000001894 */
        /* <DEDUP_REMOVED lines=8> */
[----:B------:R-:W-:Y:S01]  /*5e80*/  HMMA.16816.F32 R96, R96, R6, R8 ;  /* 0x000000066060723c */ /* 0x000fe20000001808 */
[----:B------:R-:W-:Y:S07]  /*5e90*/  @!UPT UIADD3 URZ, URZ, URZ, URZ ;  /* 0x0000003f3f3ff290 */ /* 0x000fee000fffe03f */
[----:B------:R-:W-:Y:S11]  /*5ea0*/  @!P0 BRA `(.L_x_1088) ;  /* 0x000002b000008947 */ /* 0x000ff60003800000 */
[----:B---3--:R-:W2:Y:S04]  /*5eb0*/  LDL.LU.64 R220, [R1+0x68] ;  /* 0x0000680001dc7983 */ /* 0x008ea80000300a00 */
[----:B------:R-:W3:Y:S04]  /*5ec0*/  LDL.64 R218, [R1+0x10] ;  /* 0x0000100001da7983 */ /* 0x000ee80000100a00 */
[----:B------:R-:W4:Y:S04]  /*5ed0*/  LDL R224, [R1+0x1c] ;  /* 0x00001c0001e07983 */ /* 0x000f280000100800 */
[----:B------:R-:W5:Y:S04]  /*5ee0*/  LDL R216, [R1+0x20] ;  /* 0x0000200001d87983 */ /* 0x000f680000100800 */
[----:B------:R-:W5:Y:S01]  /*5ef0*/  LDL R102, [R1+0x28] ;  /* 0x0000280001667983 */ /* 0x000f620000100800 */
[----:B------:R-:W-:Y:S01]  /*5f00*/  IADD3 R0, R226, -0x3, RZ ;  /* 0xfffffffde2007810 */ /* 0x000fe20007ffe0ff */
[----:B------:R-:W-:-:S02]  /*5f10*/  IMAD.MOV.U32 R215, RZ, RZ, c[0x0][0x1e0] ;  /* 0x00007800ffd77624 */ /* 0x000fc400078e00ff */
[----:B------:R-:W-:Y:S01]  /*5f20*/  IMAD.MOV.U32 R223, RZ, RZ, 0x6 ;  /* 0x00000006ffdf7424 */ /* 0x000fe200078e00ff */
[----:B------:R-:W-:Y:S01]  /*5f30*/  SHF.R.S32.HI R2, RZ, 0x1f, R0 ;  /* 0x0000001fff027819 */ /* 0x000fe20000011400 */
[----:B------:R-:W-:-:S03]  /*5f40*/  IMAD.WIDE.U32 R4, R0, c[0x0][0x1e0], RZ ;  /* 0x0000780000047a25 */ /* 0x000fc600078e00ff */
[C---:B------:R-:W-:Y:S01]  /*5f50*/  SHF.L.U64.HI R7, R215.reuse, R223, c[0x0][0x1e4] ;  /* 0x00007900d7077619 */ /* 0x040fe200000102df */
[----:B------:R-:W-:Y:S02]  /*5f60*/  IMAD R2, R2, c[0x0][0x1e0], RZ ;  /* 0x0000780002027a24 */ /* 0x000fe400078e02ff */
[----:B------:R-:W-:Y:S02]  /*5f70*/  IMAD.SHL.U32 R6, R215, 0x40, RZ ;  /* 0x00000040d7067824 */ /* 0x000fe400078e00ff */
[----:B------:R-:W-:-:S04]  /*5f80*/  IMAD R0, R0, c[0x0][0x1e4], R2 ;  /* 0x0000790000007a24 */ /* 0x000fc800078e0202 */
[----:B------:R-:W-:-:S04]  /*5f90*/  IMAD.IADD R0, R5, 0x1, R0 ;  /* 0x0000000105007824 */ /* 0x000fc800078e0200 */
[----:B------:R-:W-:Y:S02]  /*5fa0*/  IMAD R0, R0, 0x60, RZ ;  /* 0x0000006000007824 */ /* 0x000fe400078e02ff */
[----:B--2---:R-:W-:-:S04]  /*5fb0*/  IMAD.WIDE.U32 R4, R4, 0x60, R220 ;  /* 0x0000006004047825 */ /* 0x004fc800078e00dc */
[----:B------:R-:W-:Y:S01]  /*5fc0*/  IMAD.IADD R0, R5, 0x1, R0 ;  /* 0x0000000105007824 */ /* 0x000fe200078e0200 */
[----:B------:R-:W-:Y:S02]  /*5fd0*/  LEA R2, P4, R4, c[0x0][0x1c8], 0x1 ;  /* 0x0000720004027a11 */ /* 0x000fe400078808ff */
[----:B---3--:R-:W-:Y:S02]  /*5fe0*/  ISETP.GE.AND P3, PT, R218, c[0x0][0x1d4], PT ;  /* 0x00007500da007a0c */ /* 0x008fe40003f66270 */
[----:B----4-:R-:W-:Y:S02]  /*5ff0*/  ISETP.GE.AND P1, PT, R224, c[0x0][0x1d4], PT ;  /* 0x00007500e0007a0c */ /* 0x010fe40003f26270 */
[----:B------:R-:W-:Y:S02]  /*6000*/  LEA.HI.X R3, R4, c[0x0][0x1cc], R0, 0x1, P4 ;  /* 0x0000730004037a11 */ /* 0x000fe400020f0c00 */
[----:B-----5:R-:W-:Y:S02]  /*6010*/  ISETP.GE.AND P0, PT, R216, c[0x0][0x1d4], PT ;  /* 0x00007500d8007a0c */ /* 0x020fe40003f06270 */
[----:B------:R-:W-:-:S02]  /*6020*/  IADD3 R10, P6, P5, R6, 0x80, R2 ;  /* 0x00000080060a7810 */ /* 0x000fc40007dde002 */
[-C--:B------:R-:W-:Y:S02]  /*6030*/  IADD3 R4, P4, R2, R6.reuse, RZ ;  /* 0x0000000602047210 */ /* 0x080fe40007f9e0ff */
        /* <DEDUP_REMOVED lines=18> */
.L_x_1088:
[----:B---3--:R-:W-:Y:S05]  /*6160*/  BSYNC B0 ;  /* 0x0000000000007941 */ /* 0x008fea0003800000 */
.L_x_1087:
[----:B------:R-:W2:Y:S01]  /*6170*/  LDL R0, [R1+0x5c] ;  /* 0x00005c0001007983 */ /* 0x000ea20000100800 */
[----:B-1----:R-:W-:Y:S01]  /*6180*/  IMAD.MOV.U32 R3, RZ, RZ, c[0x0][0x168] ;  /* 0x00005a00ff037624 */ /* 0x002fe200078e00ff */
[----:B------:R-:W-:Y:S01]  /*6190*/  IADD3 R223, R226, -0x2, RZ ;  /* 0xfffffffee2df7810 */ /* 0x000fe20007ffe0ff */
[----:B------:R-:W-:Y:S01]  /*61a0*/  IMAD.MOV.U32 R204, RZ, RZ, 0x1 ;  /* 0x00000001ffcc7424 */ /* 0x000fe200078e00ff */
[----:B------:R-:W0:Y:S01]  /*61b0*/  LDGDEPBAR ;  /* 0x00000000000079af */ /* 0x000e220000000000 */
[----:B--2---:R-:W-:-:S05]  /*61c0*/  @P2 IMAD.HI.U32 R2, R0, c[0x0][0x2c8], RZ ;  /* 0x0000b20000022a27 */ /* 0x004fca00078e00ff */
[----:B------:R-:W-:-:S04]  /*61d0*/  @P2 SHF.R.U32.HI R0, RZ, c[0x0][0x2cc], R2 ;  /* 0x0000b300ff002a19 */ /* 0x000fc80000011602 */
[----:B------:R-:W-:-:S05]  /*61e0*/  IADD3 R0, R0, c[0x0][0x1d0], -R3 ;  /* 0x0000740000007a10 */ /* 0x000fca0007ffe803 */
[----:B------:R-:W-:-:S05]  /*61f0*/  IMAD.HI R0, R0, 0x2aaaaaab, RZ ;  /* 0x2aaaaaab00007827 */ /* 0x000fca00078e02ff */
[----:B------:R-:W-:-:S04]  /*6200*/  SHF.R.U32.HI R2, RZ, 0x1f, R0 ;  /* 0x0000001fff027819 */ /* 0x000fc80000011600 */
[----:B------:R-:W-:-:S04]  /*6210*/  LEA.HI.SX32 R0, R0, R2, 0x1c ;  /* 0x0000000200007211 */ /* 0x000fc800078fe2ff */
[----:B------:R-:W-:-:S04]  /*6220*/  IMNMX R3, RZ, R0, !PT ;  /* 0x00000000ff037217 */ /* 0x000fc80007800200 */
[----:B------:R-:W-:Y:S01]  /*6230*/  ISETP.GE.AND P0, PT, R223, R3, PT ;  /* 0x00000003df00720c */ /* 0x000fe20003f06270 */
[----:B------:R1:W-:Y:S04]  /*6240*/  STL [R1+0x18], R3 ;  /* 0x0000180301007387 */ /* 0x0003e80000100800 */
[----:B------:R1:W-:Y:S08]  /*6250*/  STL [R1], RZ ;  /* 0x000000ff01007387 */ /* 0x0003f00000100800 */
[----:B------:R-:W-:Y:S05]  /*6260*/  @!P0 BRA `(.L_x_1089) ;  /* 0x000046b000008947 */ /* 0x000fea0003800000 */
[----:B------:R-:W2:Y:S01]  /*6270*/  LDL R4, [R1+0x34] ;  /* 0x0000340001047983 */ /* 0x000ea20000100800 */
[----:B-1----:R-:W-:Y:S01]  /*6280*/  IMAD.MOV.U32 R3, RZ, RZ, R100 ;  /* 0x000000ffff037224 */ /* 0x002fe200078e0064 */
[----:B------:R-:W-:Y:S01]  /*6290*/  MOV R238, R223 ;  /* 0x000000df00ee7202 */ /* 0x000fe20000000f00 */
[----:B------:R-:W-:Y:S01]  /*62a0*/  IMAD.MOV.U32 R2, RZ, RZ, R101 ;  /* 0x000000ffff027224 */ /* 0x000fe200078e0065 */
[----:B------:R1:W-:Y:S01]  /*62b0*/  STL [R1], RZ ;  /* 0x000000ff01007387 */ /* 0x0003e20000100800 */
[----:B------:R-:W-:Y:S01]  /*62c0*/  MOV R204, 0x1 ;  /* 0x0000000100cc7802 */ /* 0x000fe20000000f00 */
[----:B--2---:R-:W-:-:S05]  /*62d0*/  @P2 IMAD.HI.U32 R0, R4, c[0x0][0x2c8], RZ ;  /* 0x0000b20004002a27 */ /* 0x004fca00078e00ff */
[----:B------:R-:W-:-:S05]  /*62e0*/  @P2 SHF.R.U32.HI R0, RZ, c[0x0][0x2cc], R0 ;  /* 0x0000b300ff002a19 */ /* 0x000fca0000011600 */
[----:B------:R1:W-:Y:S02]  /*62f0*/  @P2 STL [R1+0x24], R0 ;  /* 0x0000240001002387 */ /* 0x0003e40000100800 */
.L_x_1090:
[----:B------:R-:W-:Y:S04]  /*6300*/  DEPBAR.LE SB0, 0x2 ;  /* 0x000080800000791a */ /* 0x000fe80000000000 */
[----:B------:R-:W-:Y:S01]  /*6310*/  WARPSYNC 0xffffffff ;  /* 0xffffffff00007948 */ /* 0x000fe20003800000 */
[----:B------:R-:W-:Y:S01]  /*6320*/  BAR.SYNC.DEFER_BLOCKING 0x0 ;  /* 0x0000000000007b1d */ /* 0x000fe20000010000 */
[----:B------:R-:W-:Y:S01]  /*6330*/  IMAD R205, R204, 0x9000, RZ ;  /* 0x00009000cccd7824 */ /* 0x000fe200078e02ff */
[C---:B------:R-:W-:Y:S02]  /*6340*/  ISETP.GE.AND P5, PT, R238.reuse, 0x1, PT ;  /* 0x00000001ee00780c */ /* 0x040fe40003fa6270 */
[----:B------:R-:W-:Y:S02]  /*6350*/  IADD3 R218, R238, -0x1, RZ ;  /* 0xffffffffeeda7810 */ /* 0x000fe40007ffe0ff */
[----:B-1----:R-:W-:Y:S04]  /*6360*/  IADD3 R0, R209, R205, RZ ;  /* 0x000000cdd1007210 */ /* 0x002fe80007ffe0ff */
[----:B------:R-:W-:Y:S05]  /*6370*/  IADD3 R200, R208, R0, RZ ;  /* 0x00000000d0c87210 */ /* 0x000fea0007ffe0ff */
[----:B------:R-:W-:Y:S01]  /*6380*/  @P5 IMAD.WIDE.U32 R202, R218, c[0x0][0x208], RZ ;  /* 0x00008200daca5a25 */ /* 0x000fe200078e00ff */
[----:B------:R-:W1:Y:S08]  /*6390*/  LDSM.16.M88.4 R8, [R0] ;  /* 0x000000000008783b */ /* 0x000e700000000200 */
[----:B------:R-:W2:Y:S08]  /*63a0*/  LDSM.16.M88.4 R16, [R0+0x800] ;  /* 0x000800000010783b */ /* 0x000eb00000000200 */
[----:B------:R-:W3:Y:S08]  /*63b0*/  LDSM.16.M88.4 R24, [R0+0x1000] ;  /* 0x001000000018783b */ /* 0x000ef00000000200 */
[----:B------:R-:W4:Y:S04]  /*63c0*/  LDL R215, [R1+0x48] ;  /* 0x0000480001d77983 */ /* 0x000f280000100800 */
[----:B------:R-:W5:Y:S08]  /*63d0*/  LDSM.16.M88.4 R32, [R0+0x1800] ;  /* 0x001800000020783b */ /* 0x000f700000000200 */
[----:B------:R-:W4:Y:S01]  /*63e0*/  LDL R201, [R1+0x30] ;  /* 0x0000300001c97983 */ /* 0x000f220000100800 */
[C---:B-1----:R-:W-:Y:S03]  /*63f0*/  HMMA.16816.F32 R4, R152.reuse, R8, RZ ;  /* 0x000000089804723c */ /* 0x042fe600000018ff */
[----:B------:R-:W1:Y:S05]  /*6400*/  LDSM.16.M88.4 R40, [R0+0x2000] ;  /* 0x002000000028783b */ /* 0x000e6a0000000200 */
[C---:B------:R-:W-:Y:S03]  /*6410*/  HMMA.16816.F32 R8, R152.reuse, R10, RZ ;  /* 0x0000000a9808723c */ /* 0x040fe600000018ff */
[----:B------:R-:W1:Y:S05]  /*6420*/  LDSM.16.M88.4 R48, [R0+0x2800] ;  /* 0x002800000030783b */ /* 0x000e6a0000000200 */
[C---:B--2---:R-:W-:Y:S03]  /*6430*/  HMMA.16816.F32 R12, R152.reuse, R16, RZ ;  /* 0x00000010980c723c */ /* 0x044fe600000018ff */
[----:B------:R-:W2:Y:S06]  /*6440*/  LDL.64 R216, [R1+0x38] ;  /* 0x0000380001d87983 */ /* 0x000eac0000100a00 */
[----:B------:R-:W2:Y:S01]  /*6450*/  LDL.LU R221, [R1] ;  /* 0x0000000001dd7983 */ /* 0x000ea20000300800 */
[C---:B------:R-:W-:Y:S03]  /*6460*/  HMMA.16816.F32 R16, R152.reuse, R18, RZ ;  /* 0x000000129810723c */ /* 0x040fe600000018ff */
[----:B------:R-:W1:Y:S05]  /*6470*/  LDSM.16.M88.4 R100, [R200] ;  /* 0x00000000c864783b */ /* 0x000e6a0000000200 */
[C---:B---3--:R-:W-:Y:S03]  /*6480*/  HMMA.16816.F32 R20, R152.reuse, R24, RZ ;  /* 0x000000189814723c */ /* 0x048fe600000018ff */
[----:B------:R-:W3:Y:S05]  /*6490*/  LDL.64 R228, [R1+0x10] ;  /* 0x0000100001e47983 */ /* 0x000eea0000100a00 */
[C---:B------:R-:W-:Y:S01]  /*64a0*/  HMMA.16816.F32 R24, R152.reuse, R26, RZ ;  /* 0x0000001a9818723c */ /* 0x040fe200000018ff */
[----:B------:R-:W2:Y:S04]  /*64b0*/  LDL R222, [R1+0x24] ;  /* 0x0000240001de7983 */ /* 0x000ea80000100800 */
[----:B------:R-:W2:Y:S03]  /*64c0*/  LDL R227, [R1+0x1c] ;  /* 0x00001c0001e37983 */ /* 0x000ea60000100800 */
[C---:B-----5:R-:W-:Y:S01]  /*64d0*/  HMMA.16816.F32 R28, R152.reuse, R32, RZ ;  /* 0x00000020981c723c */ /* 0x060fe200000018ff */
[----:B------:R-:W5:Y:S04]  /*64e0*/  LDL R220, [R1+0x58] ;  /* 0x0000580001dc7983 */ /* 0x000f680000100800 */
[----:B------:R-:W4:Y:S03]  /*64f0*/  LDL R226, [R1+0x20] ;  /* 0x0000200001e27983 */ /* 0x000f260000100800 */
[C---:B------:R-:W-:Y:S08]  /*6500*/  HMMA.16816.F32 R32, R152.reuse, R34, RZ ;  /* 0x000000229820723c */ /* 0x040ff000000018ff */
[C---:B-1----:R-:W-:Y:S08]  /*6510*/  HMMA.16816.F32 R36, R152.reuse, R40, RZ ;  /* 0x000000289824723c */ /* 0x042ff000000018ff */
[C---:B------:R-:W-:Y:S08]  /*6520*/  HMMA.16816.F32 R40, R152.reuse, R42, RZ ;  /* 0x0000002a9828723c */ /* 0x040ff000000018ff */
[C---:B------:R-:W-:Y:S08]  /*6530*/  HMMA.16816.F32 R44, R152.reuse, R48, RZ ;  /* 0x00000030982c723c */ /* 0x040ff000000018ff */
[----:B------:R-:W-:Y:S08]  /*6540*/  HMMA.16816.F32 R48, R152, R50, RZ ;  /* 0x000000329830723c */ /* 0x000ff000000018ff */
[C---:B------:R-:W-:Y:S08]  /*6550*/  HMMA.16816.F32 R4, R156.reuse, R100, R4 ;  /* 0x000000649c04723c */ /* 0x040ff00000001804 */
        /* <DEDUP_REMOVED lines=13> */
[----:B------:R-:W1:Y:S02]  /*6630*/  LDSM.16.M88.4 R100, [R200+0x2800] ;  /* 0x00280000c864783b */ /* 0x000e640000000200 */
[----:B---3--:R-:W-:Y:S05]  /*6640*/  @P5 ISETP.GE.AND P3, PT, R228, c[0x0][0x1d4], PT ;  /* 0x00007500e4005a0c */ /* 0x008fea0003f66270 */
[C---:B-1----:R-:W-:Y:S03]  /*6650*/  HMMA.16816.F32 R44, R156.reuse, R100, R44 ;  /* 0x000000649c2c723c */ /* 0x042fe6000000182c */
[----:B--2---:R-:W-:Y:S04]  /*6660*/  @P5 ISETP.GE.AND P1, PT, R227, c[0x0][0x1d4], PT ;  /* 0x00007500e3005a0c */ /* 0x004fe80003f26270 */
[----:B------:R-:W-:Y:S01]  /*6670*/  @P5 SHF.R.S32.HI R100, RZ, 0x1f, R218 ;  /* 0x0000001fff645819 */ /* 0x000fe200000114da */
[----:B------:R-:W-:Y:S04]  /*6680*/  HMMA.16816.F32 R48, R156, R102, R48 ;  /* 0x000000669c30723c */ /* 0x000fe80000001830 */
[----:B------:R-:W-:Y:S01]  /*6690*/  @P5 IMAD R100, R100, c[0x0][0x208], RZ ;  /* 0x0000820064645a24 */ /* 0x000fe200078e02ff */
[----:B----4-:R-:W-:Y:S02]  /*66a0*/  @P5 ISETP.GE.AND P0, PT, R226, c[0x0][0x1d4], PT ;  /* 0x00007500e2005a0c */ /* 0x010fe40003f06270 */
[----:B------:R-:W-:Y:S01]  /*66b0*/  @P5 MOV R102, R216 ;  /* 0x000000d800665202 */ /* 0x000fe20000000f00 */
[----:B------:R-:W-:Y:S01]  /*66c0*/  @P5 IMAD R100, R218, c[0x0][0x20c], R100 ;  /* 0x00008300da645a24 */ /* 0x000fe200078e0264 */
[----:B------:R-:W-:Y:S03]  /*66d0*/  @P5 MOV R103, R215 ;  /* 0x000000d700675202 */ /* 0x000fe60000000f00 */
[----:B------:R-:W-:Y:S01]  /*66e0*/  @P5 IMAD R215, R221, 0x9000, R201 ;  /* 0x00009000ddd75824 */ /* 0x000fe200078e02c9 */
[----:B------:R-:W-:Y:S01]  /*66f0*/  @P5 IADD3 R100, R203, R100, RZ ;  /* 0x00000064cb645210 */ /* 0x000fe20007ffe0ff */
[----:B------:R-:W-:Y:S01]  /*6700*/  @P5 IMAD.WIDE.U32 R102, R202, 0x60, R102 ;  /* 0x00000060ca665825 */ /* 0x000fe200078e0066 */
[----:B------:R-:W-:Y:S02]  /*6710*/  @P5 MOV R202, c[0x0][0x208] ;  /* 0x0000820000ca5a02 */ /* 0x000fe40000000f00 */
[----:B------:R-:W-:Y:S01]  /*6720*/  IADD3 R201, R206, R0, RZ ;  /* 0x00000000cec97210 */ /* 0x000fe20007ffe0ff */
[----:B------:R-:W-:Y:S01]  /*6730*/  @P5 IMAD R101, R100, 0x60, RZ ;  /* 0x0000006064655824 */ /* 0x000fe200078e02ff */
[C---:B------:R-:W-:Y:S04]  /*6740*/  @P5 LEA R100, P4, R102.reuse, c[0x0][0x1f8], 0x1 ;  /* 0x00007e0066645a11 */ /* 0x040fe800078808ff */
[----:B------:R-:W-:Y:S04]  /*6750*/  @P5 IADD3 R101, R103, R101, RZ ;  /* 0x0000006567655210 */ /* 0x000fe80007ffe0ff */
[----:B------:R-:W-:Y:S01]  /*6760*/  @P5 LEA.HI.X R101, R102, c[0x0][0x1fc], R101, 0x1, P4 ;  /* 0x00007f0066655a11 */ /* 0x000fe200020f0c65 */
[----:B------:R-:W-:Y:S04]  /*6770*/  @P5 IMAD.MOV.U32 R102, RZ, RZ, 0x6 ;  /* 0x00000006ff665424 */ /* 0x000fe800078e00ff */
[----:B------:R-:W-:Y:S01]  /*6780*/  @!PT LDS RZ, [RZ] ;  /* 0x00000000fffff984 */ /* 0x000fe20000000800 */
[----:B------:R-:W-:Y:S01]  /*6790*/  @!PT LDS RZ, [RZ] ;  /* 0x00000000fffff984 */ /* 0x000fe20000000800 */
[----:B------:R-:W-:Y:S01]  /*67a0*/  @!PT LDS RZ, [RZ] ;  /* 0x00000000fffff984 */ /* 0x000fe20000000800 */
[----:B------:R1:W-:Y:S01]  /*67b0*/  @P5 LDGSTS.E.BYPASS.LTC128B.128 [R215], [R100.64], !P3 ;  /* 0x0000000064d75fae */ /* 0x0003e2000d901d46 */
[C---:B------:R-:W-:Y:S02]  /*67c0*/  @P5 SHF.L.U64.HI R102, R202.reuse, R102, c[0x0][0x20c] ;  /* 0x00008300ca665619 */ /* 0x040fe40000010266 */
[----:B------:R-:W-:Y:S05]  /*67d0*/  @P5 SHF.L.U32 R202, R202, 0x6, RZ ;  /* 0x00000006caca5819 */ /* 0x000fea00000006ff */
[----:B------:R1:W-:Y:S08]  /*67e0*/  @P5 LDGSTS.E.BYPASS.LTC128B.128 [R215+0x3000], [R100.64+0x80], !P1 ;  /* 0x0300008064d75fae */ /* 0x0003f0000c901d46 */
[----:B------:R1:W-:Y:S02]  /*67f0*/  @P5 LDGSTS.E.BYPASS.LTC128B.128 [R215+0x6000], [R100.64+0x100], !P0 ;  /* 0x0600010064d75fae */ /* 0x0003e4000c101d46 */
[----:B-1----:R-:W-:Y:S04]  /*6800*/  @P5 IADD3 R100, P4, R202, R100, RZ ;  /* 0x00000064ca645210 */ /* 0x002fe80007f9e0ff */
[----:B------:R-:W-:Y:S02]  /*6810*/  @P5 IADD3.X R101, R102, R101, RZ, P4, !PT ;  /* 0x0000006566655210 */ /* 0x000fe400027fe4ff */
[----:B------:R-:W-:Y:S03]  /*6820*/  @P5 IADD3 R202, P4, R202, R100, RZ ;  /* 0x00000064caca5210 */ /* 0x000fe60007f9e0ff */
[----:B------:R1:W-:Y:S01]  /*6830*/  @P5 LDGSTS.E.BYPASS.LTC128B.128 [R215+0x1000], [R100.64], !P3 ;  /* 0x0100000064d75fae */ /* 0x0003e2000d901d46 */
[----:B------:R-:W-:Y:S07]  /*6840*/  @P5 IADD3.X R203, R102, R101, RZ, P4, !PT ;  /* 0x0000006566cb5210 */ /* 0x000fee00027fe4ff */
[----:B------:R1:W-:Y:S08]  /*6850*/  @P5 LDGSTS.E.BYPASS.LTC128B.128 [R215+0x4000], [R100.64+0x80], !P1 ;  /* 0x0400008064d75fae */ /* 0x0003f0000c901d46 */
[----:B------:R1:W-:Y:S08]  /*6860*/  @P5 LDGSTS.E.BYPASS.LTC128B.128 [R215+0x7000], [R100.64+0x100], !P0 ;  /* 0x0700010064d75fae */ /* 0x0003f0000c101d46 */
[----:B------:R2:W-:Y:S08]  /*6870*/  @P5 LDGSTS.E.BYPASS.LTC128B.128 [R215+0x2000], [R202.64], !P3 ;  /* 0x02000000cad75fae */ /* 0x0005f0000d901d46 */
[----:B------:R2:W-:Y:S08]  /*6880*/  @P5 LDGSTS.E.BYPASS.LTC128B.128 [R215+0x5000], [R202.64+0x80], !P1 ;  /* 0x05000080cad75fae */ /* 0x0005f0000c901d46 */
[----:B------:R2:W-:Y:S08]  /*6890*/  @P5 LDGSTS.E.BYPASS.LTC128B.128 [R215+0x8000], [R202.64+0x100], !P0 ;  /* 0x08000100cad75fae */ /* 0x0005f0000c101d46 */
[----:B-1----:R-:W1:Y:S08]  /*68a0*/  LDSM.16.M88.4 R100, [R201] ;  /* 0x00000000c964783b */ /* 0x002e700000000200 */
[----:B------:R-:W0:Y:S01]  /*68b0*/  LDGDEPBAR ;  /* 0x00000000000079af */ /* 0x000e220000000000 */
[----:B--2---:R-:W-:Y:S02]  /*68c0*/  IADD3 R203, R206, R200, RZ ;  /* 0x000000c8cecb7210 */ /* 0x004fe40007ffe0ff */
[----:B------:R-:W-:Y:S01]  /*68d0*/  IADD3 R202, R208, R0, R206 ;  /* 0x00000000d0ca7210 */ /* 0x000fe20007ffe0ce */
        /* <DEDUP_REMOVED lines=122> */
[----:B------:R1:W2:Y:S08]  /*7080*/  LDSM.16.M88.4 R100, [R0+0x8800] ;  /* 0x008800000064783b */ /* 0x0002b00000000200 */
[----:B-1----:R1:W3:Y:S01]  /*7090*/  LDL R0, [R1+0x34] ;  /* 0x0000340001007983 */ /* 0x0022e20000100800 */
[C---:B--2---:R-:W-:Y:S08]  /*70a0*/  HMMA.16816.F32 R44, R184.reuse, R100, R44 ;  /* 0x00000064b82c723c */ /* 0x044ff0000000182c */
[----:B------:R-:W-:Y:S01]  /*70b0*/  HMMA.16816.F32 R48, R184, R102, R48 ;  /* 0x00000066b830723c */ /* 0x000fe20000001830 */
[----:B------:R-:W2:Y:S07]  /*70c0*/  LDSM.16.M88.4 R100, [R200+0x6000] ;  /* 0x00600000c864783b */ /* 0x000eae0000000200 */
[C---:B--2---:R-:W-:Y:S08]  /*70d0*/  HMMA.16816.F32 R4, R188.reuse, R100, R4 ;  /* 0x00000064bc04723c */ /* 0x044ff00000001804 */
[C---:B------:R-:W-:Y:S01]  /*70e0*/  HMMA.16816.F32 R8, R188.reuse, R102, R8 ;  /* 0x00000066bc08723c */ /* 0x040fe20000001808 */
        /* <DEDUP_REMOVED lines=12> */
[----:B------:R-:W2:Y:S03]  /*71b0*/  LDSM.16.M88.4 R100, [R200+0x8800] ;  /* 0x00880000c864783b */ /* 0x000ea60000000200 */
[----:B---3--:R-:W-:Y:S04]  /*71c0*/  @P2 MOV R0, R222 ;  /* 0x000000de00002202 */ /* 0x008fe80000000f00 */
        /* <DEDUP_REMOVED lines=19> */
[----:B------:R-:W-:Y:S01]  /*7300*/  HMMA.16816.F32 R48, R192, R102, R48 ;  /* 0x00000066c030723c */ /* 0x000fe20000001830 */
[----:B------:R-:W2:Y:S07]  /*7310*/  LDSM.16.M88.4 R100, [R203+0x6000] ;  /* 0x00600000cb64783b */ /* 0x000eae0000000200 */
[C---:B--2---:R-:W-:Y:S08]  /*7320*/  HMMA.16816.F32 R4, R196.reuse, R100, R4 ;  /* 0x00000064c404723c */ /* 0x044ff00000001804 */
[C---:B------:R-:W-:Y:S01]  /*7330*/  HMMA.16816.F32 R8, R196.reuse, R102, R8 ;  /* 0x00000066c408723c */ /* 0x040fe20000001808 */
[----:B------:R-:W2:Y:S11]  /*7340*/  LDSM.16.M88.4 R100, [R202+0x6800] ;  /* 0x00680000ca64783b */ /* 0x000eb60000000200 */
[----:B------:R-:W-:Y:S04]  /*7350*/  @!UPT UIADD3 URZ, URZ, URZ, URZ ;  /* 0x0000003f3f3ff290 */ /* 0x000fe8000fffe03f */
[----:B------:R-:W-:Y:S02]  /*7360*/  FMUL.FTZ R4, R4, c[0x0][0x320] ;  /* 0x0000c80004047a20 */ /* 0x000fe40000410000 */
        /* <DEDUP_REMOVED lines=8> */
[----:B------:R-:W-:Y:S01]  /*73f0*/  MUFU.TANH R218, R6 ;  /* 0x0000000600da7308 */ /* 0x000fe20000002400 */
[C---:B--2---:R-:W-:Y:S09]  /*7400*/  HMMA.16816.F32 R12, R196.reuse, R100, R12 ;  /* 0x00000064c40c723c */ /* 0x044ff2000000180c */
[----:B------:R-:W2:Y:S01]  /*7410*/  MUFU.TANH R217, R5 ;  /* 0x0000000500d97308 */ /* 0x000ea20000002400 */
[C---:B------:R-:W-:Y:S01]  /*7420*/  HMMA.16816.F32 R16, R196.reuse, R102, R16 ;  /* 0x00000066c410723c */ /* 0x040fe20000001810 */
[----:B------:R-:W4:Y:S08]  /*7430*/  LDSM.16.M88.4 R100, [R202+0x7000] ;  /* 0x00700000ca64783b */ /* 0x000f300000000200 */
[----:B------:R1:W-:Y:S10]  /*7440*/  MUFU.TANH R216, R7 ;  /* 0x0000000700d87308 */ /* 0x0003f40000002400 */
[----:B------:R-:W2:Y:S01]  /*7450*/  MUFU.TANH R201, R8 ;  /* 0x0000000800c97308 */ /* 0x000ea20000002400 */
[----:B------:R-:W-:Y:S02]  /*7460*/  FMUL.FTZ R12, R12, c[0x0][0x320] ;  /* 0x0000c8000c0c7a20 */ /* 0x000fe40000410000 */
[----:B------:R-:W-:Y:S02]  /*7470*/  FMUL.FTZ R15, R15, c[0x0][0x320] ;  /* 0x0000c8000f0f7a20 */ /* 0x000fe40000410000 */
[----:B------:R-:W-:Y:S02]  /*7480*/  FMUL.FTZ R13, R13, c[0x0][0x320] ;  /* 0x0000c8000d0d7a20 */ /* 0x000fe40000410000 */
[----:B------:R-:W-:Y:S03]  /*7490*/  FMUL.FTZ R14, R14, c[0x0][0x320] ;  /* 0x0000c8000e0e7a20 */ /* 0x000fe60000410000 */
[----:B------:R-:W-:Y:S01]  /*74a0*/  MUFU.TANH R203, R10 ;  /* 0x0000000a00cb7308 */ /* 0x000fe20000002400 */
[----:B------:R-:W-:Y:S02]  /*74b0*/  FMUL.FTZ R18, R18, c[0x0][0x320] ;  /* 0x0000c80012127a20 */ /* 0x000fe40000410000 */
[----:B------:R-:W-:Y:S01]  /*74c0*/  FMUL.FTZ R19, R19, c[0x0][0x320] ;  /* 0x0000c80013137a20 */ /* 0x000fe20000410000 */
[----:B-1----:R-:W1:Y:S01]  /*74d0*/  LDSM.16.M88.4 R4, [R202+0x7800] ;  /* 0x00780000ca04783b */ /* 0x002e620000000200 */
[----:B------:R-:W-:Y:S02]  /*74e0*/  FMUL.FTZ R16, R16, c[0x0][0x320] ;  /* 0x0000c80010107a20 */ /* 0x000fe40000410000 */
[----:B------:R-:W-:Y:S03]  /*74f0*/  FMUL.FTZ R17, R17, c[0x0][0x320] ;  /* 0x0000c80011117a20 */ /* 0x000fe60000410000 */
[----:B------:R-:W-:Y:S01]  /*7500*/  MUFU.TANH R200, R9 ;  /* 0x0000000900c87308 */ /* 0x000fe20000002400 */
[C---:B----4-:R-:W-:Y:S09]  /*7510*/  HMMA.16816.F32 R20, R196.reuse, R100, R20 ;  /* 0x00000064c414723c */ /* 0x050ff20000001814 */
[----:B------:R4:W-:Y:S01]  /*7520*/  MUFU.TANH R215, R11 ;  /* 0x0000000b00d77308 */ /* 0x0009e20000002400 */
[C---:B------:R-:W-:Y:S09]  /*7530*/  HMMA.16816.F32 R24, R196.reuse, R102, R24 ;  /* 0x00000066c418723c */ /* 0x040ff20000001818 */
[----:B------:R-:W2:Y:S10]  /*7540*/  MUFU.TANH R12, R12 ;  /* 0x0000000c000c7308 */ /* 0x000eb40000002400 */
[----:B------:R-:W-:Y:S01]  /*7550*/  MUFU.TANH R18, R18 ;  /* 0x0000001200127308 */ /* 0x000fe20000002400 */
[----:B------:R-:W-:Y:S01]  /*7560*/  FMUL.FTZ R22, R22, c[0x0][0x320] ;  /* 0x0000c80016167a20 */ /* 0x000fe20000410000 */
[C---:B-1----:R-:W-:Y:S01]  /*7570*/  HMMA.16816.F32 R28, R196.reuse, R4, R28 ;  /* 0x00000004c41c723c */ /* 0x042fe2000000181c */
[----:B----4-:R-:W-:Y:S02]  /*7580*/  LDSM.16.M88.4 R8, [R202+0x8800] ;  /* 0x00880000ca08783b */ /* 0x010fe40000000200 */
[----:B------:R-:W-:Y:S02]  /*7590*/  FMUL.FTZ R20, R20, c[0x0][0x320] ;  /* 0x0000c80014147a20 */ /* 0x000fe40000410000 */
[----:B------:R-:W-:Y:S03]  /*75a0*/  FMUL.FTZ R21, R21, c[0x0][0x320] ;  /* 0x0000c80015157a20 */ /* 0x000fe60000410000 */
[----:B------:R-:W-:Y:S01]  /*75b0*/  MUFU.TANH R22, R22 ;  /* 0x0000001600167308 */ /* 0x000fe20000002400 */
[----:B------:R-:W-:Y:S01]  /*75c0*/  FMUL.FTZ R25, R25, c[0x0][0x320] ;  /* 0x0000c80019197a20 */ /* 0x000fe20000410000 */
[C---:B------:R-:W-:Y:S01]  /*75d0*/  HMMA.16816.F32 R32, R196.reuse, R6, R32 ;  /* 0x00000006c420723c */ /* 0x040fe20000001820 */
[----:B------:R-:W1:Y:S01]  /*75e0*/  LDSM.16.M88.4 R4, [R202+0x8000] ;  /* 0x00800000ca04783b */ /* 0x000e620000000200 */
[----:B------:R-:W-:Y:S04]  /*75f0*/  DEPBAR.LE SB0, 0x2 ;  /* 0x000080800000791a */ /* 0x000fe80000000000 */
[----:B------:R-:W-:Y:S02]  /*7600*/  FMUL.FTZ R24, R24, c[0x0][0x320] ;  /* 0x0000c80018187a20 */ /* 0x000fe40000410000 */
[----:B------:R-:W-:Y:S01]  /*7610*/  MUFU.TANH R25, R25 ;  /* 0x0000001900197308 */ /* 0x000fe20000002400 */
[----:B------:R-:W-:Y:S03]  /*7620*/  BAR.SYNC.DEFER_BLOCKING 0x0 ;  /* 0x0000000000007b1d */ /* 0x000fe60000010000 */
[----:B------:R-:W-:Y:S02]  /*7630*/  FMUL.FTZ R23, R23, c[0x0][0x320] ;  /* 0x0000c80017177a20 */ /* 0x000fe40000410000 */
        /* <DEDUP_REMOVED lines=9> */
[----:B------:R-:W-:Y:S01]  /*76d0*/  FMUL.FTZ R30, R30, c[0x0][0x320] ;  /* 0x0000c8001e1e7a20 */ /* 0x000fe20000410000 */
[----:B------:R-:W-:Y:S01]  /*76e0*/  MUFU.TANH R32, R32 ;  /* 0x0000002000207308 */ /* 0x000fe20000002400 */
[C---:B-1----:R-:W-:Y:S01]  /*76f0*/  HMMA.16816.F32 R36, R196.reuse, R4, R36 ;  /* 0x00000004c424723c */ /* 0x042fe20000001824 */
[----:B------:R-:W1:Y:S08]  /*7700*/  SHFL.IDX PT, R4, R0, RZ, 0x1c1f ;  /* 0x001c1fff00047589 */ /* 0x000e7000000e0000 */
[----:B------:R-:W-:Y:S01]  /*7710*/  MUFU.TANH R33, R33 ;  /* 0x0000002100217308 */ /* 0x000fe20000002400 */
[C---:B------:R-:W-:Y:S01]  /*7720*/  HMMA.16816.F32 R40, R196.reuse, R6, R40 ;  /* 0x00000006c428723c */ /* 0x040fe20000001828 */
[----:B------:R4:W1:Y:S08]  /*7730*/  SHFL.IDX PT, R5, R0, 0x1, 0x1c1f ;  /* 0x003c1f0000057f89 */ /* 0x00087000000e0000 */
[----:B------:R-:W-:Y:S01]  /*7740*/  MUFU.TANH R20, R20 ;  /* 0x0000001400147308 */ /* 0x000fe20000002400 */
[C---:B------:R-:W-:Y:S09]  /*7750*/  HMMA.16816.F32 R44, R196.reuse, R8, R44 ;  /* 0x00000008c42c723c */ /* 0x040ff2000000182c */
[----:B------:R-:W1:Y:S01]  /*7760*/  MUFU.TANH R13, R13 ;  /* 0x0000000d000d7308 */ /* 0x000e620000002400 */
[----:B------:R-:W-:Y:S03]  /*7770*/  HMMA.16816.F32 R48, R196, R10, R48 ;  /* 0x0000000ac430723c */ /* 0x000fe60000001830 */
[----:B------:R-:W-:Y:S02]  /*7780*/  FMUL.FTZ R36, R36, c[0x0][0x320] ;  /* 0x0000c80024247a20 */ /* 0x000fe40000410000 */
[----:B------:R-:W-:Y:S02]  /*7790*/  FMUL.FTZ R37, R37, c[0x0][0x320] ;  /* 0x0000c80025257a20 */ /* 0x000fe40000410000 */
[----:B----4-:R-:W-:Y:S02]  /*77a0*/  IMAD R0, R238, -0x60, RZ ;  /* 0xffffffa0ee007824 */ /* 0x010fe400078e02ff */
[----:B------:R-:W-:Y:S03]  /*77b0*/  MUFU.TANH R14, R14 ;  /* 0x0000000e000e7308 */ /* 0x000fe60000002400 */
[----:B------:R-:W-:Y:S01]  /*77c0*/  FMUL.FTZ R38, R38, c[0x0][0x320] ;  /* 0x0000c80026267a20 */ /* 0x000fe20000410000 */
[----:B-----5:R-:W-:Y:S01]  /*77d0*/  IADD3 R0, -R220, 0x1, R0 ;  /* 0x00000001dc007810 */ /* 0x020fe20007ffe100 */
[----:B------:R-:W-:Y:S02]  /*77e0*/  FMUL.FTZ R39, R39, c[0x0][0x320] ;  /* 0x0000c80027277a20 */ /* 0x000fe40000410000 */
[----:B------:R-:W-:Y:S01]  /*77f0*/  FMUL.FTZ R40, R40, c[0x0][0x320] ;  /* 0x0000c80028287a20 */ /* 0x000fe20000410000 */
[----:B------:R-:W-:Y:S01]  /*7800*/  IADD3 R0, R0, c[0x0][0x1d0], RZ ;  /* 0x0000740000007a10 */ /* 0x000fe20007ffe0ff */
[----:B------:R-:W-:Y:S01]  /*7810*/  FMUL.FTZ R41, R41, c[0x0][0x320] ;  /* 0x0000c80029297a20 */ /* 0x000fe20000410000 */
[----:B------:R-:W4:Y:S01]  /*7820*/  MUFU.TANH R16, R16 ;  /* 0x0000001000107308 */ /* 0x000f220000002400 */
[----:B------:R-:W-:Y:S01]  /*7830*/  FMUL.FTZ R42, R42, c[0x0][0x320] ;  /* 0x0000c8002a2a7a20 */ /* 0x000fe20000410000 */
[----:B------:R-:W-:Y:S01]  /*7840*/  IADD3 R0, R0, -c[0x0][0x168], RZ ;  /* 0x80005a0000007a10 */ /* 0x000fe20007ffe0ff */
[----:B------:R-:W-:Y:S02]  /*7850*/  FMUL.FTZ R44, R44, c[0x0][0x320] ;  /* 0x0000c8002c2c7a20 */ /* 0x000fe40000410000 */
[----:B------:R-:W-:Y:S02]  /*7860*/  FMUL.FTZ R45, R45, c[0x0][0x320] ;  /* 0x0000c8002d2d7a20 */ /* 0x000fe40000410000 */
[C---:B-1----:R-:W-:Y:S01]  /*7870*/  IMAD.IADD R4, R0.reuse, 0x1, R4 ;  /* 0x0000000100047824 */ /* 0x042fe200078e0204 */
[----:B------:R-:W-:Y:S01]  /*7880*/  IADD3 R0, R0, R5, RZ ;  /* 0x0000000500007210 */ /* 0x000fe20007ffe0ff */
[----:B------:R-:W-:Y:S01]  /*7890*/  FMUL.FTZ R43, R43, c[0x0][0x320] ;  /* 0x0000c8002b2b7a20 */ /* 0x000fe20000410000 */
[----:B------:R-:W-:Y:S01]  /*78a0*/  MUFU.TANH R15, R15 ;  /* 0x0000000f000f7308 */ /* 0x000fe20000002400 */
[----:B------:R-:W-:Y:S01]  /*78b0*/  FMUL.FTZ R46, R46, c[0x0][0x320] ;  /* 0x0000c8002e2e7a20 */ /* 0x000fe20000410000 */
[----:B------:R-:W-:Y:S01]  /*78c0*/  ISETP.GT.AND P3, PT, R4, RZ, PT ;  /* 0x000000ff0400720c */ /* 0x000fe20003f64270 */
[----:B------:R-:W-:Y:S01]  /*78d0*/  FMUL.FTZ R48, R48, c[0x0][0x320] ;  /* 0x0000c80030307a20 */ /* 0x000fe20000410000 */
[----:B------:R-:W-:Y:S01]  /*78e0*/  ISETP.GT.AND P0, PT, R4, 0x1, PT ;  /* 0x000000010400780c */ /* 0x000fe20003f04270 */
[----:B------:R-:W-:Y:S01]  /*78f0*/  FMUL.FTZ R47, R47, c[0x0][0x320] ;  /* 0x0000c8002f2f7a20 */ /* 0x000fe20000410000 */
[----:B---3--:R-:W-:Y:S01]  /*7900*/  FSEL R5, R219, -INF , P3 ;  /* 0xff800000db057808 */ /* 0x008fe20001800000 */
[----:B------:R-:W-:Y:S01]  /*7910*/  FMUL.FTZ R49, R49, c[0x0][0x320] ;  /* 0x0000c80031317a20 */ /* 0x000fe20000410000 */
[----:B--2---:R-:W-:Y:S01]  /*7920*/  FSEL R7, R217, -INF , P0 ;  /* 0xff800000d9077808 */ /* 0x004fe20000000000 */
[----:B------:R-:W-:Y:S01]  /*7930*/  FMUL.FTZ R50, R50, c[0x0][0x320] ;  /* 0x0000c80032327a20 */ /* 0x000fe20000410000 */
[----:B------:R-:W-:Y:S01]  /*7940*/  FMNMX.FTZ R11, R5, R2, !PT ;  /* 0x00000002050b7209 */ /* 0x000fe20007810000 */
[----:B------:R-:W1:Y:S01]  /*7950*/  MUFU.TANH R17, R17 ;  /* 0x0000001100117308 */ /* 0x000e620000002400 */
[----:B------:R-:W-:Y:S01]  /*7960*/  ISETP.GT.AND P5, PT, R4, 0x8, PT ;  /* 0x000000080400780c */ /* 0x000fe20003fa4270 */
[----:B------:R-:W-:Y:S01]  /*7970*/  FMUL.FTZ R51, R51, c[0x0][0x320] ;  /* 0x0000c80033337a20 */ /* 0x000fe20000410000 */
[----:B------:R-:W-:Y:S02]  /*7980*/  ISETP.GT.AND P1, PT, R0, RZ, PT ;  /* 0x000000ff0000720c */ /* 0x000fe40003f24270 */
[----:B------:R-:W-:Y:S02]  /*7990*/  ISETP.GT.AND P0, PT, R4, 0x10, PT ;  /* 0x000000100400780c */ /* 0x000fe40003f04270 */
[----:B------:R-:W-:Y:S02]  /*79a0*/  FSEL R6, R218, -INF , P1 ;  /* 0xff800000da067808 */ /* 0x000fe40000800000 */
[----:B------:R-:W-:Y:S01]  /*79b0*/  ISETP.GT.AND P3, PT, R4, 0x9, PT ;  /* 0x000000090400780c */ /* 0x000fe20003f64270 */
[----:B------:R-:W2:Y:S01]  /*79c0*/  MUFU.TANH R19, R19 ;  /* 0x0000001300137308 */ /* 0x000ea20000002400 */
[----:B------:R-:W-:Y:S02]  /*79d0*/  ISETP.GT.AND P6, PT, R0, 0x1, PT ;  /* 0x000000010000780c */ /* 0x000fe40003fc4270 */
[----:B------:R-:W-:Y:S02]  /*79e0*/  FSEL R9, R201, -INF , P5 ;  /* 0xff800000c9097808 */ /* 0x000fe40002800000 */
[----:B------:R-:W-:Y:S02]  /*79f0*/  FMNMX.FTZ R11, R7, R11, !PT ;  /* 0x0000000b070b7209 */ /* 0x000fe40007810000 */
[----:B------:R-:W-:Y:S02]  /*7a00*/  FSEL R218, R12, -INF , P0 ;  /* 0xff8000000cda7808 */ /* 0x000fe40000000000 */
[----:B------:R-:W-:Y:S01]  /*7a10*/  FSEL R8, R216, -INF , P6 ;  /* 0xff800000d8087808 */ /* 0x000fe20003000000 */
[----:B------:R-:W3:Y:S01]  /*7a20*/  MUFU.TANH R21, R21 ;  /* 0x0000001500157308 */ /* 0x000ee20000002400 */
[----:B------:R-:W-:Y:S02]  /*7a30*/  FMNMX.FTZ R12, R6, R3, !PT ;  /* 0x00000003060c7209 */ /* 0x000fe40007810000 */
[----:B------:R-:W-:Y:S02]  /*7a40*/  FSEL R10, R200, -INF , P3 ;  /* 0xff800000c80a7808 */ /* 0x000fe40001800000 */
[----:B------:R-:W-:Y:S02]  /*7a50*/  ISETP.GT.AND P4, PT, R0, 0x8, PT ;  /* 0x000000080000780c */ /* 0x000fe40003f84270 */
[----:B------:R-:W-:Y:S02]  /*7a60*/  FMNMX.FTZ R11, R9, R11, !PT ;  /* 0x0000000b090b7209 */ /* 0x000fe40007810000 */
[----:B------:R-:W-:Y:S01]  /*7a70*/  FSEL R203, R203, -INF , P4 ;  /* 0xff800000cbcb7808 */ /* 0x000fe20002000000 */
[----:B------:R-:W5:Y:S01]  /*7a80*/  MUFU.TANH R24, R24 ;  /* 0x0000001800187308 */ /* 0x000f620000002400 */
[----:B------:R-:W-:Y:S02]  /*7a90*/  ISETP.GT.AND P5, PT, R4, 0x11, PT ;  /* 0x000000110400780c */ /* 0x000fe40003fa4270 */
[----:B------:R-:W-:Y:S02]  /*7aa0*/  ISETP.GT.AND P1, PT, R0, 0x9, PT ;  /* 0x000000090000780c */ /* 0x000fe40003f24270 */
[----:B------:R-:W-:Y:S02]  /*7ab0*/  FMNMX.FTZ R12, R8, R12, !PT ;  /* 0x0000000c080c7209 */ /* 0x000fe40007810000 */
[----:B------:R-:W-:Y:S02]  /*7ac0*/  FMNMX.FTZ R11, R10, R11, !PT ;  /* 0x0000000b0a0b7209 */ /* 0x000fe40007810000 */
[----:B------:R-:W-:Y:S01]  /*7ad0*/  ISETP.GT.AND P3, PT, R4, 0x18, PT ;  /* 0x000000180400780c */ /* 0x000fe20003f64270 */
[----:B------:R-:W1:Y:S01]  /*7ae0*/  MUFU.TANH R23, R23 ;  /* 0x0000001700177308 */ /* 0x000e620000002400 */
[----:B------:R-:W-:Y:S02]  /*7af0*/  FSEL R215, R215, -INF , P1 ;  /* 0xff800000d7d77808 */ /* 0x000fe40000800000 */
[----:B------:R-:W-:Y:S02]  /*7b00*/  FSEL R219, R13, -INF , P5 ;  /* 0xff8000000ddb7808 */ /* 0x000fe40002800000 */
[----:B------:R-:W-:Y:S02]  /*7b10*/  FMNMX.FTZ R12, R203, R12, !PT ;  /* 0x0000000ccb0c7209 */ /* 0x000fe40007810000 */
[----:B------:R-:W-:Y:S02]  /*7b20*/  ISETP.GT.AND P6, PT, R0, 0x10, PT ;  /* 0x000000100000780c */ /* 0x000fe40003fc4270 */
[----:B------:R-:W-:Y:S01]  /*7b30*/  FMNMX.FTZ R11, R218, R11, !PT ;  /* 0x0000000bda0b7209 */ /* 0x000fe20007810000 */
[----:B------:R-:W2:Y:S01]  /*7b40*/  MUFU.TANH R26, R26 ;  /* 0x0000001a001a7308 */ /* 0x000ea20000002400 */
[----:B----4-:R-:W-:Y:S02]  /*7b50*/  FSEL R222, R16, -INF , P3 ;  /* 0xff80000010de7808 */ /* 0x010fe40001800000 */
[----:B------:R-:W-:Y:S02]  /*7b60*/  FMNMX.FTZ R11, R219, R11, !PT ;  /* 0x0000000bdb0b7209 */ /* 0x000fe40007810000 */
[----:B------:R-:W-:Y:S02]  /*7b70*/  ISETP.GT.AND P1, PT, R4, 0x19, PT ;  /* 0x000000190400780c */ /* 0x000fe40003f24270 */
[----:B------:R-:W-:Y:S02]  /*7b80*/  FSEL R220, R14, -INF , P6 ;  /* 0xff8000000edc7808 */ /* 0x000fe40003000000 */
[C---:B------:R-:W-:Y:S01]  /*7b90*/  ISETP.GT.AND P4, PT, R0.reuse, 0x11, PT ;  /* 0x000000110000780c */ /* 0x040fe20003f84270 */
[----:B------:R-:W-:Y:S01]  /*7ba0*/  MUFU.TANH R27, R27 ;  /* 0x0000001b001b7308 */ /* 0x000fe20000002400 */
[----:B------:R-:W-:Y:S02]  /*7bb0*/  FMNMX.FTZ R12, R215, R12, !PT ;  /* 0x0000000cd70c7209 */ /* 0x000fe40007810000 */
[----:B------:R-:W-:Y:S02]  /*7bc0*/  ISETP.GT.AND P0, PT, R0, 0x18, PT ;  /* 0x000000180000780c */ /* 0x000fe40003f04270 */
[----:B------:R-:W-:Y:S02]  /*7bd0*/  MOV R14, R221 ;  /* 0x000000dd000e7202 */ /* 0x000fe40000000f00 */
[----:B------:R-:W-:Y:S02]  /*7be0*/  ISETP.GT.AND P5, PT, R4, 0x20, PT ;  /* 0x000000200400780c */ /* 0x000fe40003fa4270 */
[----:B-1----:R-:W-:Y:S01]  /*7bf0*/  FSEL R223, R17, -INF , P1 ;  /* 0xff80000011df7808 */ /* 0x002fe20000800000 */
[----:B------:R-:W1:Y:S01]  /*7c00*/  MUFU.TANH R28, R28 ;  /* 0x0000001c001c7308 */ /* 0x000e620000002400 */
[----:B------:R-:W-:Y:S02]  /*7c10*/  FSEL R221, R15, -INF , P4 ;  /* 0xff8000000fdd7808 */ /* 0x000fe40002000000 */
[----:B------:R-:W-:Y:S02]  /*7c20*/  FMNMX.FTZ R11, R222, R11, !PT ;  /* 0x0000000bde0b7209 */ /* 0x000fe40007810000 */
[----:B------:R-:W-:Y:S02]  /*7c30*/  FMNMX.FTZ R12, R220, R12, !PT ;  /* 0x0000000cdc0c7209 */ /* 0x000fe40007810000 */
[----:B------:R-:W-:Y:S02]  /*7c40*/  FSEL R224, R18, -INF , P0 ;  /* 0xff80000012e07808 */ /* 0x000fe40000000000 */
[----:B------:R-:W-:Y:S01]  /*7c50*/  FSEL R233, R20, -INF , P5 ;  /* 0xff80000014e97808 */ /* 0x000fe20002800000 */
[----:B------:R-:W4:Y:S01]  /*7c60*/  MUFU.TANH R29, R29 ;  /* 0x0000001d001d7308 */ /* 0x000f220000002400 */
[----:B------:R-:W-:Y:S02]  /*7c70*/  ISETP.GT.AND P6, PT, R0, 0x19, PT ;  /* 0x000000190000780c */ /* 0x000fe40003fc4270 */
[----:B------:R-:W-:Y:S02]  /*7c80*/  FMNMX.FTZ R11, R223, R11, !PT ;  /* 0x0000000bdf0b7209 */ /* 0x000fe40007810000 */
[----:B------:R-:W-:Y:S02]  /*7c90*/  ISETP.GT.AND P4, PT, R4, 0x21, PT ;  /* 0x000000210400780c */ /* 0x000fe40003f84270 */
[----:B------:R-:W-:Y:S02]  /*7ca0*/  FMNMX.FTZ R12, R221, R12, !PT ;  /* 0x0000000cdd0c7209 */ /* 0x000fe40007810000 */
[----:B------:R-:W-:Y:S01]  /*7cb0*/  ISETP.GT.AND P3, PT, R0, 0x20, PT ;  /* 0x000000200000780c */ /* 0x000fe20003f64270 */
[----:B------:R-:W-:Y:S01]  /*7cc0*/  MUFU.TANH R31, R31 ;  /* 0x0000001f001f7308 */ /* 0x000fe20000002400 */
[----:B--2---:R-:W-:Y:S02]  /*7cd0*/  FSEL R225, R19, -INF , P6 ;  /* 0xff80000013e17808 */ /* 0x004fe40003000000 */
[----:B------:R-:W-:Y:S02]  /*7ce0*/  FMNMX.FTZ R11, R233, R11, !PT ;  /* 0x0000000be90b7209 */ /* 0x000fe40007810000 */
[----:B------:R-:W-:Y:S02]  /*7cf0*/  ISETP.GT.AND P0, PT, R4, 0x28, PT ;  /* 0x000000280400780c */ /* 0x000fe40003f04270 */
[----:B---3--:R-:W-:Y:S02]  /*7d00*/  FSEL R234, R21, -INF , P4 ;  /* 0xff80000015ea7808 */ /* 0x008fe40002000000 */
[----:B------:R-:W-:Y:S01]  /*7d10*/  FMNMX.FTZ R12, R224, R12, !PT ;  /* 0x0000000ce00c7209 */ /* 0x000fe20007810000 */
[----:B------:R-:W2:Y:S01]  /*7d20*/  MUFU.TANH R30, R30 ;  /* 0x0000001e001e7308 */ /* 0x000ea20000002400 */
[----:B------:R-:W-:Y:S02]  /*7d30*/  FSEL R235, R22, -INF , P3 ;  /* 0xff80000016eb7808 */ /* 0x000fe40001800000 */
[----:B------:R-:W-:Y:S01]  /*7d40*/  ISETP.GT.AND P6, PT, R4, 0x29, PT ;  /* 0x000000290400780c */ /* 0x000fe20003fc4270 */
[----:B------:R-:W3:Y:S01]  /*7d50*/  LDL.LU R22, [R1+0x4] ;  /* 0x0000040001167983 */ /* 0x000ee20000300800 */
[----:B-----5:R-:W-:Y:S02]  /*7d60*/  FSEL R240, R24, -INF , P0 ;  /* 0xff80000018f07808 */ /* 0x020fe40000000000 */
[----:B------:R-:W-:Y:S02]  /*7d70*/  FMNMX.FTZ R12, R225, R12, !PT ;  /* 0x0000000ce10c7209 */ /* 0x000fe40007810000 */
[----:B------:R-:W-:Y:S01]  /*7d80*/  FMNMX.FTZ R11, R234, R11, !PT ;  /* 0x0000000bea0b7209 */ /* 0x000fe20007810000 */
[----:B------:R-:W-:Y:S01]  /*7d90*/  MUFU.TANH R34, R34 ;  /* 0x0000002200227308 */ /* 0x000fe20000002400 */
[----:B------:R-:W-:Y:S02]  /*7da0*/  ISETP.GT.AND P1, PT, R0, 0x21, PT ;  /* 0x000000210000780c */ /* 0x000fe40003f24270 */
[----:B------:R-:W-:Y:S02]  /*7db0*/  FSEL R239, R25, -INF , P6 ;  /* 0xff80000019ef7808 */ /* 0x000fe40003000000 */
[----:B------:R-:W-:Y:S02]  /*7dc0*/  FMNMX.FTZ R12, R235, R12, !PT ;  /* 0x0000000ceb0c7209 */ /* 0x000fe40007810000 */
[----:B------:R-:W-:Y:S02]  /*7dd0*/  FMNMX.FTZ R11, R240, R11, !PT ;  /* 0x0000000bf00b7209 */ /* 0x000fe40007810000 */
[C---:B------:R-:W-:Y:S01]  /*7de0*/  ISETP.GT.AND P4, PT, R0.reuse, 0x29, PT ;  /* 0x000000290000780c */ /* 0x040fe20003f84270 */
[----:B------:R-:W-:Y:S01]  /*7df0*/  MUFU.TANH R35, R35 ;  /* 0x0000002300237308 */ /* 0x000fe20000002400 */
[----:B------:R-:W-:Y:S02]  /*7e00*/  ISETP.GT.AND P5, PT, R0, 0x28, PT ;  /* 0x000000280000780c */ /* 0x000fe40003fa4270 */
[----:B------:R-:W-:Y:S02]  /*7e10*/  ISETP.GT.AND P3, PT, R4, 0x30, PT ;  /* 0x000000300400780c */ /* 0x000fe40003f64270 */
[----:B------:R-:W-:Y:S02]  /*7e20*/  FSEL R236, R23, -INF , P1 ;  /* 0xff80000017ec7808 */ /* 0x000fe40000800000 */
[----:B------:R-:W-:Y:S02]  /*7e30*/  FMNMX.FTZ R11, R239, R11, !PT ;  /* 0x0000000bef0b7209 */ /* 0x000fe40007810000 */
[----:B------:R-:W-:Y:S01]  /*7e40*/  FSEL R241, R26, -INF , P5 ;  /* 0xff8000001af17808 */ /* 0x000fe20002800000 */
[----:B------:R-:W5:Y:S01]  /*7e50*/  MUFU.TANH R36, R36 ;  /* 0x0000002400247308 */ /* 0x000f620000002400 */
[----:B------:R-:W-:Y:S02]  /*7e60*/  ISETP.GT.AND P5, PT, R4, 0x38, PT ;  /* 0x000000380400780c */ /* 0x000fe40003fa4270 */
[----:B-1----:R-:W-:Y:S02]  /*7e70*/  FSEL R246, R28, -INF , P3 ;  /* 0xff8000001cf67808 */ /* 0x002fe40001800000 */
[----:B------:R-:W-:Y:S02]  /*7e80*/  FSEL R244, R27, -INF , P4 ;  /* 0xff8000001bf47808 */ /* 0x000fe40002000000 */
[C---:B------:R-:W-:Y:S02]  /*7e90*/  ISETP.GT.AND P4, PT, R4.reuse, 0x39, PT ;  /* 0x000000390400780c */ /* 0x040fe40003f84270 */
[----:B------:R-:W-:Y:S01]  /*7ea0*/  ISETP.GT.AND P1, PT, R4, 0x31, PT ;  /* 0x000000310400780c */ /* 0x000fe20003f24270 */
[----:B------:R-:W1:Y:S01]  /*7eb0*/  MUFU.TANH R37, R37 ;  /* 0x0000002500257308 */ /* 0x000e620000002400 */
[C---:B------:R-:W-:Y:S02]  /*7ec0*/  ISETP.GT.AND P6, PT, R0.reuse, 0x31, PT ;  /* 0x000000310000780c */ /* 0x040fe40003fc4270 */
[----:B------:R-:W-:Y:S02]  /*7ed0*/  ISETP.GT.AND P0, PT, R0, 0x30, PT ;  /* 0x000000300000780c */ /* 0x000fe40003f04270 */
[----:B------:R-:W-:Y:S02]  /*7ee0*/  FMNMX.FTZ R12, R236, R12, !PT ;  /* 0x0000000cec0c7209 */ /* 0x000fe40007810000 */
[----:B------:R-:W-:Y:S02]  /*7ef0*/  FSEL R243, R32, -INF , P5 ;  /* 0xff80000020f37808 */ /* 0x000fe40002800000 */
[----:B------:R-:W-:Y:S01]  /*7f00*/  FSEL R242, R33, -INF , P4 ;  /* 0xff80000021f27808 */ /* 0x000fe20002000000 */
[----:B------:R-:W1:Y:S01]  /*7f10*/  MUFU.TANH R38, R38 ;  /* 0x0000002600267308 */ /* 0x000e620000002400 */
[----:B----4-:R-:W-:Y:S02]  /*7f20*/  FSEL R245, R29, -INF , P1 ;  /* 0xff8000001df57808 */ /* 0x010fe40000800000 */
[----:B------:R-:W-:Y:S02]  /*7f30*/  ISETP.GT.AND P5, PT, R0, 0x40, PT ;  /* 0x000000400000780c */ /* 0x000fe40003fa4270 */
[----:B--2---:R-:W-:Y:S02]  /*7f40*/  FSEL R30, R30, -INF , P0 ;  /* 0xff8000001e1e7808 */ /* 0x004fe40000000000 */
[----:B------:R-:W-:Y:S02]  /*7f50*/  FMNMX.FTZ R12, R241, R12, !PT ;  /* 0x0000000cf10c7209 */ /* 0x000fe40007810000 */
[C---:B------:R-:W-:Y:S01]  /*7f60*/  ISETP.GT.AND P0, PT, R4.reuse, 0x40, PT ;  /* 0x000000400400780c */ /* 0x040fe20003f04270 */
[----:B------:R-:W2:Y:S01]  /*7f70*/  MUFU.TANH R39, R39 ;  /* 0x0000002700277308 */ /* 0x000ea20000002400 */
[----:B------:R-:W-:Y:S02]  /*7f80*/  FSEL R13, R31, -INF , P6 ;  /* 0xff8000001f0d7808 */ /* 0x000fe40003000000 */
[----:B------:R-:W-:Y:S02]  /*7f90*/  ISETP.GT.AND P6, PT, R4, 0x41, PT ;  /* 0x000000410400780c */ /* 0x000fe40003fc4270 */
[----:B------:R-:W-:Y:S02]  /*7fa0*/  FMNMX.FTZ R11, R246, R11, !PT ;  /* 0x0000000bf60b7209 */ /* 0x000fe40007810000 */
[C---:B------:R-:W-:Y:S02]  /*7fb0*/  ISETP.GT.AND P4, PT, R0.reuse, 0x41, PT ;  /* 0x000000410000780c */ /* 0x040fe40003f84270 */
[C---:B------:R-:W-:Y:S01]  /*7fc0*/  ISETP.GT.AND P3, PT, R0.reuse, 0x38, PT ;  /* 0x000000380000780c */ /* 0x040fe20003f64270 */
[----:B------:R-:W4:Y:S01]  /*7fd0*/  MUFU.TANH R40, R40 ;  /* 0x0000002800287308 */ /* 0x000f220000002400 */
[----:B------:R-:W-:Y:S02]  /*7fe0*/  ISETP.GT.AND P1, PT, R0, 0x39, PT ;  /* 0x000000390000780c */ /* 0x000fe40003f24270 */
[----:B-----5:R-:W-:Y:S02]  /*7ff0*/  FSEL R237, R36, -INF , P0 ;  /* 0xff80000024ed7808 */ /* 0x020fe40000000000 */
[----:B-1----:R-:W-:Y:S02]  /*8000*/  FSEL R232, R37, -INF , P6 ;  /* 0xff80000025e87808 */ /* 0x002fe40003000000 */
[----:B------:R-:W-:Y:S02]  /*8010*/  ISETP.GT.AND P6, PT, R4, 0x51, PT ;  /* 0x000000510400780c */ /* 0x000fe40003fc4270 */
[----:B------:R-:W-:Y:S01]  /*8020*/  FMNMX.FTZ R101, R245, R11, !PT ;  /* 0x0000000bf5657209 */ /* 0x000fe20007810000 */
[----:B------:R-:W1:Y:S01]  /*8030*/  MUFU.TANH R41, R41 ;  /* 0x0000002900297308 */ /* 0x000e620000002400 */
[----:B------:R-:W-:Y:S02]  /*8040*/  FSEL R20, R38, -INF , P5 ;  /* 0xff80000026147808 */ /* 0x000fe40002800000 */
[----:B------:R-:W-:Y:S02]  /*8050*/  ISETP.GT.AND P5, PT, R4, 0x58, PT ;  /* 0x000000580400780c */ /* 0x000fe40003fa4270 */
[----:B------:R-:W-:Y:S02]  /*8060*/  FSEL R16, R34, -INF , P3 ;  /* 0xff80000022107808 */ /* 0x000fe40001800000 */
[C---:B------:R-:W-:Y:S02]  /*8070*/  ISETP.GT.AND P3, PT, R4.reuse, 0x48, PT ;  /* 0x000000480400780c */ /* 0x040fe40003f64270 */
[----:B------:R-:W-:Y:S01]  /*8080*/  FSEL R17, R35, -INF , P1 ;  /* 0xff80000023117808 */ /* 0x000fe20000800000 */
[----:B------:R-:W5:Y:S01]  /*8090*/  MUFU.TANH R42, R42 ;  /* 0x0000002a002a7308 */ /* 0x000f620000002400 */
[C---:B------:R-:W-:Y:S02]  /*80a0*/  ISETP.GT.AND P1, PT, R4.reuse, 0x49, PT ;  /* 0x000000490400780c */ /* 0x040fe40003f24270 */
[C---:B------:R-:W-:Y:S02]  /*80b0*/  ISETP.GT.AND P0, PT, R4.reuse, 0x50, PT ;  /* 0x000000500400780c */ /* 0x040fe40003f04270 */
[----:B--2---:R-:W-:Y:S02]  /*80c0*/  FSEL R39, R39, -INF , P4 ;  /* 0xff80000027277808 */ /* 0x004fe40002000000 */
[----:B------:R-:W-:Y:S02]  /*80d0*/  ISETP.GT.AND P4, PT, R4, 0x59, PT ;  /* 0x000000590400780c */ /* 0x000fe40003f84270 */
[----:B------:R-:W-:Y:S01]  /*80e0*/  FMNMX.FTZ R4, R244, R12, !PT ;  /* 0x0000000cf4047209 */ /* 0x000fe20007810000 */
[----:B------:R-:W2:Y:S01]  /*80f0*/  MUFU.TANH R44, R44 ;  /* 0x0000002c002c7308 */ /* 0x000ea20000002400 */
[----:B------:R-:W-:Y:S02]  /*8100*/  FMNMX.FTZ R101, R243, R101, !PT ;  /* 0x00000065f3657209 */ /* 0x000fe40007810000 */
[----:B------:R-:W-:Y:S02]  /*8110*/  FMNMX.FTZ R4, R30, R4, !PT ;  /* 0x000000041e047209 */ /* 0x000fe40007810000 */
[----:B------:R-:W-:Y:S02]  /*8120*/  FMNMX.FTZ R101, R242, R101, !PT ;  /* 0x00000065f2657209 */ /* 0x000fe40007810000 */
[----:B------:R-:W-:Y:S02]  /*8130*/  FMNMX.FTZ R4, R13, R4, !PT ;  /* 0x000000040d047209 */ /* 0x000fe40007810000 */
[----:B------:R-:W-:Y:S01]  /*8140*/  FMNMX.FTZ R101, R237, R101, !PT ;  /* 0x00000065ed657209 */ /* 0x000fe20007810000 */
[----:B------:R-:W-:Y:S01]  /*8150*/  MUFU.TANH R45, R45 ;  /* 0x0000002d002d7308 */ /* 0x000fe20000002400 */
[----:B------:R-:W-:Y:S02]  /*8160*/  FMNMX.FTZ R100, R16, R4, !PT ;  /* 0x0000000410647209 */ /* 0x000fe40007810000 */
[----:B----4-:R-:W-:Y:S02]  /*8170*/  FSEL R231, R40, -INF , P3 ;  /* 0xff80000028e77808 */ /* 0x010fe40001800000 */
[----:B------:R-:W-:Y:S02]  /*8180*/  FMNMX.FTZ R100, R17, R100, !PT ;  /* 0x0000006411647209 */ /* 0x000fe40007810000 */
[----:B------:R-:W-:Y:S02]  /*8190*/  FMNMX.FTZ R101, R232, R101, !PT ;  /* 0x00000065e8657209 */ /* 0x000fe40007810000 */
[----:B-1----:R-:W-:Y:S01]  /*81a0*/  FSEL R230, R41, -INF , P1 ;  /* 0xff80000029e67808 */ /* 0x002fe20000800000 */
[----:B------:R-:W1:Y:S01]  /*81b0*/  MUFU.TANH R43, R43 ;  /* 0x0000002b002b7308 */ /* 0x000e620000002400 */
[----:B------:R-:W-:Y:S02]  /*81c0*/  ISETP.GT.AND P3, PT, R0, 0x48, PT ;  /* 0x000000480000780c */ /* 0x000fe40003f64270 */
[----:B------:R-:W-:Y:S02]  /*81d0*/  FMNMX.FTZ R100, R20, R100, !PT ;  /* 0x0000006414647209 */ /* 0x000fe40007810000 */
[----:B------:R-:W-:Y:S02]  /*81e0*/  FMNMX.FTZ R101, R231, R101, !PT ;  /* 0x00000065e7657209 */ /* 0x000fe40007810000 */
[----:B-----5:R-:W-:Y:S02]  /*81f0*/  FSEL R252, R42, -INF , P3 ;  /* 0xff8000002afc7808 */ /* 0x020fe40001800000 */
[----:B------:R-:W-:Y:S01]  /*8200*/  FMNMX.FTZ R100, R39, R100, !PT ;  /* 0x0000006427647209 */ /* 0x000fe20007810000 */
[----:B------:R-:W4:Y:S01]  /*8210*/  MUFU.TANH R46, R46 ;  /* 0x0000002e002e7308 */ /* 0x000f220000002400 */
[----:B------:R-:W-:Y:S02]  /*8220*/  FMNMX.FTZ R101, R230, R101, !PT ;  /* 0x00000065e6657209 */ /* 0x000fe40007810000 */
[----:B------:R-:W-:Y:S02]  /*8230*/  MOV R19, R229 ;  /* 0x000000e500137202 */ /* 0x000fe40000000f00 */
[----:B--2---:R-:W-:Y:S02]  /*8240*/  FSEL R229, R44, -INF , P0 ;  /* 0xff8000002ce57808 */ /* 0x004fe40000000000 */
[----:B------:R-:W-:Y:S02]  /*8250*/  ISETP.GT.AND P1, PT, R0, 0x49, PT ;  /* 0x000000490000780c */ /* 0x000fe40003f24270 */
[----:B------:R-:W-:Y:S01]  /*8260*/  FMNMX.FTZ R100, R252, R100, !PT ;  /* 0x00000064fc647209 */ /* 0x000fe20007810000 */
[----:B------:R-:W2:Y:S01]  /*8270*/  MUFU.TANH R48, R48 ;  /* 0x0000003000307308 */ /* 0x000ea20000002400 */
[----:B------:R-:W-:Y:S02]  /*8280*/  FMNMX.FTZ R101, R229, R101, !PT ;  /* 0x00000065e5657209 */ /* 0x000fe40007810000 */
[C---:B------:R-:W-:Y:S02]  /*8290*/  ISETP.GT.AND P3, PT, R0.reuse, 0x50, PT ;  /* 0x000000500000780c */ /* 0x040fe40003f64270 */
[----:B-1----:R-:W-:Y:S02]  /*82a0*/  FSEL R251, R43, -INF , P1 ;  /* 0xff8000002bfb7808 */ /* 0x002fe40000800000 */
[----:B------:R-:W-:Y:S02]  /*82b0*/  MOV R18, R228 ;  /* 0x000000e400127202 */ /* 0x000fe40000000f00 */
[----:B------:R-:W-:Y:S01]  /*82c0*/  FSEL R228, R45, -INF , P6 ;  /* 0xff8000002de47808 */ /* 0x000fe20003000000 */
[----:B------:R-:W1:Y:S01]  /*82d0*/  MUFU.TANH R47, R47 ;  /* 0x0000002f002f7308 */ /* 0x000e620000002400 */
[----:B------:R-:W-:Y:S02]  /*82e0*/  ISETP.GT.AND P1, PT, R0, 0x51, PT ;  /* 0x000000510000780c */ /* 0x000fe40003f24270 */
[----:B------:R-:W-:Y:S02]  /*82f0*/  FMNMX.FTZ R101, R228, R101, !PT ;  /* 0x00000065e4657209 */ /* 0x000fe40007810000 */
[----:B----4-:R-:W-:Y:S02]  /*8300*/  FSEL R250, R46, -INF , P3 ;  /* 0xff8000002efa7808 */ /* 0x010fe40001800000 */
[----:B------:R-:W-:Y:S02]  /*8310*/  MOV R15, R227 ;  /* 0x000000e3000f7202 */ /* 0x000fe40000000f00 */
[----:B------:R-:W-:Y:S01]  /*8320*/  FMNMX.FTZ R100, R251, R100, !PT ;  /* 0x00000064fb647209 */ /* 0x000fe20007810000 */
[----:B------:R-:W4:Y:S01]  /*8330*/  MUFU.TANH R49, R49 ;  /* 0x0000003100317308 */ /* 0x000f220000002400 */
[----:B------:R-:W-:Y:S02]  /*8340*/  MOV R21, R226 ;  /* 0x000000e200157202 */ /* 0x000fe40000000f00 */
[----:B------:R-:W-:Y:S02]  /*8350*/  ISETP.GT.AND P0, PT, R0, 0x58, PT ;  /* 0x000000580000780c */ /* 0x000fe40003f04270 */
[----:B--2---:R-:W-:Y:S02]  /*8360*/  FSEL R227, R48, -INF , P5 ;  /* 0xff80000030e37808 */ /* 0x004fe40002800000 */
[----:B------:R-:W-:Y:S02]  /*8370*/  FMNMX.FTZ R100, R250, R100, !PT ;  /* 0x00000064fa647209 */ /* 0x000fe40007810000 */
[----:B------:R-:W-:Y:S01]  /*8380*/  FMNMX.FTZ R101, R227, R101, !PT ;  /* 0x00000065e3657209 */ /* 0x000fe20007810000 */
[----:B------:R-:W2:Y:S01]  /*8390*/  MUFU.TANH R50, R50 ;  /* 0x0000003200327308 */ /* 0x000ea20000002400 */
[----:B------:R-:W-:Y:S02]  /*83a0*/  ISETP.GE.AND P6, PT, R238, 0x2, PT ;  /* 0x00000002ee00780c */ /* 0x000fe40003fc6270 */
[----:B-1----:R-:W-:Y:S02]  /*83b0*/  FSEL R249, R47, -INF , P1 ;  /* 0xff8000002ff97808 */ /* 0x002fe40000800000 */
[----:B------:R-:W-:Y:S02]  /*83c0*/  ISETP.GT.AND P1, PT, R0, 0x59, PT ;  /* 0x000000590000780c */ /* 0x000fe40003f24270 */
[----:B------:R-:W-:Y:S03]  /*83d0*/  FMNMX.FTZ R100, R249, R100, !PT ;  /* 0x00000064f9647209 */ /* 0x000fe60007810000 */
[----:B------:R-:W1:Y:S01]  /*83e0*/  MUFU.TANH R4, R51 ;  /* 0x0000003300047308 */ /* 0x000e620000002400 */
[----:B----4-:R-:W-:Y:S04]  /*83f0*/  FSEL R226, R49, -INF , P4 ;  /* 0xff80000031e27808 */ /* 0x010fe80002000000 */
[----:B------:R-:W-:Y:S02]  /*8400*/  FMNMX.FTZ R101, R226, R101, !PT ;  /* 0x00000065e2657209 */ /* 0x000fe40007810000 */
[----:B--2---:R-:W-:Y:S04]  /*8410*/  FSEL R248, R50, -INF , P0 ;  /* 0xff80000032f87808 */ /* 0x004fe80000000000 */
[----:B------:R-:W-:Y:S02]  /*8420*/  FMNMX.FTZ R100, R248, R100, !PT ;  /* 0x00000064f8647209 */ /* 0x000fe40007810000 */
[----:B-1----:R-:W-:Y:S02]  /*8430*/  FSEL R247, R4, -INF , P1 ;  /* 0xff80000004f77808 */ /* 0x002fe40000800000 */
[----:B------:R-:W1:Y:S02]  /*8440*/  SHFL.BFLY PT, R4, R101, 0x2, 0x1f ;  /* 0x0c401f0065047f89 */ /* 0x000e6400000e0000 */
[----:B------:R-:W-:Y:S06]  /*8450*/  FMNMX.FTZ R100, R247, R100, !PT ;  /* 0x00000064f7647209 */ /* 0x000fec0007810000 */
[----:B------:R-:W2:Y:S01]  /*8460*/  SHFL.BFLY PT, R0, R100, 0x2, 0x1f ;  /* 0x0c401f0064007f89 */ /* 0x000ea200000e0000 */
[----:B-1----:R-:W-:Y:S07]  /*8470*/  FMNMX.FTZ R101, R101, R4, !PT ;  /* 0x0000000465657209 */ /* 0x002fee0007810000 */
[----:B------:R-:W1:Y:S01]  /*8480*/  SHFL.BFLY PT, R4, R101, 0x1, 0x1f ;  /* 0x0c201f0065047f89 */ /* 0x000e6200000e0000 */
[----:B--2---:R-:W-:Y:S07]  /*8490*/  FMNMX.FTZ R100, R100, R0, !PT ;  /* 0x0000000064647209 */ /* 0x004fee0007810000 */
[----:B------:R-:W2:Y:S01]  /*84a0*/  SHFL.BFLY PT, R0, R100, 0x1, 0x1f ;  /* 0x0c201f0064007f89 */ /* 0x000ea200000e0000 */
[----:B-1----:R-:W-:Y:S04]  /*84b0*/  FMNMX.FTZ R101, R101, R4, !PT ;  /* 0x0000000465657209 */ /* 0x002fe80007810000 */
[C---:B------:R-:W-:Y:S01]  /*84c0*/  FSETP.NEU.FTZ.AND P1, PT, R101.reuse, -INF , PT ;  /* 0xff8000006500780b */ /* 0x040fe20003f3d000 */
[C---:B------:R-:W-:Y:S01]  /*84d0*/  FMUL.FTZ R103, R101.reuse, c[0x0][0x2d0] ;  /* 0x0000b40065677a20 */ /* 0x040fe20000410000 */
[----:B--2---:R-:W-:Y:S02]  /*84e0*/  FMNMX.FTZ R100, R100, R0, !PT ;  /* 0x0000000064647209 */ /* 0x004fe40007810000 */
[----:B------:R-:W-:Y:S02]  /*84f0*/  FSEL R0, R101, RZ, P1 ;  /* 0x000000ff65007208 */ /* 0x000fe40000800000 */
[----:B------:R-:W-:Y:S01]  /*8500*/  FSEL R103, R103, RZ, P1 ;  /* 0x000000ff67677208 */ /* 0x000fe20000800000 */
[C---:B------:R-:W-:Y:S01]  /*8510*/  FMUL.FTZ R200, R100.reuse, c[0x0][0x2d0] ;  /* 0x0000b40064c87a20 */ /* 0x040fe20000410000 */
[----:B------:R-:W-:Y:S01]  /*8520*/  FSETP.NEU.FTZ.AND P0, PT, R100, -INF , PT ;  /* 0xff8000006400780b */ /* 0x000fe20003f1d000 */
[----:B------:R-:W-:Y:S02]  /*8530*/  FADD.FTZ R0, -R0, R2 ;  /* 0x0000000200007221 */ /* 0x000fe40000010100 */
[--C-:B------:R-:W-:Y:S01]  /*8540*/  FFMA.FTZ R9, R9, c[0x0][0x2d0], -R103.reuse ;  /* 0x0000b40009097a23 */ /* 0x100fe20000010867 */
[----:B------:R-:W-:Y:S01]  /*8550*/  FSEL R200, R200, RZ, P0 ;  /* 0x000000ffc8c87208 */ /* 0x000fe20000000000 */
[----:B------:R-:W-:Y:S02]  /*8560*/  FMUL.FTZ R0, R0, c[0x0][0x2d0] ;  /* 0x0000b40000007a20 */ /* 0x000fe40000410000 */
[----:B------:R-:W-:Y:S01]  /*8570*/  MUFU.EX2 R216, R9 ;  /* 0x0000000900d87308 */ /* 0x000fe20000000800 */
[--C-:B------:R-:W-:Y:S02]  /*8580*/  FFMA.FTZ R5, R5, c[0x0][0x2d0], -R103.reuse ;  /* 0x0000b40005057a23 */ /* 0x100fe40000010867 */
[--C-:B------:R-:W-:Y:S02]  /*8590*/  FFMA.FTZ R8, R8, c[0x0][0x2d0], -R200.reuse ;  /* 0x0000b40008087a23 */ /* 0x100fe400000108c8 */
[--C-:B------:R-:W-:Y:S02]  /*85a0*/  FFMA.FTZ R6, R6, c[0x0][0x2d0], -R200.reuse ;  /* 0x0000b40006067a23 */ /* 0x100fe400000108c8 */
[--C-:B------:R-:W-:Y:S02]  /*85b0*/  FFMA.FTZ R7, R7, c[0x0][0x2d0], -R103.reuse ;  /* 0x0000b40007077a23 */ /* 0x100fe40000010867 */
[----:B------:R-:W-:Y:S01]  /*85c0*/  FFMA.FTZ R10, R10, c[0x0][0x2d0], -R103 ;  /* 0x0000b4000a0a7a23 */ /* 0x000fe20000010867 */
[----:B------:R-:W1:Y:S10]  /*85d0*/  MUFU.EX2 R2, R0 ;  /* 0x0000000000027308 */ /* 0x000e740000000800 */
[----:B------:R2:W-:Y:S10]  /*85e0*/  MUFU.EX2 R217, R8 ;  /* 0x0000000800d97308 */ /* 0x0005f40000000800 */
[----:B------:R4:W-:Y:S01]  /*85f0*/  MUFU.EX2 R201, R5 ;  /* 0x0000000500c97308 */ /* 0x0009e20000000800 */
[C---:B-1----:R-:W-:Y:S01]  /*8600*/  FMUL.FTZ R9, R2.reuse, R145 ;  /* 0x0000009102097220 */ /* 0x042fe20000410000 */
[----:B------:R-:W-:Y:S01]  /*8610*/  MOV R145, R21 ;  /* 0x0000001500917202 */ /* 0x000fe20000000f00 */
[----:B------:R-:W-:Y:S01]  /*8620*/  FMUL.FTZ R21, R2, R133 ;  /* 0x0000008502157220 */ /* 0x000fe20000410000 */
[----:B------:R-:W-:Y:S01]  /*8630*/  FSEL R0, R100, RZ, P0 ;  /* 0x000000ff64007208 */ /* 0x000fe20000000000 */
[----:B------:R-:W5:Y:S01]  /*8640*/  LDL.LU R133, [R1+0x8] ;  /* 0x0000080001857983 */ /* 0x000f620000300800 */
[C---:B------:R-:W-:Y:S04]  /*8650*/  FMUL.FTZ R37, R2.reuse, R117 ;  /* 0x0000007502257220 */ /* 0x040fe80000410000 */
[----:B------:R-:W1:Y:S01]  /*8660*/  MUFU.EX2 R102, R6 ;  /* 0x0000000600667308 */ /* 0x000e620000000800 */
[----:B------:R-:W-:Y:S02]  /*8670*/  FMUL.FTZ R44, R2, R108 ;  /* 0x0000006c022c7220 */ /* 0x000fe40000410000 */
[----:B------:R-:W-:Y:S01]  /*8680*/  FADD.FTZ R0, -R0, R3 ;  /* 0x0000000300007221 */ /* 0x000fe20000010100 */
[----:B------:R-:W-:Y:S01]  /*8690*/  MOV R3, R30 ;  /* 0x0000001e00037202 */ /* 0x000fe20000000f00 */
[----:B------:R-:W-:Y:S02]  /*86a0*/  FMUL.FTZ R45, R2, R109 ;  /* 0x0000006d022d7220 */ /* 0x000fe40000410000 */
[----:B------:R-:W-:Y:S02]  /*86b0*/  FMUL.FTZ R0, R0, c[0x0][0x2d0] ;  /* 0x0000b40000007a20 */ /* 0x000fe40000410000 */
[C---:B------:R-:W-:Y:S01]  /*86c0*/  FMUL.FTZ R4, R2.reuse, R148 ;  /* 0x0000009402047220 */ /* 0x040fe20000410000 */
[----:B------:R-:W-:Y:S01]  /*86d0*/  MUFU.EX2 R117, R10 ;  /* 0x0000000a00757308 */ /* 0x000fe20000000800 */
[C---:B--2---:R-:W-:Y:S01]  /*86e0*/  FMUL.FTZ R8, R2.reuse, R144 ;  /* 0x0000009002087220 */ /* 0x044fe20000410000 */
[----:B------:R-:W-:Y:S01]  /*86f0*/  MOV R148, R14 ;  /* 0x0000000e00947202 */ /* 0x000fe20000000f00 */
[C---:B------:R-:W-:Y:S02]  /*8700*/  FMUL.FTZ R12, R2.reuse, R140 ;  /* 0x0000008c020c7220 */ /* 0x040fe40000410000 */
[C---:B----4-:R-:W-:Y:S01]  /*8710*/  FMUL.FTZ R5, R2.reuse, R149 ;  /* 0x0000009502057220 */ /* 0x050fe20000410000 */
[----:B------:R-:W-:Y:S01]  /*8720*/  MOV R149, R15 ;  /* 0x0000000f00957202 */ /* 0x000fe20000000f00 */
[----:B------:R-:W-:Y:S02]  /*8730*/  IMAD.MOV.U32 R140, RZ, RZ, R13 ;  /* 0x000000ffff8c7224 */ /* 0x000fe400078e000d */
[C---:B------:R-:W-:Y:S01]  /*8740*/  FMUL.FTZ R13, R2.reuse, R141 ;  /* 0x0000008d020d7220 */ /* 0x040fe20000410000 */
[----:B------:R-:W-:Y:S01]  /*8750*/  MUFU.EX2 R0, R0 ;  /* 0x0000000000007308 */ /* 0x000fe20000000800 */
        /* <DEDUP_REMOVED lines=9> */
[----:B------:R-:W2:Y:S01]  /*87f0*/  MUFU.EX2 R202, R7 ;  /* 0x0000000700ca7308 */ /* 0x000ea20000000800 */
        /* <DEDUP_REMOVED lines=10> */
[C---:B------:R-:W-:Y:S01]  /*88a0*/  FMUL.FTZ R49, R2.reuse, R105 ;  /* 0x0000006902317220 */ /* 0x040fe20000410000 */
[----:B-1----:R-:W-:Y:S01]  /*88b0*/  F2FP.PACK_AB R105, R217, R102 ;  /* 0x00000066d969723e */ /* 0x002fe200000000ff */
[C---:B------:R-:W-:Y:S02]  /*88c0*/  FMUL.FTZ R52, R2.reuse, R52 ;  /* 0x0000003402347220 */ /* 0x040fe40000410000 */
[C---:B------:R-:W-:Y:S02]  /*88d0*/  FMUL.FTZ R53, R2.reuse, R53 ;  /* 0x0000003502357220 */ /* 0x040fe40000410000 */
[----:B------:R-:W-:Y:S01]  /*88e0*/  FMUL.FTZ R56, R2, R56 ;  /* 0x0000003802387220 */ /* 0x000fe20000410000 */
[----:B--2---:R-:W-:Y:S01]  /*88f0*/  F2FP.PACK_AB R104, R202, R201 ;  /* 0x000000c9ca68723e */ /* 0x004fe200000000ff */
        /* <DEDUP_REMOVED lines=21> */
[----:B---3--:R-:W-:Y:S02]  /*8a50*/  FFMA.FTZ R144, R2, R22, R201 ;  /* 0x0000001602907223 */ /* 0x008fe400000100c9 */
[--C-:B------:R-:W-:Y:S01]  /*8a60*/  FFMA.FTZ R2, R203, c[0x0][0x2d0], -R200.reuse ;  /* 0x0000b400cb027a23 */ /* 0x100fe200000108c8 */
[----:B------:R-:W-:Y:S01]  /*8a70*/  MOV R203, R3 ;  /* 0x0000000300cb7202 */ /* 0x000fe20000000f00 */
[C---:B------:R-:W-:Y:S02]  /*8a80*/  FMUL.FTZ R42, R0.reuse, R114 ;  /* 0x00000072002a7220 */ /* 0x040fe40000410000 */
[----:B------:R1:W-:Y:S01]  /*8a90*/  MUFU.EX2 R114, R2 ;  /* 0x0000000200727308 */ /* 0x0003e20000000800 */
[C---:B------:R-:W-:Y:S02]  /*8aa0*/  FMUL.FTZ R46, R0.reuse, R110 ;  /* 0x0000006e002e7220 */ /* 0x040fe40000410000 */
[C---:B------:R-:W-:Y:S02]  /*8ab0*/  FMUL.FTZ R47, R0.reuse, R111 ;  /* 0x0000006f002f7220 */ /* 0x040fe40000410000 */
        /* <DEDUP_REMOVED lines=25> */
[C---:B------:R-:W-:Y:S01]  /*8c50*/  FMUL.FTZ R50, R0.reuse, R106 ;  /* 0x0000006a00327220 */ /* 0x040fe20000410000 */
[----:B------:R-:W-:Y:S01]  /*8c60*/  F2FP.PACK_AB R106, R117, R216 ;  /* 0x000000d8756a723e */ /* 0x000fe200000000ff */
        /* <DEDUP_REMOVED lines=25> */
[----:B-1----:R-:W-:Y:S02]  /*8e00*/  FFMA.FTZ R2, R215, c[0x0][0x2d0], -R200 ;  /* 0x0000b400d7027a23 */ /* 0x002fe400000108c8 */
[--C-:B------:R-:W-:Y:S02]  /*8e10*/  FFMA.FTZ R113, R218, c[0x0][0x2d0], -R103.reuse ;  /* 0x0000b400da717a23 */ /* 0x100fe40000010867 */
[----:B------:R-:W1:Y:S01]  /*8e20*/  MUFU.EX2 R121, R2 ;  /* 0x0000000200797308 */ /* 0x000e620000000800 */
[--C-:B------:R-:W-:Y:S02]  /*8e30*/  FFMA.FTZ R112, R219, c[0x0][0x2d0], -R103.reuse ;  /* 0x0000b400db707a23 */ /* 0x100fe40000010867 */
[----:B------:R-:W-:Y:S02]  /*8e40*/  IMAD.MOV.U32 R139, RZ, RZ, R140 ;  /* 0x000000ffff8b7224 */ /* 0x000fe400078e008c */
[----:B------:R-:W-:Y:S02]  /*8e50*/  FADD.FTZ R144, R202, R144 ;  /* 0x00000090ca907221 */ /* 0x000fe40000010000 */
[--C-:B------:R-:W-:Y:S02]  /*8e60*/  FFMA.FTZ R137, R231, c[0x0][0x2d0], -R103.reuse ;  /* 0x0000b400e7897a23 */ /* 0x100fe40000010867 */
[----:B------:R-:W-:Y:S01]  /*8e70*/  FADD.FTZ R144, R216, R144 ;  /* 0x00000090d8907221 */ /* 0x000fe20000010000 */
[----:B------:R-:W-:Y:S01]  /*8e80*/  MUFU.EX2 R116, R113 ;  /* 0x0000007100747308 */ /* 0x000fe20000000800 */
[--C-:B------:R-:W-:Y:S02]  /*8e90*/  FFMA.FTZ R136, R232, c[0x0][0x2d0], -R103.reuse ;  /* 0x0000b400e8887a23 */ /* 0x100fe40000010867 */
[--C-:B------:R-:W-:Y:S01]  /*8ea0*/  FFMA.FTZ R118, R246, c[0x0][0x2d0], -R103.reuse ;  /* 0x0000b400f6767a23 */ /* 0x100fe20000010867 */
[----:B------:R-:W-:Y:S01]  /*8eb0*/  MOV R246, R148 ;  /* 0x0000009400f67202 */ /* 0x000fe20000000f00 */
[--C-:B------:R-:W-:Y:S02]  /*8ec0*/  FFMA.FTZ R119, R243, c[0x0][0x2d0], -R103.reuse ;  /* 0x0000b400f3777a23 */ /* 0x100fe40000010867 */
[--C-:B------:R-:W-:Y:S01]  /*8ed0*/  FFMA.FTZ R120, R242, c[0x0][0x2d0], -R103.reuse ;  /* 0x0000b400f2787a23 */ /* 0x100fe20000010867 */
[----:B------:R-:W-:Y:S01]  /*8ee0*/  ISETP.GE.AND P4, PT, R246, 0x1, PT ;  /* 0x00000001f600780c */ /* 0x000fe20003f86270 */
[----:B------:R-:W2:Y:S01]  /*8ef0*/  LDL.64 R242, [R1+0x40] ;  /* 0x0000400001f27983 */ /* 0x000ea20000100a00 */
[----:B------:R3:W4:Y:S01]  /*8f00*/  MUFU.EX2 R126, R112 ;  /* 0x00000070007e7308 */ /* 0x0007220000000800 */
[--C-:B------:R-:W-:Y:S02]  /*8f10*/  FFMA.FTZ R138, R230, c[0x0][0x2d0], -R103.reuse ;  /* 0x0000b400e68a7a23 */ /* 0x100fe40000010867 */
[--C-:B------:R-:W-:Y:S01]  /*8f20*/  FFMA.FTZ R219, R228, c[0x0][0x2d0], -R103.reuse ;  /* 0x0000b400e4db7a23 */ /* 0x100fe20000010867 */
[----:B-1----:R-:W-:Y:S01]  /*8f30*/  F2FP.PACK_AB R107, R121, R114 ;  /* 0x00000072796b723e */ /* 0x002fe200000000ff */
[--C-:B------:R-:W-:Y:S01]  /*8f40*/  FFMA.FTZ R218, R250, c[0x0][0x2d0], -R200.reuse ;  /* 0x0000b400fada7a23 */ /* 0x100fe200000108c8 */
[----:B------:R-:W-:Y:S01]  /*8f50*/  IADD3 R2, R211, R205, RZ ;  /* 0x000000cdd3027210 */ /* 0x000fe20007ffe0ff */
[----:B------:R-:W-:Y:S03]  /*8f60*/  FFMA.FTZ R215, R248, c[0x0][0x2d0], -R200 ;  /* 0x0000b400f8d77a23 */ /* 0x000fe600000108c8 */
[----:B------:R-:W-:Y:S10]  /*8f70*/  MUFU.EX2 R127, R118 ;  /* 0x00000076007f7308 */ /* 0x000ff40000000800 */
[----:B------:R-:W-:Y:S01]  /*8f80*/  MUFU.EX2 R228, R136 ;  /* 0x0000008800e47308 */ /* 0x000fe20000000800 */
[--C-:B---3--:R-:W-:Y:S09]  /*8f90*/  FFMA.FTZ R112, R233, c[0x0][0x2d0], -R103.reuse ;  /* 0x0000b400e9707a23 */ /* 0x108ff20000010867 */
[----:B------:R1:W-:Y:S10]  /*8fa0*/  MUFU.EX2 R128, R112 ;  /* 0x0000007000807308 */ /* 0x0003f40000000800 */
[----:B------:R-:W-:Y:S10]  /*8fb0*/  MUFU.EX2 R230, R137 ;  /* 0x0000008900e67308 */ /* 0x000ff40000000800 */
[----:B------:R-:W-:Y:S01]  /*8fc0*/  MUFU.EX2 R219, R219 ;  /* 0x000000db00db7308 */ /* 0x000fe20000000800 */
[--C-:B-1----:R-:W-:Y:S09]  /*8fd0*/  FFMA.FTZ R112, R234, c[0x0][0x2d0], -R103.reuse ;  /* 0x0000b400ea707a23 */ /* 0x102ff20000010867 */
[----:B------:R1:W-:Y:S10]  /*8fe0*/  MUFU.EX2 R135, R112 ;  /* 0x0000007000877308 */ /* 0x0003f40000000800 */
[----:B------:R-:W-:Y:S01]  /*8ff0*/  MUFU.EX2 R218, R218 ;  /* 0x000000da00da7308 */ /* 0x000fe20000000800 */
[----:B-----5:R-:W-:Y:S01]  /*9000*/  FFMA.FTZ R115, R0, R133, R102 ;  /* 0x0000008500737223 */ /* 0x020fe20000010066 */
[----:B------:R-:W-:Y:S02]  /*9010*/  IADD3 R0, R210, R205, RZ ;  /* 0x000000cdd2007210 */ /* 0x000fe40007ffe0ff */
[C---:B------:R-:W-:Y:S02]  /*9020*/  IADD3 R102, R207.reuse, R2, RZ ;  /* 0x00000002cf667210 */ /* 0x040fe40007ffe0ff */
[----:B------:R-:W-:Y:S01]  /*9030*/  IADD3 R3, R207, R0, RZ ;  /* 0x00000000cf037210 */ /* 0x000fe20007ffe0ff */
[----:B------:R-:W3:Y:S03]  /*9040*/  LDSM.16.MT88.4 R108, [R0] ;  /* 0x00000000006c783b */ /* 0x000ee60000004200 */
[----:B------:R-:W-:Y:S01]  /*9050*/  MUFU.EX2 R215, R215 ;  /* 0x000000d700d77308 */ /* 0x000fe20000000800 */
[--C-:B-1----:R-:W-:Y:S09]  /*9060*/  FFMA.FTZ R112, R235, c[0x0][0x2d0], -R200.reuse ;  /* 0x0000b400eb707a23 */ /* 0x102ff200000108c8 */
[----:B------:R1:W-:Y:S02]  /*9070*/  MUFU.EX2 R134, R112 ;  /* 0x0000007000867308 */ /* 0x0003e40000000800 */
[--C-:B-1----:R-:W-:Y:S08]  /*9080*/  FFMA.FTZ R112, R236, c[0x0][0x2d0], -R200.reuse ;  /* 0x0000b400ec707a23 */ /* 0x102ff000000108c8 */
[----:B------:R1:W-:Y:S01]  /*9090*/  MUFU.EX2 R236, R120 ;  /* 0x0000007800ec7308 */ /* 0x0003e20000000800 */
[C---:B---3--:R-:W-:Y:S09]  /*90a0*/  HMMA.16816.F32 R4, R104.reuse, R108, R4 ;  /* 0x0000006c6804723c */ /* 0x048ff20000001804 */
[----:B------:R3:W-:Y:S01]  /*90b0*/  MUFU.EX2 R140, R112 ;  /* 0x00000070008c7308 */ /* 0x0007e20000000800 */
[C---:B------:R-:W-:Y:S01]  /*90c0*/  HMMA.16816.F32 R8, R104.reuse, R110, R8 ;  /* 0x0000006e6808723c */ /* 0x040fe20000001808 */
[----:B------:R-:W5:Y:S02]  /*90d0*/  LDSM.16.MT88.4 R108, [R3] ;  /* 0x00000000036c783b */ /* 0x000f640000004200 */
[--C-:B-1----:R-:W-:Y:S02]  /*90e0*/  FFMA.FTZ R120, R125, c[0x0][0x2d0], -R200.reuse ;  /* 0x0000b4007d787a23 */ /* 0x102fe400000108c8 */
[--C-:B------:R-:W-:Y:S02]  /*90f0*/  FFMA.FTZ R125, R251, c[0x0][0x2d0], -R200.reuse ;  /* 0x0000b400fb7d7a23 */ /* 0x100fe400000108c8 */
[--C-:B---3--:R-:W-:Y:S01]  /*9100*/  FFMA.FTZ R112, R240, c[0x0][0x2d0], -R103.reuse ;  /* 0x0000b400f0707a23 */ /* 0x108fe20000010867 */
[----:B------:R-:W-:Y:S03]  /*9110*/  MOV R240, R145 ;  /* 0x0000009100f07202 */ /* 0x000fe60000000f00 */
[----:B------:R1:W-:Y:S01]  /*9120*/  MUFU.EX2 R141, R112 ;  /* 0x00000070008d7308 */ /* 0x0003e20000000800 */
[C---:B-----5:R-:W-:Y:S08]  /*9130*/  HMMA.16816.F32 R12, R104.reuse, R108, R12 ;  /* 0x0000006c680c723c */ /* 0x060ff0000000180c */
[C---:B------:R-:W-:Y:S01]  /*9140*/  HMMA.16816.F32 R16, R104.reuse, R110, R16 ;  /* 0x0000006e6810723c */ /* 0x040fe20000001810 */
[----:B------:R-:W3:Y:S03]  /*9150*/  LDSM.16.MT88.4 R108, [R2] ;  /* 0x00000000026c783b */ /* 0x000ee60000004200 */
[--C-:B-1----:R-:W-:Y:S04]  /*9160*/  FFMA.FTZ R112, R239, c[0x0][0x2d0], -R103.reuse ;  /* 0x0000b400ef707a23 */ /* 0x102fe80000010867 */
[----:B------:R-:W-:Y:S01]  /*9170*/  MUFU.EX2 R142, R112 ;  /* 0x00000070008e7308 */ /* 0x000fe20000000800 */
[----:B------:R-:W5:Y:S01]  /*9180*/  LDL R239, [R1+0x2c] ;  /* 0x00002c0001ef7983 */ /* 0x000f620000100800 */
[C---:B---3--:R-:W-:Y:S08]  /*9190*/  HMMA.16816.F32 R20, R104.reuse, R108, R20 ;  /* 0x0000006c6814723c */ /* 0x048ff00000001814 */
[C---:B------:R-:W-:Y:S01]  /*91a0*/  HMMA.16816.F32 R24, R104.reuse, R110, R24 ;  /* 0x0000006e6818723c */ /* 0x040fe20000001818 */
[----:B------:R-:W1:Y:S07]  /*91b0*/  LDSM.16.MT88.4 R108, [R102] ;  /* 0x00000000666c783b */ /* 0x000e6e0000004200 */
        /* <DEDUP_REMOVED lines=25> */
[--C-:B------:R-:W-:Y:S01]  /*9350*/  FFMA.FTZ R108, R220, c[0x0][0x2d0], -R200.reuse ;  /* 0x0000b400dc6c7a23 */ /* 0x100fe200000108c8 */
[----:B------:R-:W-:Y:S03]  /*9360*/  HMMA.16816.F32 R96, R104, R110, R96 ;  /* 0x0000006e6860723c */ /* 0x000fe60000001860 */
[----:B------:R1:W-:Y:S01]  /*9370*/  MUFU.EX2 R123, R108 ;  /* 0x0000006c007b7308 */ /* 0x0003e20000000800 */
[--C-:B------:R-:W-:Y:S03]  /*9380*/  FFMA.FTZ R220, R249, c[0x0][0x2d0], -R200.reuse ;  /* 0x0000b400f9dc7a23 */ /* 0x100fe600000108c8 */
[--C-:B------:R-:W-:Y:S06]  /*9390*/  FFMA.FTZ R104, R225, c[0x0][0x2d0], -R200.reuse ;  /* 0x0000b400e1687a23 */ /* 0x100fec00000108c8 */
[----:B------:R3:W-:Y:S10]  /*93a0*/  MUFU.EX2 R131, R104 ;  /* 0x0000006800837308 */ /* 0x0007f40000000800 */
[----:B------:R-:W2:Y:S01]  /*93b0*/  MUFU.EX2 R220, R220 ;  /* 0x000000dc00dc7308 */ /* 0x000ea20000000800 */
[----:B-1----:R-:W-:Y:S02]  /*93c0*/  FFMA.FTZ R108, R221, c[0x0][0x2d0], -R200 ;  /* 0x0000b400dd6c7a23 */ /* 0x002fe400000108c8 */
[----:B------:R-:W-:Y:S07]  /*93d0*/  FFMA.FTZ R221, R227, c[0x0][0x2d0], -R103 ;  /* 0x0000b400e3dd7a23 */ /* 0x000fee0000010867 */
[----:B------:R1:W1:Y:S01]  /*93e0*/  MUFU.EX2 R124, R108 ;  /* 0x0000006c007c7308 */ /* 0x0002620000000800 */
[----:B---3--:R-:W-:Y:S02]  /*93f0*/  FADD.FTZ R104, R217, R115 ;  /* 0x00000073d9687221 */ /* 0x008fe40000010000 */
[--C-:B------:R-:W-:Y:S02]  /*9400*/  FFMA.FTZ R217, R229, c[0x0][0x2d0], -R103.reuse ;  /* 0x0000b400e5d97a23 */ /* 0x100fe40000010867 */
[----:B------:R-:W-:Y:S01]  /*9410*/  FADD.FTZ R122, R114, R104 ;  /* 0x00000068727a7221 */ /* 0x000fe20000010000 */
[----:B----4-:R-:W-:Y:S01]  /*9420*/  F2FP.PACK_AB R104, R126, R116 ;  /* 0x000000747e68723e */ /* 0x010fe200000000ff */
[----:B------:R-:W-:Y:S03]  /*9430*/  LDSM.16.MT88.4 R112, [R3+0x1000] ;  /* 0x001000000370783b */ /* 0x000fe60000004200 */
[----:B------:R-:W-:Y:S01]  /*9440*/  MUFU.EX2 R229, R138 ;  /* 0x0000008a00e57308 */ /* 0x000fe20000000800 */
[----:B------:R-:W-:Y:S01]  /*9450*/  FADD.FTZ R121, R121, R122 ;  /* 0x0000007a79797221 */ /* 0x000fe20000010000 */
[----:B--2---:R-:W-:Y:S08]  /*9460*/  F2FP.PACK_AB R201, R220, R218 ;  /* 0x000000dadcc9723e */ /* 0x004ff000000000ff */
[----:B------:R-:W-:Y:S01]  /*9470*/  MUFU.EX2 R227, R120 ;  /* 0x0000007800e37308 */ /* 0x000fe20000000800 */
[--C-:B-1----:R-:W-:Y:S01]  /*9480*/  FFMA.FTZ R108, R222, c[0x0][0x2d0], -R103.reuse ;  /* 0x0000b400de6c7a23 */ /* 0x102fe20000010867 */
[----:B------:R-:W-:Y:S08]  /*9490*/  F2FP.PACK_AB R105, R124, R123 ;  /* 0x0000007b7c69723e */ /* 0x000ff000000000ff */
[----:B------:R1:W-:Y:S10]  /*94a0*/  MUFU.EX2 R129, R108 ;  /* 0x0000006c00817308 */ /* 0x0003f40000000800 */
[----:B------:R-:W-:Y:S10]  /*94b0*/  MUFU.EX2 R217, R217 ;  /* 0x000000d900d97308 */ /* 0x000ff40000000800 */
[----:B------:R-:W-:Y:S01]  /*94c0*/  MUFU.EX2 R221, R221 ;  /* 0x000000dd00dd7308 */ /* 0x000fe20000000800 */
[--C-:B-1----:R-:W-:Y:S02]  /*94d0*/  FFMA.FTZ R108, R223, c[0x0][0x2d0], -R103.reuse ;  /* 0x0000b400df6c7a23 */ /* 0x102fe40000010867 */
[--C-:B------:R-:W-:Y:S07]  /*94e0*/  FFMA.FTZ R223, R237, c[0x0][0x2d0], -R103.reuse ;  /* 0x0000b400eddf7a23 */ /* 0x100fee0000010867 */
[----:B------:R1:W2:Y:S10]  /*94f0*/  MUFU.EX2 R133, R108 ;  /* 0x0000006c00857308 */ /* 0x0002b40000000800 */
[----:B------:R-:W-:Y:S10]  /*9500*/  MUFU.EX2 R237, R119 ;  /* 0x0000007700ed7308 */ /* 0x000ff40000000800 */
[----:B------:R-:W-:Y:S01]  /*9510*/  MUFU.EX2 R223, R223 ;  /* 0x000000df00df7308 */ /* 0x000fe20000000800 */
[--C-:B-1----:R-:W-:Y:S01]  /*9520*/  FFMA.FTZ R108, R224, c[0x0][0x2d0], -R200.reuse ;  /* 0x0000b400e06c7a23 */ /* 0x102fe200000108c8 */
[----:B--2---:R-:W-:Y:S08]  /*9530*/  F2FP.PACK_AB R106, R133, R129 ;  /* 0x00000081856a723e */ /* 0x004ff000000000ff */
[----:B------:R1:W2:Y:S10]  /*9540*/  MUFU.EX2 R130, R108 ;  /* 0x0000006c00827308 */ /* 0x0002b40000000800 */
[----:B------:R3:W-:Y:S01]  /*9550*/  MUFU.EX2 R224, R125 ;  /* 0x0000007d00e07308 */ /* 0x0007e20000000800 */
[----:B-1----:R-:W1:Y:S01]  /*9560*/  LDSM.16.MT88.4 R108, [R0+0x800] ;  /* 0x00080000006c783b */ /* 0x002e620000004200 */
[----:B--2---:R-:W-:Y:S07]  /*9570*/  F2FP.PACK_AB R107, R131, R130 ;  /* 0x00000082836b723e */ /* 0x004fee00000000ff */
        /* <DEDUP_REMOVED lines=37> */
[----:B------:R-:W-:Y:S03]  /*97d0*/  MOV R241, R149 ;  /* 0x0000009500f17202 */ /* 0x000fe60000000f00 */
[----:B------:R-:W-:Y:S01]  /*97e0*/  FFMA.FTZ R105, R244, c[0x0][0x2d0], -R200 ;  /* 0x0000b400f4697a23 */ /* 0x000fe200000108c8 */
[----:B------:R-:W-:Y:S01]  /*97f0*/  F2FP.PACK_AB R106, R142, R141 ;  /* 0x0000008d8e6a723e */ /* 0x000fe200000000ff */
[----:B------:R-:W-:Y:S01]  /*9800*/  FADD.FTZ R104, R117, R144 ;  /* 0x0000009075687221 */ /* 0x000fe20000010000 */
[----:B------:R-:W-:Y:S02]  /*9810*/  @P6 ISETP.GE.AND P1, PT, R241, c[0x0][0x1d4], PT ;  /* 0x00007500f1006a0c */ /* 0x000fe40003f26270 */
[--C-:B------:R-:W-:Y:S01]  /*9820*/  FFMA.FTZ R117, R245, c[0x0][0x2d0], -R103.reuse ;  /* 0x0000b400f5757a23 */ /* 0x100fe20000010867 */
[----:B------:R2:W4:Y:S01]  /*9830*/  MUFU.EX2 R222, R105 ;  /* 0x0000006900de7308 */ /* 0x0005220000000800 */
[----:B------:R-:W-:Y:S01]  /*9840*/  FADD.FTZ R122, R116, R104 ;  /* 0x00000068747a7221 */ /* 0x000fe20000010000 */
[----:B------:R-:W-:Y:S01]  /*9850*/  F2FP.PACK_AB R104, R135, R128 ;  /* 0x000000808768723e */ /* 0x000fe200000000ff */
[----:B------:R-:W-:Y:S01]  /*9860*/  IMAD.MOV.U32 R244, RZ, RZ, R150 ;  /* 0x000000fffff47224 */ /* 0x000fe200078e0096 */
[----:B------:R-:W-:Y:S01]  /*9870*/  MOV R245, R151 ;  /* 0x0000009700f57202 */ /* 0x000fe20000000f00 */
[----:B------:R-:W-:Y:S02]  /*9880*/  FADD.FTZ R122, R126, R122 ;  /* 0x0000007a7e7a7221 */ /* 0x000fe40000010000 */
[----:B------:R-:W-:Y:S01]  /*9890*/  FFMA.FTZ R103, R226, c[0x0][0x2d0], -R103 ;  /* 0x0000b400e2677a23 */ /* 0x000fe20000010867 */
[----:B------:R-:W-:Y:S01]  /*98a0*/  @P6 ISETP.GE.AND P3, PT, R244, c[0x0][0x1d4], PT ;  /* 0x00007500f4006a0c */ /* 0x000fe20003f66270 */
[----:B------:R-:W-:Y:S01]  /*98b0*/  FADD.FTZ R120, R129, R122 ;  /* 0x0000007a81787221 */ /* 0x000fe20000010000 */
[----:B------:R5:W-:Y:S03]  /*98c0*/  MUFU.EX2 R235, R117 ;  /* 0x0000007500eb7308 */ /* 0x000be60000000800 */
[----:B---3--:R-:W-:Y:S01]  /*98d0*/  FADD.FTZ R125, R133, R120 ;  /* 0x00000078857d7221 */ /* 0x008fe20000010000 */
[----:B-1----:R-:W1:Y:S03]  /*98e0*/  LDSM.16.MT88.4 R108, [R0+0x1000] ;  /* 0x00100000006c783b */ /* 0x002e660000004200 */
[----:B------:R-:W-:Y:S03]  /*98f0*/  FADD.FTZ R125, R128, R125 ;  /* 0x0000007d807d7221 */ /* 0x000fe60000010000 */
[----:B------:R-:W3:Y:S01]  /*9900*/  MUFU.EX2 R216, R103 ;  /* 0x0000006700d87308 */ /* 0x000ee20000000800 */
[----:B--2---:R-:W-:Y:S02]  /*9910*/  F2FP.PACK_AB R105, R140, R134 ;  /* 0x000000868c69723e */ /* 0x004fe400000000ff */
[----:B----4-:R-:W-:Y:S01]  /*9920*/  F2FP.PACK_AB R107, R222, R132 ;  /* 0x00000084de6b723e */ /* 0x010fe200000000ff */
[----:B-----5:R-:W-:Y:S01]  /*9930*/  LDSM.16.MT88.4 R116, [R2+0x1800] ;  /* 0x001800000274783b */ /* 0x020fe20000004200 */
[----:B---3--:R-:W-:Y:S01]  /*9940*/  F2FP.PACK_AB R202, R216, R221 ;  /* 0x000000ddd8ca723e */ /* 0x008fe200000000ff */
[----:B------:R-:W-:Y:S04]  /*9950*/  FADD.FTZ R103, R135, R125 ;  /* 0x0000007d87677221 */ /* 0x000fe80000010000 */
[----:B------:R-:W-:Y:S04]  /*9960*/  FADD.FTZ R103, R141, R103 ;  /* 0x000000678d677221 */ /* 0x000fe80000010000 */
[----:B------:R-:W-:Y:S01]  /*9970*/  FADD.FTZ R103, R142, R103 ;  /* 0x000000678e677221 */ /* 0x000fe20000010000 */
[C---:B-1----:R-:W-:Y:S03]  /*9980*/  HMMA.16816.F32 R4, R104.reuse, R108, R4 ;  /* 0x0000006c6804723c */ /* 0x042fe60000001804 */
[----:B------:R-:W-:Y:S05]  /*9990*/  FADD.FTZ R103, R127, R103 ;  /* 0x000000677f677221 */ /* 0x000fea0000010000 */
[C---:B------:R-:W-:Y:S01]  /*99a0*/  HMMA.16816.F32 R8, R104.reuse, R110, R8 ;  /* 0x0000006e6808723c */ /* 0x040fe20000001808 */
[----:B------:R-:W1:Y:S07]  /*99b0*/  LDSM.16.MT88.4 R108, [R2+0x1000] ;  /* 0x00100000026c783b */ /* 0x000e6e0000004200 */
[C---:B------:R-:W-:Y:S08]  /*99c0*/  HMMA.16816.F32 R12, R104.reuse, R112, R12 ;  /* 0x00000070680c723c */ /* 0x040ff0000000180c */
        /* <DEDUP_REMOVED lines=26> */
[C---:B-1----:R-:W-:Y:S07]  /*9b70*/  HMMA.16816.F32 R84, R104.reuse, R108, R84 ;  /* 0x0000006c6854723c */ /* 0x042fee0000001854 */
[--C-:B------:R-:W-:Y:S01]  /*9b80*/  FFMA.FTZ R108, R203, c[0x0][0x2d0], -R200.reuse ;  /* 0x0000b400cb6c7a23 */ /* 0x100fe200000108c8 */
[C---:B------:R-:W-:Y:S03]  /*9b90*/  HMMA.16816.F32 R88, R104.reuse, R110, R88 ;  /* 0x0000006e6858723c */ /* 0x040fe60000001858 */
[----:B------:R1:W-:Y:S05]  /*9ba0*/  MUFU.EX2 R231, R108 ;  /* 0x0000006c00e77308 */ /* 0x0003ea0000000800 */
[C---:B--2---:R-:W-:Y:S08]  /*9bb0*/  HMMA.16816.F32 R92, R104.reuse, R112, R92 ;  /* 0x00000070685c723c */ /* 0x044ff0000000185c */
[----:B------:R-:W-:Y:S01]  /*9bc0*/  HMMA.16816.F32 R96, R104, R114, R96 ;  /* 0x000000726860723c */ /* 0x000fe20000001860 */
[----:B------:R-:W-:Y:S06]  /*9bd0*/  LDSM.16.MT88.4 R112, [R3+0x1800] ;  /* 0x001800000370783b */ /* 0x000fec0000004200 */
[--C-:B------:R-:W-:Y:S01]  /*9be0*/  FFMA.FTZ R104, R147, c[0x0][0x2d0], -R200.reuse ;  /* 0x0000b40093687a23 */ /* 0x100fe200000108c8 */
[----:B------:R-:W-:Y:S03]  /*9bf0*/  F2FP.PACK_AB R106, R236, R237 ;  /* 0x000000edec6a723e */ /* 0x000fe600000000ff */
[----:B------:R2:W-:Y:S01]  /*9c00*/  MUFU.EX2 R232, R104 ;  /* 0x0000006800e87308 */ /* 0x0005e20000000800 */
[--C-:B-1----:R-:W-:Y:S02]  /*9c10*/  FFMA.FTZ R108, R139, c[0x0][0x2d0], -R200.reuse ;  /* 0x0000b4008b6c7a23 */ /* 0x102fe400000108c8 */
[----:B------:R-:W-:Y:S07]  /*9c20*/  LDSM.16.MT88.4 R136, [R3+0x2800] ;  /* 0x002800000388783b */ /* 0x000fee0000004200 */
[----:B------:R-:W1:Y:S01]  /*9c30*/  MUFU.EX2 R234, R108 ;  /* 0x0000006c00ea7308 */ /* 0x000e620000000800 */
[----:B--2---:R-:W-:Y:S02]  /*9c40*/  FADD.FTZ R104, R123, R121 ;  /* 0x000000797b687221 */ /* 0x004fe40000010000 */
[----:B------:R-:W-:Y:S02]  /*9c50*/  FFMA.FTZ R121, R146, c[0x0][0x2d0], -R200 ;  /* 0x0000b40092797a23 */ /* 0x000fe400000108c8 */
[----:B------:R-:W-:Y:S01]  /*9c60*/  FADD.FTZ R124, R124, R104 ;  /* 0x000000687c7c7221 */ /* 0x000fe20000010000 */
[----:B------:R-:W-:Y:S01]  /*9c70*/  F2FP.PACK_AB R104, R235, R127 ;  /* 0x0000007feb68723e */ /* 0x000fe200000000ff */
[----:B------:R-:W-:Y:S03]  /*9c80*/  FFMA.FTZ R123, R252, c[0x0][0x2d0], -R200 ;  /* 0x0000b400fc7b7a23 */ /* 0x000fe600000108c8 */
[----:B------:R-:W-:Y:S01]  /*9c90*/  MUFU.EX2 R225, R121 ;  /* 0x0000007900e17308 */ /* 0x000fe20000000800 */
[----:B------:R-:W2:Y:S01]  /*9ca0*/  LDL R252, [R1+0x4c] ;  /* 0x00004c0001fc7983 */ /* 0x000ea20000100800 */
[----:B------:R-:W-:Y:S01]  /*9cb0*/  FADD.FTZ R124, R130, R124 ;  /* 0x0000007c827c7221 */ /* 0x000fe20000010000 */
[----:B-1----:R-:W-:Y:S01]  /*9cc0*/  F2FP.PACK_AB R105, R234, R231 ;  /* 0x000000e7ea69723e */ /* 0x002fe200000000ff */
[----:B------:R-:W-:Y:S01]  /*9cd0*/  FFMA.FTZ R108, R143, c[0x0][0x2d0], -R200 ;  /* 0x0000b4008f6c7a23 */ /* 0x000fe200000108c8 */
[----:B------:R-:W-:Y:S01]  /*9ce0*/  LDSM.16.MT88.4 R144, [R0+0x2800] ;  /* 0x002800000090783b */ /* 0x000fe20000004200 */
[----:B------:R-:W-:Y:S02]  /*9cf0*/  FADD.FTZ R124, R131, R124 ;  /* 0x0000007c837c7221 */ /* 0x000fe40000010000 */
[----:B------:R-:W-:Y:S02]  /*9d00*/  FFMA.FTZ R200, R247, c[0x0][0x2d0], -R200 ;  /* 0x0000b400f7c87a23 */ /* 0x000fe400000108c8 */
[----:B------:R1:W3:Y:S03]  /*9d10*/  MUFU.EX2 R233, R108 ;  /* 0x0000006c00e97308 */ /* 0x0002e60000000800 */
[----:B------:R-:W-:Y:S07]  /*9d20*/  LDSM.16.MT88.4 R128, [R2+0x2800] ;  /* 0x002800000280783b */ /* 0x000fee0000004200 */
[----:B------:R4:W-:Y:S10]  /*9d30*/  MUFU.EX2 R226, R123 ;  /* 0x0000007b00e27308 */ /* 0x0009f40000000800 */
[----:B------:R5:W5:Y:S01]  /*9d40*/  MUFU.EX2 R205, R200 ;  /* 0x000000c800cd7308 */ /* 0x000b620000000800 */
[----:B-1----:R-:W1:Y:S01]  /*9d50*/  LDSM.16.MT88.4 R108, [R0+0x1800] ;  /* 0x00180000006c783b */ /* 0x002e620000004200 */
[----:B---3--:R-:W-:Y:S07]  /*9d60*/  F2FP.PACK_AB R107, R232, R233 ;  /* 0x000000e9e86b723e */ /* 0x008fee00000000ff */
[----:B----4-:R-:W-:Y:S01]  /*9d70*/  LDSM.16.MT88.4 R120, [R2+0x2000] ;  /* 0x002000000278783b */ /* 0x010fe20000004200 */
[----:B-----5:R-:W-:Y:S02]  /*9d80*/  F2FP.PACK_AB R200, R219, R217 ;  /* 0x000000d9dbc8723e */ /* 0x020fe400000000ff */
[----:B------:R-:W-:Y:S01]  /*9d90*/  F2FP.PACK_AB R203, R205, R215 ;  /* 0x000000d7cdcb723e */ /* 0x000fe200000000ff */
        /* <DEDUP_REMOVED lines=12> */
[C---:B---3--:R-:W-:Y:S08]  /*9e60*/  HMMA.16816.F32 R36, R104.reuse, R112, R36 ;  /* 0x000000706824723c */ /* 0x048ff00000001824 */
[C---:B------:R-:W-:Y:S01]  /*9e70*/  HMMA.16816.F32 R40, R104.reuse, R114, R40 ;  /* 0x000000726828723c */ /* 0x040fe20000001828 */
[----:B------:R-:W3:Y:S07]  /*9e80*/  LDSM.16.MT88.4 R112, [R102+0x4800] ;  /* 0x004800006670783b */ /* 0x000eee0000004200 */
[C---:B----4-:R-:W-:Y:S08]  /*9e90*/  HMMA.16816.F32 R44, R104.reuse, R116, R44 ;  /* 0x00000074682c723c */ /* 0x050ff0000000182c */
        /* <DEDUP_REMOVED lines=18> */
[----:B------:R-:W-:Y:S01]  /*9fc0*/  HMMA.16816.F32 R96, R104, R118, R96 ;  /* 0x000000766860723c */ /* 0x000fe20000001860 */
[----:B------:R-:W4:Y:S06]  /*9fd0*/  LDSM.16.MT88.4 R116, [R102+0x2000] ;  /* 0x002000006674783b */ /* 0x000f2c0000004200 */
[----:B------:R-:W-:Y:S02]  /*9fe0*/  F2FP.PACK_AB R104, R228, R223 ;  /* 0x000000dfe468723e */ /* 0x000fe400000000ff */
[----:B------:R-:W-:Y:S03]  /*9ff0*/  F2FP.PACK_AB R105, R227, R225 ;  /* 0x000000e1e369723e */ /* 0x000fe600000000ff */
[----:B------:R-:W-:Y:S02]  /*a000*/  F2FP.PACK_AB R106, R229, R230 ;  /* 0x000000e6e56a723e */ /* 0x000fe400000000ff */
[----:B------:R-:W-:Y:S07]  /*a010*/  F2FP.PACK_AB R107, R224, R226 ;  /* 0x000000e2e06b723e */ /* 0x000fee00000000ff */
[C---:B-1----:R-:W-:Y:S08]  /*a020*/  HMMA.16816.F32 R4, R104.reuse, R108, R4 ;  /* 0x0000006c6804723c */ /* 0x042ff00000001804 */
[C---:B------:R-:W-:Y:S01]  /*a030*/  HMMA.16816.F32 R8, R104.reuse, R110, R8 ;  /* 0x0000006e6808723c */ /* 0x040fe20000001808 */
[----:B------:R-:W1:Y:S07]  /*a040*/  LDSM.16.MT88.4 R108, [R0+0x5000] ;  /* 0x00500000006c783b */ /* 0x000e6e0000004200 */
[C---:B---3--:R-:W-:Y:S08]  /*a050*/  HMMA.16816.F32 R12, R104.reuse, R112, R12 ;  /* 0x00000070680c723c */ /* 0x048ff0000000180c */
[C---:B------:R-:W-:Y:S01]  /*a060*/  HMMA.16816.F32 R16, R104.reuse, R114, R16 ;  /* 0x000000726810723c */ /* 0x040fe20000001810 */
[----:B------:R-:W3:Y:S07]  /*a070*/  LDSM.16.MT88.4 R112, [R3+0x5000] ;  /* 0x005000000370783b */ /* 0x000eee0000004200 */
[C---:B------:R-:W-:Y:S08]  /*a080*/  HMMA.16816.F32 R20, R104.reuse, R120, R20 ;  /* 0x000000786814723c */ /* 0x040ff00000001814 */
[C---:B------:R-:W-:Y:S01]  /*a090*/  HMMA.16816.F32 R24, R104.reuse, R122, R24 ;  /* 0x0000007a6818723c */ /* 0x040fe20000001818 */
[----:B------:R-:W5:Y:S07]  /*a0a0*/  LDSM.16.MT88.4 R120, [R2+0x5000] ;  /* 0x005000000278783b */ /* 0x000f6e0000004200 */
        /* <DEDUP_REMOVED lines=9> */
[C---:B-----5:R-:W-:Y:S08]  /*a140*/  HMMA.16816.F32 R52, R104.reuse, R120, R52 ;  /* 0x000000786834723c */ /* 0x060ff00000001834 */
[C---:B------:R-:W-:Y:S01]  /*a150*/  HMMA.16816.F32 R56, R104.reuse, R122, R56 ;  /* 0x0000007a6838723c */ /* 0x040fe20000001838 */
[----:B------:R-:W5:Y:S07]  /*a160*/  LDSM.16.MT88.4 R120, [R2+0x8000] ;  /* 0x008000000278783b */ /* 0x000f6e0000004200 */
[C---:B----4-:R-:W-:Y:S08]  /*a170*/  HMMA.16816.F32 R60, R104.reuse, R116, R60 ;  /* 0x00000074683c723c */ /* 0x050ff0000000183c */
[C---:B------:R-:W-:Y:S01]  /*a180*/  HMMA.16816.F32 R64, R104.reuse, R118, R64 ;  /* 0x000000766840723c */ /* 0x040fe20000001840 */
[----:B------:R-:W4:Y:S07]  /*a190*/  LDSM.16.MT88.4 R116, [R102+0x8000] ;  /* 0x008000006674783b */ /* 0x000f2e0000004200 */
[C---:B-1----:R-:W-:Y:S07]  /*a1a0*/  HMMA.16816.F32 R68, R104.reuse, R108, R68 ;  /* 0x0000006c6844723c */ /* 0x042fee0000001844 */
[----:B------:R-:W-:Y:S01]  /*a1b0*/  FADD.FTZ R108, R134, R124 ;  /* 0x0000007c866c7221 */ /* 0x000fe20000010000 */
[C---:B------:R-:W-:Y:S04]  /*a1c0*/  HMMA.16816.F32 R72, R104.reuse, R110, R72 ;  /* 0x0000006e6848723c */ /* 0x040fe80000001848 */
[----:B------:R-:W-:Y:S04]  /*a1d0*/  FADD.FTZ R108, R140, R108 ;  /* 0x0000006c8c6c7221 */ /* 0x000fe80000010000 */
[C---:B---3--:R-:W-:Y:S04]  /*a1e0*/  HMMA.16816.F32 R76, R104.reuse, R112, R76 ;  /* 0x00000070684c723c */ /* 0x048fe8000000184c */
[----:B------:R-:W-:Y:S04]  /*a1f0*/  FADD.FTZ R108, R132, R108 ;  /* 0x0000006c846c7221 */ /* 0x000fe80000010000 */
[C---:B------:R-:W-:Y:S01]  /*a200*/  HMMA.16816.F32 R80, R104.reuse, R114, R80 ;  /* 0x000000726850723c */ /* 0x040fe20000001850 */
[----:B------:R-:W-:Y:S03]  /*a210*/  LDSM.16.MT88.4 R112, [R0+0x5800] ;  /* 0x005800000070783b */ /* 0x000fe60000004200 */
[----:B------:R-:W-:Y:S04]  /*a220*/  FADD.FTZ R222, R222, R108 ;  /* 0x0000006cdede7221 */ /* 0x000fe80000010000 */
[C---:B-----5:R-:W-:Y:S08]  /*a230*/  HMMA.16816.F32 R84, R104.reuse, R120, R84 ;  /* 0x000000786854723c */ /* 0x060ff00000001854 */
[C---:B------:R-:W-:Y:S01]  /*a240*/  HMMA.16816.F32 R88, R104.reuse, R122, R88 ;  /* 0x0000007a6858723c */ /* 0x040fe20000001858 */
[----:B------:R-:W1:Y:S07]  /*a250*/  LDSM.16.MT88.4 R120, [R102+0x2800] ;  /* 0x002800006678783b */ /* 0x000e6e0000004200 */
[C---:B----4-:R-:W-:Y:S08]  /*a260*/  HMMA.16816.F32 R92, R104.reuse, R116, R92 ;  /* 0x00000074685c723c */ /* 0x050ff0000000185c */
[----:B------:R-:W-:Y:S01]  /*a270*/  HMMA.16816.F32 R96, R104, R118, R96 ;  /* 0x000000766860723c */ /* 0x000fe20000001860 */
[----:B------:R-:W3:Y:S07]  /*a280*/  LDSM.16.MT88.4 R104, [R3+0x5800] ;  /* 0x005800000368783b */ /* 0x000eee0000004200 */
[C---:B------:R-:W-:Y:S01]  /*a290*/  HMMA.16816.F32 R148, R200.reuse, R144, R4 ;  /* 0x00000090c894723c */ /* 0x040fe20000001804 */
[----:B------:R-:W4:Y:S07]  /*a2a0*/  LDSM.16.MT88.4 R4, [R2+0x5800] ;  /* 0x005800000204783b */ /* 0x000f2e0000004200 */
[C---:B------:R-:W-:Y:S01]  /*a2b0*/  HMMA.16816.F32 R144, R200.reuse, R146, R8 ;  /* 0x00000092c890723c */ /* 0x040fe20000001808 */
[----:B------:R-:W5:Y:S07]  /*a2c0*/  LDSM.16.MT88.4 R8, [R102+0x5800] ;  /* 0x005800006608783b */ /* 0x000f6e0000004200 */
[C---:B------:R-:W-:Y:S01]  /*a2d0*/  HMMA.16816.F32 R140, R200.reuse, R136, R12 ;  /* 0x00000088c88c723c */ /* 0x040fe2000000180c */
[----:B------:R1:W2:Y:S07]  /*a2e0*/  LDSM.16.MT88.4 R12, [R0+0x8800] ;  /* 0x00880000000c783b */ /* 0x0002ae0000004200 */
[C---:B------:R-:W-:Y:S01]  /*a2f0*/  HMMA.16816.F32 R136, R200.reuse, R138, R16 ;  /* 0x0000008ac888723c */ /* 0x040fe20000001810 */
[----:B------:R3:W2:Y:S07]  /*a300*/  LDSM.16.MT88.4 R16, [R3+0x8800] ;  /* 0x008800000310783b */ /* 0x0006ae0000004200 */
[C---:B------:R-:W-:Y:S08]  /*a310*/  HMMA.16816.F32 R132, R200.reuse, R128, R20 ;  /* 0x00000080c884723c */ /* 0x040ff00000001814 */
[C---:B------:R-:W-:Y:S04]  /*a320*/  HMMA.16816.F32 R128, R200.reuse, R130, R24 ;  /* 0x00000082c880723c */ /* 0x040fe80000001818 */
[----:B-1----:R-:W-:Y:S04]  /*a330*/  @P6 IADD3 R0, R238, -0x2, RZ ;  /* 0xfffffffeee006810 */ /* 0x002fe80007ffe0ff */
[C---:B------:R-:W-:Y:S04]  /*a340*/  HMMA.16816.F32 R124, R200.reuse, R120, R28 ;  /* 0x00000078c87c723c */ /* 0x040fe8000000181c */
[----:B---3--:R-:W-:Y:S04]  /*a350*/  @P6 SHF.R.S32.HI R3, RZ, 0x1f, R0 ;  /* 0x0000001fff036819 */ /* 0x008fe80000011400 */
[C---:B------:R-:W-:Y:S04]  /*a360*/  HMMA.16816.F32 R120, R200.reuse, R122, R32 ;  /* 0x0000007ac878723c */ /* 0x040fe80000001820 */
[----:B------:R-:W-:Y:S04]  /*a370*/  @P6 IMAD R3, R3, c[0x0][0x1e0], RZ ;  /* 0x0000780003036a24 */ /* 0x000fe800078e02ff */
[C---:B------:R-:W-:Y:S08]  /*a380*/  HMMA.16816.F32 R116, R200.reuse, R112, R36 ;  /* 0x00000070c874723c */ /* 0x040ff00000001824 */
[C---:B------:R-:W-:Y:S08]  /*a390*/  HMMA.16816.F32 R112, R200.reuse, R114, R40 ;  /* 0x00000072c870723c */ /* 0x040ff00000001828 */
[C---:B------:R-:W-:Y:S08]  /*a3a0*/  HMMA.16816.F32 R108, R200.reuse, R104, R44 ;  /* 0x00000068c86c723c */ /* 0x040ff0000000182c */
[C---:B------:R-:W-:Y:S08]  /*a3b0*/  HMMA.16816.F32 R104, R200.reuse, R106, R48 ;  /* 0x0000006ac868723c */ /* 0x040ff00000001830 */
[C---:B----4-:R-:W-:Y:S08]  /*a3c0*/  HMMA.16816.F32 R52, R200.reuse, R4, R52 ;  /* 0x00000004c834723c */ /* 0x050ff00000001834 */
[C---:B------:R-:W-:Y:S01]  /*a3d0*/  HMMA.16816.F32 R56, R200.reuse, R6, R56 ;  /* 0x00000006c838723c */ /* 0x040fe20000001838 */
[----:B------:R1:W3:Y:S07]  /*a3e0*/  LDSM.16.MT88.4 R4, [R2+0x8800] ;  /* 0x008800000204783b */ /* 0x0002ee0000004200 */
[C---:B-----5:R-:W-:Y:S07]  /*a3f0*/  HMMA.16816.F32 R60, R200.reuse, R8, R60 ;  /* 0x00000008c83c723c */ /* 0x060fee000000183c */
[C---:B------:R-:W-:Y:S01]  /*a400*/  @P6 IMAD.WIDE.U32 R8, R0.reuse, c[0x0][0x1e0], RZ ;  /* 0x0000780000086a25 */ /* 0x040fe200078e00ff */
[C---:B------:R-:W-:Y:S04]  /*a410*/  HMMA.16816.F32 R64, R200.reuse, R10, R64 ;  /* 0x0000000ac840723c */ /* 0x040fe80000001840 */
[----:B-1----:R-:W-:Y:S04]  /*a420*/  @P6 IMAD R2, R0, c[0x0][0x1e4], R3 ;  /* 0x0000790000026a24 */ /* 0x002fe800078e0203 */
[C---:B--2---:R-:W-:Y:S04]  /*a430*/  HMMA.16816.F32 R68, R200.reuse, R12, R68 ;  /* 0x0000000cc844723c */ /* 0x044fe80000001844 */
[----:B------:R-:W-:Y:S02]  /*a440*/  @P6 MOV R3, R252 ;  /* 0x000000fc00036202 */ /* 0x000fe40000000f00 */
[----:B------:R-:W-:Y:S01]  /*a450*/  @P6 IADD3 R0, R9, R2, RZ ;  /* 0x0000000209006210 */ /* 0x000fe20007ffe0ff */
[----:B------:R-:W-:Y:S01]  /*a460*/  FADD.FTZ R9, R231, R222 ;  /* 0x000000dee7097221 */ /* 0x000fe20000010000 */
[----:B------:R-:W-:Y:S01]  /*a470*/  @P6 MOV R2, R242 ;  /* 0x000000f200026202 */ /* 0x000fe20000000f00 */
[----:B------:R-:W-:Y:S01]  /*a480*/  FADD.FTZ R13, R235, R103 ;  /* 0x00000067eb0d7221 */ /* 0x000fe20000010000 */
[C---:B------:R-:W-:Y:S03]  /*a490*/  HMMA.16816.F32 R72, R200.reuse, R14, R72 ;  /* 0x0000000ec848723c */ /* 0x040fe60000001848 */
[----:B------:R-:W-:Y:S04]  /*a4a0*/  @P6 IMAD.WIDE.U32 R2, R8, 0x60, R2 ;  /* 0x0000006008026825 */ /* 0x000fe800078e0002 */
[----:B------:R-:W-:Y:S01]  /*a4b0*/  @P6 IMAD R0, R0, 0x60, RZ ;  /* 0x0000006000006824 */ /* 0x000fe200078e02ff */
[----:B------:R-:W-:Y:S01]  /*a4c0*/  @P6 LEA R12, P0, R2, c[0x0][0x1c8], 0x1 ;  /* 0x00007200020c6a11 */ /* 0x000fe200078008ff */
[C---:B------:R-:W-:Y:S03]  /*a4d0*/  HMMA.16816.F32 R76, R200.reuse, R16, R76 ;  /* 0x00000010c84c723c */ /* 0x040fe6000000184c */
[----:B------:R-:W-:Y:S01]  /*a4e0*/  @P6 IADD3 R3, R3, R0, RZ ;  /* 0x0000000003036210 */ /* 0x000fe20007ffe0ff */
[----:B------:R-:W-:Y:S02]  /*a4f0*/  FADD.FTZ R0, R237, R13 ;  /* 0x0000000ded007221 */ /* 0x000fe40000010000 */
[----:B------:R-:W-:Y:S01]  /*a500*/  FADD.FTZ R14, R234, R9 ;  /* 0x00000009ea0e7221 */ /* 0x000fe20000010000 */
[----:B------:R-:W-:Y:S01]  /*a510*/  @P6 LEA.HI.X R13, R2, c[0x0][0x1cc], R3, 0x1, P0 ;  /* 0x00007300020d6a11 */ /* 0x000fe200000f0c03 */
[----:B------:R-:W1:Y:S01]  /*a520*/  LDSM.16.MT88.4 R8, [R102+0x8800] ;  /* 0x008800006608783b */ /* 0x000e620000004200 */
[----:B------:R-:W-:Y:S01]  /*a530*/  FADD.FTZ R3, R236, R0 ;  /* 0x00000000ec037221 */ /* 0x000fe20000010000 */
[----:B------:R-:W-:Y:S01]  /*a540*/  @P6 ISETP.GE.AND P0, PT, R240, c[0x0][0x1d4], PT ;  /* 0x00007500f0006a0c */ /* 0x000fe20003f06270 */
[C---:B------:R-:W-:Y:S01]  /*a550*/  HMMA.16816.F32 R80, R200.reuse, R18, R80 ;  /* 0x00000012c850723c */ /* 0x040fe20000001850 */
[----:B------:R-:W-:Y:S02]  /*a560*/  @P6 MOV R16, c[0x0][0x1e0] ;  /* 0x0000780000106a02 */ /* 0x000fe40000000f00 */
[----:B------:R-:W-:Y:S01]  /*a570*/  IADD3 R0, R246, 0x1, RZ ;  /* 0x00000001f6007810 */ /* 0x000fe20007ffe0ff */
[----:B------:R-:W-:Y:S01]  /*a580*/  FADD.FTZ R2, R233, R14 ;  /* 0x0000000ee9027221 */ /* 0x000fe20000010000 */
[----:B------:R-:W-:Y:S01]  /*a590*/  IADD3 R240, R238, -0x1, RZ ;  /* 0xffffffffeef07810 */ /* 0x000fe20007ffe0ff */
[----:B------:R-:W-:Y:S01]  /*a5a0*/  @P6 IMAD.MOV.U32 R14, RZ, RZ, 0x6 ;  /* 0x00000006ff0e6424 */ /* 0x000fe200078e00ff */
[----:B------:R-:W-:Y:S01]  /*a5b0*/  SEL R0, R0, RZ, !P4 ;  /* 0x000000ff00007207 */ /* 0x000fe20006000000 */
[----:B------:R-:W-:Y:S01]  /*a5c0*/  FADD.FTZ R2, R232, R2 ;  /* 0x00000002e8027221 */ /* 0x000fe20000010000 */
[C---:B---3--:R-:W-:Y:S03]  /*a5d0*/  HMMA.16816.F32 R84, R200.reuse, R4, R84 ;  /* 0x00000004c854723c */ /* 0x048fe60000001854 */
[----:B------:R2:W-:Y:S01]  /*a5e0*/  STL [R1], R0 ;  /* 0x0000000001007387 */ /* 0x0005e20000100800 */
[C---:B------:R-:W-:Y:S01]  /*a5f0*/  @P6 SHF.L.U64.HI R14, R16.reuse, R14, c[0x0][0x1e4] ;  /* 0x00007900100e6619 */ /* 0x040fe2000001020e */
[----:B------:R-:W-:Y:S01]  /*a600*/  FADD.FTZ R15, R223, R3 ;  /* 0x00000003df0f7221 */ /* 0x000fe20000010000 */
[----:B------:R-:W-:Y:S01]  /*a610*/  @P6 SHF.L.U32 R16, R16, 0x6, RZ ;  /* 0x0000000610106819 */ /* 0x000fe200000006ff */
[----:B------:R-:W3:Y:S01]  /*a620*/  LDL R17, [R1+0x18] ;  /* 0x0000180001117983 */ /* 0x000ee20000100800 */
[----:B------:R-:W-:Y:S01]  /*a630*/  FADD.FTZ R3, R225, R2 ;  /* 0x00000002e1037221 */ /* 0x000fe20000010000 */
[C---:B------:R-:W-:Y:S03]  /*a640*/  HMMA.16816.F32 R88, R200.reuse, R6, R88 ;  /* 0x00000006c858723c */ /* 0x040fe60000001858 */
[----:B------:R-:W-:Y:S01]  /*a650*/  @P6 IADD3 R2, P5, R16, R12, RZ ;  /* 0x0000000c10026210 */ /* 0x000fe20007fbe0ff */
[----:B------:R-:W-:Y:S01]  /*a660*/  FADD.FTZ R5, R228, R15 ;  /* 0x0000000fe4057221 */ /* 0x000fe20000010000 */
[----:B------:R-:W-:Y:S01]  /*a670*/  MOV R223, R240 ;  /* 0x000000f000df7202 */ /* 0x000fe20000000f00 */
[----:B------:R-:W-:Y:S01]  /*a680*/  FADD.FTZ R15, R227, R3 ;  /* 0x00000003e30f7221 */ /* 0x000fe20000010000 */
[----:B------:R-:W-:Y:S02]  /*a690*/  @P6 IADD3.X R3, R14, R13, RZ, P5, !PT ;  /* 0x0000000d0e036210 */ /* 0x000fe40002ffe4ff */
[----:B------:R-:W-:Y:S03]  /*a6a0*/  @P6 IADD3 R4, P4, R16, R2, RZ ;  /* 0x0000000210046210 */ /* 0x000fe60007f9e0ff */
[----:B------:R-:W-:Y:S02]  /*a6b0*/  FADD.FTZ R6, R226, R15 ;  /* 0x0000000fe2067221 */ /* 0x000fe40000010000 */
[----:B--2---:R-:W-:Y:S01]  /*a6c0*/  @P6 IMAD R0, R0, 0x9000, R239 ;  /* 0x0000900000006824 */ /* 0x004fe200078e02ef */
[C---:B-1----:R-:W-:Y:S04]  /*a6d0*/  HMMA.16816.F32 R92, R200.reuse, R8, R92 ;  /* 0x00000008c85c723c */ /* 0x042fe8000000185c */
[----:B------:R-:W-:Y:S01]  /*a6e0*/  @!PT LDS RZ, [RZ] ;  /* 0x00000000fffff984 */ /* 0x000fe20000000800 */
[----:B------:R-:W-:Y:S01]  /*a6f0*/  @!PT LDS RZ, [RZ] ;  /* 0x00000000fffff984 */ /* 0x000fe20000000800 */
[----:B------:R-:W-:Y:S01]  /*a700*/  @!PT LDS RZ, [RZ] ;  /* 0x00000000fffff984 */ /* 0x000fe20000000800 */
[----:B------:R1:W-:Y:S04]  /*a710*/  @P6 LDGSTS.E.BYPASS.LTC128B.128 [R0], [R12.64], !P3 ;  /* 0x000000000c006fae */ /* 0x0003e8000d901d46 */
[----:B------:R-:W-:Y:S04]  /*a720*/  HMMA.16816.F32 R96, R200, R10, R96 ;  /* 0x0000000ac860723c */ /* 0x000fe80000001860 */
[----:B------:R1:W-:Y:S08]  /*a730*/  @P6 LDGSTS.E.BYPASS.LTC128B.128 [R0+0x3000], [R12.64+0x80], !P1 ;  /* 0x030000800c006fae */ /* 0x0003f0000c901d46 */
[----:B------:R1:W-:Y:S08]  /*a740*/  @P6 LDGSTS.E.BYPASS.LTC128B.128 [R0+0x6000], [R12.64+0x100], !P0 ;  /* 0x060001000c006fae */ /* 0x0003f0000c101d46 */
[----:B------:R2:W-:Y:S08]  /*a750*/  @P6 LDGSTS.E.BYPASS.LTC128B.128 [R0+0x1000], [R2.64], !P3 ;  /* 0x0100000002006fae */ /* 0x0005f0000d901d46 */
[----:B------:R2:W-:Y:S08]  /*a760*/  @P6 LDGSTS.E.BYPASS.LTC128B.128 [R0+0x4000], [R2.64+0x80], !P1 ;  /* 0x0400008002006fae */ /* 0x0005f0000c901d46 */
[----:B------:R2:W-:Y:S01]  /*a770*/  @P6 LDGSTS.E.BYPASS.LTC128B.128 [R0+0x7000], [R2.64+0x100], !P0 ;  /* 0x0700010002006fae */ /* 0x0005e2000c101d46 */
[----:B-1----:R-:W-:Y:S01]  /*a780*/  FADD.FTZ R12, R230, R5 ;  /* 0x00000005e60c7221 */ /* 0x002fe20000010000 */
[----:B------:R-:W-:Y:S06]  /*a790*/  @P6 IADD3.X R5, R14, R3, RZ, P4, !PT ;  /* 0x000000030e056210 */ /* 0x000fec00027fe4ff */
[----:B------:R1:W-:Y:S08]  /*a7a0*/  @P6 LDGSTS.E.BYPASS.LTC128B.128 [R0+0x2000], [R4.64], !P3 ;  /* 0x0200000004006fae */ /* 0x0003f0000d901d46 */
[----:B------:R1:W-:Y:S01]  /*a7b0*/  @P6 LDGSTS.E.BYPASS.LTC128B.128 [R0+0x5000], [R4.64+0x80], !P1 ;  /* 0x0500008004006fae */ /* 0x0003e2000c901d46 */
[C---:B------:R-:W-:Y:S02]  /*a7c0*/  ISETP.GE.AND P1, PT, R204.reuse, 0x1, PT ;  /* 0x00000001cc00780c */ /* 0x040fe40003f26270 */
[----:B------:R-:W-:Y:S04]  /*a7d0*/  IADD3 R204, R204, 0x1, RZ ;  /* 0x00000001cccc7810 */ /* 0x000fe80007ffe0ff */
[----:B------:R-:W-:Y:S01]  /*a7e0*/  SEL R204, R204, RZ, !P1 ;  /* 0x000000ffcccc7207 */ /* 0x000fe20004800000 */
[----:B------:R1:W-:Y:S01]  /*a7f0*/  @P6 LDGSTS.E.BYPASS.LTC128B.128 [R0+0x8000], [R4.64+0x100], !P0 ;  /* 0x0800010004006fae */ /* 0x0003e2000c101d46 */
[----:B--2---:R-:W-:Y:S02]  /*a800*/  FADD.FTZ R3, R229, R12 ;  /* 0x0000000ce5037221 */ /* 0x004fe40000010000 */
[----:B------:R-:W-:Y:S02]  /*a810*/  FADD.FTZ R2, R224, R6 ;  /* 0x00000006e0027221 */ /* 0x000fe40000010000 */
[----:B------:R-:W-:Y:S03]  /*a820*/  FADD.FTZ R3, R217, R3 ;  /* 0x00000003d9037221 */ /* 0x000fe60000010000 */
[----:B------:R-:W0:Y:S01]  /*a830*/  LDGDEPBAR ;  /* 0x00000000000079af */ /* 0x000e220000000000 */
[----:B-1----:R-:W-:Y:S02]  /*a840*/  FADD.FTZ R0, R218, R2 ;  /* 0x00000002da007221 */ /* 0x002fe40000010000 */
[----:B------:R-:W-:Y:S01]  /*a850*/  FADD.FTZ R2, R219, R3 ;  /* 0x00000003db027221 */ /* 0x000fe20000010000 */
[----:B------:R-:W-:Y:S01]  /*a860*/  MOV R3, R100 ;  /* 0x0000006400037202 */ /* 0x000fe20000000f00 */
[----:B------:R-:W-:Y:S02]  /*a870*/  FADD.FTZ R0, R220, R0 ;  /* 0x00000000dc007221 */ /* 0x000fe40000010000 */
[----:B------:R-:W-:Y:S02]  /*a880*/  FADD.FTZ R2, R221, R2 ;  /* 0x00000002dd027221 */ /* 0x000fe40000010000 */
[----:B------:R-:W-:Y:S02]  /*a890*/  FADD.FTZ R0, R215, R0 ;  /* 0x00000000d7007221 */ /* 0x000fe40000010000 */
[----:B------:R-:W-:Y:S02]  /*a8a0*/  FADD.FTZ R2, R216, R2 ;  /* 0x00000002d8027221 */ /* 0x000fe40000010000 */
[----:B------:R-:W-:Y:S03]  /*a8b0*/  FADD.FTZ R0, R205, R0 ;  /* 0x00000000cd007221 */ /* 0x000fe60000010000 */
[----:B------:R1:W-:Y:S04]  /*a8c0*/  STL [R1+0x4], R2 ;  /* 0x0000040201007387 */ /* 0x0003e80000100800 */
[----:B------:R2:W-:Y:S01]  /*a8d0*/  STL [R1+0x8], R0 ;  /* 0x0000080001007387 */ /* 0x0005e20000100800 */
[----:B-1----:R-:W-:Y:S02]  /*a8e0*/  MOV R2, R101 ;  /* 0x0000006500027202 */ /* 0x002fe40000000f00 */
[----:B---3--:R-:W-:Y:S02]  /*a8f0*/  ISETP.GT.AND P0, PT, R238, R17, PT ;  /* 0x00000011ee00720c */ /* 0x008fe40003f04270 */
[----:B------:R-:W-:Y:S11]  /*a900*/  MOV R238, R240 ;  /* 0x000000f000ee7202 */ /* 0x000ff60000000f00 */
[----:B--2---:R-:W-:-:S05]  /*a910*/  @P0 BRA `(.L_x_1090) ;  /* 0xffffb9e000000947 */ /* 0x004fca000383ffff */
.L_x_1089:
[----:B------:R-:W-:-:S13]  /*a920*/  ISETP.GE.AND P0, PT, R223, RZ, PT ;  /* 0x000000ffdf00720c */ /* 0x000fda0003f06270 */
[----:B------:R-:W-:Y:S05]  /*a930*/  @!P0 BRA `(.L_x_1091) ;  /* 0x00003ee000008947 */ /* 0x000fea0003800000 */
[----:B-1----:R-:W-:Y:S02]  /*a940*/  MOV R3, R100 ;  /* 0x0000006400037202 */ /* 0x002fe40000000f00 */
[----:B------:R-:W-:Y:S02]  /*a950*/  MOV R0, R101 ;  /* 0x0000006500007202 */ /* 0x000fe40000000f00 */
.L_x_1092:
[----:B------:R-:W-:Y:S04]  /*a960*/  DEPBAR.LE SB0, 0x2 ;  /* 0x000080800000791a */ /* 0x000fe80000000000 */
[----:B------:R-:W-:Y:S01]  /*a970*/  WARPSYNC 0xffffffff ;  /* 0xffffffff00007948 */ /* 0x000fe20003800000 */
[----:B------:R-:W-:Y:S01]  /*a980*/  BAR.SYNC.DEFER_BLOCKING 0x0 ;  /* 0x0000000000007b1d */ /* 0x000fe20000010000 */
[----:B------:R-:W-:Y:S01]  /*a990*/  IMAD R205, R204, 0x9000, RZ ;  /* 0x00009000cccd7824 */ /* 0x000fe200078e02ff */
[C---:B------:R-:W-:Y:S02]  /*a9a0*/  ISETP.NE.AND P4, PT, R223.reuse, RZ, PT ;  /* 0x000000ffdf00720c */ /* 0x040fe40003f85270 */
[----:B------:R-:W-:Y:S02]  /*a9b0*/  IADD3 R215, R223, -0x1, RZ ;  /* 0xffffffffdfd77810 */ /* 0x000fe40007ffe0ff */
[----:B------:R-:W-:Y:S02]  /*a9c0*/  IADD3 R2, R209, R205, RZ ;  /* 0x000000cdd1027210 */ /* 0x000fe40007ffe0ff */
[----:B------:R-:W-:Y:S02]  /*a9d0*/  ISETP.GE.AND P5, PT, R223, 0x2, PT ;  /* 0x00000002df00780c */ /* 0x000fe40003fa6270 */
[----:B------:R-:W-:Y:S05]  /*a9e0*/  IADD3 R200, R208, R2, RZ ;  /* 0x00000002d0c87210 */ /* 0x000fea0007ffe0ff */
[----:B------:R-:W-:Y:S05]  /*a9f0*/  @P4 SHF.R.S32.HI R201, RZ, 0x1f, R215 ;  /* 0x0000001fffc94819 */ /* 0x000fea00000114d7 */
[----:B------:R-:W-:Y:S01]  /*aa00*/  @P4 IMAD R201, R201, c[0x0][0x208], RZ ;  /* 0x00008200c9c94a24 */ /* 0x000fe200078e02ff */
        /* <DEDUP_REMOVED lines=19> */
[----:B------:R-:W4:Y:S03]  /*ab40*/  LDL R229, [R1+0x20] ;  /* 0x0000200001e57983 */ /* 0x000f260000100800 */
[C---:B-----5:R-:W-:Y:S08]  /*ab50*/  HMMA.16816.F32 R28, R152.reuse, R32, RZ ;  /* 0x00000020981c723c */ /* 0x060ff000000018ff */
        /* <DEDUP_REMOVED lines=22> */
[----:B--2---:R-:W-:Y:S02]  /*acc0*/  @P4 ISETP.GE.AND P1, PT, R230, c[0x0][0x1d4], PT ;  /* 0x00007500e6004a0c */ /* 0x004fe40003f26270 */
[----:B----4-:R-:W-:Y:S02]  /*acd0*/  @P4 ISETP.GE.AND P0, PT, R229, c[0x0][0x1d4], PT ;  /* 0x00007500e5004a0c */ /* 0x010fe40003f06270 */
[C---:B------:R-:W-:Y:S01]  /*ace0*/  @P4 IMAD.WIDE.U32 R100, R215.reuse, c[0x0][0x208], RZ ;  /* 0x00008200d7644a25 */ /* 0x040fe200078e00ff */
[----:B------:R-:W-:Y:S07]  /*acf0*/  HMMA.16816.F32 R48, R156, R102, R48 ;  /* 0x000000669c30723c */ /* 0x000fee0000001830 */
[----:B------:R-:W-:Y:S01]  /*ad00*/  @P4 IMAD R102, R215, c[0x0][0x20c], R201 ;  /* 0x00008300d7664a24 */ /* 0x000fe200078e02c9 */
[----:B------:R-:W-:Y:S01]  /*ad10*/  @P4 MOV R103, R203 ;  /* 0x000000cb00674202 */ /* 0x000fe20000000f00 */
[----:B------:R-:W-:Y:S03]  /*ad20*/  @P4 IMAD R215, R220, 0x9000, R202 ;  /* 0x00009000dcd74824 */ /* 0x000fe600078e02ca */
[----:B------:R-:W-:Y:S02]  /*ad30*/  @P4 IADD3 R101, R101, R102, RZ ;  /* 0x0000006665654210 */ /* 0x000fe40007ffe0ff */
[----:B------:R-:W-:Y:S02]  /*ad40*/  @P4 MOV R102, R216 ;  /* 0x000000d800664202 */ /* 0x000fe40000000f00 */
[----:B------:R-:W-:Y:S01]  /*ad50*/  @P4 MOV R202, c[0x0][0x208] ;  /* 0x0000820000ca4a02 */ /* 0x000fe20000000f00 */
[----:B------:R-:W-:Y:S01]  /*ad60*/  @P4 IMAD R101, R101, 0x60, RZ ;  /* 0x0000006065654824 */ /* 0x000fe200078e02ff */
[----:B------:R-:W-:Y:S01]  /*ad70*/  IADD3 R201, R206, R2, RZ ;  /* 0x00000002cec97210 */ /* 0x000fe20007ffe0ff */
[----:B------:R-:W-:Y:S05]  /*ad80*/  @P4 IMAD.WIDE.U32 R102, R100, 0x60, R102 ;  /* 0x0000006064664825 */ /* 0x000fea00078e0066 */
[C---:B------:R-:W-:Y:S02]  /*ad90*/  @P4 LEA R100, P3, R102.reuse, c[0x0][0x1f8], 0x1 ;  /* 0x00007e0066644a11 */ /* 0x040fe400078608ff */
[----:B------:R-:W-:Y:S04]  /*ada0*/  @P4 IADD3 R101, R103, R101, RZ ;  /* 0x0000006567654210 */ /* 0x000fe80007ffe0ff */
[----:B------:R-:W-:Y:S02]  /*adb0*/  @P4 LEA.HI.X R101, R102, c[0x0][0x1fc], R101, 0x1, P3 ;  /* 0x00007f0066654a11 */ /* 0x000fe400018f0c65 */
[----:B------:R-:W-:Y:S03]  /*adc0*/  @P4 MOV R102, 0x6 ;  /* 0x0000000600664802 */ /* 0x000fe60000000f00 */
        /* <DEDUP_REMOVED lines=198> */
[C---:B-1----:R-:W-:Y:S09]  /*ba30*/  HMMA.16816.F32 R12, R196.reuse, R100, R12 ;  /* 0x00000064c40c723c */ /* 0x042ff2000000180c */
[----:B------:R-:W-:Y:S03]  /*ba40*/  MUFU.TANH R201, R6 ;  /* 0x0000000600c97308 */ /* 0x000fe60000002400 */
[----:B--2---:R-:W-:Y:S01]  /*ba50*/  FMNMX.FTZ R2, R200, R0, !PT ;  /* 0x00000000c8027209 */ /* 0x004fe20007810000 */
[C---:B------:R-:W-:Y:S06]  /*ba60*/  HMMA.16816.F32 R16, R196.reuse, R102, R16 ;  /* 0x00000066c410723c */ /* 0x040fec0000001810 */
[----:B------:R1:W-:Y:S01]  /*ba70*/  MUFU.TANH R216, R7 ;  /* 0x0000000700d87308 */ /* 0x0003e20000002400 */
[----:B---3--:R-:W-:Y:S09]  /*ba80*/  FMNMX.FTZ R2, R217, R2, !PT ;  /* 0x00000002d9027209 */ /* 0x008ff20007810000 */
[----:B------:R-:W2:Y:S01]  /*ba90*/  MUFU.TANH R215, R8 ;  /* 0x0000000800d77308 */ /* 0x000ea20000002400 */
[----:B------:R-:W-:Y:S02]  /*baa0*/  FMUL.FTZ R13, R13, c[0x0][0x320] ;  /* 0x0000c8000d0d7a20 */ /* 0x000fe40000410000 */
[----:B------:R-:W-:Y:S02]  /*bab0*/  FMUL.FTZ R14, R14, c[0x0][0x320] ;  /* 0x0000c8000e0e7a20 */ /* 0x000fe40000410000 */
[----:B------:R-:W-:Y:S02]  /*bac0*/  FMUL.FTZ R12, R12, c[0x0][0x320] ;  /* 0x0000c8000c0c7a20 */ /* 0x000fe40000410000 */
[----:B------:R-:W-:Y:S03]  /*bad0*/  FMUL.FTZ R15, R15, c[0x0][0x320] ;  /* 0x0000c8000f0f7a20 */ /* 0x000fe60000410000 */
[----:B------:R3:W-:Y:S01]  /*bae0*/  MUFU.TANH R225, R13 ;  /* 0x0000000d00e17308 */ /* 0x0007e20000002400 */
[----:B------:R-:W-:Y:S02]  /*baf0*/  FMUL.FTZ R19, R19, c[0x0][0x320] ;  /* 0x0000c80013137a20 */ /* 0x000fe40000410000 */
[----:B------:R-:W-:Y:S01]  /*bb00*/  FMUL.FTZ R16, R16, c[0x0][0x320] ;  /* 0x0000c80010107a20 */ /* 0x000fe20000410000 */
[----:B-1----:R-:W1:Y:S01]  /*bb10*/  LDSM.16.M88.4 R4, [R202+0x7000] ;  /* 0x00700000ca04783b */ /* 0x002e620000000200 */
[----:B------:R-:W-:Y:S02]  /*bb20*/  FMUL.FTZ R17, R17, c[0x0][0x320] ;  /* 0x0000c80011117a20 */ /* 0x000fe40000410000 */
[----:B------:R-:W-:Y:S03]  /*bb30*/  FMUL.FTZ R18, R18, c[0x0][0x320] ;  /* 0x0000c80012127a20 */ /* 0x000fe60000410000 */
[----:B------:R-:W4:Y:S01]  /*bb40*/  MUFU.TANH R102, R9 ;  /* 0x0000000900667308 */ /* 0x000f220000002400 */
[----:B--2---:R-:W-:Y:S09]  /*bb50*/  FMNMX.FTZ R2, R215, R2, !PT ;  /* 0x00000002d7027209 */ /* 0x004ff20007810000 */
[----:B------:R-:W-:Y:S01]  /*bb60*/  MUFU.TANH R218, R10 ;  /* 0x0000000a00da7308 */ /* 0x000fe20000002400 */
[----:B---3--:R-:W2:Y:S09]  /*bb70*/  LDL.LU R13, [R1+0x4] ;  /* 0x00000400010d7983 */ /* 0x008eb20000300800 */
[----:B------:R3:W-:Y:S01]  /*bb80*/  MUFU.TANH R219, R11 ;  /* 0x0000000b00db7308 */ /* 0x0007e20000002400 */
[----:B----4-:R-:W-:Y:S09]  /*bb90*/  FMNMX.FTZ R2, R102, R2, !PT ;  /* 0x0000000266027209 */ /* 0x010ff20007810000 */
[----:B------:R4:W-:Y:S01]  /*bba0*/  MUFU.TANH R228, R14 ;  /* 0x0000000e00e47308 */ /* 0x0009e20000002400 */
[C---:B-1----:R-:W-:Y:S09]  /*bbb0*/  HMMA.16816.F32 R20, R196.reuse, R4, R20 ;  /* 0x00000004c414723c */ /* 0x042ff20000001814 */
[----:B------:R-:W1:Y:S01]  /*bbc0*/  MUFU.TANH R226, R12 ;  /* 0x0000000c00e27308 */ /* 0x000e620000002400 */
[C---:B------:R-:W-:Y:S01]  /*bbd0*/  HMMA.16816.F32 R24, R196.reuse, R6, R24 ;  /* 0x00000006c418723c */ /* 0x040fe20000001818 */
[----:B------:R-:W5:Y:S08]  /*bbe0*/  LDSM.16.M88.4 R4, [R202+0x7800] ;  /* 0x00780000ca04783b */ /* 0x000f700000000200 */
[----:B------:R-:W1:Y:S01]  /*bbf0*/  MUFU.TANH R221, R16 ;  /* 0x0000001000dd7308 */ /* 0x000e620000002400 */
[----:B---3--:R-:W-:Y:S02]  /*bc00*/  LDSM.16.M88.4 R8, [R202+0x8800] ;  /* 0x00880000ca08783b */ /* 0x008fe40000000200 */
[----:B----4-:R-:W-:Y:S02]  /*bc10*/  MOV R14, R220 ;  /* 0x000000dc000e7202 */ /* 0x010fe40000000f00 */
[----:B------:R-:W-:Y:S05]  /*bc20*/  FMUL.FTZ R22, R22, c[0x0][0x320] ;  /* 0x0000c80016167a20 */ /* 0x000fea0000410000 */
[----:B------:R-:W3:Y:S01]  /*bc30*/  MUFU.TANH R220, R17 ;  /* 0x0000001100dc7308 */ /* 0x000ee20000002400 */
[----:B------:R-:W-:Y:S02]  /*bc40*/  FMUL.FTZ R20, R20, c[0x0][0x320] ;  /* 0x0000c80014147a20 */ /* 0x000fe40000410000 */
[----:B------:R-:W-:Y:S02]  /*bc50*/  FMUL.FTZ R21, R21, c[0x0][0x320] ;  /* 0x0000c80015157a20 */ /* 0x000fe40000410000 */
[----:B------:R-:W-:Y:S02]  /*bc60*/  FMUL.FTZ R23, R23, c[0x0][0x320] ;  /* 0x0000c80017177a20 */ /* 0x000fe40000410000 */
[----:B------:R-:W-:Y:S02]  /*bc70*/  FMUL.FTZ R24, R24, c[0x0][0x320] ;  /* 0x0000c80018187a20 */ /* 0x000fe40000410000 */
[----:B------:R-:W-:Y:S01]  /*bc80*/  FMUL.FTZ R25, R25, c[0x0][0x320] ;  /* 0x0000c80019197a20 */ /* 0x000fe20000410000 */
[----:B------:R4:W-:Y:S01]  /*bc90*/  MUFU.TANH R236, R22 ;  /* 0x0000001600ec7308 */ /* 0x0009e20000002400 */
[----:B------:R-:W-:Y:S02]  /*bca0*/  FMUL.FTZ R26, R26, c[0x0][0x320] ;  /* 0x0000c8001a1a7a20 */ /* 0x000fe40000410000 */
[----:B------:R-:W-:Y:S07]  /*bcb0*/  FMUL.FTZ R27, R27, c[0x0][0x320] ;  /* 0x0000c8001b1b7a20 */ /* 0x000fee0000410000 */
[----:B------:R-:W1:Y:S01]  /*bcc0*/  MUFU.TANH R234, R20 ;  /* 0x0000001400ea7308 */ /* 0x000e620000002400 */
[C---:B-----5:R-:W-:Y:S09]  /*bcd0*/  HMMA.16816.F32 R28, R196.reuse, R4, R28 ;  /* 0x00000004c41c723c */ /* 0x060ff2000000181c */
[----:B------:R-:W-:Y:S01]  /*bce0*/  MUFU.TANH R231, R24 ;  /* 0x0000001800e77308 */ /* 0x000fe20000002400 */
[C---:B------:R-:W-:Y:S01]  /*bcf0*/  HMMA.16816.F32 R32, R196.reuse, R6, R32 ;  /* 0x00000006c420723c */ /* 0x040fe20000001820 */
[----:B------:R-:W5:Y:S01]  /*bd00*/  LDSM.16.M88.4 R4, [R202+0x8000] ;  /* 0x00800000ca04783b */ /* 0x000f620000000200 */
[----:B------:R-:W-:Y:S04]  /*bd10*/  DEPBAR.LE SB0, 0x2 ;  /* 0x000080800000791a */ /* 0x000fe80000000000 */
[----:B----4-:R-:W-:Y:S03]  /*bd20*/  MOV R22, R229 ;  /* 0x000000e500167202 */ /* 0x010fe60000000f00 */
[----:B------:R4:W-:Y:S01]  /*bd30*/  MUFU.TANH R224, R19 ;  /* 0x0000001300e07308 */ /* 0x0009e20000002400 */
[----:B------:R-:W-:Y:S04]  /*bd40*/  BAR.SYNC.DEFER_BLOCKING 0x0 ;  /* 0x0000000000007b1d */ /* 0x000fe80000010000 */
[----:B------:R-:W-:Y:S02]  /*bd50*/  FMUL.FTZ R28, R28, c[0x0][0x320] ;  /* 0x0000c8001c1c7a20 */ /* 0x000fe40000410000 */
[----:B------:R-:W-:Y:S02]  /*bd60*/  FMUL.FTZ R29, R29, c[0x0][0x320] ;  /* 0x0000c8001d1d7a20 */ /* 0x000fe40000410000 */
[----:B------:R-:W-:Y:S02]  /*bd70*/  FMUL.FTZ R30, R30, c[0x0][0x320] ;  /* 0x0000c8001e1e7a20 */ /* 0x000fe40000410000 */
[----:B------:R-:W-:Y:S04]  /*bd80*/  FMUL.FTZ R31, R31, c[0x0][0x320] ;  /* 0x0000c8001f1f7a20 */ /* 0x000fe80000410000 */
[----:B------:R-:W-:Y:S02]  /*bd90*/  FMUL.FTZ R32, R32, c[0x0][0x320] ;  /* 0x0000c80020207a20 */ /* 0x000fe40000410000 */
[----:B------:R-:W-:Y:S02]  /*bda0*/  FMUL.FTZ R33, R33, c[0x0][0x320] ;  /* 0x0000c80021217a20 */ /* 0x000fe40000410000 */
[----:B------:R-:W-:Y:S02]  /*bdb0*/  FMUL.FTZ R34, R34, c[0x0][0x320] ;  /* 0x0000c80022227a20 */ /* 0x000fe40000410000 */
[----:B------:R-:W-:Y:S01]  /*bdc0*/  FMUL.FTZ R35, R35, c[0x0][0x320] ;  /* 0x0000c80023237a20 */ /* 0x000fe20000410000 */
[----:B----4-:R-:W-:Y:S01]  /*bdd0*/  MOV R19, R233 ;  /* 0x000000e900137202 */ /* 0x010fe20000000f00 */
[----:B------:R-:W-:Y:S01]  /*bde0*/  MUFU.TANH R247, R28 ;  /* 0x0000001c00f77308 */ /* 0x000fe20000002400 */
[C---:B-----5:R-:W-:Y:S09]  /*bdf0*/  HMMA.16816.F32 R36, R196.reuse, R4, R36 ;  /* 0x00000004c424723c */ /* 0x060ff20000001824 */
[----:B------:R-:W4:Y:S03]  /*be00*/  MUFU.TANH R233, R21 ;  /* 0x0000001500e97308 */ /* 0x000f260000002400 */
[----:B-1----:R-:W-:Y:S01]  /*be10*/  FMNMX.FTZ R4, R226, R2, !PT ;  /* 0x00000002e2047209 */ /* 0x002fe20007810000 */
[C---:B------:R-:W-:Y:S03]  /*be20*/  HMMA.16816.F32 R40, R196.reuse, R6, R40 ;  /* 0x00000006c428723c */ /* 0x040fe60000001828 */
[----:B------:R-:W-:Y:S03]  /*be30*/  FMNMX.FTZ R4, R225, R4, !PT ;  /* 0x00000004e1047209 */ /* 0x000fe60007810000 */
[----:B------:R-:W1:Y:S01]  /*be40*/  MUFU.TANH R229, R25 ;  /* 0x0000001900e57308 */ /* 0x000e620000002400 */
[----:B------:R-:W-:Y:S01]  /*be50*/  FMNMX.FTZ R5, R201, R3, !PT ;  /* 0x00000003c9057209 */ /* 0x000fe20007810000 */
[C---:B------:R-:W-:Y:S04]  /*be60*/  HMMA.16816.F32 R44, R196.reuse, R8, R44 ;  /* 0x00000008c42c723c */ /* 0x040fe8000000182c */
[----:B------:R-:W-:Y:S02]  /*be70*/  FMNMX.FTZ R101, R221, R4, !PT ;  /* 0x00000004dd657209 */ /* 0x000fe40007810000 */
[----:B------:R-:W-:Y:S02]  /*be80*/  FMNMX.FTZ R2, R216, R5, !PT ;  /* 0x00000005d8027209 */ /* 0x000fe40007810000 */
[----:B------:R-:W5:Y:S01]  /*be90*/  MUFU.TANH R246, R29 ;  /* 0x0000001d00f67308 */ /* 0x000f620000002400 */
[----:B------:R-:W-:Y:S03]  /*bea0*/  HMMA.16816.F32 R48, R196, R10, R48 ;  /* 0x0000000ac430723c */ /* 0x000fe60000001830 */
[----:B---3--:R-:W-:Y:S01]  /*beb0*/  FMNMX.FTZ R101, R220, R101, !PT ;  /* 0x00000065dc657209 */ /* 0x008fe20007810000 */
[----:B------:R-:W-:Y:S01]  /*bec0*/  FMUL.FTZ R36, R36, c[0x0][0x320] ;  /* 0x0000c80024247a20 */ /* 0x000fe20000410000 */
[----:B------:R-:W-:Y:S01]  /*bed0*/  FMNMX.FTZ R2, R218, R2, !PT ;  /* 0x00000002da027209 */ /* 0x000fe20007810000 */
[----:B------:R-:W-:Y:S01]  /*bee0*/  FMUL.FTZ R37, R37, c[0x0][0x320] ;  /* 0x0000c80025257a20 */ /* 0x000fe20000410000 */
[----:B------:R-:W-:Y:S02]  /*bef0*/  FMNMX.FTZ R101, R234, R101, !PT ;  /* 0x00000065ea657209 */ /* 0x000fe40007810000 */
[----:B------:R3:W3:Y:S03]  /*bf00*/  MUFU.TANH R227, R15 ;  /* 0x0000000f00e37308 */ /* 0x0006e60000002400 */
[----:B----4-:R-:W-:Y:S01]  /*bf10*/  FMNMX.FTZ R101, R233, R101, !PT ;  /* 0x00000065e9657209 */ /* 0x010fe20007810000 */
[----:B------:R-:W-:Y:S01]  /*bf20*/  FMUL.FTZ R40, R40, c[0x0][0x320] ;  /* 0x0000c80028287a20 */ /* 0x000fe20000410000 */
[----:B------:R-:W-:Y:S01]  /*bf30*/  FMNMX.FTZ R2, R219, R2, !PT ;  /* 0x00000002db027209 */ /* 0x000fe20007810000 */
[----:B------:R-:W-:Y:S01]  /*bf40*/  FMUL.FTZ R41, R41, c[0x0][0x320] ;  /* 0x0000c80029297a20 */ /* 0x000fe20000410000 */
[----:B------:R-:W-:Y:S01]  /*bf50*/  FMNMX.FTZ R101, R231, R101, !PT ;  /* 0x00000065e7657209 */ /* 0x000fe20007810000 */
[----:B------:R-:W-:Y:S01]  /*bf60*/  FMUL.FTZ R44, R44, c[0x0][0x320] ;  /* 0x0000c8002c2c7a20 */ /* 0x000fe20000410000 */
[----:B------:R-:W-:Y:S01]  /*bf70*/  FMNMX.FTZ R2, R228, R2, !PT ;  /* 0x00000002e4027209 */ /* 0x000fe20007810000 */
[----:B------:R-:W4:Y:S01]  /*bf80*/  MUFU.TANH R237, R32 ;  /* 0x0000002000ed7308 */ /* 0x000f220000002400 */
[----:B-1----:R-:W-:Y:S01]  /*bf90*/  FMNMX.FTZ R101, R229, R101, !PT ;  /* 0x00000065e5657209 */ /* 0x002fe20007810000 */
[----:B------:R-:W-:Y:S02]  /*bfa0*/  FMUL.FTZ R45, R45, c[0x0][0x320] ;  /* 0x0000c8002d2d7a20 */ /* 0x000fe40000410000 */
[----:B------:R-:W-:Y:S01]  /*bfb0*/  FMUL.FTZ R38, R38, c[0x0][0x320] ;  /* 0x0000c80026267a20 */ /* 0x000fe20000410000 */
[----:B------:R-:W-:Y:S01]  /*bfc0*/  FMNMX.FTZ R101, R247, R101, !PT ;  /* 0x00000065f7657209 */ /* 0x000fe20007810000 */
[----:B------:R-:W-:Y:S02]  /*bfd0*/  FMUL.FTZ R48, R48, c[0x0][0x320] ;  /* 0x0000c80030307a20 */ /* 0x000fe40000410000 */
[----:B------:R-:W-:Y:S01]  /*bfe0*/  FMUL.FTZ R49, R49, c[0x0][0x320] ;  /* 0x0000c80031317a20 */ /* 0x000fe20000410000 */
[----:B-----5:R-:W-:Y:S01]  /*bff0*/  FMNMX.FTZ R101, R246, R101, !PT ;  /* 0x00000065f6657209 */ /* 0x020fe20007810000 */
[----:B------:R1:W5:Y:S01]  /*c000*/  MUFU.TANH R222, R18 ;  /* 0x0000001200de7308 */ /* 0x0003620000002400 */
[----:B------:R-:W-:Y:S02]  /*c010*/  FMUL.FTZ R39, R39, c[0x0][0x320] ;  /* 0x0000c80027277a20 */ /* 0x000fe40000410000 */
[----:B------:R-:W-:Y:S01]  /*c020*/  FMUL.FTZ R42, R42, c[0x0][0x320] ;  /* 0x0000c8002a2a7a20 */ /* 0x000fe20000410000 */
[----:B---3--:R-:W-:Y:S01]  /*c030*/  MOV R15, R230 ;  /* 0x000000e6000f7202 */ /* 0x008fe20000000f00 */
[----:B------:R-:W-:Y:S01]  /*c040*/  FMUL.FTZ R43, R43, c[0x0][0x320] ;  /* 0x0000c8002b2b7a20 */ /* 0x000fe20000410000 */
[----:B------:R-:W-:Y:S01]  /*c050*/  FMNMX.FTZ R2, R227, R2, !PT ;  /* 0x00000002e3027209 */ /* 0x000fe20007810000 */
[----:B------:R-:W-:Y:S02]  /*c060*/  FMUL.FTZ R46, R46, c[0x0][0x320] ;  /* 0x0000c8002e2e7a20 */ /* 0x000fe40000410000 */
[----:B------:R-:W-:Y:S01]  /*c070*/  FMUL.FTZ R47, R47, c[0x0][0x320] ;  /* 0x0000c8002f2f7a20 */ /* 0x000fe20000410000 */
[----:B------:R-:W3:Y:S01]  /*c080*/  MUFU.TANH R238, R33 ;  /* 0x0000002100ee7308 */ /* 0x000ee20000002400 */
[----:B------:R-:W-:Y:S02]  /*c090*/  FMUL.FTZ R50, R50, c[0x0][0x320] ;  /* 0x0000c80032327a20 */ /* 0x000fe40000410000 */
[----:B------:R-:W-:Y:S01]  /*c0a0*/  FMUL.FTZ R51, R51, c[0x0][0x320] ;  /* 0x0000c80033337a20 */ /* 0x000fe20000410000 */
[----:B----4-:R-:W-:Y:S06]  /*c0b0*/  FMNMX.FTZ R101, R237, R101, !PT ;  /* 0x00000065ed657209 */ /* 0x010fec0007810000 */
[----:B------:R-:W4:Y:S01]  /*c0c0*/  MUFU.TANH R252, R36 ;  /* 0x0000002400fc7308 */ /* 0x000f220000002400 */
[----:B-1----:R-:W-:Y:S02]  /*c0d0*/  MOV R18, R232 ;  /* 0x000000e800127202 */ /* 0x002fe40000000f00 */
[----:B-----5:R-:W-:Y:S07]  /*c0e0*/  FMNMX.FTZ R2, R222, R2, !PT ;  /* 0x00000002de027209 */ /* 0x020fee0007810000 */
[----:B------:R-:W1:Y:S01]  /*c0f0*/  MUFU.TANH R249, R37 ;  /* 0x0000002500f97308 */ /* 0x000e620000002400 */
[----:B------:R-:W-:Y:S02]  /*c100*/  FMNMX.FTZ R2, R224, R2, !PT ;  /* 0x00000002e0027209 */ /* 0x000fe40007810000 */
[----:B---3--:R-:W-:Y:S02]  /*c110*/  FMNMX.FTZ R101, R238, R101, !PT ;  /* 0x00000065ee657209 */ /* 0x008fe40007810000 */
[----:B------:R-:W-:Y:S05]  /*c120*/  FMNMX.FTZ R2, R236, R2, !PT ;  /* 0x00000002ec027209 */ /* 0x000fea0007810000 */
[----:B------:R-:W3:Y:S01]  /*c130*/  MUFU.TANH R244, R40 ;  /* 0x0000002800f47308 */ /* 0x000ee20000002400 */
[----:B----4-:R-:W-:Y:S09]  /*c140*/  FMNMX.FTZ R101, R252, R101, !PT ;  /* 0x00000065fc657209 */ /* 0x010ff20007810000 */
[----:B------:R-:W4:Y:S01]  /*c150*/  MUFU.TANH R243, R41 ;  /* 0x0000002900f37308 */ /* 0x000f220000002400 */
[----:B-1----:R-:W-:Y:S09]  /*c160*/  FMNMX.FTZ R101, R249, R101, !PT ;  /* 0x00000065f9657209 */ /* 0x002ff20007810000 */
[----:B------:R-:W1:Y:S01]  /*c170*/  MUFU.TANH R235, R23 ;  /* 0x0000001700eb7308 */ /* 0x000e620000002400 */
[----:B---3--:R-:W-:Y:S09]  /*c180*/  FMNMX.FTZ R101, R244, R101, !PT ;  /* 0x00000065f4657209 */ /* 0x008ff20007810000 */
        /* <DEDUP_REMOVED lines=17> */
[----:B---3--:R-:W-:Y:S05]  /*c2a0*/  FMNMX.FTZ R101, R239, R101, !PT ;  /* 0x00000065ef657209 */ /* 0x008fea0007810000 */
[----:B------:R-:W3:Y:S04]  /*c2b0*/  SHFL.BFLY PT, R4, R101, 0x2, 0x1f ;  /* 0x0c401f0065047f89 */ /* 0x000ee800000e0000 */
[----:B------:R-:W5:Y:S01]  /*c2c0*/  MUFU.TANH R248, R35 ;  /* 0x0000002300f87308 */ /* 0x000f620000002400 */
[----:B----4-:R-:W-:Y:S09]  /*c2d0*/  FMNMX.FTZ R2, R250, R2, !PT ;  /* 0x00000002fa027209 */ /* 0x010ff20007810000 */
[----:B------:R-:W4:Y:S01]  /*c2e0*/  MUFU.TANH R12, R38 ;  /* 0x00000026000c7308 */ /* 0x000f220000002400 */
[----:B-1----:R-:W-:Y:S09]  /*c2f0*/  FMNMX.FTZ R2, R245, R2, !PT ;  /* 0x00000002f5027209 */ /* 0x002ff20007810000 */
[----:B------:R-:W1:Y:S01]  /*c300*/  MUFU.TANH R21, R39 ;  /* 0x0000002700157308 */ /* 0x000e620000002400 */
[----:B---3--:R-:W-:Y:S02]  /*c310*/  FMNMX.FTZ R101, R101, R4, !PT ;  /* 0x0000000465657209 */ /* 0x008fe40007810000 */
[----:B-----5:R-:W-:Y:S03]  /*c320*/  FMNMX.FTZ R2, R248, R2, !PT ;  /* 0x00000002f8027209 */ /* 0x020fe60007810000 */
        /* <DEDUP_REMOVED lines=8> */
[C---:B------:R-:W-:Y:S02]  /*c3b0*/  FADD.FTZ R0, -R101.reuse, R0 ;  /* 0x0000000065007221 */ /* 0x040fe40000010100 */
[----:B------:R-:W-:Y:S02]  /*c3c0*/  FMUL.FTZ R202, R101, c[0x0][0x2d0] ;  /* 0x0000b40065ca7a20 */ /* 0x000fe40000410000 */
[----:B------:R-:W3:Y:S01]  /*c3d0*/  MUFU.TANH R26, R47 ;  /* 0x0000002f001a7308 */ /* 0x000ee20000002400 */
[----:B------:R-:W-:Y:S02]  /*c3e0*/  FMUL.FTZ R0, R0, c[0x0][0x2d0] ;  /* 0x0000b40000007a20 */ /* 0x000fe40000410000 */
[--C-:B------:R-:W-:Y:S01]  /*c3f0*/  FFMA.FTZ R6, R102, c[0x0][0x2d0], -R202.reuse ;  /* 0x0000b40066067a23 */ /* 0x100fe200000108ca */
[----:B----4-:R-:W-:Y:S06]  /*c400*/  FMNMX.FTZ R2, R28, R2, !PT ;  /* 0x000000021c027209 */ /* 0x010fec0007810000 */
[----:B------:R-:W4:Y:S01]  /*c410*/  MUFU.TANH R25, R50 ;  /* 0x0000003200197308 */ /* 0x000f220000002400 */
[----:B-1----:R-:W-:Y:S09]  /*c420*/  FMNMX.FTZ R2, R27, R2, !PT ;  /* 0x000000021b027209 */ /* 0x002ff20007810000 */
[----:B------:R-:W1:Y:S01]  /*c430*/  MUFU.TANH R23, R51 ;  /* 0x0000003300177308 */ /* 0x000e620000002400 */
[----:B---3--:R-:W-:Y:S04]  /*c440*/  FMNMX.FTZ R2, R26, R2, !PT ;  /* 0x000000021a027209 */ /* 0x008fe80007810000 */
[----:B----4-:R-:W-:Y:S04]  /*c450*/  FMNMX.FTZ R2, R25, R2, !PT ;  /* 0x0000000219027209 */ /* 0x010fe80007810000 */
[----:B-1----:R-:W-:Y:S05]  /*c460*/  FMNMX.FTZ R2, R23, R2, !PT ;  /* 0x0000000217027209 */ /* 0x002fea0007810000 */
[----:B------:R-:W1:Y:S02]  /*c470*/  SHFL.BFLY PT, R100, R2, 0x2, 0x1f ;  /* 0x0c401f0002647f89 */ /* 0x000e6400000e0000 */
[----:B-1----:R-:W-:Y:S02]  /*c480*/  FMNMX.FTZ R100, R2, R100, !PT ;  /* 0x0000006402647209 */ /* 0x002fe40007810000 */
[----:B------:R1:W3:Y:S04]  /*c490*/  MUFU.EX2 R2, R0 ;  /* 0x0000000000027308 */ /* 0x0002e80000000800 */
[----:B------:R-:W4:Y:S01]  /*c4a0*/  SHFL.BFLY PT, R5, R100, 0x1, 0x1f ;  /* 0x0c201f0064057f89 */ /* 0x000f2200000e0000 */
[----:B-1----:R-:W-:Y:S02]  /*c4b0*/  FFMA.FTZ R0, R200, c[0x0][0x2d0], -R202 ;  /* 0x0000b400c8007a23 */ /* 0x002fe400000108ca */
[----:B---3--:R-:W-:Y:S01]  /*c4c0*/  FMUL.FTZ R37, R2, R117 ;  /* 0x0000007502257220 */ /* 0x008fe20000410000 */
[----:B----4-:R-:W-:Y:S02]  /*c4d0*/  FMNMX.FTZ R100, R100, R5, !PT ;  /* 0x0000000564647209 */ /* 0x010fe40007810000 */
[----:B------:R-:W2:Y:S01]  /*c4e0*/  MUFU.EX2 R200, R0 ;  /* 0x0000000000c87308 */ /* 0x000ea20000000800 */
[C---:B------:R-:W-:Y:S02]  /*c4f0*/  FMUL.FTZ R44, R2.reuse, R108 ;  /* 0x0000006c022c7220 */ /* 0x040fe40000410000 */
[----:B------:R-:W-:Y:S02]  /*c500*/  FMUL.FTZ R45, R2, R109 ;  /* 0x0000006d022d7220 */ /* 0x000fe40000410000 */
[----:B------:R-:W-:Y:S02]  /*c510*/  FMUL.FTZ R203, R100, c[0x0][0x2d0] ;  /* 0x0000b40064cb7a20 */ /* 0x000fe40000410000 */
[C---:B------:R-:W-:Y:S01]  /*c520*/  FMUL.FTZ R4, R2.reuse, R148 ;  /* 0x0000009402047220 */ /* 0x040fe20000410000 */
[----:B------:R-:W-:Y:S01]  /*c530*/  MOV R148, R18 ;  /* 0x0000001200947202 */ /* 0x000fe20000000f00 */
        /* <DEDUP_REMOVED lines=16> */
[C---:B--2---:R-:W-:Y:S01]  /*c640*/  FFMA.FTZ R102, R2.reuse, R13, R200 ;  /* 0x0000000d02667223 */ /* 0x044fe200000100c8 */
[----:B------:R-:W-:Y:S01]  /*c650*/  MOV R149, R19 ;  /* 0x0000001300957202 */ /* 0x000fe20000000f00 */
[C---:B------:R-:W-:Y:S01]  /*c660*/  FMUL.FTZ R13, R2.reuse, R141 ;  /* 0x0000008d020d7220 */ /* 0x040fe20000410000 */
[----:B------:R-:W-:Y:S01]  /*c670*/  MOV R141, R25 ;  /* 0x00000019008d7202 */ /* 0x000fe20000000f00 */
[----:B------:R-:W-:Y:S02]  /*c680*/  FMUL.FTZ R25, R2, R129 ;  /* 0x0000008102197220 */ /* 0x000fe40000410000 */
[----:B------:R-:W2:Y:S01]  /*c690*/  LDL.LU R129, [R1+0x8] ;  /* 0x0000080001817983 */ /* 0x000ea20000300800 */
[----:B------:R-:W-:Y:S02]  /*c6a0*/  FADD.FTZ R0, -R100, R3 ;  /* 0x0000000364007221 */ /* 0x000fe40000010100 */
[--C-:B------:R-:W-:Y:S02]  /*c6b0*/  FFMA.FTZ R3, R201, c[0x0][0x2d0], -R203.reuse ;  /* 0x0000b400c9037a23 */ /* 0x100fe400000108cb */
[----:B------:R-:W-:Y:S02]  /*c6c0*/  FMUL.FTZ R0, R0, c[0x0][0x2d0] ;  /* 0x0000b40000007a20 */ /* 0x000fe40000410000 */
[----:B------:R1:W-:Y:S01]  /*c6d0*/  MUFU.EX2 R103, R3 ;  /* 0x0000000300677308 */ /* 0x0003e20000000800 */
[C---:B------:R-:W-:Y:S02]  /*c6e0*/  FMUL.FTZ R28, R2.reuse, R124 ;  /* 0x0000007c021c7220 */ /* 0x040fe40000410000 */
[C---:B------:R-:W-:Y:S02]  /*c6f0*/  FMUL.FTZ R29, R2.reuse, R125 ;  /* 0x0000007d021d7220 */ /* 0x040fe40000410000 */
        /* <DEDUP_REMOVED lines=8> */
[C---:B------:R-:W-:Y:S02]  /*c780*/  FMUL.FTZ R52, R2.reuse, R52 ;  /* 0x0000003402347220 */ /* 0x040fe40000410000 */
[C---:B------:R-:W-:Y:S02]  /*c790*/  FMUL.FTZ R53, R2.reuse, R53 ;  /* 0x0000003502357220 */ /* 0x040fe40000410000 */
[C---:B------:R-:W-:Y:S02]  /*c7a0*/  FMUL.FTZ R56, R2.reuse, R56 ;  /* 0x0000003802387220 */ /* 0x040fe40000410000 */
[--C-:B-1----:R-:W-:Y:S01]  /*c7b0*/  FFMA.FTZ R3, R217, c[0x0][0x2d0], -R202.reuse ;  /* 0x0000b400d9037a23 */ /* 0x102fe200000108ca */
[----:B------:R-:W-:Y:S01]  /*c7c0*/  MOV R217, R14 ;  /* 0x0000000e00d97202 */ /* 0x000fe20000000f00 */
[C---:B------:R-:W-:Y:S02]  /*c7d0*/  FMUL.FTZ R57, R2.reuse, R57 ;  /* 0x0000003902397220 */ /* 0x040fe40000410000 */
[----:B------:R-:W1:Y:S01]  /*c7e0*/  MUFU.EX2 R201, R3 ;  /* 0x0000000300c97308 */ /* 0x000e620000000800 */
        /* <DEDUP_REMOVED lines=11> */
[----:B------:R-:W-:Y:S01]  /*c8a0*/  FMUL.FTZ R81, R2, R81 ;  /* 0x0000005102517220 */ /* 0x000fe20000410000 */
[----:B-1----:R-:W-:Y:S01]  /*c8b0*/  F2FP.PACK_AB R104, R201, R200 ;  /* 0x000000c8c968723e */ /* 0x002fe200000000ff */
[--C-:B------:R-:W-:Y:S02]  /*c8c0*/  FFMA.FTZ R3, R216, c[0x0][0x2d0], -R203.reuse ;  /* 0x0000b400d8037a23 */ /* 0x100fe400000108cb */
        /* <DEDUP_REMOVED lines=8> */
[----:B------:R-:W-:Y:S02]  /*c950*/  FMUL.FTZ R97, R2, R97 ;  /* 0x0000006102617220 */ /* 0x000fe40000410000 */
[C---:B------:R-:W-:Y:S02]  /*c960*/  FMUL.FTZ R18, R0.reuse, R138 ;  /* 0x0000008a00127220 */ /* 0x040fe40000410000 */
[C---:B------:R-:W-:Y:S02]  /*c970*/  FMUL.FTZ R19, R0.reuse, R139 ;  /* 0x0000008b00137220 */ /* 0x040fe40000410000 */
[C---:B------:R-:W-:Y:S02]  /*c980*/  FMUL.FTZ R46, R0.reuse, R110 ;  /* 0x0000006e002e7220 */ /* 0x040fe40000410000 */
[C---:B------:R-:W-:Y:S02]  /*c990*/  FMUL.FTZ R47, R0.reuse, R111 ;  /* 0x0000006f002f7220 */ /* 0x040fe40000410000 */
[----:B------:R-:W-:Y:S01]  /*c9a0*/  FMUL.FTZ R6, R0, R150 ;  /* 0x0000009600067220 */ /* 0x000fe20000410000 */
[----:B-1----:R-:W-:Y:S01]  /*c9b0*/  F2FP.PACK_AB R105, R216, R103 ;  /* 0x00000067d869723e */ /* 0x002fe200000000ff */
[----:B------:R-:W-:Y:S01]  /*c9c0*/  FFMA.FTZ R3, R215, c[0x0][0x2d0], -R202 ;  /* 0x0000b400d7037a23 */ /* 0x000fe200000108ca */
[----:B------:R-:W-:Y:S01]  /*c9d0*/  MOV R150, R128 ;  /* 0x0000008000967202 */ /* 0x000fe20000000f00 */
[C---:B------:R-:W-:Y:S01]  /*c9e0*/  FMUL.FTZ R7, R0.reuse, R151 ;  /* 0x0000009700077220 */ /* 0x040fe20000410000 */
[----:B------:R-:W-:Y:S01]  /*c9f0*/  MOV R151, R133 ;  /* 0x0000008500977202 */ /* 0x000fe20000000f00 */
[----:B------:R1:W3:Y:S01]  /*ca00*/  MUFU.EX2 R215, R3 ;  /* 0x0000000300d77308 */ /* 0x0002e20000000800 */
        /* <DEDUP_REMOVED lines=13> */
[----:B-1----:R-:W-:Y:S01]  /*cae0*/  MOV R3, R12 ;  /* 0x0000000c00037202 */ /* 0x002fe20000000f00 */
[----:B------:R-:W-:Y:S01]  /*caf0*/  FMUL.FTZ R12, R2, R140 ;  /* 0x0000008c020c7220 */ /* 0x000fe20000410000 */
[----:B------:R-:W-:Y:S01]  /*cb00*/  MOV R140, R23 ;  /* 0x00000017008c7202 */ /* 0x000fe20000000f00 */
[--C-:B------:R-:W-:Y:S01]  /*cb10*/  FFMA.FTZ R2, R218, c[0x0][0x2d0], -R203.reuse ;  /* 0x0000b400da027a23 */ /* 0x100fe200000108cb */
[----:B------:R-:W-:Y:S01]  /*cb20*/  MOV R147, R3 ;  /* 0x0000000300937202 */ /* 0x000fe20000000f00 */
[C---:B------:R-:W-:Y:S02]  /*cb30*/  FMUL.FTZ R23, R0.reuse, R135 ;  /* 0x0000008700177220 */ /* 0x040fe40000410000 */
[----:B------:R1:W-:Y:S01]  /*cb40*/  MUFU.EX2 R116, R2 ;  /* 0x0000000200747308 */ /* 0x0003e20000000800 */
[C---:B------:R-:W-:Y:S02]  /*cb50*/  FMUL.FTZ R39, R0.reuse, R119 ;  /* 0x0000007700277220 */ /* 0x040fe40000410000 */
[C---:B------:R-:W-:Y:S02]  /*cb60*/  FMUL.FTZ R42, R0.reuse, R114 ;  /* 0x00000072002a7220 */ /* 0x040fe40000410000 */
[C---:B------:R-:W-:Y:S02]  /*cb70*/  FMUL.FTZ R43, R0.reuse, R115 ;  /* 0x00000073002b7220 */ /* 0x040fe40000410000 */
[C---:B------:R-:W-:Y:S01]  /*cb80*/  FMUL.FTZ R50, R0.reuse, R106 ;  /* 0x0000006a00327220 */ /* 0x040fe20000410000 */
[----:B---3--:R-:W-:Y:S01]  /*cb90*/  F2FP.PACK_AB R106, R117, R215 ;  /* 0x000000d7756a723e */ /* 0x008fe200000000ff */
        /* <DEDUP_REMOVED lines=25> */
[--C-:B-1----:R-:W-:Y:S02]  /*cd30*/  FFMA.FTZ R2, R219, c[0x0][0x2d0], -R203.reuse ;  /* 0x0000b400db027a23 */ /* 0x102fe400000108cb */
[----:B------:R-:W-:Y:S02]  /*cd40*/  FADD.FTZ R201, R201, R102 ;  /* 0x00000066c9c97221 */ /* 0x000fe40000010000 */
[----:B------:R-:W1:Y:S01]  /*cd50*/  MUFU.EX2 R115, R2 ;  /* 0x0000000200737308 */ /* 0x000e620000000800 */
[--C-:B------:R-:W-:Y:S02]  /*cd60*/  FFMA.FTZ R112, R222, c[0x0][0x2d0], -R203.reuse ;  /* 0x0000b400de707a23 */ /* 0x100fe400000108cb */
[--C-:B------:R-:W-:Y:S02]  /*cd70*/  FFMA.FTZ R218, R242, c[0x0][0x2d0], -R202.reuse ;  /* 0x0000b400f2da7a23 */ /* 0x100fe400000108ca */
[----:B------:R-:W3:Y:S01]  /*cd80*/  LDL R242, [R1+0x4c] ;  /* 0x00004c0001f27983 */ /* 0x000ee20000100800 */
[--C-:B------:R-:W-:Y:S02]  /*cd90*/  FFMA.FTZ R119, R252, c[0x0][0x2d0], -R202.reuse ;  /* 0x0000b400fc777a23 */ /* 0x100fe400000108ca */
[--C-:B------:R-:W-:Y:S02]  /*cda0*/  FFMA.FTZ R222, R240, c[0x0][0x2d0], -R202.reuse ;  /* 0x0000b400f0de7a23 */ /* 0x100fe400000108ca */
[----:B------:R4:W-:Y:S01]  /*cdb0*/  MUFU.EX2 R127, R112 ;  /* 0x00000070007f7308 */ /* 0x0009e20000000800 */
[--C-:B------:R-:W-:Y:S02]  /*cdc0*/  FFMA.FTZ R118, R249, c[0x0][0x2d0], -R202.reuse ;  /* 0x0000b400f9767a23 */ /* 0x100fe400000108ca */
[--C-:B------:R-:W-:Y:S02]  /*cdd0*/  FFMA.FTZ R219, R137, c[0x0][0x2d0], -R203.reuse ;  /* 0x0000b40089db7a23 */ /* 0x100fe400000108cb */
[--C-:B------:R-:W-:Y:S05]  /*cde0*/  FFMA.FTZ R121, R243, c[0x0][0x2d0], -R202.reuse ;  /* 0x0000b400f3797a23 */ /* 0x100fea00000108ca */
[----:B------:R-:W-:Y:S01]  /*cdf0*/  MUFU.EX2 R218, R218 ;  /* 0x000000da00da7308 */ /* 0x000fe20000000800 */
[----:B-1----:R-:W-:Y:S02]  /*ce00*/  F2FP.PACK_AB R107, R115, R116 ;  /* 0x00000074736b723e */ /* 0x002fe400000000ff */
[----:B------:R-:W-:Y:S04]  /*ce10*/  IADD3 R2, R211, R205, RZ ;  /* 0x000000cdd3027210 */ /* 0x000fe80007ffe0ff */
[----:B------:R-:W-:Y:S03]  /*ce20*/  IADD3 R102, R207, R2, RZ ;  /* 0x00000002cf667210 */ /* 0x000fe60007ffe0ff */
[----:B------:R-:W-:Y:S01]  /*ce30*/  MUFU.EX2 R219, R219 ;  /* 0x000000db00db7308 */ /* 0x000fe20000000800 */
[----:B----4-:R-:W-:Y:S09]  /*ce40*/  FFMA.FTZ R112, R230, c[0x0][0x2d0], -R203 ;  /* 0x0000b400e6707a23 */ /* 0x010ff200000108cb */
[----:B------:R1:W-:Y:S10]  /*ce50*/  MUFU.EX2 R132, R112 ;  /* 0x0000007000847308 */ /* 0x0003f40000000800 */
[----:B------:R-:W-:Y:S10]  /*ce60*/  MUFU.EX2 R230, R118 ;  /* 0x0000007600e67308 */ /* 0x000ff40000000800 */
[----:B------:R-:W-:Y:S01]  /*ce70*/  MUFU.EX2 R222, R222 ;  /* 0x000000de00de7308 */ /* 0x000fe20000000800 */
[----:B-1----:R-:W-:Y:S02]  /*ce80*/  FADD.FTZ R112, R215, R201 ;  /* 0x000000c9d7707221 */ /* 0x002fe40000010000 */
[----:B--2---:R-:W-:Y:S01]  /*ce90*/  FFMA.FTZ R113, R0, R129, R103 ;  /* 0x0000008100717223 */ /* 0x004fe20000010067 */
[----:B------:R-:W-:Y:S01]  /*cea0*/  IADD3 R0, R210, R205, RZ ;  /* 0x000000cdd2007210 */ /* 0x000fe20007ffe0ff */
[--C-:B------:R-:W-:Y:S03]  /*ceb0*/  FFMA.FTZ R103, R226, c[0x0][0x2d0], -R202.reuse ;  /* 0x0000b400e2677a23 */ /* 0x100fe600000108ca */
[----:B------:R-:W-:Y:S01]  /*cec0*/  IADD3 R3, R207, R0, RZ ;  /* 0x00000000cf037210 */ /* 0x000fe20007ffe0ff */
[----:B------:R-:W1:Y:S01]  /*ced0*/  LDSM.16.MT88.4 R108, [R0] ;  /* 0x00000000006c783b */ /* 0x000e620000004200 */
[----:B------:R2:W-:Y:S02]  /*cee0*/  MUFU.EX2 R114, R103 ;  /* 0x0000006700727308 */ /* 0x0005e40000000800 */
[--C-:B--2---:R-:W-:Y:S08]  /*cef0*/  FFMA.FTZ R103, R225, c[0x0][0x2d0], -R202.reuse ;  /* 0x0000b400e1677a23 */ /* 0x104ff000000108ca */
[----:B------:R2:W-:Y:S01]  /*cf00*/  MUFU.EX2 R122, R103 ;  /* 0x00000067007a7308 */ /* 0x0005e20000000800 */
[C---:B-1----:R-:W-:Y:S08]  /*cf10*/  HMMA.16816.F32 R4, R104.reuse, R108, R4 ;  /* 0x0000006c6804723c */ /* 0x042ff00000001804 */
[C---:B------:R-:W-:Y:S01]  /*cf20*/  HMMA.16816.F32 R8, R104.reuse, R110, R8 ;  /* 0x0000006e6808723c */ /* 0x040fe20000001808 */
[----:B------:R-:W1:Y:S03]  /*cf30*/  LDSM.16.MT88.4 R108, [R3] ;  /* 0x00000000036c783b */ /* 0x000e660000004200 */
[--C-:B--2---:R-:W-:Y:S02]  /*cf40*/  FFMA.FTZ R103, R221, c[0x0][0x2d0], -R202.reuse ;  /* 0x0000b400dd677a23 */ /* 0x104fe400000108ca */
[--C-:B------:R-:W-:Y:S03]  /*cf50*/  FFMA.FTZ R221, R136, c[0x0][0x2d0], -R203.reuse ;  /* 0x0000b40088dd7a23 */ /* 0x100fe600000108cb */
[----:B------:R-:W-:Y:S01]  /*cf60*/  LDSM.16.MT88.4 R136, [R3+0x2800] ;  /* 0x002800000388783b */ /* 0x000fe20000004200 */
[----:B------:R2:W-:Y:S10]  /*cf70*/  MUFU.EX2 R124, R103 ;  /* 0x00000067007c7308 */ /* 0x0005f40000000800 */
[----:B------:R-:W4:Y:S01]  /*cf80*/  MUFU.EX2 R221, R221 ;  /* 0x000000dd00dd7308 */ /* 0x000f220000000800 */
[--C-:B--2---:R-:W-:Y:S02]  /*cf90*/  FFMA.FTZ R103, R220, c[0x0][0x2d0], -R202.reuse ;  /* 0x0000b400dc677a23 */ /* 0x104fe400000108ca */
[--C-:B------:R-:W-:Y:S02]  /*cfa0*/  FFMA.FTZ R220, R241, c[0x0][0x2d0], -R202.reuse ;  /* 0x0000b400f1dc7a23 */ /* 0x100fe400000108ca */
[----:B------:R-:W2:Y:S05]  /*cfb0*/  LDL.64 R240, [R1+0x40] ;  /* 0x0000400001f07983 */ /* 0x000eaa0000100a00 */
[----:B------:R5:W-:Y:S01]  /*cfc0*/  MUFU.EX2 R129, R103 ;  /* 0x0000006700817308 */ /* 0x000be20000000800 */
[C---:B-1----:R-:W-:Y:S03]  /*cfd0*/  HMMA.16816.F32 R12, R104.reuse, R108, R12 ;  /* 0x0000006c680c723c */ /* 0x042fe6000000180c */
[----:B----4-:R-:W-:Y:S05]  /*cfe0*/  F2FP.PACK_AB R201, R221, R219 ;  /* 0x000000dbddc9723e */ /* 0x010fea00000000ff */
[C---:B------:R-:W-:Y:S01]  /*cff0*/  HMMA.16816.F32 R16, R104.reuse, R110, R16 ;  /* 0x0000006e6810723c */ /* 0x040fe20000001810 */
[----:B------:R-:W1:Y:S01]  /*d000*/  LDSM.16.MT88.4 R108, [R2] ;  /* 0x00000000026c783b */ /* 0x000e620000004200 */
[----:B------:R-:W4:Y:S02]  /*d010*/  MUFU.EX2 R220, R220 ;  /* 0x000000dc00dc7308 */ /* 0x000f240000000800 */
[--C-:B-----5:R-:W-:Y:S08]  /*d020*/  FFMA.FTZ R103, R228, c[0x0][0x2d0], -R203.reuse ;  /* 0x0000b400e4677a23 */ /* 0x120ff000000108cb */
[----:B------:R-:W-:Y:S10]  /*d030*/  MUFU.EX2 R228, R119 ;  /* 0x0000007700e47308 */ /* 0x000ff40000000800 */
[----:B------:R5:W-:Y:S01]  /*d040*/  MUFU.EX2 R120, R103 ;  /* 0x0000006700787308 */ /* 0x000be20000000800 */
[----:B----4-:R-:W-:Y:S01]  /*d050*/  F2FP.PACK_AB R200, R220, R218 ;  /* 0x000000dadcc8723e */ /* 0x010fe200000000ff */
[C---:B-1----:R-:W-:Y:S08]  /*d060*/  HMMA.16816.F32 R20, R104.reuse, R108, R20 ;  /* 0x0000006c6814723c */ /* 0x042ff00000001814 */
[C---:B------:R-:W-:Y:S01]  /*d070*/  HMMA.16816.F32 R24, R104.reuse, R110, R24 ;  /* 0x0000006e6818723c */ /* 0x040fe20000001818 */
[----:B------:R-:W1:Y:S03]  /*d080*/  LDSM.16.MT88.4 R108, [R102] ;  /* 0x00000000666c783b */ /* 0x000e660000004200 */
[--C-:B-----5:R-:W-:Y:S04]  /*d090*/  FFMA.FTZ R103, R227, c[0x0][0x2d0], -R203.reuse ;  /* 0x0000b400e3677a23 */ /* 0x120fe800000108cb */
[----:B------:R4:W5:Y:S04]  /*d0a0*/  MUFU.EX2 R123, R103 ;  /* 0x00000067007b7308 */ /* 0x0009680000000800 */
[--C-:B----4-:R-:W-:Y:S06]  /*d0b0*/  FFMA.FTZ R103, R224, c[0x0][0x2d0], -R203.reuse ;  /* 0x0000b400e0677a23 */ /* 0x110fec00000108cb */
[----:B------:R4:W2:Y:S01]  /*d0c0*/  MUFU.EX2 R128, R103 ;  /* 0x0000006700807308 */ /* 0x0008a20000000800 */
[C---:B-1----:R-:W-:Y:S08]  /*d0d0*/  HMMA.16816.F32 R28, R104.reuse, R108, R28 ;  /* 0x0000006c681c723c */ /* 0x042ff0000000181c */
[C---:B------:R-:W-:Y:S01]  /*d0e0*/  HMMA.16816.F32 R32, R104.reuse, R110, R32 ;  /* 0x0000006e6820723c */ /* 0x040fe20000001820 */
[----:B------:R-:W1:Y:S03]  /*d0f0*/  LDSM.16.MT88.4 R108, [R0+0x3000] ;  /* 0x00300000006c783b */ /* 0x000e660000004200 */
[--C-:B----4-:R-:W-:Y:S04]  /*d100*/  FFMA.FTZ R103, R234, c[0x0][0x2d0], -R202.reuse ;  /* 0x0000b400ea677a23 */ /* 0x110fe800000108ca */
[----:B------:R4:W-:Y:S04]  /*d110*/  MUFU.EX2 R125, R103 ;  /* 0x00000067007d7308 */ /* 0x0009e80000000800 */
[--C-:B----4-:R-:W-:Y:S01]  /*d120*/  FFMA.FTZ R103, R233, c[0x0][0x2d0], -R202.reuse ;  /* 0x0000b400e9677a23 */ /* 0x110fe200000108ca */
[C---:B-1----:R-:W-:Y:S05]  /*d130*/  HMMA.16816.F32 R36, R104.reuse, R108, R36 ;  /* 0x0000006c6824723c */ /* 0x042fea0000001824 */
[----:B------:R1:W-:Y:S03]  /*d140*/  MUFU.EX2 R131, R103 ;  /* 0x0000006700837308 */ /* 0x0003e60000000800 */
[C---:B------:R-:W-:Y:S01]  /*d150*/  HMMA.16816.F32 R40, R104.reuse, R110, R40 ;  /* 0x0000006e6828723c */ /* 0x040fe20000001828 */
[----:B------:R-:W4:Y:S03]  /*d160*/  LDSM.16.MT88.4 R108, [R3+0x3000] ;  /* 0x00300000036c783b */ /* 0x000f260000004200 */
[--C-:B-1----:R-:W-:Y:S04]  /*d170*/  FFMA.FTZ R103, R231, c[0x0][0x2d0], -R202.reuse ;  /* 0x0000b400e7677a23 */ /* 0x102fe800000108ca */
[----:B------:R1:W-:Y:S01]  /*d180*/  MUFU.EX2 R134, R103 ;  /* 0x0000006700867308 */ /* 0x0003e20000000800 */
[C---:B----4-:R-:W-:Y:S03]  /*d190*/  HMMA.16816.F32 R44, R104.reuse, R108, R44 ;  /* 0x0000006c682c723c */ /* 0x050fe6000000182c */
[----:B-1----:R-:W-:Y:S05]  /*d1a0*/  FFMA.FTZ R103, R229, c[0x0][0x2d0], -R202 ;  /* 0x0000b400e5677a23 */ /* 0x002fea00000108ca */
[C---:B------:R-:W-:Y:S01]  /*d1b0*/  HMMA.16816.F32 R48, R104.reuse, R110, R48 ;  /* 0x0000006e6830723c */ /* 0x040fe20000001830 */
[----:B------:R-:W1:Y:S01]  /*d1c0*/  LDSM.16.MT88.4 R108, [R2+0x3000] ;  /* 0x00300000026c783b */ /* 0x000e620000004200 */
[----:B------:R4:W-:Y:S10]  /*d1d0*/  MUFU.EX2 R229, R121 ;  /* 0x0000007900e57308 */ /* 0x0009f40000000800 */
[----:B------:R3:W-:Y:S01]  /*d1e0*/  MUFU.EX2 R135, R103 ;  /* 0x0000006700877308 */ /* 0x0007e20000000800 */
[--C-:B----4-:R-:W-:Y:S09]  /*d1f0*/  FFMA.FTZ R121, R150, c[0x0][0x2d0], -R203.reuse ;  /* 0x0000b40096797a23 */ /* 0x110ff200000108cb */
[----:B------:R-:W-:Y:S01]  /*d200*/  MUFU.EX2 R225, R121 ;  /* 0x0000007900e17308 */ /* 0x000fe20000000800 */
[--C-:B---3--:R-:W-:Y:S09]  /*d210*/  FFMA.FTZ R103, R236, c[0x0][0x2d0], -R203.reuse ;  /* 0x0000b400ec677a23 */ /* 0x108ff200000108cb */
[----:B------:R3:W-:Y:S01]  /*d220*/  MUFU.EX2 R130, R103 ;  /* 0x0000006700827308 */ /* 0x0007e20000000800 */
[C---:B-1----:R-:W-:Y:S08]  /*d230*/  HMMA.16816.F32 R52, R104.reuse, R108, R52 ;  /* 0x0000006c6834723c */ /* 0x042ff00000001834 */
[C---:B------:R-:W-:Y:S01]  /*d240*/  HMMA.16816.F32 R56, R104.reuse, R110, R56 ;  /* 0x0000006e6838723c */ /* 0x040fe20000001838 */
[----:B------:R-:W1:Y:S03]  /*d250*/  LDSM.16.MT88.4 R108, [R102+0x3000] ;  /* 0x00300000666c783b */ /* 0x000e660000004200 */
[--C-:B---3--:R-:W-:Y:S04]  /*d260*/  FFMA.FTZ R103, R235, c[0x0][0x2d0], -R203.reuse ;  /* 0x0000b400eb677a23 */ /* 0x108fe800000108cb */
[----:B------:R3:W-:Y:S01]  /*d270*/  MUFU.EX2 R133, R103 ;  /* 0x0000006700857308 */ /* 0x0007e20000000800 */
[C---:B-1----:R-:W-:Y:S03]  /*d280*/  HMMA.16816.F32 R60, R104.reuse, R108, R60 ;  /* 0x0000006c683c723c */ /* 0x042fe6000000183c */
[----:B---3--:R-:W-:Y:S06]  /*d290*/  FFMA.FTZ R103, R232, c[0x0][0x2d0], -R203 ;  /* 0x0000b400e8677a23 */ /* 0x008fec00000108cb */
[----:B------:R1:W-:Y:S01]  /*d2a0*/  MUFU.EX2 R205, R103 ;  /* 0x0000006700cd7308 */ /* 0x0003e20000000800 */
[C---:B------:R-:W-:Y:S01]  /*d2b0*/  HMMA.16816.F32 R64, R104.reuse, R110, R64 ;  /* 0x0000006e6840723c */ /* 0x040fe20000001840 */
[----:B------:R-:W3:Y:S02]  /*d2c0*/  LDSM.16.MT88.4 R108, [R0+0x6000] ;  /* 0x00600000006c783b */ /* 0x000ee40000004200 */
[----:B-1----:R-:W-:Y:S02]  /*d2d0*/  FADD.FTZ R103, R216, R113 ;  /* 0x00000071d8677221 */ /* 0x002fe40000010000 */
[----:B------:R-:W-:Y:S02]  /*d2e0*/  FFMA.FTZ R216, R141, c[0x0][0x2d0], -R203 ;  /* 0x0000b4008dd87a23 */ /* 0x000fe400000108cb */
[----:B------:R-:W-:Y:S02]  /*d2f0*/  FADD.FTZ R116, R116, R103 ;  /* 0x0000006774747221 */ /* 0x000fe40000010000 */
[----:B------:R-:W-:Y:S03]  /*d300*/  FADD.FTZ R103, R117, R112 ;  /* 0x0000007075677221 */ /* 0x000fe60000010000 */
[----:B------:R-:W-:Y:S01]  /*d310*/  FADD.FTZ R116, R115, R116 ;  /* 0x0000007473747221 */ /* 0x000fe20000010000 */
[----:B------:R-:W-:Y:S01]  /*d320*/  MUFU.EX2 R216, R216 ;  /* 0x000000d800d87308 */ /* 0x000fe20000000800 */
[----:B------:R-:W-:Y:S02]  /*d330*/  FADD.FTZ R103, R114, R103 ;  /* 0x0000006772677221 */ /* 0x000fe40000010000 */
[--C-:B------:R-:W-:Y:S02]  /*d340*/  FFMA.FTZ R117, R244, c[0x0][0x2d0], -R202.reuse ;  /* 0x0000b400f4757a23 */ /* 0x100fe400000108ca */
[--C-:B------:R-:W-:Y:S01]  /*d350*/  FFMA.FTZ R112, R247, c[0x0][0x2d0], -R202.reuse ;  /* 0x0000b400f7707a23 */ /* 0x100fe200000108ca */
[----:B------:R-:W-:Y:S01]  /*d360*/  MOV R247, R145 ;  /* 0x0000009100f77202 */ /* 0x000fe20000000f00 */
[C---:B---3--:R-:W-:Y:S03]  /*d370*/  HMMA.16816.F32 R68, R104.reuse, R108, R68 ;  /* 0x0000006c6844723c */ /* 0x048fe60000001844 */
[----:B------:R-:W-:Y:S05]  /*d380*/  MUFU.EX2 R231, R117 ;  /* 0x0000007500e77308 */ /* 0x000fea0000000800 */
[C---:B------:R-:W-:Y:S01]  /*d390*/  HMMA.16816.F32 R72, R104.reuse, R110, R72 ;  /* 0x0000006e6848723c */ /* 0x040fe20000001848 */
[----:B------:R-:W1:Y:S04]  /*d3a0*/  LDSM.16.MT88.4 R108, [R3+0x6000] ;  /* 0x00600000036c783b */ /* 0x000e680000004200 */
[----:B------:R3:W-:Y:S02]  /*d3b0*/  MUFU.EX2 R126, R112 ;  /* 0x00000070007e7308 */ /* 0x0007e40000000800 */
[--C-:B---3--:R-:W-:Y:S01]  /*d3c0*/  FFMA.FTZ R112, R246, c[0x0][0x2d0], -R202.reuse ;  /* 0x0000b400f6707a23 */ /* 0x108fe200000108ca */
[----:B------:R-:W-:Y:S07]  /*d3d0*/  MOV R246, R144 ;  /* 0x0000009000f67202 */ /* 0x000fee0000000f00 */
[----:B------:R3:W-:Y:S01]  /*d3e0*/  MUFU.EX2 R235, R112 ;  /* 0x0000007000eb7308 */ /* 0x0007e20000000800 */
[----:B------:R-:W-:Y:S01]  /*d3f0*/  @P5 ISETP.GE.AND P1, PT, R246, c[0x0][0x1d4], PT ;  /* 0x00007500f6005a0c */ /* 0x000fe20003f26270 */
[C---:B-1----:R-:W-:Y:S08]  /*d400*/  HMMA.16816.F32 R76, R104.reuse, R108, R76 ;  /* 0x0000006c684c723c */ /* 0x042ff0000000184c */
[C---:B------:R-:W-:Y:S01]  /*d410*/  HMMA.16816.F32 R80, R104.reuse, R110, R80 ;  /* 0x0000006e6850723c */ /* 0x040fe20000001850 */
[----:B------:R-:W1:Y:S03]  /*d420*/  LDSM.16.MT88.4 R108, [R2+0x6000] ;  /* 0x00600000026c783b */ /* 0x000e660000004200 */
[--C-:B---3--:R-:W-:Y:S04]  /*d430*/  FFMA.FTZ R112, R237, c[0x0][0x2d0], -R202.reuse ;  /* 0x0000b400ed707a23 */ /* 0x108fe800000108ca */
[----:B------:R3:W-:Y:S04]  /*d440*/  MUFU.EX2 R237, R112 ;  /* 0x0000007000ed7308 */ /* 0x0007e80000000800 */
[--C-:B---3--:R-:W-:Y:S02]  /*d450*/  FFMA.FTZ R112, R238, c[0x0][0x2d0], -R202.reuse ;  /* 0x0000b400ee707a23 */ /* 0x108fe400000108ca */
[----:B------:R-:W-:Y:S02]  /*d460*/  FFMA.FTZ R202, R239, c[0x0][0x2d0], -R202 ;  /* 0x0000b400efca7a23 */ /* 0x000fe400000108ca */
[----:B------:R-:W3:Y:S02]  /*d470*/  LDL R239, [R1+0x2c] ;  /* 0x00002c0001ef7983 */ /* 0x000ee40000100800 */
[----:B------:R4:W-:Y:S01]  /*d480*/  MUFU.EX2 R238, R112 ;  /* 0x0000007000ee7308 */ /* 0x0009e20000000800 */
[C---:B-1----:R-:W-:Y:S08]  /*d490*/  HMMA.16816.F32 R84, R104.reuse, R108, R84 ;  /* 0x0000006c6854723c */ /* 0x042ff00000001854 */
[C---:B------:R-:W-:Y:S01]  /*d4a0*/  HMMA.16816.F32 R88, R104.reuse, R110, R88 ;  /* 0x0000006e6858723c */ /* 0x040fe20000001858 */
[----:B------:R-:W1:Y:S03]  /*d4b0*/  LDSM.16.MT88.4 R108, [R102+0x6000] ;  /* 0x00600000666c783b */ /* 0x000e660000004200 */
[--C-:B----4-:R-:W-:Y:S01]  /*d4c0*/  FFMA.FTZ R112, R251, c[0x0][0x2d0], -R203.reuse ;  /* 0x0000b400fb707a23 */ /* 0x110fe200000108cb */
[----:B------:R-:W-:Y:S03]  /*d4d0*/  MOV R251, R149 ;  /* 0x0000009500fb7202 */ /* 0x000fe60000000f00 */
[----:B------:R4:W-:Y:S01]  /*d4e0*/  MUFU.EX2 R232, R112 ;  /* 0x0000007000e87308 */ /* 0x0009e20000000800 */
[C---:B-1----:R-:W-:Y:S03]  /*d4f0*/  HMMA.16816.F32 R92, R104.reuse, R108, R92 ;  /* 0x0000006c685c723c */ /* 0x042fe6000000185c */
[----:B----4-:R-:W-:Y:S01]  /*d500*/  FFMA.FTZ R112, R250, c[0x0][0x2d0], -R203 ;  /* 0x0000b400fa707a23 */ /* 0x010fe200000108cb */
[----:B------:R-:W-:Y:S05]  /*d510*/  MOV R250, R148 ;  /* 0x0000009400fa7202 */ /* 0x000fea0000000f00 */
[----:B------:R1:W-:Y:S01]  /*d520*/  MUFU.EX2 R233, R112 ;  /* 0x0000007000e97308 */ /* 0x0003e20000000800 */
[----:B------:R-:W-:Y:S01]  /*d530*/  HMMA.16816.F32 R96, R104, R110, R96 ;  /* 0x0000006e6860723c */ /* 0x000fe20000001860 */
[----:B------:R-:W4:Y:S02]  /*d540*/  LDSM.16.MT88.4 R108, [R0+0x800] ;  /* 0x00080000006c783b */ /* 0x000f240000004200 */
[----:B------:R-:W-:Y:S04]  /*d550*/  @P5 ISETP.GE.AND P2, PT, R250, c[0x0][0x1d4], PT ;  /* 0x00007500fa005a0c */ /* 0x000fe80003f46270 */
[----:B------:R-:W-:Y:S02]  /*d560*/  F2FP.PACK_AB R104, R122, R114 ;  /* 0x000000727a68723e */ /* 0x000fe400000000ff */
[----:B------:R-:W-:Y:S03]  /*d570*/  F2FP.PACK_AB R106, R129, R124 ;  /* 0x0000007c816a723e */ /* 0x000fe600000000ff */
[----:B-----5:R-:W-:Y:S01]  /*d580*/  F2FP.PACK_AB R105, R123, R120 ;  /* 0x000000787b69723e */ /* 0x020fe200000000ff */
[----:B------:R-:W-:Y:S01]  /*d590*/  FADD.FTZ R120, R120, R116 ;  /* 0x0000007478787221 */ /* 0x000fe20000010000 */
[----:B--2---:R-:W-:Y:S01]  /*d5a0*/  F2FP.PACK_AB R107, R128, R127 ;  /* 0x0000007f806b723e */ /* 0x004fe200000000ff */
[----:B------:R-:W-:Y:S02]  /*d5b0*/  FADD.FTZ R116, R122, R103 ;  /* 0x000000677a747221 */ /* 0x000fe40000010000 */
[--C-:B------:R-:W-:Y:S02]  /*d5c0*/  FFMA.FTZ R103, R147, c[0x0][0x2d0], -R203.reuse ;  /* 0x0000b40093677a23 */ /* 0x100fe400000108cb */
[----:B------:R-:W-:Y:S02]  /*d5d0*/  FADD.FTZ R120, R123, R120 ;  /* 0x000000787b787221 */ /* 0x000fe40000010000 */
[----:B------:R2:W-:Y:S01]  /*d5e0*/  MUFU.EX2 R224, R103 ;  /* 0x0000006700e07308 */ /* 0x0005e20000000800 */
[--C-:B-1----:R-:W-:Y:S01]  /*d5f0*/  FFMA.FTZ R112, R245, c[0x0][0x2d0], -R203.reuse ;  /* 0x0000b400f5707a23 */ /* 0x102fe200000108cb */
[----:B------:R-:W-:Y:S04]  /*d600*/  MOV R245, R217 ;  /* 0x000000d900f57202 */ /* 0x000fe80000000f00 */
[----:B------:R-:W-:Y:S04]  /*d610*/  ISETP.GE.AND P3, PT, R245, 0x1, PT ;  /* 0x00000001f500780c */ /* 0x000fe80003f66270 */
[----:B------:R1:W-:Y:S01]  /*d620*/  MUFU.EX2 R234, R112 ;  /* 0x0000007000ea7308 */ /* 0x0003e20000000800 */
[C---:B----4-:R-:W-:Y:S09]  /*d630*/  HMMA.16816.F32 R4, R104.reuse, R108, R4 ;  /* 0x0000006c6804723c */ /* 0x050ff20000001804 */
[----:B------:R-:W4:Y:S03]  /*d640*/  MUFU.EX2 R217, R202 ;  /* 0x000000ca00d97308 */ /* 0x000f260000000800 */
[----:B--2---:R-:W-:Y:S02]  /*d650*/  FFMA.FTZ R103, R146, c[0x0][0x2d0], -R203 ;  /* 0x0000b40092677a23 */ /* 0x004fe400000108cb */
[----:B------:R-:W-:Y:S01]  /*d660*/  LDSM.16.MT88.4 R144, [R0+0x2800] ;  /* 0x002800000090783b */ /* 0x000fe20000004200 */
[C---:B------:R-:W-:Y:S04]  /*d670*/  HMMA.16816.F32 R8, R104.reuse, R110, R8 ;  /* 0x0000006e6808723c */ /* 0x040fe80000001808 */
[----:B------:R2:W-:Y:S03]  /*d680*/  MUFU.EX2 R227, R103 ;  /* 0x0000006700e37308 */ /* 0x0005e60000000800 */
[----:B------:R-:W5:Y:S08]  /*d690*/  LDSM.16.MT88.4 R108, [R3+0x800] ;  /* 0x00080000036c783b */ /* 0x000f700000004200 */
[----:B-1----:R-:W-:Y:S01]  /*d6a0*/  LDSM.16.MT88.4 R112, [R0+0x1800] ;  /* 0x001800000070783b */ /* 0x002fe20000004200 */
[----:B----4-:R-:W-:Y:S01]  /*d6b0*/  F2FP.PACK_AB R202, R217, R222 ;  /* 0x000000ded9ca723e */ /* 0x010fe200000000ff */
[----:B--2---:R-:W-:Y:S06]  /*d6c0*/  FADD.FTZ R103, R124, R116 ;  /* 0x000000747c677221 */ /* 0x004fec0000010000 */
[----:B------:R-:W-:Y:S01]  /*d6d0*/  LDSM.16.MT88.4 R116, [R0+0x2000] ;  /* 0x002000000074783b */ /* 0x000fe20000004200 */
[----:B------:R-:W-:Y:S02]  /*d6e0*/  FADD.FTZ R124, R127, R120 ;  /* 0x000000787f7c7221 */ /* 0x000fe40000010000 */
[----:B------:R-:W-:Y:S02]  /*d6f0*/  FADD.FTZ R103, R129, R103 ;  /* 0x0000006781677221 */ /* 0x000fe40000010000 */
[----:B------:R-:W-:Y:S02]  /*d700*/  FADD.FTZ R124, R128, R124 ;  /* 0x0000007c807c7221 */ /* 0x000fe40000010000 */
[----:B------:R-:W-:Y:S01]  /*d710*/  FADD.FTZ R103, R125, R103 ;  /* 0x000000677d677221 */ /* 0x000fe20000010000 */
[----:B------:R-:W-:Y:S03]  /*d720*/  LDSM.16.MT88.4 R120, [R2+0x2000] ;  /* 0x002000000278783b */ /* 0x000fe60000004200 */
[----:B------:R-:W-:Y:S04]  /*d730*/  FADD.FTZ R103, R131, R103 ;  /* 0x0000006783677221 */ /* 0x000fe80000010000 */
[----:B------:R-:W-:Y:S01]  /*d740*/  FADD.FTZ R103, R134, R103 ;  /* 0x0000006786677221 */ /* 0x000fe20000010000 */
[C---:B-----5:R-:W-:Y:S03]  /*d750*/  HMMA.16816.F32 R12, R104.reuse, R108, R12 ;  /* 0x0000006c680c723c */ /* 0x060fe6000000180c */
[----:B------:R-:W-:Y:S04]  /*d760*/  FADD.FTZ R103, R135, R103 ;  /* 0x0000006787677221 */ /* 0x000fe80000010000 */
[----:B------:R-:W-:Y:S01]  /*d770*/  FADD.FTZ R103, R126, R103 ;  /* 0x000000677e677221 */ /* 0x000fe20000010000 */
        /* <DEDUP_REMOVED lines=32> */
[----:B------:R-:W-:Y:S02]  /*d980*/  F2FP.PACK_AB R104, R131, R125 ;  /* 0x0000007d8368723e */ /* 0x000fe400000000ff */
[----:B------:R-:W-:Y:S03]  /*d990*/  F2FP.PACK_AB R105, R133, R130 ;  /* 0x000000828569723e */ /* 0x000fe600000000ff */
[----:B------:R-:W-:Y:S02]  /*d9a0*/  F2FP.PACK_AB R106, R135, R134 ;  /* 0x00000086876a723e */ /* 0x000fe400000000ff */
[----:B------:R-:W-:Y:S07]  /*d9b0*/  F2FP.PACK_AB R107, R205, R132 ;  /* 0x00000084cd6b723e */ /* 0x000fee00000000ff */
        /* <DEDUP_REMOVED lines=36> */
[----:B------:R1:W2:Y:S04]  /*dc00*/  MUFU.EX2 R236, R108 ;  /* 0x0000006c00ec7308 */ /* 0x0002a80000000800 */
[----:B------:R-:W-:Y:S02]  /*dc10*/  F2FP.PACK_AB R104, R235, R126 ;  /* 0x0000007eeb68723e */ /* 0x000fe400000000ff */
[----:B------:R-:W-:Y:S03]  /*dc20*/  F2FP.PACK_AB R106, R238, R237 ;  /* 0x000000edee6a723e */ /* 0x000fe600000000ff */
[----:B------:R-:W-:Y:S01]  /*dc30*/  F2FP.PACK_AB R105, R233, R232 ;  /* 0x000000e8e969723e */ /* 0x000fe200000000ff */
[----:B-1----:R-:W1:Y:S01]  /*dc40*/  LDSM.16.MT88.4 R108, [R3+0x1800] ;  /* 0x00180000036c783b */ /* 0x002e620000004200 */
[----:B--2---:R-:W-:Y:S07]  /*dc50*/  F2FP.PACK_AB R107, R236, R234 ;  /* 0x000000eaec6b723e */ /* 0x004fee00000000ff */
        /* <DEDUP_REMOVED lines=30> */
[C---:B--2---:R-:W-:Y:S07]  /*de40*/  HMMA.16816.F32 R84, R104.reuse, R112, R84 ;  /* 0x000000706854723c */ /* 0x044fee0000001854 */
[--C-:B------:R-:W-:Y:S01]  /*de50*/  FFMA.FTZ R112, R151, c[0x0][0x2d0], -R203.reuse ;  /* 0x0000b40097707a23 */ /* 0x100fe200000108cb */
[C---:B------:R-:W-:Y:S03]  /*de60*/  HMMA.16816.F32 R88, R104.reuse, R114, R88 ;  /* 0x000000726858723c */ /* 0x040fe60000001858 */
[----:B------:R2:W-:Y:S01]  /*de70*/  MUFU.EX2 R226, R112 ;  /* 0x0000007000e27308 */ /* 0x0005e20000000800 */
[----:B------:R-:W-:Y:S09]  /*de80*/  FFMA.FTZ R203, R140, c[0x0][0x2d0], -R203 ;  /* 0x0000b4008ccb7a23 */ /* 0x000ff200000108cb */
[----:B------:R-:W4:Y:S01]  /*de90*/  MUFU.EX2 R215, R203 ;  /* 0x000000cb00d77308 */ /* 0x000f220000000800 */
[C---:B-1----:R-:W-:Y:S01]  /*dea0*/  HMMA.16816.F32 R92, R104.reuse, R108, R92 ;  /* 0x0000006c685c723c */ /* 0x042fe2000000185c */
[----:B--2---:R-:W1:Y:S07]  /*deb0*/  LDSM.16.MT88.4 R112, [R3+0x2000] ;  /* 0x002000000370783b */ /* 0x004e6e0000004200 */
[----:B------:R-:W-:Y:S01]  /*dec0*/  HMMA.16816.F32 R96, R104, R110, R96 ;  /* 0x0000006e6860723c */ /* 0x000fe20000001860 */
[----:B------:R-:W2:Y:S03]  /*ded0*/  LDSM.16.MT88.4 R108, [R102+0x2000] ;  /* 0x00200000666c783b */ /* 0x000ea60000004200 */
[----:B----4-:R-:W-:Y:S03]  /*dee0*/  F2FP.PACK_AB R203, R215, R216 ;  /* 0x000000d8d7cb723e */ /* 0x010fe600000000ff */
[----:B------:R-:W-:Y:S02]  /*def0*/  F2FP.PACK_AB R104, R230, R228 ;  /* 0x000000e4e668723e */ /* 0x000fe400000000ff */
[----:B------:R-:W-:Y:S03]  /*df00*/  F2FP.PACK_AB R106, R229, R231 ;  /* 0x000000e7e56a723e */ /* 0x000fe600000000ff */
[----:B------:R-:W-:Y:S02]  /*df10*/  F2FP.PACK_AB R105, R227, R224 ;  /* 0x000000e0e369723e */ /* 0x000fe400000000ff */
[----:B------:R-:W-:Y:S07]  /*df20*/  F2FP.PACK_AB R107, R225, R226 ;  /* 0x000000e2e16b723e */ /* 0x000fee00000000ff */
[C---:B------:R-:W-:Y:S08]  /*df30*/  HMMA.16816.F32 R4, R104.reuse, R116, R4 ;  /* 0x000000746804723c */ /* 0x040ff00000001804 */
[C---:B------:R-:W-:Y:S01]  /*df40*/  HMMA.16816.F32 R8, R104.reuse, R118, R8 ;  /* 0x000000766808723c */ /* 0x040fe20000001808 */
[----:B------:R-:W4:Y:S07]  /*df50*/  LDSM.16.MT88.4 R116, [R0+0x5000] ;  /* 0x005000000074783b */ /* 0x000f2e0000004200 */
[C---:B-1----:R-:W-:Y:S08]  /*df60*/  HMMA.16816.F32 R12, R104.reuse, R112, R12 ;  /* 0x00000070680c723c */ /* 0x042ff0000000180c */
[C---:B------:R-:W-:Y:S01]  /*df70*/  HMMA.16816.F32 R16, R104.reuse, R114, R16 ;  /* 0x000000726810723c */ /* 0x040fe20000001810 */
[----:B------:R-:W1:Y:S07]  /*df80*/  LDSM.16.MT88.4 R112, [R3+0x5000] ;  /* 0x005000000370783b */ /* 0x000e6e0000004200 */
[C---:B------:R-:W-:Y:S08]  /*df90*/  HMMA.16816.F32 R20, R104.reuse, R120, R20 ;  /* 0x000000786814723c */ /* 0x040ff00000001814 */
[C---:B------:R-:W-:Y:S01]  /*dfa0*/  HMMA.16816.F32 R24, R104.reuse, R122, R24 ;  /* 0x0000007a6818723c */ /* 0x040fe20000001818 */
[----:B------:R-:W5:Y:S07]  /*dfb0*/  LDSM.16.MT88.4 R120, [R2+0x5000] ;  /* 0x005000000278783b */ /* 0x000f6e0000004200 */
[C---:B--2---:R-:W-:Y:S08]  /*dfc0*/  HMMA.16816.F32 R28, R104.reuse, R108, R28 ;  /* 0x0000006c681c723c */ /* 0x044ff0000000181c */
[C---:B------:R-:W-:Y:S01]  /*dfd0*/  HMMA.16816.F32 R32, R104.reuse, R110, R32 ;  /* 0x0000006e6820723c */ /* 0x040fe20000001820 */
[----:B------:R-:W2:Y:S07]  /*dfe0*/  LDSM.16.MT88.4 R108, [R102+0x5000] ;  /* 0x00500000666c783b */ /* 0x000eae0000004200 */
[C---:B----4-:R-:W-:Y:S08]  /*dff0*/  HMMA.16816.F32 R36, R104.reuse, R116, R36 ;  /* 0x000000746824723c */ /* 0x050ff00000001824 */
[C---:B------:R-:W-:Y:S01]  /*e000*/  HMMA.16816.F32 R40, R104.reuse, R118, R40 ;  /* 0x000000766828723c */ /* 0x040fe20000001828 */
[----:B------:R-:W4:Y:S07]  /*e010*/  LDSM.16.MT88.4 R116, [R0+0x8000] ;  /* 0x008000000074783b */ /* 0x000f2e0000004200 */
[C---:B-1----:R-:W-:Y:S08]  /*e020*/  HMMA.16816.F32 R44, R104.reuse, R112, R44 ;  /* 0x00000070682c723c */ /* 0x042ff0000000182c */
[C---:B------:R-:W-:Y:S01]  /*e030*/  HMMA.16816.F32 R48, R104.reuse, R114, R48 ;  /* 0x000000726830723c */ /* 0x040fe20000001830 */
[----:B------:R-:W1:Y:S07]  /*e040*/  LDSM.16.MT88.4 R112, [R3+0x8000] ;  /* 0x008000000370783b */ /* 0x000e6e0000004200 */
[C---:B-----5:R-:W-:Y:S08]  /*e050*/  HMMA.16816.F32 R52, R104.reuse, R120, R52 ;  /* 0x000000786834723c */ /* 0x060ff00000001834 */
[C---:B------:R-:W-:Y:S01]  /*e060*/  HMMA.16816.F32 R56, R104.reuse, R122, R56 ;  /* 0x0000007a6838723c */ /* 0x040fe20000001838 */
[----:B------:R-:W5:Y:S07]  /*e070*/  LDSM.16.MT88.4 R120, [R2+0x8000] ;  /* 0x008000000278783b */ /* 0x000f6e0000004200 */
[C---:B--2---:R-:W-:Y:S08]  /*e080*/  HMMA.16816.F32 R60, R104.reuse, R108, R60 ;  /* 0x0000006c683c723c */ /* 0x044ff0000000183c */
[C---:B------:R-:W-:Y:S01]  /*e090*/  HMMA.16816.F32 R64, R104.reuse, R110, R64 ;  /* 0x0000006e6840723c */ /* 0x040fe20000001840 */
[----:B------:R-:W2:Y:S07]  /*e0a0*/  LDSM.16.MT88.4 R108, [R102+0x8000] ;  /* 0x00800000666c783b */ /* 0x000eae0000004200 */
[C---:B----4-:R-:W-:Y:S08]  /*e0b0*/  HMMA.16816.F32 R68, R104.reuse, R116, R68 ;  /* 0x000000746844723c */ /* 0x050ff00000001844 */
[C---:B------:R-:W-:Y:S08]  /*e0c0*/  HMMA.16816.F32 R72, R104.reuse, R118, R72 ;  /* 0x000000766848723c */ /* 0x040ff00000001848 */
[C---:B-1----:R-:W-:Y:S07]  /*e0d0*/  HMMA.16816.F32 R76, R104.reuse, R112, R76 ;  /* 0x00000070684c723c */ /* 0x042fee000000184c */
[----:B------:R-:W-:Y:S01]  /*e0e0*/  FADD.FTZ R112, R130, R124 ;  /* 0x0000007c82707221 */ /* 0x000fe20000010000 */
[C---:B------:R-:W-:Y:S01]  /*e0f0*/  HMMA.16816.F32 R80, R104.reuse, R114, R80 ;  /* 0x000000726850723c */ /* 0x040fe20000001850 */
[----:B------:R-:W1:Y:S03]  /*e100*/  LDSM.16.MT88.4 R128, [R2+0x2800] ;  /* 0x002800000280783b */ /* 0x000e660000004200 */
[----:B------:R-:W-:Y:S04]  /*e110*/  FADD.FTZ R112, R133, R112 ;  /* 0x0000007085707221 */ /* 0x000fe80000010000 */
[C---:B-----5:R-:W-:Y:S08]  /*e120*/  HMMA.16816.F32 R84, R104.reuse, R120, R84 ;  /* 0x000000786854723c */ /* 0x060ff00000001854 */
[C---:B------:R-:W-:Y:S01]  /*e130*/  HMMA.16816.F32 R88, R104.reuse, R122, R88 ;  /* 0x0000007a6858723c */ /* 0x040fe20000001858 */
[----:B------:R-:W4:Y:S07]  /*e140*/  LDSM.16.MT88.4 R120, [R102+0x2800] ;  /* 0x002800006678783b */ /* 0x000f2e0000004200 */
[C---:B--2---:R-:W-:Y:S07]  /*e150*/  HMMA.16816.F32 R92, R104.reuse, R108, R92 ;  /* 0x0000006c685c723c */ /* 0x044fee000000185c */
[----:B------:R-:W-:Y:S01]  /*e160*/  FADD.FTZ R108, R132, R112 ;  /* 0x00000070846c7221 */ /* 0x000fe20000010000 */
[----:B------:R-:W-:Y:S01]  /*e170*/  HMMA.16816.F32 R96, R104, R110, R96 ;  /* 0x0000006e6860723c */ /* 0x000fe20000001860 */
[----:B------:R-:W2:Y:S03]  /*e180*/  LDSM.16.MT88.4 R112, [R0+0x5800] ;  /* 0x005800000070783b */ /* 0x000ea60000004200 */
[----:B------:R-:W-:Y:S04]  /*e190*/  FADD.FTZ R205, R205, R108 ;  /* 0x0000006ccdcd7221 */ /* 0x000fe80000010000 */
[C---:B------:R-:W-:Y:S01]  /*e1a0*/  HMMA.16816.F32 R148, R200.reuse, R144, R4 ;  /* 0x00000090c894723c */ /* 0x040fe20000001804 */
[----:B------:R-:W5:Y:S07]  /*e1b0*/  LDSM.16.MT88.4 R104, [R3+0x5800] ;  /* 0x005800000368783b */ /* 0x000f6e0000004200 */
[C---:B------:R-:W-:Y:S01]  /*e1c0*/  HMMA.16816.F32 R144, R200.reuse, R146, R8 ;  /* 0x00000092c890723c */ /* 0x040fe20000001808 */
[----:B------:R-:W2:Y:S07]  /*e1d0*/  LDSM.16.MT88.4 R4, [R2+0x5800] ;  /* 0x005800000204783b */ /* 0x000eae0000004200 */
[C---:B------:R-:W-:Y:S01]  /*e1e0*/  HMMA.16816.F32 R140, R200.reuse, R136, R12 ;  /* 0x00000088c88c723c */ /* 0x040fe2000000180c */
[----:B------:R-:W2:Y:S07]  /*e1f0*/  LDSM.16.MT88.4 R8, [R102+0x5800] ;  /* 0x005800006608783b */ /* 0x000eae0000004200 */
[C---:B------:R-:W-:Y:S01]  /*e200*/  HMMA.16816.F32 R136, R200.reuse, R138, R16 ;  /* 0x0000008ac888723c */ /* 0x040fe20000001810 */
[----:B------:R3:W5:Y:S07]  /*e210*/  LDSM.16.MT88.4 R12, [R0+0x8800] ;  /* 0x00880000000c783b */ /* 0x00076e0000004200 */
[C---:B-1----:R-:W-:Y:S01]  /*e220*/  HMMA.16816.F32 R132, R200.reuse, R128, R20 ;  /* 0x00000080c884723c */ /* 0x042fe20000001814 */
[----:B------:R1:W5:Y:S07]  /*e230*/  LDSM.16.MT88.4 R16, [R3+0x8800] ;  /* 0x008800000310783b */ /* 0x00036e0000004200 */
[C---:B------:R-:W-:Y:S08]  /*e240*/  HMMA.16816.F32 R128, R200.reuse, R130, R24 ;  /* 0x00000082c880723c */ /* 0x040ff00000001818 */
[C---:B----4-:R-:W-:Y:S04]  /*e250*/  HMMA.16816.F32 R124, R200.reuse, R120, R28 ;  /* 0x00000078c87c723c */ /* 0x050fe8000000181c */
[----:B---3--:R-:W-:Y:S04]  /*e260*/  @P5 IADD3 R0, R223, -0x2, RZ ;  /* 0xfffffffedf005810 */ /* 0x008fe80007ffe0ff */
[C---:B------:R-:W-:Y:S04]  /*e270*/  HMMA.16816.F32 R120, R200.reuse, R122, R32 ;  /* 0x0000007ac878723c */ /* 0x040fe80000001820 */
[----:B-1----:R-:W-:Y:S04]  /*e280*/  @P5 SHF.R.S32.HI R3, RZ, 0x1f, R0 ;  /* 0x0000001fff035819 */ /* 0x002fe80000011400 */
[C---:B--2---:R-:W-:Y:S04]  /*e290*/  HMMA.16816.F32 R116, R200.reuse, R112, R36 ;  /* 0x00000070c874723c */ /* 0x044fe80000001824 */
[----:B------:R-:W-:Y:S04]  /*e2a0*/  @P5 IMAD R3, R3, c[0x0][0x1e0], RZ ;  /* 0x0000780003035a24 */ /* 0x000fe800078e02ff */
[C---:B------:R-:W-:Y:S08]  /*e2b0*/  HMMA.16816.F32 R112, R200.reuse, R114, R40 ;  /* 0x00000072c870723c */ /* 0x040ff00000001828 */
[C---:B-----5:R-:W-:Y:S08]  /*e2c0*/  HMMA.16816.F32 R108, R200.reuse, R104, R44 ;  /* 0x00000068c86c723c */ /* 0x060ff0000000182c */
[C---:B------:R-:W-:Y:S08]  /*e2d0*/  HMMA.16816.F32 R104, R200.reuse, R106, R48 ;  /* 0x0000006ac868723c */ /* 0x040ff00000001830 */
[C---:B------:R-:W-:Y:S08]  /*e2e0*/  HMMA.16816.F32 R52, R200.reuse, R4, R52 ;  /* 0x00000004c834723c */ /* 0x040ff00000001834 */
[C---:B------:R-:W-:Y:S01]  /*e2f0*/  HMMA.16816.F32 R56, R200.reuse, R6, R56 ;  /* 0x00000006c838723c */ /* 0x040fe20000001838 */
[----:B------:R1:W2:Y:S07]  /*e300*/  LDSM.16.MT88.4 R4, [R2+0x8800] ;  /* 0x008800000204783b */ /* 0x0002ae0000004200 */
[C---:B------:R-:W-:Y:S07]  /*e310*/  HMMA.16816.F32 R60, R200.reuse, R8, R60 ;  /* 0x00000008c83c723c */ /* 0x040fee000000183c */
[C---:B------:R-:W-:Y:S01]  /*e320*/  @P5 IMAD.WIDE.U32 R8, R0.reuse, c[0x0][0x1e0], RZ ;  /* 0x0000780000085a25 */ /* 0x040fe200078e00ff */
[C---:B------:R-:W-:Y:S04]  /*e330*/  HMMA.16816.F32 R64, R200.reuse, R10, R64 ;  /* 0x0000000ac840723c */ /* 0x040fe80000001840 */
[----:B-1----:R-:W-:Y:S04]  /*e340*/  @P5 IMAD R2, R0, c[0x0][0x1e4], R3 ;  /* 0x0000790000025a24 */ /* 0x002fe800078e0203 */
[C---:B------:R-:W-:Y:S04]  /*e350*/  HMMA.16816.F32 R68, R200.reuse, R12, R68 ;  /* 0x0000000cc844723c */ /* 0x040fe80000001844 */
        /* <DEDUP_REMOVED lines=8> */
[C---:B------:R-:W-:Y:S01]  /*e3e0*/  @P5 LEA R12, P0, R2.reuse, c[0x0][0x1c8], 0x1 ;  /* 0x00007200020c5a11 */ /* 0x040fe200078008ff */
[----:B------:R-:W-:Y:S01]  /*e3f0*/  FADD.FTZ R14, R233, R9 ;  /* 0x00000009e90e7221 */ /* 0x000fe20000010000 */
[C---:B------:R-:W-:Y:S01]  /*e400*/  HMMA.16816.F32 R76, R200.reuse, R16, R76 ;  /* 0x00000010c84c723c */ /* 0x040fe2000000184c */
[----:B------:R-:W1:Y:S02]  /*e410*/  LDSM.16.MT88.4 R8, [R102+0x8800] ;  /* 0x008800006608783b */ /* 0x000e640000004200 */
[----:B------:R-:W-:Y:S01]  /*e420*/  @P5 IADD3 R3, R3, R0, RZ ;  /* 0x0000000003035210 */ /* 0x000fe20007ffe0ff */
[----:B------:R-:W-:Y:S03]  /*e430*/  FADD.FTZ R0, R237, R13 ;  /* 0x0000000ded007221 */ /* 0x000fe60000010000 */
[----:B------:R-:W-:Y:S01]  /*e440*/  @P5 LEA.HI.X R13, R2, c[0x0][0x1cc], R3, 0x1, P0 ;  /* 0x00007300020d5a11 */ /* 0x000fe200000f0c03 */
[----:B------:R-:W-:Y:S01]  /*e450*/  FADD.FTZ R3, R238, R0 ;  /* 0x00000000ee037221 */ /* 0x000fe20000010000 */
[----:B------:R-:W-:Y:S01]  /*e460*/  IADD3 R0, R245, 0x1, RZ ;  /* 0x00000001f5007810 */ /* 0x000fe20007ffe0ff */
[C---:B------:R-:W-:Y:S02]  /*e470*/  HMMA.16816.F32 R80, R200.reuse, R18, R80 ;  /* 0x00000012c850723c */ /* 0x040fe40000001850 */
[----:B------:R-:W-:Y:S01]  /*e480*/  @P5 MOV R16, c[0x0][0x1e0] ;  /* 0x0000780000105a02 */ /* 0x000fe20000000f00 */
[----:B------:R-:W-:Y:S01]  /*e490*/  FADD.FTZ R2, R234, R14 ;  /* 0x0000000eea027221 */ /* 0x000fe20000010000 */
[----:B------:R-:W-:Y:S01]  /*e4a0*/  SEL R0, R0, RZ, !P3 ;  /* 0x000000ff00007207 */ /* 0x000fe20005800000 */
[----:B------:R-:W-:Y:S01]  /*e4b0*/  FADD.FTZ R15, R228, R3 ;  /* 0x00000003e40f7221 */ /* 0x000fe20000010000 */
[----:B------:R-:W-:Y:S01]  /*e4c0*/  @P5 ISETP.GE.AND P0, PT, R247, c[0x0][0x1d4], PT ;  /* 0x00007500f7005a0c */ /* 0x000fe20003f06270 */
[----:B------:R-:W-:Y:S01]  /*e4d0*/  FADD.FTZ R2, R236, R2 ;  /* 0x00000002ec027221 */ /* 0x000fe20000010000 */
[C---:B--2---:R-:W-:Y:S01]  /*e4e0*/  HMMA.16816.F32 R84, R200.reuse, R4, R84 ;  /* 0x00000004c854723c */ /* 0x044fe20000001854 */
[----:B------:R2:W-:Y:S03]  /*e4f0*/  STL [R1], R0 ;  /* 0x0000000001007387 */ /* 0x0005e60000100800 */
[----:B------:R-:W-:Y:S01]  /*e500*/  @P5 MOV R14, 0x6 ;  /* 0x00000006000e5802 */ /* 0x000fe20000000f00 */
[----:B------:R-:W-:Y:S01]  /*e510*/  FADD.FTZ R3, R224, R2 ;  /* 0x00000002e0037221 */ /* 0x000fe20000010000 */
[----:B------:R-:W-:Y:S01]  /*e520*/  IADD3 R247, R223, -0x1, RZ ;  /* 0xffffffffdff77810 */ /* 0x000fe20007ffe0ff */
[----:B------:R-:W-:Y:S01]  /*e530*/  FADD.FTZ R5, R230, R15 ;  /* 0x0000000fe6057221 */ /* 0x000fe20000010000 */
[C---:B------:R-:W-:Y:S01]  /*e540*/  @P5 SHF.L.U64.HI R14, R16.reuse, R14, c[0x0][0x1e4] ;  /* 0x00007900100e5619 */ /* 0x040fe2000001020e */
[----:B------:R-:W-:Y:S01]  /*e550*/  FADD.FTZ R15, R227, R3 ;  /* 0x00000003e30f7221 */ /* 0x000fe20000010000 */
[C---:B------:R-:W-:Y:S03]  /*e560*/  HMMA.16816.F32 R88, R200.reuse, R6, R88 ;  /* 0x00000006c858723c */ /* 0x040fe60000001858 */
[----:B------:R-:W-:Y:S04]  /*e570*/  @P5 SHF.L.U32 R16, R16, 0x6, RZ ;  /* 0x0000000610105819 */ /* 0x000fe800000006ff */
[----:B------:R-:W-:Y:S01]  /*e580*/  @P5 IADD3 R2, P4, R16, R12, RZ ;  /* 0x0000000c10025210 */ /* 0x000fe20007f9e0ff */
[----:B------:R-:W-:Y:S04]  /*e590*/  FADD.FTZ R6, R226, R15 ;  /* 0x0000000fe2067221 */ /* 0x000fe80000010000 */
[----:B------:R-:W-:Y:S01]  /*e5a0*/  @P5 IADD3.X R3, R14, R13, RZ, P4, !PT ;  /* 0x0000000d0e035210 */ /* 0x000fe200027fe4ff */
[C---:B-1----:R-:W-:Y:S03]  /*e5b0*/  HMMA.16816.F32 R92, R200.reuse, R8, R92 ;  /* 0x00000008c85c723c */ /* 0x042fe6000000185c */
[----:B--2---:R-:W-:Y:S01]  /*e5c0*/  @P5 IMAD R0, R0, 0x9000, R239 ;  /* 0x0000900000005824 */ /* 0x004fe200078e02ef */
[----:B------:R-:W-:Y:S04]  /*e5d0*/  @P5 IADD3 R4, P3, R16, R2, RZ ;  /* 0x0000000210045210 */ /* 0x000fe80007f7e0ff */
[----:B------:R-:W-:Y:S01]  /*e5e0*/  @!PT LDS RZ, [RZ] ;  /* 0x00000000fffff984 */ /* 0x000fe20000000800 */
[----:B------:R-:W-:Y:S01]  /*e5f0*/  @!PT LDS RZ, [RZ] ;  /* 0x00000000fffff984 */ /* 0x000fe20000000800 */
[----:B------:R-:W-:Y:S01]  /*e600*/  @!PT LDS RZ, [RZ] ;  /* 0x00000000fffff984 */ /* 0x000fe20000000800 */
[----:B------:R1:W-:Y:S01]  /*e610*/  @P5 LDGSTS.E.BYPASS.LTC128B.128 [R0], [R12.64], !P2 ;  /* 0x000000000c005fae */ /* 0x0003e2000d101d46 */
[----:B------:R-:W-:Y:S07]  /*e620*/  HMMA.16816.F32 R96, R200, R10, R96 ;  /* 0x0000000ac860723c */ /* 0x000fee0000001860 */
        /* <DEDUP_REMOVED lines=13> */
[----:B------:R-:W-:Y:S01]  /*e700*/  ISETP.GT.AND P0, PT, R223, RZ, PT ;  /* 0x000000ffdf00720c */ /* 0x000fe20003f04270 */
[----:B--2---:R-:W-:Y:S01]  /*e710*/  FADD.FTZ R3, R229, R12 ;  /* 0x0000000ce5037221 */ /* 0x004fe20000010000 */
[----:B------:R-:W-:Y:S01]  /*e720*/  MOV R223, R247 ;  /* 0x000000f700df7202 */ /* 0x000fe20000000f00 */
[----:B------:R-:W-:Y:S02]  /*e730*/  FADD.FTZ R2, R225, R6 ;  /* 0x00000006e1027221 */ /* 0x000fe40000010000 */
[----:B------:R-:W-:Y:S02]  /*e740*/  FADD.FTZ R3, R218, R3 ;  /* 0x00000003da037221 */ /* 0x000fe40000010000 */
        /* <DEDUP_REMOVED lines=9> */
[----:B------:R-:W-:Y:S04]  /*e7e0*/  STL [R1+0x4], R2 ;  /* 0x0000040201007387 */ /* 0x000fe80000100800 */
[----:B------:R1:W-:Y:S02]  /*e7f0*/  STL [R1+0x8], R0 ;  /* 0x0000080001007387 */ /* 0x0003e40000100800 */
[----:B-1----:R-:W-:Y:S01]  /*e800*/  MOV R0, R101 ;  /* 0x0000006500007202 */ /* 0x002fe20000000f00 */
[----:B------:R-:W-:-:S05]  /*e810*/  @P0 BRA `(.L_x_1092) ;  /* 0xffffc14000000947 */ /* 0x000fca000383ffff */
.L_x_1091:
[----:B------:R-:W-:Y:S02]  /*e820*/  MOV R7, 0x1f ;  /* 0x0000001f00077802 */ /* 0x000fe40000000f00 */
[----:B------:R-:W-:Y:S01]  /*e830*/  MOV R6, 0xffffffff ;  /* 0xffffffff00067802 */ /* 0x000fe20000000f00 */
[----:B------:R-:W-:Y:S05]  /*e840*/  BRA.DIV ~URZ, `(.L_x_1093) ;  /* 0x000028c27f007947 */ /* 0x000fea000b800000 */
[----:B------:R-:W2:Y:S04]  /*e850*/  LDL R0, [R1+0x4] ;  /* 0x0000040001007983 */ /* 0x000ea80000100800 */
[----:B--2---:R2:W3:Y:S02]  /*e860*/  SHFL.BFLY PT, R4, R0, 0x2, 0x1f ;  /* 0x0c401f0000047f89 */ /* 0x0044e400000e0000 */
.L_x_1125:
[----:B--2---:R-:W2:Y:S02]  /*e870*/  LDL.LU R0, [R1+0x4] ;  /* 0x0000040001007983 */ /* 0x004ea40000300800 */
[----:B--23--:R-:W-:Y:S01]  /*e880*/  FADD.FTZ R4, R4, R0 ;  /* 0x0000000004047221 */ /* 0x00cfe20000010000 */
[----:B------:R-:W-:Y:S05]  /*e890*/  BRA.DIV ~URZ, `(.L_x_1094) ;  /* 0x000028d27f007947 */ /* 0x000fea000b800000 */
[----:B------:R-:W2:Y:S04]  /*e8a0*/  LDL.LU R5, [R1+0x8] ;  /* 0x0000080001057983 */ /* 0x000ea80000300800 */
[----:B------:R-:W3:Y:S02]  /*e8b0*/  SHFL.BFLY PT, R2, R4, 0x1, 0x1f ;  /* 0x0c201f0004027f89 */ /* 0x000ee400000e0000 */
[----:B---3--:R-:W-:-:S02]  /*e8c0*/  FADD.FTZ R4, R4, R2 ;  /* 0x0000000204047221 */ /* 0x008fc40000010000 */
[----:B--2---:R-:W2:Y:S02]  /*e8d0*/  SHFL.BFLY PT, R0, R5, 0x2, 0x1f ;  /* 0x0c401f0005007f89 */ /* 0x004ea400000e0000 */
[----:B--2---:R-:W-:-:S05]  /*e8e0*/  FADD.FTZ R0, R0, R5 ;  /* 0x0000000500007221 */ /* 0x004fca0000010000 */
[----:B-1----:R1:W2:Y:S02]  /*e8f0*/  SHFL.BFLY PT, R3, R0, 0x1, 0x1f ;  /* 0x0c201f0000037f89 */ /* 0x0022a400000e0000 */
.L_x_1126:
[----:B------:R-:W-:Y:S01]  /*e900*/  FSETP.NE.FTZ.AND P1, PT, R4, RZ, PT ;  /* 0x000000ff0400720b */ /* 0x000fe20003f35000 */
[----:B--2---:R-:W-:Y:S01]  /*e910*/  FADD.FTZ R3, R3, R0 ;  /* 0x0000000003037221 */ /* 0x004fe20000010000 */
[----:B------:R-:W-:Y:S02]  /*e920*/  MOV R2, RZ ;  /* 0x000000ff00027202 */ /* 0x000fe40000000f00 */
[----:B-1----:R-:W-:Y:S02]  /*e930*/  MOV R0, RZ ;  /* 0x000000ff00007202 */ /* 0x002fe40000000f00 */
[----:B------:R-:W-:Y:S02]  /*e940*/  FSETP.NE.FTZ.AND P0, PT, R3, RZ, PT ;  /* 0x000000ff0300720b */ /* 0x000fe40003f15000 */
[----:B------:R-:W-:Y:S02]  /*e950*/  MOV R50, 0xff800000 ;  /* 0xff80000000327802 */ /* 0x000fe40000000f00 */
[----:B------:R-:W-:-:S03]  /*e960*/  MOV R49, 0xff800000 ;  /* 0xff80000000317802 */ /* 0x000fc60000000f00 */
[----:B------:R-:W1:Y:S01]  /*e970*/  @P1 MUFU.RCP R2, R4 ;  /* 0x0000000400021308 */ /* 0x000e620000001000 */
[----:B------:R-:W-:-:S07]  /*e980*/  @P1 MOV R7, 0x3f317218 ;  /* 0x3f31721800071802 */ /* 0x000fce0000000f00 */
[----:B------:R-:W2:Y:S01]  /*e990*/  @P1 MUFU.LG2 R4, R4 ;  /* 0x0000000400041308 */ /* 0x000ea20000000c00 */
[----:B-1----:R-:W-:-:S07]  /*e9a0*/  FMUL.FTZ R148, R2, R148 ;  /* 0x0000009402947220 */ /* 0x002fce0000410000 */
[----:B------:R-:W1:Y:S01]  /*e9b0*/  @P0 MUFU.RCP R0, R3 ;  /* 0x0000000300000308 */ /* 0x000e620000001000 */
        /* <DEDUP_REMOVED lines=46> */
[----:B------:R-:W-:Y:S02]  /*eca0*/  FMUL.FTZ R97, R2, R97 ;  /* 0x0000006102617220 */ /* 0x000fe40000410000 */
[----:B------:R3:W4:Y:S01]  /*ecb0*/  @P0 MUFU.LG2 R2, R3 ;  /* 0x0000000300020308 */ /* 0x0007220000000c00 */
[----:B--2---:R-:W-:-:S02]  /*ecc0*/  @P1 FMUL.FTZ R5, R4, 0.69314718246459960938 ;  /* 0x3f31721804051820 */ /* 0x004fc40000410000 */
[----:B------:R-:W-:Y:S02]  /*ecd0*/  @P1 FMUL.FTZ R4, R7, c[0x0][0x2d0] ;  /* 0x0000b40007041a20 */ /* 0x000fe40000410000 */
[----:B-1----:R-:W-:Y:S02]  /*ece0*/  FMUL.FTZ R150, R0, R150 ;  /* 0x0000009600967220 */ /* 0x002fe40000410000 */
[----:B------:R-:W-:Y:S01]  /*ecf0*/  @P1 FFMA.FTZ R50, R4, R101, R5 ;  /* 0x0000006504321223 */ /* 0x000fe20000010005 */
[----:B------:R-:W-:Y:S01]  /*ed00*/  MOV R4, 0x1 ;  /* 0x0000000100047802 */ /* 0x000fe20000000f00 */
[C---:B------:R-:W-:Y:S02]  /*ed10*/  FMUL.FTZ R47, R0.reuse, R151 ;  /* 0x00000097002f7220 */ /* 0x040fe40000410000 */
[C---:B------:R-:W-:Y:S02]  /*ed20*/  FMUL.FTZ R146, R0.reuse, R146 ;  /* 0x0000009200927220 */ /* 0x040fe40000410000 */
[----:B------:R-:W-:-:S02]  /*ed30*/  FMUL.FTZ R45, R0, R147 ;  /* 0x00000093002d7220 */ /* 0x000fc40000410000 */
[----:B------:R-:W-:Y:S01]  /*ed40*/  FMUL.FTZ R142, R0, R142 ;  /* 0x0000008e008e7220 */ /* 0x000fe20000410000 */
[----:B---3--:R-:W-:Y:S01]  /*ed50*/  @P0 MOV R3, 0x3f317218 ;  /* 0x3f31721800030802 */ /* 0x008fe20000000f00 */
[----:B----4-:R-:W-:Y:S02]  /*ed60*/  @P0 FMUL.FTZ R2, R2, 0.69314718246459960938 ;  /* 0x3f31721802020820 */ /* 0x010fe40000410000 */
[C---:B------:R-:W-:Y:S02]  /*ed70*/  FMUL.FTZ R43, R0.reuse, R143 ;  /* 0x0000008f002b7220 */ /* 0x040fe40000410000 */
[----:B------:R-:W-:Y:S02]  /*ed80*/  @P0 FMUL.FTZ R3, R3, c[0x0][0x2d0] ;  /* 0x0000b40003030a20 */ /* 0x000fe40000410000 */
        /* <DEDUP_REMOVED lines=41> */
[----:B------:R-:W-:Y:S01]  /*f020*/  FMUL.FTZ R99, R0, R99 ;  /* 0x0000006300637220 */ /* 0x000fe20000410000 */
[----:B------:R-:W-:Y:S01]  /*f030*/  PRMT R0, R4, 0x7610, R0 ;  /* 0x0000761004007816 */ /* 0x000fe20000000000 */
[----:B------:R-:W-:Y:S02]  /*f040*/  @P0 FFMA.FTZ R49, R3, R100, R2 ;  /* 0x0000006403310223 */ /* 0x000fe40000010002 */
.L_x_1082:
        /* <DEDUP_REMOVED lines=19> */
.L_x_1096:
[----:B-1----:R-:W-:Y:S05]  /*f180*/  BSYNC B0 ;  /* 0x0000000000007941 */ /* 0x002fea0003800000 */
.L_x_1095:
        /* <DEDUP_REMOVED lines=120> */
[----:B------:R-:W-:Y:S05]  /*f910*/  CALL.REL.NOINC `($__internal_3_$__cuda_sm70_shflsync_idx_p) ;  /* 0x00001d1000007944 */ /* 0x000fea0003c00000 */
.L_x_1099:
[----:B-1----:R-:W2:Y:S04]  /*f920*/  LDL R2, [R1+0x98] ;  /* 0x0000980001027983 */ /* 0x002ea80000100800 */
[----:B------:R-:W3:Y:S04]  /*f930*/  LDL.LU R13, [R1+0x50] ;  /* 0x00005000010d7983 */ /* 0x000ee80000300800 */
[----:B------:R-:W4:Y:S04]  /*f940*/  LDL.LU R12, [R1+0x54] ;  /* 0x00005400010c7983 */ /* 0x000f280000300800 */
[----:B------:R-:W2:Y:S01]  /*f950*/  LDL.LU R15, [R1+0x5c] ;  /* 0x00005c00010f7983 */ /* 0x000ea20000300800 */
[----:B------:R-:W-:-:S03]  /*f960*/  IMAD.MOV.U32 R0, RZ, RZ, 0x1 ;  /* 0x00000001ff007424 */ /* 0x000fc600078e00ff */
[----:B------:R-:W1:Y:S02]  /*f970*/  S2R R16, SR_TID.X ;  /* 0x0000000000107919 */ /* 0x000e640000002100 */
[----:B------:R-:W-:Y:S02]  /*f980*/  ISETP.NE.AND P1, PT, R0, c[0x0][0x4e8], PT ;  /* 0x00013a0000007a0c */ /* 0x000fe40003f25270 */
[----:B------:R2:W5:Y:S04]  /*f990*/  LDL.64 R68, [R1+0x10] ;  /* 0x0000100001447983 */ /* 0x0005680000100a00 */
[----:B------:R2:W5:Y:S04]  /*f9a0*/  LDL R64, [R1+0x70] ;  /* 0x0000700001407983 */ /* 0x0005680000100800 */
[----:B------:R2:W5:Y:S04]  /*f9b0*/  LDL R23, [R1+0x1c] ;  /* 0x00001c0001177983 */ /* 0x0005680000100800 */
[----:B------:R2:W5:Y:S04]  /*f9c0*/  LDL R22, [R1+0x60] ;  /* 0x0000600001167983 */ /* 0x0005680000100800 */
[----:B------:R2:W5:Y:S01]  /*f9d0*/  LDL R21, [R1+0x20] ;  /* 0x0000200001157983 */ /* 0x0005620000100800 */
[----:B-1----:R-:W-:-:S03]  /*f9e0*/  SHF.R.S32.HI R10, RZ, 0x1f, R16 ;  /* 0x0000001fff0a7819 */ /* 0x002fc60000011410 */
[----:B------:R-:W1:Y:S01]  /*f9f0*/  S2R R18, SR_TID.X ;  /* 0x0000000000127919 */ /* 0x000e620000002100 */
[----:B------:R-:W-:-:S04]  /*fa00*/  LEA.HI R10, R10, R16, RZ, 0x3 ;  /* 0x000000100a0a7211 */ /* 0x000fc800078f18ff */
[----:B------:R-:W-:-:S05]  /*fa10*/  LOP3.LUT R10, R10, 0xfffffff8, RZ, 0xc0, !PT ;  /* 0xfffffff80a0a7812 */ /* 0x000fca00078ec0ff */
[----:B------:R-:W-:Y:S02]  /*fa20*/  IMAD.IADD R10, R16, 0x1, -R10 ;  /* 0x00000001100a7824 */ /* 0x000fe400078e0a0a */
[----:B------:R-:W2:Y:S01]  /*fa30*/  LDL R16, [R1+0xa0] ;  /* 0x0000a00001107983 */ /* 0x000ea20000100800 */
[----:B-1----:R-:W-:-:S04]  /*fa40*/  SHF.R.S32.HI R14, RZ, 0x1f, R18 ;  /* 0x0000001fff0e7819 */ /* 0x002fc80000011412 */
[----:B------:R-:W-:-:S04]  /*fa50*/  LEA.HI R14, R14, R18, RZ, 0x3 ;  /* 0x000000120e0e7211 */ /* 0x000fc800078f18ff */
[----:B------:R-:W-:-:S04]  /*fa60*/  SHF.R.S32.HI R14, RZ, 0x3, R14 ;  /* 0x00000003ff0e7819 */ /* 0x000fc8000001140e */
[----:B------:R-:W-:Y:S02]  /*fa70*/  LEA R10, R10, R14, 0x5 ;  /* 0x0000000e0a0a7211 */ /* 0x000fe400078e28ff */
[----:B---3--:R-:W-:Y:S02]  /*fa80*/  SHF.R.S32.HI R7, RZ, 0x1f, R13 ;  /* 0x0000001fff077819 */ /* 0x008fe4000001140d */
[----:B----4-:R-:W-:-:S03]  /*fa90*/  SHF.R.S32.HI R11, RZ, 0x1f, R12 ;  /* 0x0000001fff0b7819 */ /* 0x010fc6000001140c */
[----:B------:R-:W-:Y:S02]  /*faa0*/  IMAD R4, R7, c[0x0][0x490], RZ ;  /* 0x0001240007047a24 */ /* 0x000fe400078e02ff */
[----:B--2---:R-:W-:Y:S02]  /*fab0*/  IMAD.IADD R6, R2, 0x1, R15 ;  /* 0x0000000102067824 */ /* 0x004fe400078e020f */
[----:B------:R-:W-:-:S03]  /*fac0*/  IMAD.WIDE.U32 R2, R13, c[0x0][0x490], RZ ;  /* 0x000124000d027a25 */ /* 0x000fc600078e00ff */
[----:B------:R-:W-:Y:S01]  /*fad0*/  MOV R0, R6 ;  /* 0x0000000600007202 */ /* 0x000fe20000000f00 */
[----:B------:R-:W-:-:S04]  /*fae0*/  @P1 IMAD.HI.U32 R5, R6, c[0x0][0x4ec], RZ ;  /* 0x00013b0006051a27 */ /* 0x000fc800078e00ff */
[----:B------:R-:W-:Y:S01]  /*faf0*/  IMAD R4, R13, c[0x0][0x494], R4 ;  /* 0x000125000d047a24 */ /* 0x000fe200078e0204 */
[----:B------:R-:W-:Y:S01]  /*fb00*/  @P1 SHF.R.U32.HI R0, RZ, c[0x0][0x4f0], R5 ;  /* 0x00013c00ff001a19 */ /* 0x000fe20000011605 */
[----:B------:R-:W-:Y:S02]  /*fb10*/  IMAD R9, R11, c[0x0][0x498], RZ ;  /* 0x000126000b097a24 */ /* 0x000fe400078e02ff */
[----:B------:R-:W-:Y:S01]  /*fb20*/  IMAD.IADD R3, R3, 0x1, R4 ;  /* 0x0000000103037824 */ /* 0x000fe200078e0204 */
[----:B------:R-:W-:-:S03]  /*fb30*/  IADD3 R8, -R0, RZ, RZ ;  /* 0x000000ff00087210 */ /* 0x000fc60007ffe1ff */
[----:B------:R-:W-:-:S04]  /*fb40*/  IMAD.WIDE.U32 R4, R12, c[0x0][0x498], R2 ;  /* 0x000126000c047a25 */ /* 0x000fc800078e0002 */
[----:B------:R-:W-:Y:S01]  /*fb50*/  IMAD R2, R8, c[0x0][0x4e8], R6 ;  /* 0x00013a0008027a24 */ /* 0x000fe200078e0206 */
[----:B------:R-:W-:Y:S01]  /*fb60*/  SHF.R.S32.HI R6, RZ, 0x1f, R0 ;  /* 0x0000001fff067819 */ /* 0x000fe20000011400 */
[----:B------:R-:W-:Y:S01]  /*fb70*/  IMAD R3, R12, c[0x0][0x49c], R9 ;  /* 0x000127000c037a24 */ /* 0x000fe200078e0209 */
[----:B------:R-:W-:Y:S02]  /*fb80*/  IADD3 R4, P0, R0, R4, RZ ;  /* 0x0000000400047210 */ /* 0x000fe40007f1e0ff */
[----:B------:R-:W-:Y:S01]  /*fb90*/  SHF.R.S32.HI R8, RZ, 0x1f, R2 ;  /* 0x0000001fff087819 */ /* 0x000fe20000011402 */
[----:B------:R-:W-:Y:S01]  /*fba0*/  IMAD R0, R7, c[0x0][0x3e8], RZ ;  /* 0x0000fa0007007a24 */ /* 0x000fe200078e02ff */
[----:B------:R-:W-:Y:S01]  /*fbb0*/  IADD3.X R5, R6, R5, R3, P0, !PT ;  /* 0x0000000506057210 */ /* 0x000fe200007fe403 */
[----:B------:R-:W-:-:S04]  /*fbc0*/  IMAD.WIDE.U32 R6, R13, c[0x0][0x3e8], RZ ;  /* 0x0000fa000d067a25 */ /* 0x000fc800078e00ff */
[----:B------:R-:W-:Y:S02]  /*fbd0*/  IMAD R3, R8, c[0x0][0x488], RZ ;  /* 0x0001220008037a24 */ /* 0x000fe400078e02ff */
[----:B------:R-:W-:Y:S02]  /*fbe0*/  IMAD R8, R13, c[0x0][0x3ec], R0 ;  /* 0x0000fb000d087a24 */ /* 0x000fe400078e0200 */
[----:B------:R-:W2:Y:S01]  /*fbf0*/  LDL R13, [R1+0x28] ;  /* 0x00002800010d7983 */ /* 0x000ea20000100800 */
[----:B------:R-:W-:Y:S02]  /*fc00*/  IMAD.IADD R10, R15, 0x1, R10 ;  /* 0x000000010f0a7824 */ /* 0x000fe400078e020a */
[C---:B------:R-:W-:Y:S02]  /*fc10*/  IMAD R9, R2.reuse, c[0x0][0x48c], R3 ;  /* 0x0001230002097a24 */ /* 0x040fe400078e0203 */
[----:B------:R-:W-:Y:S01]  /*fc20*/  IMAD.WIDE.U32 R4, R2, c[0x0][0x488], R4 ;  /* 0x0001220002047a25 */ /* 0x000fe200078e0004 */
[----:B------:R-:W-:-:S03]  /*fc30*/  SHF.R.S32.HI R17, RZ, 0x1f, R18 ;  /* 0x0000001fff117819 */ /* 0x000fc60000011412 */
[----:B------:R-:W-:Y:S01]  /*fc40*/  @P1 IMAD.HI.U32 R2, R10, c[0x0][0x4ec], RZ ;  /* 0x00013b000a021a27 */ /* 0x000fe200078e00ff */
[----:B------:R-:W-:Y:S02]  /*fc50*/  MOV R0, R10 ;  /* 0x0000000a00007202 */ /* 0x000fe40000000f00 */
[----:B------:R-:W-:Y:S01]  /*fc60*/  IADD3 R5, R5, R9, RZ ;  /* 0x0000000905057210 */ /* 0x000fe20007ffe0ff */
[----:B------:R-:W-:Y:S01]  /*fc70*/  IMAD.IADD R3, R7, 0x1, R8 ;  /* 0x0000000107037824 */ /* 0x000fe200078e0208 */
[----:B------:R-:W-:Y:S01]  /*fc80*/  @P1 SHF.R.U32.HI R0, RZ, c[0x0][0x4f0], R2 ;  /* 0x00013c00ff001a19 */ /* 0x000fe20000011602 */
[----:B------:R-:W-:Y:S01]  /*fc90*/  IMAD.MOV.U32 R2, RZ, RZ, R6 ;  /* 0x000000ffff027224 */ /* 0x000fe200078e0006 */
[C---:B------:R-:W-:Y:S01]  /*fca0*/  LEA R8, P0, R4.reuse, c[0x0][0x450], 0x2 ;  /* 0x0001140004087a11 */ /* 0x040fe200078010ff */
[----:B------:R-:W-:Y:S01]  /*fcb0*/  IMAD R6, R11, c[0x0][0x3f0], RZ ;  /* 0x0000fc000b067a24 */ /* 0x000fe200078e02ff */
[----:B------:R-:W-:Y:S02]  /*fcc0*/  LEA.HI R17, R17, R18, RZ, 0x5 ;  /* 0x0000001211117211 */ /* 0x000fe400078f28ff */
[----:B------:R-:W-:Y:S01]  /*fcd0*/  LEA.HI.X R5, R4, c[0x0][0x454], R5, 0x2, P0 ;  /* 0x0001150004057a11 */ /* 0x000fe200000f1405 */
[C---:B------:R-:W-:Y:S01]  /*fce0*/  IMAD R9, R12.reuse, c[0x0][0x3f4], R6 ;  /* 0x0000fd000c097a24 */ /* 0x040fe200078e0206 */
[----:B------:R-:W-:Y:S01]  /*fcf0*/  LOP3.LUT R17, R17, 0xffffffe0, RZ, 0xc0, !PT ;  /* 0xffffffe011117812 */ /* 0x000fe200078ec0ff */
[----:B------:R-:W-:Y:S01]  /*fd00*/  IMAD.WIDE.U32 R2, R12, c[0x0][0x3f0], R2 ;  /* 0x0000fc000c027a25 */ /* 0x000fe200078e0002 */
[----:B------:R-:W-:Y:S01]  /*fd10*/  SHFL.IDX PT, R6, R8, RZ, 0x1c1f ;  /* 0x001c1fff08067589 */ /* 0x000fe200000e0000 */
[----:B------:R-:W-:-:S03]  /*fd20*/  IADD3 R11, -R0, RZ, RZ ;  /* 0x000000ff000b7210 */ /* 0x000fc60007ffe1ff */
[----:B------:R-:W1:Y:S01]  /*fd30*/  SHFL.IDX PT, R7, R5, RZ, 0x1c1f ;  /* 0x001c1fff05077589 */ /* 0x000e6200000e0000 */
[----:B------:R-:W-:Y:S01]  /*fd40*/  IMAD.IADD R17, R18, 0x1, -R17 ;  /* 0x0000000112117824 */ /* 0x000fe200078e0a11 */
[----:B------:R-:W-:Y:S02]  /*fd50*/  IADD3 R3, R3, R9, RZ ;  /* 0x0000000903037210 */ /* 0x000fe40007ffe0ff */
[----:B------:R3:W-:Y:S01]  /*fd60*/  SHFL.IDX PT, R4, R8, 0x1, 0x1c1f ;  /* 0x003c1f0008047f89 */ /* 0x0007e200000e0000 */
[----:B------:R-:W-:Y:S01]  /*fd70*/  ULDC UR5, c[0x0][0x4e8] ;  /* 0x00013a0000057ab9 */ /* 0x000fe20000000800 */
[----:B------:R-:W-:Y:S02]  /*fd80*/  IMAD.IADD R9, R16, 0x1, R15 ;  /* 0x0000000110097824 */ /* 0x000fe400078e020f */
[----:B------:R-:W4:Y:S01]  /*fd90*/  SHFL.IDX PT, R5, R5, 0x1, 0x1c1f ;  /* 0x003c1f0005057f89 */ /* 0x000f2200000e0000 */
[----:B------:R-:W-:Y:S02]  /*fda0*/  ULDC UR4, c[0x0][0x388] ;  /* 0x0000e20000047ab9 */ /* 0x000fe40000000800 */
[----:B------:R-:W-:Y:S01]  /*fdb0*/  UIMAD UR4, UR5, UR4, URZ ;  /* 0x00000004050472a4 */ /* 0x000fe2000f8e023f */
[----:B------:R-:W-:-:S05]  /*fdc0*/  LOP3.LUT P0, RZ, R17, 0x3, RZ, 0xc0, !PT ;  /* 0x0000000311ff7812 */ /* 0x000fca000780c0ff */
[----:B------:R-:W-:Y:S01]  /*fdd0*/  ISETP.GE.OR P1, PT, R9, UR4, P0 ;  /* 0x0000000409007c0c */ /* 0x000fe20008726670 */
[----:B---3--:R-:W-:Y:S01]  /*fde0*/  IMAD R8, R11, c[0x0][0x4e8], R10 ;  /* 0x00013a000b087a24 */ /* 0x008fe200078e020a */
[----:B------:R-:W-:-:S04]  /*fdf0*/  IADD3 R11, R9, 0x8, RZ ;  /* 0x00000008090b7810 */ /* 0x000fc80007ffe0ff */
[----:B------:R-:W-:Y:S02]  /*fe00*/  ISETP.GE.OR P0, PT, R11, UR4, P0 ;  /* 0x000000040b007c0c */ /* 0x000fe40008706670 */
[----:B------:R-:W-:-:S05]  /*fe10*/  SHF.R.S32.HI R12, RZ, 0x1f, R0 ;  /* 0x0000001fff0c7819 */ /* 0x000fca0000011400 */
[----:B-1----:R1:W-:Y:S01]  /*fe20*/  @!P1 ST.E [R6.64], R50 ;  /* 0x0000003206009985 */ /* 0x0023e2000c101906 */
[----:B------:R-:W-:Y:S02]  /*fe30*/  IMAD R10, R12, c[0x0][0x3e0], RZ ;  /* 0x0000f8000c0a7a24 */ /* 0x000fe400078e02ff */
[----:B------:R-:W-:-:S03]  /*fe40*/  IMAD.WIDE.U32 R2, R0, c[0x0][0x3e0], R2 ;  /* 0x0000f80000027a25 */ /* 0x000fc600078e0002 */
[----:B----4-:R1:W-:Y:S01]  /*fe50*/  @!P0 ST.E [R4.64], R49 ;  /* 0x0000003104008985 */ /* 0x0103e2000c101906 */
[----:B------:R-:W-:Y:S01]  /*fe60*/  IMAD R9, R0, c[0x0][0x3e4], R10 ;  /* 0x0000f90000097a24 */ /* 0x000fe200078e020a */
[----:B------:R-:W-:-:S04]  /*fe70*/  SHF.R.S32.HI R0, RZ, 0x1f, R8 ;  /* 0x0000001fff007819 */ /* 0x000fc80000011408 */
[----:B------:R-:W-:Y:S01]  /*fe80*/  IADD3 R3, R3, R9, RZ ;  /* 0x0000000903037210 */ /* 0x000fe20007ffe0ff */
[----:B------:R-:W-:-:S04]  /*fe90*/  IMAD R0, R0, c[0x0][0x3d8], RZ ;  /* 0x0000f60000007a24 */ /* 0x000fc800078e02ff */
[C---:B------:R-:W-:Y:S02]  /*fea0*/  IMAD R0, R8.reuse, c[0x0][0x3dc], R0 ;  /* 0x0000f70008007a24 */ /* 0x040fe400078e0200 */
[----:B------:R-:W-:Y:S01]  /*feb0*/  IMAD.WIDE.U32 R2, R8, c[0x0][0x3d8], R2 ;  /* 0x0000f60008027a25 */ /* 0x000fe200078e0002 */
[----:B------:R-:W-:-:S03]  /*fec0*/  IADD3 R11, R14, R15, RZ ;  /* 0x0000000f0e0b7210 */ /* 0x000fc60007ffe0ff */
[----:B------:R-:W-:Y:S01]  /*fed0*/  IMAD.IADD R0, R3, 0x1, R0 ;  /* 0x0000000103007824 */ /* 0x000fe200078e0200 */
[----:B------:R-:W-:-:S04]  /*fee0*/  LEA R20, P0, R2, c[0x0][0x380], 0x1 ;  /* 0x0000e00002147a11 */ /* 0x000fc800078008ff */
[----:B------:R-:W-:Y:S02]  /*fef0*/  LEA.HI.X R10, R2, c[0x0][0x384], R0, 0x1, P0 ;  /* 0x0000e100020a7a11 */ /* 0x000fe400000f0c00 */
        /* <DEDUP_REMOVED lines=29> */
.L_x_1101:
[----:B---34-:R-:W-:Y:S05]  /*100d0*/  BSYNC B0 ;  /* 0x0000000000007941 */ /* 0x018fea0003800000 */
.L_x_1100:
        /* <DEDUP_REMOVED lines=9> */
[CC--:B--2---:R-:W-:Y:S02]  /*10170*/  @!P2 LEA R8, P5, R68.reuse, R0.reuse, 0x1 ;  /* 0x000000004408a211 */ /* 0x0c4fe400078a08ff */
[-C--:B-1----:R-:W-:Y:S02]  /*10180*/  @!P1 LEA R6, P4, R23, R0.reuse, 0x1 ;  /* 0x0000000017069211 */ /* 0x082fe400078808ff */
[----:B------:R-:W-:Y:S02]  /*10190*/  @!P0 LEA R4, P3, R21, R0, 0x1 ;  /* 0x0000000015048211 */ /* 0x000fe400078608ff */
[-C--:B----4-:R-:W-:Y:S02]  /*101a0*/  @!P2 LEA.HI.X R9, R68, R2.reuse, R69, 0x1, P5 ;  /* 0x000000024409a211 */ /* 0x090fe400028f0c45 */
[-C--:B------:R-:W-:Y:S02]  /*101b0*/  @!P1 LEA.HI.X R7, R23, R2.reuse, R64, 0x1, P4 ;  /* 0x0000000217079211 */ /* 0x080fe400020f0c40 */
[----:B------:R-:W-:Y:S01]  /*101c0*/  @!P0 LEA.HI.X R5, R21, R2, R22, 0x1, P3 ;  /* 0x0000000215058211 */ /* 0x000fe200018f0c16 */
[----:B------:R1:W-:Y:S04]  /*101d0*/  @!P2 ST.E.128 [R8.64], R36 ;  /* 0x000000240800a985 */ /* 0x0003e8000c101d06 */
[----:B------:R1:W-:Y:S04]  /*101e0*/  @!P1 ST.E.128 [R6.64], R32 ;  /* 0x0000002006009985 */ /* 0x0003e8000c101d06 */
[----:B------:R1:W-:Y:S02]  /*101f0*/  @!P0 ST.E.128 [R4.64], R28 ;  /* 0x0000001c04008985 */ /* 0x0003e4000c101d06 */
.L_x_1103:
[----:B------:R-:W-:Y:S05]  /*10200*/  BSYNC B0 ;  /* 0x0000000000007941 */ /* 0x000fea0003800000 */
.L_x_1102:
[----:B------:R-:W-:Y:S01]  /*10210*/  IADD3 R3, R11, 0x40, RZ ;  /* 0x000000400b037810 */ /* 0x000fe20007ffe0ff */
[----:B----4-:R4:W3:Y:S01]  /*10220*/  SHFL.IDX PT, R2, R10, 0x2, 0x181f ;  /* 0x00581f000a027f89 */ /* 0x0108e200000e0000 */
[----:B------:R-:W-:Y:S02]  /*10230*/  BSSY B0, `(.L_x_1104) ;  /* 0x0000010000007945 */ /* 0x000fe40003800000 */
[----:B------:R-:W-:Y:S01]  /*10240*/  ISETP.GE.AND P0, PT, R3, UR4, PT ;  /* 0x0000000403007c0c */ /* 0x000fe2000bf06270 */
[----:B--2---:R4:W2:-:S12]  /*10250*/  SHFL.IDX PT, R0, R20, 0x2, 0x181f ;  /* 0x00581f0014007f89 */ /* 0x00489800000e0000 */
[----:B------:R-:W-:Y:S05]  /*10260*/  @P0 BRA `(.L_x_1105) ;  /* 0x000000c000000947 */ /* 0x000fea0003800000 */
[----:B-----5:R-:W-:Y:S02]  /*10270*/  ISETP.GE.AND P2, PT, R68, c[0x0][0x3c8], PT ;  /* 0x0000f20044007a0c */ /* 0x020fe40003f46270 */
[----:B------:R-:W-:Y:S02]  /*10280*/  ISETP.GE.AND P1, PT, R23, c[0x0][0x3c8], PT ;  /* 0x0000f20017007a0c */ /* 0x000fe40003f26270 */
[----:B------:R-:W-:-:S09]  /*10290*/  ISETP.GE.AND P0, PT, R21, c[0x0][0x3c8], PT ;  /* 0x0000f20015007a0c */ /* 0x000fd20003f06270 */
[CC--:B-12---:R-:W-:Y:S02]  /*102a0*/  @!P2 LEA R8, P5, R68.reuse, R0.reuse, 0x1 ;  /* 0x000000004408a211 */ /* 0x0c6fe400078a08ff */
[-C--:B------:R-:W-:Y:S02]  /*102b0*/  @!P1 LEA R6, P4, R23, R0.reuse, 0x1 ;  /* 0x0000000017069211 */ /* 0x080fe400078808ff */
[----:B------:R-:W-:Y:S02]  /*102c0*/  @!P0 LEA R4, P3, R21, R0, 0x1 ;  /* 0x0000000015048211 */ /* 0x000fe400078608ff */
[-C--:B---3--:R-:W-:Y:S02]  /*102d0*/  @!P2 LEA.HI.X R9, R68, R2.reuse, R69, 0x1, P5 ;  /* 0x000000024409a211 */ /* 0x088fe400028f0c45 */
[-C--:B------:R-:W-:Y:S02]  /*102e0*/  @!P1 LEA.HI.X R7, R23, R2.reuse, R64, 0x1, P4 ;  /* 0x0000000217079211 */ /* 0x080fe400020f0c40 */
[----:B------:R-:W-:Y:S01]  /*102f0*/  @!P0 LEA.HI.X R5, R21, R2, R22, 0x1, P3 ;  /* 0x0000000215058211 */ /* 0x000fe200018f0c16 */
[----:B------:R1:W-:Y:S04]  /*10300*/  @!P2 ST.E.128 [R8.64], R48 ;  /* 0x000000300800a985 */ /* 0x0003e8000c101d06 */
[----:B------:R1:W-:Y:S04]  /*10310*/  @!P1 ST.E.128 [R6.64], R44 ;  /* 0x0000002c06009985 */ /* 0x0003e8000c101d06 */
[----:B------:R1:W-:Y:S02]  /*10320*/  @!P0 ST.E.128 [R4.64], R40 ;  /* 0x0000002804008985 */ /* 0x0003e4000c101d06 */
.L_x_1105:
[----:B------:R-:W-:Y:S05]  /*10330*/  BSYNC B0 ;  /* 0x0000000000007941 */ /* 0x000fea0003800000 */
.L_x_1104:
[----:B---3--:R-:W-:Y:S01]  /*10340*/  IADD3 R2, R11, 0x60, RZ ;  /* 0x000000600b027810 */ /* 0x008fe20007ffe0ff */
[----:B-1----:R1:W3:Y:S03]  /*10350*/  SHFL.IDX PT, R6, R10, 0x3, 0x181f ;  /* 0x00781f000a067f89 */ /* 0x0022e600000e0000 */
[----:B------:R-:W-:Y:S01]  /*10360*/  ISETP.GE.AND P0, PT, R2, UR4, PT ;  /* 0x0000000402007c0c */ /* 0x000fe2000bf06270 */
[----:B--2---:R1:W2:-:S12]  /*10370*/  SHFL.IDX PT, R0, R20, 0x3, 0x181f ;  /* 0x00781f0014007f89 */ /* 0x00429800000e0000 */
[----:B------:R-:W-:Y:S05]  /*10380*/  @P0 BRA `(.L_x_1106) ;  /* 0x00000c3000000947 */ /* 0x000fea0003800000 */
[----:B-----5:R-:W-:Y:S02]  /*10390*/  ISETP.GE.AND P1, PT, R68, c[0x0][0x3c8], PT ;  /* 0x0000f20044007a0c */ /* 0x020fe40003f26270 */
[----:B------:R-:W-:-:S11]  /*103a0*/  ISETP.GE.AND P0, PT, R23, c[0x0][0x3c8], PT ;  /* 0x0000f20017007a0c */ /* 0x000fd60003f06270 */
[CC--:B--2---:R-:W-:Y:S02]  /*103b0*/  @!P1 LEA R4, P3, R68.reuse, R0.reuse, 0x1 ;  /* 0x0000000044049211 */ /* 0x0c4fe400078608ff */
[C---:B------:R-:W-:Y:S02]  /*103c0*/  @!P0 LEA R2, P2, R23.reuse, R0, 0x1 ;  /* 0x0000000017028211 */ /* 0x040fe400078408ff */
[-C--:B---3--:R-:W-:Y:S02]  /*103d0*/  @!P1 LEA.HI.X R5, R68, R6.reuse, R69, 0x1, P3 ;  /* 0x0000000644059211 */ /* 0x088fe400018f0c45 */
[----:B------:R-:W-:-:S03]  /*103e0*/  @!P0 LEA.HI.X R3, R23, R6, R64, 0x1, P2 ;  /* 0x0000000617038211 */ /* 0x000fc600010f0c40 */
[----:B------:R2:W-:Y:S04]  /*103f0*/  @!P1 ST.E.128 [R4.64], R56 ;  /* 0x0000003804009985 */ /* 0x0005e8000c101d06 */
[----:B------:R2:W-:Y:S01]  /*10400*/  @!P0 ST.E.128 [R2.64], R52 ;  /* 0x0000003402008985 */ /* 0x0005e2000c101d06 */
[----:B------:R-:W-:-:S13]  /*10410*/  ISETP.GE.AND P0, PT, R21, c[0x0][0x3c8], PT ;  /* 0x0000f20015007a0c */ /* 0x000fda0003f06270 */
[----:B------:R-:W-:Y:S05]  /*10420*/  @P0 BRA `(.L_x_1106) ;  /* 0x00000b9000000947 */ /* 0x000fea0003800000 */
[----:B--2---:R-:W-:-:S04]  /*10430*/  LEA R2, P0, R21, R0, 0x1 ;  /* 0x0000000015027211 */ /* 0x004fc800078008ff */
[----:B------:R-:W-:-:S05]  /*10440*/  LEA.HI.X R3, R21, R6, R22, 0x1, P0 ;  /* 0x0000000615037211 */ /* 0x000fca00000f0c16 */
[----:B------:R2:W-:Y:S01]  /*10450*/  ST.E.128 [R2.64], R60 ;  /* 0x0000003c02007985 */ /* 0x0005e2000c101d06 */
[----:B------:R-:W-:Y:S05]  /*10460*/  BRA `(.L_x_1106) ;  /* 0x00000b5000007947 */ /* 0x000fea0003800000 */
.L_x_1098:
[----:B------:R-:W2:Y:S04]  /*10470*/  LDL R3, [R1+0x50] ;  /* 0x0000500001037983 */ /* 0x000ea80000100800 */
[----:B------:R-:W3:Y:S04]  /*10480*/  LDL R2, [R1+0x54] ;  /* 0x0000540001027983 */ /* 0x000ee80000100800 */
[----:B------:R-:W4:Y:S01]  /*10490*/  LDL R0, [R1+0x5c] ;  /* 0x00005c0001007983 */ /* 0x000f220000100800 */
[----:B------:R-:W-:Y:S03]  /*104a0*/  BSSY B0, `(.L_x_1107) ;  /* 0x0000027000007945 */ /* 0x000fe60003800000 */
[----:B------:R-:W1:Y:S02]  /*104b0*/  S2R R14, SR_TID.X ;  /* 0x00000000000e7919 */ /* 0x000e640000002100 */
[----:B-1----:R-:W-:Y:S01]  /*104c0*/  ISETP.GE.AND P0, PT, R14, 0x80, PT ;  /* 0x000000800e00780c */ /* 0x002fe20003f06270 */
[----:B--2---:R-:W-:-:S02]  /*104d0*/  IMAD.MOV.U32 R13, RZ, RZ, R3 ;  /* 0x000000ffff0d7224 */ /* 0x004fc400078e0003 */
[----:B---3--:R-:W-:-:S03]  /*104e0*/  IMAD.MOV.U32 R12, RZ, RZ, R2 ;  /* 0x000000ffff0c7224 */ /* 0x008fc600078e0002 */
[----:B------:R-:W-:Y:S01]  /*104f0*/  SHF.R.S32.HI R9, RZ, 0x1f, R13 ;  /* 0x0000001fff097819 */ /* 0x000fe2000001140d */
[----:B----4-:R-:W-:Y:S01]  /*10500*/  IMAD.MOV.U32 R11, RZ, RZ, R0 ;  /* 0x000000ffff0b7224 */ /* 0x010fe200078e0000 */
[----:B------:R-:W-:-:S05]  /*10510*/  SHF.R.S32.HI R10, RZ, 0x1f, R12 ;  /* 0x0000001fff0a7819 */ /* 0x000fca000001140c */
        /* <DEDUP_REMOVED lines=16> */
[----:B------:R-:W-:Y:S01]  /*10620*/  IADD3 R7, -R0, RZ, RZ ;  /* 0x000000ff00077210 */ /* 0x000fe20007ffe1ff */
        /* <DEDUP_REMOVED lines=14> */
.L_x_1108:
[----:B------:R-:W-:Y:S05]  /*10710*/  BSYNC B0 ;  /* 0x0000000000007941 */ /* 0x000fea0003800000 */
.L_x_1107:
[--C-:B------:R-:W-:Y:S01]  /*10720*/  SHF.R.S32.HI R2, RZ, 0x1f, R14.reuse ;  /* 0x0000001fff027819 */ /* 0x100fe2000001140e */
[----:B-1----:R-:W-:Y:S01]  /*10730*/  IMAD.MOV.U32 R0, RZ, RZ, c[0x0][0x4e8] ;  /* 0x00013a00ff007624 */ /* 0x002fe200078e00ff */
[----:B------:R-:W-:Y:S01]  /*10740*/  SHF.R.S32.HI R8, RZ, 0x1f, R14 ;  /* 0x0000001fff087819 */ /* 0x000fe2000001140e */
[----:B------:R-:W-:Y:S01]  /*10750*/  IMAD R6, R10, c[0x0][0x3f0], RZ ;  /* 0x0000fc000a067a24 */ /* 0x000fe200078e02ff */
[-C--:B------:R-:W-:Y:S02]  /*10760*/  LEA.HI R2, R2, R14.reuse, RZ, 0x3 ;  /* 0x0000000e02027211 */ /* 0x080fe400078f18ff */
[----:B------:R-:W-:Y:S01]  /*10770*/  LEA.HI R8, R8, R14, RZ, 0x3 ;  /* 0x0000000e08087211 */ /* 0x000fe200078f18ff */
[----:B------:R-:W-:Y:S01]  /*10780*/  IMAD R7, R12, c[0x0][0x3f4], R6 ;  /* 0x0000fd000c077a24 */ /* 0x000fe200078e0206 */
[----:B------:R-:W-:Y:S02]  /*10790*/  LOP3.LUT R2, R2, 0xfffffff8, RZ, 0xc0, !PT ;  /* 0xfffffff802027812 */ /* 0x000fe400078ec0ff */
[----:B------:R-:W-:-:S02]  /*107a0*/  SHF.R.S32.HI R8, RZ, 0x3, R8 ;  /* 0x00000003ff087819 */ /* 0x000fc40000011408 */
[----:B------:R-:W-:Y:S02]  /*107b0*/  IADD3 R2, -R2, R14, RZ ;  /* 0x0000000e02027210 */ /* 0x000fe40007ffe1ff */
[----:B------:R-:W-:Y:S01]  /*107c0*/  ISETP.NE.AND P0, PT, R0, 0x1, PT ;  /* 0x000000010000780c */ /* 0x000fe20003f05270 */
[----:B------:R-:W-:Y:S01]  /*107d0*/  IMAD R0, R9, c[0x0][0x3e8], RZ ;  /* 0x0000fa0009007a24 */ /* 0x000fe200078e02ff */
[----:B------:R-:W-:Y:S01]  /*107e0*/  LEA R4, R2, R8, 0x5 ;  /* 0x0000000802047211 */ /* 0x000fe200078e28ff */
[----:B------:R-:W-:-:S04]  /*107f0*/  IMAD.WIDE.U32 R2, R13, c[0x0][0x3e8], RZ ;  /* 0x0000fa000d027a25 */ /* 0x000fc800078e00ff */
[----:B------:R-:W-:Y:S01]  /*10800*/  IMAD.IADD R4, R11, 0x1, R4 ;  /* 0x000000010b047824 */ /* 0x000fe200078e0204 */
[----:B------:R-:W-:Y:S01]  /*10810*/  IADD3 R11, R8, R11, RZ ;  /* 0x0000000b080b7210 */ /* 0x000fe20007ffe0ff */
[----:B------:R-:W-:-:S04]  /*10820*/  IMAD R0, R13, c[0x0][0x3ec], R0 ;  /* 0x0000fb000d007a24 */ /* 0x000fc800078e0200 */
[----:B------:R-:W-:Y:S01]  /*10830*/  @P0 IMAD.HI.U32 R5, R4, c[0x0][0x4ec], RZ ;  /* 0x00013b0004050a27 */ /* 0x000fe200078e00ff */
[----:B------:R-:W-:-:S03]  /*10840*/  IADD3 R3, R3, R0, RZ ;  /* 0x0000000003037210 */ /* 0x000fc60007ffe0ff */
[----:B------:R-:W-:Y:S01]  /*10850*/  IMAD.MOV.U32 R0, RZ, RZ, R4 ;  /* 0x000000ffff007224 */ /* 0x000fe200078e0004 */
[----:B------:R-:W-:Y:S01]  /*10860*/  @P0 SHF.R.U32.HI R0, RZ, c[0x0][0x4f0], R5 ;  /* 0x00013c00ff000a19 */ /* 0x000fe20000011605 */
[----:B------:R-:W-:-:S03]  /*10870*/  IMAD.WIDE.U32 R2, R12, c[0x0][0x3f0], R2 ;  /* 0x0000fc000c027a25 */ /* 0x000fc600078e0002 */
[----:B------:R-:W-:Y:S02]  /*10880*/  SHF.R.S32.HI R6, RZ, 0x1f, R0 ;  /* 0x0000001fff067819 */ /* 0x000fe40000011400 */
[----:B------:R-:W-:Y:S02]  /*10890*/  IADD3 R5, -R0, RZ, RZ ;  /* 0x000000ff00057210 */ /* 0x000fe40007ffe1ff */
[----:B------:R-:W-:Y:S01]  /*108a0*/  IADD3 R3, R3, R7, RZ ;  /* 0x0000000703037210 */ /* 0x000fe20007ffe0ff */
[----:B------:R-:W-:Y:S02]  /*108b0*/  IMAD R6, R6, c[0x0][0x3e0], RZ ;  /* 0x0000f80006067a24 */ /* 0x000fe400078e02ff */
[----:B------:R-:W-:Y:S02]  /*108c0*/  IMAD R4, R5, c[0x0][0x4e8], R4 ;  /* 0x00013a0005047a24 */ /* 0x000fe400078e0204 */
[C---:B------:R-:W-:Y:S02]  /*108d0*/  IMAD R5, R0.reuse, c[0x0][0x3e4], R6 ;  /* 0x0000f90000057a24 */ /* 0x040fe400078e0206 */
[----:B------:R-:W-:Y:S01]  /*108e0*/  IMAD.WIDE.U32 R2, R0, c[0x0][0x3e0], R2 ;  /* 0x0000f80000027a25 */ /* 0x000fe200078e0002 */
[----:B------:R-:W-:-:S03]  /*108f0*/  SHF.R.S32.HI R0, RZ, 0x1f, R4 ;  /* 0x0000001fff007819 */ /* 0x000fc60000011404 */
[----:B------:R-:W-:Y:S02]  /*10900*/  IMAD.IADD R3, R3, 0x1, R5 ;  /* 0x0000000103037824 */ /* 0x000fe400078e0205 */
[----:B------:R-:W-:Y:S02]  /*10910*/  IMAD R0, R0, c[0x0][0x3d8], RZ ;  /* 0x0000f60000007a24 */ /* 0x000fe400078e02ff */
[----:B------:R-:W-:-:S04]  /*10920*/  IMAD.WIDE.U32 R2, R4, c[0x0][0x3d8], R2 ;  /* 0x0000f60004027a25 */ /* 0x000fc800078e0002 */
[----:B------:R-:W-:Y:S01]  /*10930*/  IMAD R4, R4, c[0x0][0x3dc], R0 ;  /* 0x0000f70004047a24 */ /* 0x000fe200078e0200 */
[----:B------:R-:W-:-:S04]  /*10940*/  LEA R12, P0, R2, c[0x0][0x380], 0x1 ;  /* 0x0000e000020c7a11 */ /* 0x000fc800078008ff */
[----:B------:R-:W-:-:S04]  /*10950*/  IADD3 R4, R3, R4, RZ ;  /* 0x0000000403047210 */ /* 0x000fc80007ffe0ff */
[----:B------:R-:W-:Y:S01]  /*10960*/  LEA.HI.X R10, R2, c[0x0][0x384], R4, 0x1, P0 ;  /* 0x0000e100020a7a11 */ /* 0x000fe200000f0c04 */
[----:B------:R-:W-:Y:S05]  /*10970*/  BRA.DIV ~URZ, `(.L_x_1109) ;  /* 0x000008f27f007947 */ /* 0x000fea000b800000 */
[----:B------:R1:W2:Y:S02]  /*10980*/  SHFL.IDX PT, R2, R10, RZ, 0x181f ;  /* 0x00181fff0a027589 */ /* 0x0002a400000e0000 */
.L_x_1127:
[----:B------:R-:W-:Y:S05]  /*10990*/  BRA.DIV ~URZ, `(.L_x_1110) ;  /* 0x000009427f007947 */ /* 0x000fea000b800000 */
[----:B------:R3:W4:Y:S02]  /*109a0*/  SHFL.IDX PT, R0, R12, RZ, 0x181f ;  /* 0x00181fff0c007589 */ /* 0x00072400000e0000 */
.L_x_1128:
        /* <DEDUP_REMOVED lines=14> */
[----:B------:R-:W-:Y:S02]  /*10a90*/  @!P1 LEA R6, P4, R15, R0, 0x1 ;  /* 0x000000000f069211 */ /* 0x000fe400078808ff */
[----:B------:R-:W-:Y:S02]  /*10aa0*/  @!P2 LEA.HI.X R9, R18, R2, R19, 0x1, P5 ;  /* 0x000000021209a211 */ /* 0x000fe400028f0c13 */
[----:B------:R-:W-:Y:S02]  /*10ab0*/  @!P0 LEA R4, P3, R3, R0, 0x1 ;  /* 0x0000000003048211 */ /* 0x000fe400078608ff */
[-C--:B--2---:R-:W-:Y:S02]  /*10ac0*/  @!P1 LEA.HI.X R7, R15, R2.reuse, R16, 0x1, P4 ;  /* 0x000000020f079211 */ /* 0x084fe400020f0c10 */
[----:B------:R-:W-:Y:S01]  /*10ad0*/  @!P0 LEA.HI.X R5, R3, R2, R14, 0x1, P3 ;  /* 0x0000000203058211 */ /* 0x000fe200018f0c0e */
[----:B------:R2:W-:Y:S04]  /*10ae0*/  @!P2 ST.E.128 [R8.64], RZ ;  /* 0x000000ff0800a985 */ /* 0x0005e8000c101d06 */
[----:B------:R2:W-:Y:S04]  /*10af0*/  @!P1 ST.E.128 [R6.64], RZ ;  /* 0x000000ff06009985 */ /* 0x0005e8000c101d06 */
[----:B------:R2:W-:Y:S02]  /*10b00*/  @!P0 ST.E.128 [R4.64], RZ ;  /* 0x000000ff04008985 */ /* 0x0005e4000c101d06 */
.L_x_1112:
[----:B------:R-:W-:Y:S05]  /*10b10*/  BSYNC B0 ;  /* 0x0000000000007941 */ /* 0x000fea0003800000 */
.L_x_1111:
[----:B------:R-:W-:Y:S05]  /*10b20*/  BRA.DIV ~URZ, `(.L_x_1113) ;  /* 0x000008127f007947 */ /* 0x000fea000b800000 */
[----:B--2---:R2:W1:Y:S04]  /*10b30*/  SHFL.IDX PT, R2, R10, 0x1, 0x181f ;  /* 0x00381f000a027f89 */ /* 0x00446800000e0000 */
[----:B----4-:R2:W4:Y:S02]  /*10b40*/  SHFL.IDX PT, R0, R12, 0x1, 0x181f ;  /* 0x00381f000c007f89 */ /* 0x01052400000e0000 */
.L_x_1129:
        /* <DEDUP_REMOVED lines=12> */
[-C--:B------:R-:W-:Y:S02]  /*10c10*/  @!P2 LEA R8, P5, R18, R0.reuse, 0x1 ;  /* 0x000000001208a211 */ /* 0x080fe400078a08ff */
[----:B------:R-:W-:Y:S02]  /*10c20*/  @!P1 LEA R6, P4, R16, R0, 0x1 ;  /* 0x0000000010069211 */ /* 0x000fe400078808ff */
[----:B-1----:R-:W-:Y:S02]  /*10c30*/  @!P2 LEA.HI.X R9, R18, R2, R19, 0x1, P5 ;  /* 0x000000021209a211 */ /* 0x002fe400028f0c13 */
[----:B------:R-:W-:Y:S02]  /*10c40*/  @!P0 LEA R4, P3, R14, R0, 0x1 ;  /* 0x000000000e048211 */ /* 0x000fe400078608ff */
[-C--:B----4-:R-:W-:Y:S02]  /*10c50*/  @!P1 LEA.HI.X R7, R16, R2.reuse, R17, 0x1, P4 ;  /* 0x0000000210079211 */ /* 0x090fe400020f0c11 */
[----:B------:R-:W-:Y:S01]  /*10c60*/  @!P0 LEA.HI.X R5, R14, R2, R15, 0x1, P3 ;  /* 0x000000020e058211 */ /* 0x000fe200018f0c0f */
[----:B------:R1:W-:Y:S04]  /*10c70*/  @!P2 ST.E.128 [R8.64], RZ ;  /* 0x000000ff0800a985 */ /* 0x0003e8000c101d06 */
[----:B------:R1:W-:Y:S04]  /*10c80*/  @!P1 ST.E.128 [R6.64], RZ ;  /* 0x000000ff06009985 */ /* 0x0003e8000c101d06 */
[----:B------:R1:W-:Y:S02]  /*10c90*/  @!P0 ST.E.128 [R4.64], RZ ;  /* 0x000000ff04008985 */ /* 0x0003e4000c101d06 */
.L_x_1115:
[----:B------:R-:W-:Y:S05]  /*10ca0*/  BSYNC B0 ;  /* 0x0000000000007941 */ /* 0x000fea0003800000 */
.L_x_1114:
[----:B------:R-:W-:Y:S05]  /*10cb0*/  BRA.DIV ~URZ, `(.L_x_1116) ;  /* 0x000007427f007947 */ /* 0x000fea000b800000 */
[----:B-1----:R1:W2:Y:S02]  /*10cc0*/  SHFL.IDX PT, R2, R10, 0x2, 0x181f ;  /* 0x00581f000a027f89 */ /* 0x0022a400000e0000 */
.L_x_1130:
[----:B------:R-:W-:Y:S05]  /*10cd0*/  BRA.DIV ~URZ, `(.L_x_1117) ;  /* 0x000007927f007947 */ /* 0x000fea000b800000 */
[----:B----4-:R4:W1:Y:S02]  /*10ce0*/  SHFL.IDX PT, R0, R12, 0x2, 0x181f ;  /* 0x00581f000c007f89 */ /* 0x01086400000e0000 */
.L_x_1131:
        /* <DEDUP_REMOVED lines=12> */
[-C--:B-1----:R-:W-:Y:S02]  /*10db0*/  @!P2 LEA R8, P5, R18, R0.reuse, 0x1 ;  /* 0x000000001208a211 */ /* 0x082fe400078a08ff */
        /* <DEDUP_REMOVED lines=8> */
.L_x_1119:
[----:B------:R-:W-:Y:S05]  /*10e40*/  BSYNC B0 ;  /* 0x0000000000007941 */ /* 0x000fea0003800000 */
.L_x_1118:
[----:B------:R-:W-:Y:S05]  /*10e50*/  BRA.DIV ~URZ, `(.L_x_1120) ;  /* 0x000006727f007947 */ /* 0x000fea000b800000 */
[----:B--2---:R2:W3:Y:S04]  /*10e60*/  SHFL.IDX PT, R2, R10, 0x3, 0x181f ;  /* 0x00781f000a027f89 */ /* 0x0044e800000e0000 */
[----:B-1----:R2:W1:Y:S02]  /*10e70*/  SHFL.IDX PT, R0, R12, 0x3, 0x181f ;  /* 0x00781f000c007f89 */ /* 0x00246400000e0000 */
.L_x_1132:
[----:B------:R-:W-:-:S04]  /*10e80*/  IADD3 R3, R11, 0x60, RZ ;  /* 0x000000600b037810 */ /* 0x000fc80007ffe0ff */
[----:B------:R-:W-:-:S13]  /*10e90*/  ISETP.GE.AND P0, PT, R3, R13, PT ;  /* 0x0000000d0300720c */ /* 0x000fda0003f06270 */
[----:B------:R-:W-:Y:S05]  /*10ea0*/  @P0 BRA `(.L_x_1106) ;  /* 0x0000011000000947 */ /* 0x000fea0003800000 */
[----:B------:R-:W5:Y:S04]  /*10eb0*/  LDL.64 R16, [R1+0x10] ;  /* 0x0000100001107983 */ /* 0x000f680000100a00 */
[----:B--2---:R-:W2:Y:S04]  /*10ec0*/  LDL R14, [R1+0x1c] ;  /* 0x00001c00010e7983 */ /* 0x004ea80000100800 */
[----:B----4-:R-:W4:Y:S04]  /*10ed0*/  LDL R10, [R1+0x20] ;  /* 0x00002000010a7983 */ /* 0x010f280000100800 */
[----:B---3--:R-:W3:Y:S04]  /*10ee0*/  LDL R15, [R1+0x70] ;  /* 0x00007000010f7983 */ /* 0x008ee80000100800 */
[----:B------:R-:W3:Y:S01]  /*10ef0*/  LDL R12, [R1+0x60] ;  /* 0x00006000010c7983 */ /* 0x000ee20000100800 */
[----:B-----5:R-:W-:-:S02]  /*10f00*/  ISETP.GE.AND P2, PT, R16, c[0x0][0x3c8], PT ;  /* 0x0000f20010007a0c */ /* 0x020fc40003f46270 */
[----:B--2---:R-:W-:Y:S02]  /*10f10*/  ISETP.GE.AND P1, PT, R14, c[0x0][0x3c8], PT ;  /* 0x0000f2000e007a0c */ /* 0x004fe40003f26270 */
[----:B----4-:R-:W-:-:S09]  /*10f20*/  ISETP.GE.AND P0, PT, R10, c[0x0][0x3c8], PT ;  /* 0x0000f2000a007a0c */ /* 0x010fd20003f06270 */
[-C--:B-1----:R-:W-:Y:S02]  /*10f30*/  @!P2 LEA R8, P5, R16, R0.reuse, 0x1 ;  /* 0x000000001008a211 */ /* 0x082fe400078a08ff */
[----:B------:R-:W-:Y:S02]  /*10f40*/  @!P1 LEA R6, P4, R14, R0, 0x1 ;  /* 0x000000000e069211 */ /* 0x000fe400078808ff */
[----:B------:R-:W-:Y:S02]  /*10f50*/  @!P2 LEA.HI.X R9, R16, R2, R17, 0x1, P5 ;  /* 0x000000021009a211 */ /* 0x000fe400028f0c11 */
[----:B------:R-:W-:Y:S02]  /*10f60*/  @!P0 LEA R4, P3, R10, R0, 0x1 ;  /* 0x000000000a048211 */ /* 0x000fe400078608ff */
[-C--:B---3--:R-:W-:Y:S02]  /*10f70*/  @!P1 LEA.HI.X R7, R14, R2.reuse, R15, 0x1, P4 ;  /* 0x000000020e079211 */ /* 0x088fe400020f0c0f */
[----:B------:R-:W-:Y:S01]  /*10f80*/  @!P0 LEA.HI.X R5, R10, R2, R12, 0x1, P3 ;  /* 0x000000020a058211 */ /* 0x000fe200018f0c0c */
[----:B------:R1:W-:Y:S04]  /*10f90*/  @!P2 ST.E.128 [R8.64], RZ ;  /* 0x000000ff0800a985 */ /* 0x0003e8000c101d06 */
[----:B------:R1:W-:Y:S04]  /*10fa0*/  @!P1 ST.E.128 [R6.64], RZ ;  /* 0x000000ff06009985 */ /* 0x0003e8000c101d06 */
[----:B------:R1:W-:Y:S02]  /*10fb0*/  @!P0 ST.E.128 [R4.64], RZ ;  /* 0x000000ff04008985 */ /* 0x0003e4000c101d06 */
.L_x_1106:
[----:B------:R-:W-:Y:S05]  /*10fc0*/  BSYNC B1 ;  /* 0x0000000000017941 */ /* 0x000fea0003800000 */
.L_x_1097:
[----:B-12---:R-:W2:Y:S02]  /*10fd0*/  LDL R0, [R1+0x9c] ;  /* 0x00009c0001007983 */ /* 0x006ea40000100800 */
[----:B--2---:R-:W-:-:S13]  /*10fe0*/  ISETP.NE.AND P0, PT, R0, RZ, PT ;  /* 0x000000ff0000720c */ /* 0x004fda0003f05270 */
[----:B------:R-:W-:Y:S01]  /*10ff0*/  @P0 WARPSYNC 0xffffffff ;  /* 0xffffffff00000948 */ /* 0x000fe20003800000 */
[----:B------:R-:W-:Y:S06]  /*11000*/  @P0 BAR.SYNC.DEFER_BLOCKING 0x5, 0x100 ;  /* 0x0144000000000b1d */ /* 0x000fec0000010000 */
[----:B------:R-:W1:Y:S04]  /*11010*/  @P0 LDS R0, [0x24100] ;  /* 0x02410000ff000984 */ /* 0x000e680000000800 */
[----:B-1----:R1:W-:Y:S04]  /*11020*/  @P0 STL [R1+0x74], R0 ;  /* 0x0000740001000387 */ /* 0x0023e80000100800 */
[----:B------:R-:W-:Y:S06]  /*11030*/  @P0 BAR.ARV 0x4, 0x100 ;  /* 0x0104000000000b1d */ /* 0x000fec0000002000 */
[----:B------:R-:W-:Y:S05]  /*11040*/  @P0 BRA `(.L_x_1121) ;  /* 0x0000007000000947 */ /* 0x000fea0003800000 */
[----:B------:R-:W-:Y:S05]  /*11050*/  BRA.DIV ~URZ, `(.L_x_1122) ;  /* 0x000005327f007947 */ /* 0x000fea000b800000 */
[----:B-1----:R1:W2:Y:S02]  /*11060*/  SHFL.IDX PT, R0, R65, RZ, 0x1f ;  /* 0x00001fff41007589 */ /* 0x0022a400000e0000 */
.L_x_1133:
[----:B------:R-:W-:Y:S01]  /*11070*/  WARPSYNC 0xffffffff ;  /* 0xffffffff00007948 */ /* 0x000fe20003800000 */
[----:B------:R-:W-:Y:S06]  /*11080*/  BAR.SYNC.DEFER_BLOCKING 0x4, 0x100 ;  /* 0x0104000000007b1d */ /* 0x000fec0000010000 */
[----:B--2---:R2:W-:Y:S04]  /*11090*/  STL [R1+0x74], R0 ;  /* 0x0000740001007387 */ /* 0x0045e80000100800 */
[----:B------:R2:W-:Y:S04]  /*110a0*/  @!P6 STS [0x24100], R65 ;  /* 0x02410041ff00e388 */ /* 0x0005e80000000800 */
[----:B------:R-:W-:Y:S06]  /*110b0*/  BAR.ARV 0x5, 0x100 ;  /* 0x0144000000007b1d */ /* 0x000fec0000002000 */
.L_x_1121:
[----:B-12---:R-:W2:Y:S02]  /*110c0*/  LDL R0, [R1+0x74] ;  /* 0x0000740001007983 */ /* 0x006ea40000100800 */
[----:B--2---:R-:W-:-:S13]  /*110d0*/  ISETP.GE.AND P0, PT, R0, c[0x0][0x538], PT ;  /* 0x00014e0000007a0c */ /* 0x004fda0003f06270 */
[----:B---345:R-:W-:Y:S01]  /*110e0*/  @P0 CALL.REL.NOINC `(.L_x_1123) ;  /* 0x0000001000000944 */ /* 0x038fe20003c00000 */
[----:B------:R-:W-:Y:S05]  /*110f0*/  BRA `(.L_x_1124) ;  /* 0xfffef7a000007947 */ /* 0x000fea000383ffff */
.L_x_1123:
[----:B------:R-:W-:Y:S05]  /*11100*/  EXIT ;  /* 0x000000000000794d */ /* 0x000fea0003800000 */
.L_x_1093:
[----:B------:R2:W5:Y:S01]  /*11110*/  LDL R0, [R1+0x4] ;  /* 0x0000040001007983 */ /* 0x0005620000100800 */
[----:B-1----:R-:W-:Y:S02]  /*11120*/  MOV R3, 0x2 ;  /* 0x0000000200037802 */ /* 0x002fe40000000f00 */
[----:B------:R-:W-:Y:S02]  /*11130*/  MOV R2, 0x11150 ;  /* 0x0001115000027802 */ /* 0x000fe40000000f00 */
[----:B--2--5:R-:W-:Y:S05]  /*11140*/  CALL.REL.NOINC `($__internal_2_$__cuda_sm70_shflsync_bfly_p) ;  /* 0x000004a000007944 */ /* 0x024fea0003c00000 */
[----:B------:R-:W-:Y:S01]  /*11150*/  MOV R4, R5 ;  /* 0x0000000500047202 */ /* 0x000fe20000000f00 */
[----:B------:R-:W-:Y:S05]  /*11160*/  BRA `(.L_x_1125) ;  /* 0xffffd70000007947 */ /* 0x000fea000383ffff */
.L_x_1094:
[----:B------:R-:W-:Y:S01]  /*11170*/  IMAD.MOV.U32 R0, RZ, RZ, R4 ;  /* 0x000000ffff007224 */ /* 0x000fe200078e0004 */
[----:B-1----:R-:W-:Y:S02]  /*11180*/  MOV R3, 0x1 ;  /* 0x0000000100037802 */ /* 0x002fe40000000f00 */
[----:B------:R-:W-:Y:S02]  /*11190*/  MOV R2, 0x111b0 ;  /* 0x000111b000027802 */ /* 0x000fe40000000f00 */
[----:B------:R-:W-:Y:S05]  /*111a0*/  CALL.REL.NOINC `($__internal_2_$__cuda_sm70_shflsync_bfly_p) ;  /* 0x0000044000007944 */ /* 0x000fea0003c00000 */
[----:B------:R1:W5:Y:S01]  /*111b0*/  LDL R0, [R1+0x8] ;  /* 0x0000080001007983 */ /* 0x0003620000100800 */
[----:B------:R-:W-:Y:S01]  /*111c0*/  FADD.FTZ R4, R4, R5 ;  /* 0x0000000504047221 */ /* 0x000fe20000010000 */
[----:B------:R-:W-:Y:S02]  /*111d0*/  MOV R3, 0x2 ;  /* 0x0000000200037802 */ /* 0x000fe40000000f00 */
[----:B------:R-:W-:-:S02]  /*111e0*/  MOV R2, 0x11200 ;  /* 0x0001120000027802 */ /* 0x000fc40000000f00 */
[----:B-1---5:R-:W-:Y:S05]  /*111f0*/  CALL.REL.NOINC `($__internal_2_$__cuda_sm70_shflsync_bfly_p) ;  /* 0x000003f000007944 */ /* 0x022fea0003c00000 */
[----:B------:R-:W2:Y:S01]  /*11200*/  LDL.LU R0, [R1+0x8] ;  /* 0x0000080001007983 */ /* 0x000ea20000300800 */
[----:B------:R-:W-:-:S02]  /*11210*/  MOV R3, 0x1 ;  /* 0x0000000100037802 */ /* 0x000fc40000000f00 */
[----:B------:R-:W-:Y:S01]  /*11220*/  MOV R2, 0x11250 ;  /* 0x0001125000027802 */ /* 0x000fe20000000f00 */
[----:B--2---:R-:W-:Y:S02]  /*11230*/  FADD.FTZ R0, R0, R5 ;  /* 0x0000000500007221 */ /* 0x004fe40000010000 */
[----:B------:R-:W-:Y:S05]  /*11240*/  CALL.REL.NOINC `($__internal_2_$__cuda_sm70_shflsync_bfly_p) ;  /* 0x000003a000007944 */ /* 0x000fea0003c00000 */
[----:B------:R-:W-:Y:S01]  /*11250*/  MOV R3, R5 ;  /* 0x0000000500037202 */ /* 0x000fe20000000f00 */
[----:B------:R-:W-:Y:S05]  /*11260*/  BRA `(.L_x_1126) ;  /* 0xffffd69000007947 */ /* 0x000fea000383ffff */
.L_x_1109:
[----:B------:R-:W-:Y:S01]  /*11270*/  IMAD.MOV.U32 R4, RZ, RZ, R10 ;  /* 0x000000ffff047224 */ /* 0x000fe200078e000a */
[----:B------:R-:W-:Y:S01]  /*11280*/  MOV R3, RZ ;  /* 0x000000ff00037202 */ /* 0x000fe20000000f00 */
[----:B------:R-:W-:Y:S01]  /*11290*/  IMAD.MOV.U32 R0, RZ, RZ, 0x181f ;  /* 0x0000181fff007424 */ /* 0x000fe200078e00ff */
[----:B------:R-:W-:Y:S02]  /*112a0*/  MOV R5, 0x112c0 ;  /* 0x000112c000057802 */ /* 0x000fe40000000f00 */
[----:B------:R-:W-:Y:S05]  /*112b0*/  CALL.REL.NOINC `($__internal_3_$__cuda_sm70_shflsync_idx_p) ;  /* 0x0000037000007944 */ /* 0x000fea0003c00000 */
[----:B------:R-:W-:Y:S01]  /*112c0*/  MOV R2, R0 ;  /* 0x0000000000027202 */ /* 0x000fe20000000f00 */
[----:B------:R-:W-:Y:S05]  /*112d0*/  BRA `(.L_x_1127) ;  /* 0xfffff6b000007947 */ /* 0x000fea000383ffff */
.L_x_1110:
[----:B------:R-:W-:Y:S01]  /*112e0*/  IMAD.MOV.U32 R4, RZ, RZ, R12 ;  /* 0x000000ffff047224 */ /* 0x000fe200078e000c */
[----:B------:R-:W-:Y:S01]  /*112f0*/  MOV R3, RZ ;  /* 0x000000ff00037202 */ /* 0x000fe20000000f00 */
[----:B------:R-:W-:Y:S01]  /*11300*/  IMAD.MOV.U32 R0, RZ, RZ, 0x181f ;  /* 0x0000181fff007424 */ /* 0x000fe200078e00ff */
[----:B------:R-:W-:Y:S02]  /*11310*/  MOV R5, 0x11330 ;  /* 0x0001133000057802 */ /* 0x000fe40000000f00 */
[----:B-12---:R-:W-:Y:S05]  /*11320*/  CALL.REL.NOINC `($__internal_3_$__cuda_sm70_shflsync_idx_p) ;  /* 0x0000030000007944 */ /* 0x006fea0003c00000 */
[----:B------:R-:W-:Y:S05]  /*11330*/  BRA `(.L_x_1128) ;  /* 0xfffff67000007947 */ /* 0x000fea000383ffff */
.L_x_1113:
[----:B--2---:R-:W-:Y:S01]  /*11340*/  IMAD.MOV.U32 R4, RZ, RZ, R10 ;  /* 0x000000ffff047224 */ /* 0x004fe200078e000a */
[----:B------:R-:W-:Y:S01]  /*11350*/  MOV R3, 0x1 ;  /* 0x0000000100037802 */ /* 0x000fe20000000f00 */
[----:B----4-:R-:W-:Y:S01]  /*11360*/  IMAD.MOV.U32 R0, RZ, RZ, 0x181f ;  /* 0x0000181fff007424 */ /* 0x010fe200078e00ff */
[----:B------:R-:W-:-:S02]  /*11370*/  MOV R5, 0x11390 ;  /* 0x0001139000057802 */ /* 0x000fc40000000f00 */
[----:B-1-3--:R-:W-:Y:S05]  /*11380*/  CALL.REL.NOINC `($__internal_3_$__cuda_sm70_shflsync_idx_p) ;  /* 0x000002a000007944 */ /* 0x00afea0003c00000 */
[----:B------:R-:W-:Y:S01]  /*11390*/  IMAD.MOV.U32 R2, RZ, RZ, R0 ;  /* 0x000000ffff027224 */ /* 0x000fe200078e0000 */
[----:B------:R-:W-:Y:S01]  /*113a0*/  MOV R3, 0x1 ;  /* 0x0000000100037802 */ /* 0x000fe20000000f00 */
[----:B------:R-:W-:Y:S01]  /*113b0*/  IMAD.MOV.U32 R4, RZ, RZ, R12 ;  /* 0x000000ffff047224 */ /* 0x000fe200078e000c */
[----:B------:R-:W-:-:S02]  /*113c0*/  MOV R0, 0x181f ;  /* 0x0000181f00007802 */ /* 0x000fc40000000f00 */
[----:B------:R-:W-:Y:S02]  /*113d0*/  MOV R5, 0x113f0 ;  /* 0x000113f000057802 */ /* 0x000fe40000000f00 */
[----:B------:R-:W-:Y:S05]  /*113e0*/  CALL.REL.NOINC `($__internal_3_$__cuda_sm70_shflsync_idx_p) ;  /* 0x0000024000007944 */ /* 0x000fea0003c00000 */
[----:B------:R-:W-:Y:S05]  /*113f0*/  BRA `(.L_x_1129) ;  /* 0xfffff75000007947 */ /* 0x000fea000383ffff */
.L_x_1116:
[----:B-1----:R-:W-:Y:S01]  /*11400*/  IMAD.MOV.U32 R4, RZ, RZ, R10 ;  /* 0x000000ffff047224 */ /* 0x002fe200078e000a */
[----:B------:R-:W-:Y:S01]  /*11410*/  MOV R3, 0x2 ;  /* 0x0000000200037802 */ /* 0x000fe20000000f00 */
[----:B----4-:R-:W-:Y:S01]  /*11420*/  IMAD.MOV.U32 R0, RZ, RZ, 0x181f ;  /* 0x0000181fff007424 */ /* 0x010fe200078e00ff */
[----:B------:R-:W-:Y:S02]  /*11430*/  MOV R5, 0x11450 ;  /* 0x0001145000057802 */ /* 0x000fe40000000f00 */
[----:B--23--:R-:W-:Y:S05]  /*11440*/  CALL.REL.NOINC `($__internal_3_$__cuda_sm70_shflsync_idx_p) ;  /* 0x000001e000007944 */ /* 0x00cfea0003c00000 */
[----:B------:R-:W-:Y:S01]  /*11450*/  MOV R2, R0 ;  /* 0x0000000000027202 */ /* 0x000fe20000000f00 */
[----:B------:R-:W-:Y:S05]  /*11460*/  BRA `(.L_x_1130) ;  /* 0xfffff86000007947 */ /* 0x000fea000383ffff */
.L_x_1117:
[----:B------:R-:W-:Y:S01]  /*11470*/  IMAD.MOV.U32 R4, RZ, RZ, R12 ;  /* 0x000000ffff047224 */ /* 0x000fe200078e000c */
[----:B------:R-:W-:Y:S01]  /*11480*/  MOV R3, 0x2 ;  /* 0x0000000200037802 */ /* 0x000fe20000000f00 */
[----:B----4-:R-:W-:Y:S01]  /*11490*/  IMAD.MOV.U32 R0, RZ, RZ, 0x181f ;  /* 0x0000181fff007424 */ /* 0x010fe200078e00ff */
[----:B------:R-:W-:Y:S02]  /*114a0*/  MOV R5, 0x114c0 ;  /* 0x000114c000057802 */ /* 0x000fe40000000f00 */
[----:B-123--:R-:W-:Y:S05]  /*114b0*/  CALL.REL.NOINC `($__internal_3_$__cuda_sm70_shflsync_idx_p) ;  /* 0x0000017000007944 */ /* 0x00efea0003c00000 */
[----:B------:R-:W-:Y:S05]  /*114c0*/  BRA `(.L_x_1131) ;  /* 0xfffff82000007947 */ /* 0x000fea000383ffff */
.L_x_1120:
[----:B-1----:R-:W-:Y:S01]  /*114d0*/  IMAD.MOV.U32 R4, RZ, RZ, R10 ;  /* 0x000000ffff047224 */ /* 0x002fe200078e000a */
[----:B------:R-:W-:Y:S01]  /*114e0*/  MOV R3, 0x3 ;  /* 0x0000000300037802 */ /* 0x000fe20000000f00 */
[----:B------:R-:W-:Y:S01]  /*114f0*/  IMAD.MOV.U32 R0, RZ, RZ, 0x181f ;  /* 0x0000181fff007424 */ /* 0x000fe200078e00ff */
[----:B------:R-:W-:-:S02]  /*11500*/  MOV R5, 0x11520 ;  /* 0x0001152000057802 */ /* 0x000fc40000000f00 */
[----:B--234-:R-:W-:Y:S05]  /*11510*/  CALL.REL.NOINC `($__internal_3_$__cuda_sm70_shflsync_idx_p) ;  /* 0x0000011000007944 */ /* 0x01cfea0003c00000 */
[----:B------:R-:W-:Y:S01]  /*11520*/  IMAD.MOV.U32 R2, RZ, RZ, R0 ;  /* 0x000000ffff027224 */ /* 0x000fe200078e0000 */
[----:B------:R-:W-:Y:S01]  /*11530*/  MOV R3, 0x3 ;  /* 0x0000000300037802 */ /* 0x000fe20000000f00 */
[----:B------:R-:W-:Y:S01]  /*11540*/  IMAD.MOV.U32 R4, RZ, RZ, R12 ;  /* 0x000000ffff047224 */ /* 0x000fe200078e000c */
[----:B------:R-:W-:-:S02]  /*11550*/  MOV R0, 0x181f ;  /* 0x0000181f00007802 */ /* 0x000fc40000000f00 */
[----:B------:R-:W-:Y:S02]  /*11560*/  MOV R5, 0x11580 ;  /* 0x0001158000057802 */ /* 0x000fe40000000f00 */
[----:B------:R-:W-:Y:S05]  /*11570*/  CALL.REL.NOINC `($__internal_3_$__cuda_sm70_shflsync_idx_p) ;  /* 0x000000b000007944 */ /* 0x000fea0003c00000 */
[----:B------:R-:W-:Y:S05]  /*11580*/  BRA `(.L_x_1132) ;  /* 0xfffff8f000007947 */ /* 0x000fea000383ffff */
.L_x_1122:
[----:B------:R-:W-:Y:S01]  /*11590*/  IMAD.MOV.U32 R4, RZ, RZ, R65 ;  /* 0x000000ffff047224 */ /* 0x000fe200078e0041 */
[----:B------:R-:W-:Y:S01]  /*115a0*/  MOV R3, RZ ;  /* 0x000000ff00037202 */ /* 0x000fe20000000f00 */
[----:B-1----:R-:W-:Y:S01]  /*115b0*/  IMAD.MOV.U32 R0, RZ, RZ, 0x1f ;  /* 0x0000001fff007424 */ /* 0x002fe200078e00ff */
[----:B------:R-:W-:Y:S02]  /*115c0*/  MOV R5, 0x115e0 ;  /* 0x000115e000057802 */ /* 0x000fe40000000f00 */
[----:B---345:R-:W-:Y:S05]  /*115d0*/  CALL.REL.NOINC `($__internal_3_$__cuda_sm70_shflsync_idx_p) ;  /* 0x0000005000007944 */ /* 0x038fea0003c00000 */
[----:B------:R-:W-:Y:S05]  /*115e0*/  BRA `(.L_x_1133) ;  /* 0xfffffa8000007947 */ /* 0x000fea000383ffff */
        .weak           $__internal_2_$__cuda_sm70_shflsync_bfly_p
        .type           $__internal_2_$__cuda_sm70_shflsync_bfly_p,@function
        .size           $__internal_2_$__cuda_sm70_shflsync_bfly_p,($__internal_3_$__cuda_sm70_shflsync_idx_p - $__internal_2_$__cuda_sm70_shflsync_bfly_p)
$__internal_2_$__cuda_sm70_shflsync_bfly_p:
[----:B------:R-:W-:Y:S04]  /*115f0*/  WARPSYNC R6 ;  /* 0x0000000600007348 */ /* 0x000fe80003800000 */
[----:B------:R1:W2:Y:S02]  /*11600*/  SHFL.BFLY PT, R5, R0, R3, R7 ;  /* 0x0c00000300057389 */ /* 0x0002a400000e0007 */
[----:B-1----:R-:W-:-:S04]  /*11610*/  MOV R3, 0x0 ;  /* 0x0000000000037802 */ /* 0x002fc80000000f00 */
[----:B--2---:R-:W-:Y:S05]  /*11620*/  RET.REL.NODEC R2 `(_ZN7cutlass13device_kernelIN5flash19enable_sm80_to_sm89INS1_16FlashAttnFwdSm80INS1_25CollectiveMainloopFwdSm80ILi8ELi2ELb1EN4cute5tupleIJNS5_1CILi128EEENS7_ILi96EEENS7_ILi192EEEEEELi192ENS_6half_tEfNS_4arch4Sm80ELb1ELb0ELb1ELb0ELb0ELb0ELb1ELb0EEENS1_21CollectiveEpilogueFwdINS6_IJS8_SA_S9_EEENS6_IJNS7_ILi1EEESI_SI_EEESC_SE_Li256ELb0ELb1ELb0ELb0EEENS1_30DynamicPersistentTileSchedulerILi256ELi256ELb0ELb1ELb0EEEEEEEEEvNT_6ParamsE) ;  /* 0xfffee9d002007950 */ /* 0x004fea0003c3ffff */
        .weak           $__internal_3_$__cuda_sm70_shflsync_idx_p
        .type           $__internal_3_$__cuda_sm70_shflsync_idx_p,@function
        .size           $__internal_3_$__cuda_sm70_shflsync_idx_p,(.L_x_1300 - $__internal_3_$__cuda_sm70_shflsync_idx_p)
$__internal_3_$__cuda_sm70_shflsync_idx_p:
[----:B------:R-:W-:Y:S04]  /*11630*/  WARPSYNC R67 ;  /* 0x0000004300007348 */ /* 0x000fe80003800000 */
[----:B------:R1:W2:Y:S02]  /*11640*/  SHFL.IDX PT, R0, R4, R3, R0 ;  /* 0x0000000304007389 */ /* 0x0002a400000e0000 */
[----:B-1----:R-:W-:Y:S02]  /*11650*/  MOV R4, R5 ;  /* 0x0000000500047202 */ /* 0x002fe40000000f00 */
[----:B------:R-:W-:-:S04]  /*11660*/  MOV R5, 0x0 ;  /* 0x0000000000057802 */ /* 0x000fc80000000f00 */
[----:B--2---:R-:W-:Y:S05]  /*11670*/  RET.REL.NODEC R4 `(_ZN7cutlass13device_kernelIN5flash19enable_sm80_to_sm89INS1_16FlashAttnFwdSm80INS1_25CollectiveMainloopFwdSm80ILi8ELi2ELb1EN4cute5tupleIJNS5_1CILi128EEENS7_ILi96EEENS7_ILi192EEEEEELi192ENS_6half_tEfNS_4arch4Sm80ELb1ELb0ELb1ELb0ELb0ELb0ELb1ELb0EEENS1_21CollectiveEpilogueFwdINS6_IJS8_SA_S9_EEENS6_IJNS7_ILi1EEESI_SI_EEESC_SE_Li256ELb0ELb1ELb0ELb0EEENS1_30DynamicPersistentTileSchedulerILi256ELi256ELb0ELb1ELb0EEEEEEEEEvNT_6ParamsE) ;  /* 0xfffee98004007950 */ /* 0x004fea0003c3ffff */
.L_x_1134:
        /* <DEDUP_REMOVED lines=16> */
.L_x_1300:


//--------------------- .text._ZN7cutlass13device_kernelIN5flash19enable_sm80_to_sm89INS1_16FlashAttnFwdSm80INS1_25CollectiveMainloopFwdSm80ILi8ELi2ELb1EN4cute5tupleIJNS5_1CILi128EEENS7_ILi96EEENS7_ILi192EEEEEELi192ENS_6half_tEfNS_4arch4Sm80ELb1ELb0ELb1ELb1ELb0ELb0ELb1ELb0EEENS1_21CollectiveEpilogueFwdINS6_IJS8_SA_S9_EEENS6_IJNS7_ILi1EEESI_SI_EEESC_SE_Li256ELb1ELb1ELb0ELb0EEENS1_19SingleTileSchedulerILb1ELb0ELb1ELi128EEEEEEEEEvNT_6ParamsE --------------------------
	.section	.text._ZN7cutlass13device_kernelIN5flash19enable_sm80_to_sm89INS1_16FlashAttnFwdSm80INS1_25CollectiveMainloopFwdSm80ILi8ELi2ELb1EN4cute5tupleIJNS5_1CILi128EEENS7_ILi96EEENS7_ILi192EEEEEELi192ENS_6half_tEfNS_4arch4Sm80ELb1ELb0ELb1ELb1ELb0ELb0ELb1ELb0EEENS1_21CollectiveEpilogueFwdINS6_IJS8_SA_S9_EEENS6_IJNS7_ILi1EEESI_SI_EEESC_SE_Li256ELb1ELb1ELb0ELb0EEENS1_19SingleTileSchedulerILb1ELb0ELb1ELi128EEEEEEEEEvNT_6ParamsE,"ax",@progbits
	.sectioninfo	@"SHI_REGISTERS=255"
	.align	128
.text._ZN7cutlass13device_kernelIN5flash19enable_sm80_to_sm89INS1_16FlashAttnFwdSm80INS1_25CollectiveMainloopFwdSm80ILi8ELi2ELb1EN4cute5tupleIJNS5_1CILi128EEENS7_ILi96EEENS7_ILi192EEEEEELi192ENS_6half_tEfNS_4arch4Sm80ELb1ELb0ELb1ELb1ELb0ELb0ELb1ELb0EEENS1_21CollectiveEpilogueFwdINS6_IJS8_SA_S9_EEENS6_IJNS7_ILi1EEESI_SI_EEESC_SE_Li256ELb1ELb1ELb0ELb0EEENS1_19SingleTileSchedulerILb1ELb0ELb1ELi128EEEEEEEEEvNT_6ParamsE:
        .type           _ZN7cutlass13device_kernelIN5flash19enable_sm80_to_sm89INS1_16FlashAttnFwdSm80INS1_25CollectiveMainloopFwdSm80ILi8ELi2ELb1EN4cute5tupleIJNS5_1CILi128EEENS7_ILi96EEENS7_ILi192EEEEEELi192ENS_6half_tEfNS_4arch4Sm80ELb1ELb0ELb1ELb1ELb0ELb0ELb1ELb0EEENS1_21CollectiveEpilogueFwdINS6_IJS8_SA_S9_EEENS6_IJNS7_ILi1EEESI_SI_EEESC_SE_Li256ELb1ELb1ELb0ELb0EEENS1_19SingleTileSchedulerILb1ELb0ELb1ELi128EEEEEEEEEvNT_6ParamsE,@function
        .size           _ZN7cutlass13device_kernelIN5flash19enable_sm80_to_sm89INS1_16FlashAttnFwdSm80INS1_25CollectiveMainloopFwdSm80ILi8ELi2ELb1EN4cute5tupleIJNS5_1CILi128EEENS7_ILi96EEENS7_ILi192EEEEEELi192ENS_6half_tEfNS_4arch4Sm80ELb1ELb0ELb1ELb1ELb0ELb0ELb1ELb0EEENS1_21CollectiveEpilogueFwdINS6_IJS8_SA_S9_EEENS6_IJNS7_ILi1EEESI_SI_EEESC_SE_Li256ELb1ELb1ELb0ELb0EEENS1_19SingleTileSchedulerILb1ELb0ELb1ELi128EEEEEEEEEvNT_6ParamsE,(.L_x_1303 - _ZN7cutlass13device_kernelIN5flash19enable_sm80_to_sm89INS1_16FlashAttnFwdSm80INS1_25CollectiveMainloopFwdSm80ILi8ELi2ELb1EN4cute5tupleIJNS5_1CILi128EEENS7_ILi96EEENS7_ILi192EEEEEELi192ENS_6half_tEfNS_4arch4Sm80ELb1ELb0ELb1ELb1ELb0ELb0ELb1ELb0EEENS1_21CollectiveEpilogueFwdINS6_IJS8_SA_S9_EEENS6_IJNS7_ILi1EEESI_SI_EEESC_SE_Li256ELb1ELb1ELb0ELb0EEENS1_19SingleTileSchedulerILb1ELb0ELb1ELi128EEEEEEEEEvNT_6ParamsE)
        .other          _ZN7cutlass13device_kernelIN5flash19enable_sm80_to_sm89INS1_16FlashAttnFwdSm80INS1_25CollectiveMainloopFwdSm80ILi8ELi2ELb1EN4cute5tupleIJNS5_1CILi128EEENS7_ILi96EEENS7_ILi192EEEEEELi192ENS_6half_tEfNS_4arch4Sm80ELb1ELb0ELb1ELb1ELb0ELb0ELb1ELb0EEENS1_21CollectiveEpilogueFwdINS6_IJS8_SA_S9_EEENS6_IJNS7_ILi1EEESI_SI_EEESC_SE_Li256ELb1ELb1ELb0ELb0EEENS1_19SingleTileSchedulerILb1ELb0ELb1ELi128EEEEEEEEEvNT_6ParamsE,@"STO_CUDA_ENTRY STV_DEFAULT"
_ZN7cutlass13device_kernelIN5flash19enable_sm80_to_sm89INS1_16FlashAttnFwdSm80INS1_25CollectiveMainloopFwdSm80ILi8ELi2ELb1EN4cute5tupleIJNS5_1CILi128EEENS7_ILi96EEENS7_ILi192EEEEEELi192ENS_6half_tEfNS_4arch4Sm80ELb1ELb0ELb1ELb1ELb0ELb0ELb1ELb0EEENS1_21CollectiveEpilogueFwdINS6_IJS8_SA_S9_EEENS6_IJNS7_ILi1EEESI_SI_EEESC_SE_Li256ELb1ELb1ELb0ELb0EEENS1_19SingleTileSchedulerILb1ELb0ELb1ELi128EEEEEEEEEvNT_6ParamsE:
        /* <DEDUP_REMOVED lines=17> */
.L_x_1136:
        /* <DEDUP_REMOVED lines=8> */
.L_x_1138:
[----:B------:R-:W-:-:S04]  /*0190*/  MOV R0, c[0x0][0x54c] ;  /* 0x0001530000007a02 */ /* 0x000fc80000000f00 */
.L_x_1137:
[----:B------:R-:W-:Y:S01]  /*01a0*/  USHF.L.U32 UR8, UR8, 0x7, URZ ;  /* 0x0000000708087899 */ /* 0x000fe2000800063f */
[----:B-----5:R-:W-:-:S05]  /*01b0*/  IMAD R0, R0, c[0x0][0x548], RZ ;  /* 0x0001520000007a24 */ /* 0x020fca00078e02ff */
[----:B------:R-:W-:-:S04]  /*01c0*/  ISETP.LE.AND P0, PT, R0, UR8, PT ;  /* 0x0000000800007c0c */ /* 0x000fc8000bf03270 */
[----:B------:R-:W-:-:S05]  /*01d0*/  SEL R0, R5, 0xffffffff, !P0 ;  /* 0xffffffff05007807 */ /* 0x000fca0004000000 */
[----:B------:R2:W-:Y:S01]  /*01e0*/  STL [R1+0x3c], R0 ;  /* 0x00003c0001007387 */ /* 0x0005e20000100800 */
[----:B------:R-:W-:Y:S05]  /*01f0*/  BRA `(.L_x_1139) ;  /* 0x0000013000007947 */ /* 0x000fea0003800000 */
.L_x_1135:
[----:B------:R-:W-:-:S04]  /*0200*/  ISETP.NE.U32.AND P0, PT, RZ, c[0x0][0x568], PT ;  /* 0x00015a00ff007a0c */ /* 0x000fc80003f05070 */
[----:B------:R-:W-:-:S13]  /*0210*/  ISETP.NE.AND.EX P0, PT, RZ, c[0x0][0x56c], PT, P0 ;  /* 0x00015b00ff007a0c */ /* 0x000fda0003f05300 */
[----:B------:R-:W-:Y:S05]  /*0220*/  @!P0 BRA `(.L_x_1140) ;  /* 0x0000002000008947 */ /* 0x000fea0003800000 */
[----:B------:R1:W5:Y:S01]  /*0230*/  LDG.E R0, [R2.64] ;  /* 0x0000001802007981 */ /* 0x000362000c1e1900 */
[----:B------:R-:W-:Y:S05]  /*0240*/  BRA `(.L_x_1141) ;  /* 0x0000009000007947 */ /* 0x000fea0003800000 */
.L_x_1140:
        /* <DEDUP_REMOVED lines=8> */
.L_x_1142:
[----:B------:R-:W-:-:S04]  /*02d0*/  MOV R0, c[0x0][0x54c] ;  /* 0x0001530000007a02 */ /* 0x000fc80000000f00 */
.L_x_1141:
[----:B------:R-:W-:Y:S01]  /*02e0*/  USHF.L.U32 UR8, UR8, 0x7, URZ ;  /* 0x0000000708087899 */ /* 0x000fe2000800063f */
[----:B-----5:R-:W-:-:S05]  /*02f0*/  IMAD R0, R0, c[0x0][0x548], RZ ;  /* 0x0001520000007a24 */ /* 0x020fca00078e02ff */
[----:B------:R-:W-:-:S04]  /*0300*/  ISETP.LE.AND P0, PT, R0, UR8, PT ;  /* 0x0000000800007c0c */ /* 0x000fc8000bf03270 */
[----:B------:R-:W-:-:S05]  /*0310*/  SEL R0, R5, 0xffffffff, !P0 ;  /* 0xffffffff05007807 */ /* 0x000fca0004000000 */
[----:B------:R2:W-:Y:S04]  /*0320*/  STL [R1+0x3c], R0 ;  /* 0x00003c0001007387 */ /* 0x0005e80000100800 */
.L_x_1139:
        /* <DEDUP_REMOVED lines=32> */
.L_x_1143:
[----:B------:R-:W-:-:S04]  /*0530*/  ISETP.NE.U32.AND P0, PT, RZ, c[0x0][0x368], PT ;  /* 0x0000da00ff007a0c */ /* 0x000fc80003f05070 */
[----:B------:R-:W-:-:S13]  /*0540*/  ISETP.NE.AND.EX P0, PT, RZ, c[0x0][0x36c], PT, P0 ;  /* 0x0000db00ff007a0c */ /* 0x000fda0003f05300 */
[----:B------:R-:W-:Y:S05]  /*0550*/  @!P0 BRA `(.L_x_1144) ;  /* 0x0000004000008947 */ /* 0x000fea0003800000 */
[----:B------:R-:W-:-:S05]  /*0560*/  IMAD.WIDE R2, R39, R26, c[0x0][0x368] ;  /* 0x0000da0027027625 */ /* 0x000fca00078e021a */
[----:B------:R-:W2:Y:S02]  /*0570*/  LDG.E R0, [R2.64] ;  /* 0x0000001802007981 */ /* 0x000ea4000c1e1900 */
[----:B--2---:R1:W2:Y:S02]  /*0580*/  R2UR UR14, R0 ;  /* 0x00000000000e73c2 */ /* 0x0042a400000e0000 */
[----:B-12---:R-:W-:Y:S05]  /*0590*/  BRA `(.L_x_1145) ;  /* 0x0000006000007947 */ /* 0x006fea0003800000 */
.L_x_1144:
[----:B------:R-:W-:Y:S05]  /*05a0*/  @!P6 BRA `(.L_x_1145) ;  /* 0x000000500000e947 */ /* 0x000fea0003800000 */
[----:B------:R1:W2:Y:S04]  /*05b0*/  LDG.E R0, [R2.64] ;  /* 0x0000001802007981 */ /* 0x0002a8000c1e1900 */
[----:B-1----:R-:W3:Y:S01]  /*05c0*/  LDG.E R2, [R2.64+0x4] ;  /* 0x0000041802027981 */ /* 0x002ee2000c1e1900 */
[----:B--2---:R-:W1:Y:S08]  /*05d0*/  R2UR UR14, R0 ;  /* 0x00000000000e73c2 */ /* 0x004e7000000e0000 */
[----:B---3--:R-:W1:Y:S02]  /*05e0*/  R2UR UR4, R2 ;  /* 0x00000000020473c2 */ /* 0x008e6400000e0000 */
[----:B-1----:R-:W-:-:S06]  /*05f0*/  UIADD3 UR14, -UR14, UR4, URZ ;  /* 0x000000040e0e7290 */ /* 0x002fcc000fffe13f */
.L_x_1145:
[----:B------:R-:W-:Y:S01]  /*0600*/  ULDC UR4, c[0x0][0x2c4] ;  /* 0x0000b10000047ab9 */ /* 0x000fe20000000800 */
[----:B-----5:R-:W-:Y:S01]  /*0610*/  IADD3 R10, R7, UR6, RZ ;  /* 0x00000006070a7c10 */ /* 0x020fe2000fffe0ff */
[----:B------:R-:W-:Y:S01]  /*0620*/  UISETP.NE.AND UP2, UPT, UR4, 0x1, UPT ;  /* 0x000000010400788c */ /* 0x000fe2000bf45270 */
[----:B------:R-:W-:Y:S01]  /*0630*/  PLOP3.LUT P1, PT, PT, PT, PT, 0x80, 0x0 ;  /* 0x000000000000781c */ /* 0x000fe20003f2f070 */
[----:B------:R-:W-:Y:S01]  /*0640*/  UIADD3 UR14, -UR6, UR14, URZ ;  /* 0x0000000e060e7290 */ /* 0x000fe2000fffe13f */
[----:B------:R-:W-:Y:S01]  /*0650*/  CS2R R98, SRZ ;  /* 0x0000000000627805 */ /* 0x000fe2000001ff00 */
[----:B------:R-:W-:Y:S01]  /*0660*/  ULDC.64 UR4, c[0x0][0x2c8] ;  /* 0x0000b20000047ab9 */ /* 0x000fe20000000a00 */
[----:B------:R-:W-:Y:S01]  /*0670*/  CS2R R14, SRZ ;  /* 0x00000000000e7805 */ /* 0x000fe2000001ff00 */
[----:B------:R-:W-:Y:S01]  /*0680*/  UIADD3 UR6, UR14, 0x5f, URZ ;  /* 0x0000005f0e067890 */ /* 0x000fe2000fffe03f */
[----:B------:R-:W-:Y:S01]  /*0690*/  IMAD.MOV.U32 R96, RZ, RZ, RZ ;  /* 0x000000ffff607224 */ /* 0x000fe200078e00ff */
[----:B------:R-:W-:Y:S01]  /*06a0*/  CS2R R8, SRZ ;  /* 0x0000000000087805 */ /* 0x000fe2000001ff00 */
[----:B------:R-:W-:Y:S01]  /*06b0*/  IMAD.MOV.U32 R94, RZ, RZ, RZ ;  /* 0x000000ffff5e7224 */ /* 0x000fe200078e00ff */
[----:B------:R-:W-:Y:S01]  /*06c0*/  UIMAD.WIDE UR6, UR6, 0x2aaaaaab, URZ ;  /* 0x2aaaaaab060678a5 */ /* 0x000fe2000f8e023f */
[----:B------:R-:W-:Y:S01]  /*06d0*/  MOV R92, RZ ;  /* 0x000000ff005c7202 */ /* 0x000fe20000000f00 */
[----:B------:R-:W-:Y:S01]  /*06e0*/  @UP2 UIADD3 UR10, UR8, 0x7f, URZ ;  /* 0x0000007f080a2890 */ /* 0x000fe2000fffe03f */
[----:B------:R-:W-:Y:S01]  /*06f0*/  IMAD.MOV.U32 R11, RZ, RZ, RZ ;  /* 0x000000ffff0b7224 */ /* 0x000fe200078e00ff */
[----:B------:R-:W-:Y:S01]  /*0700*/  USHF.R.U32.HI UR6, URZ, 0x1f, UR7 ;  /* 0x0000001f3f067899 */ /* 0x000fe20008011607 */
[----:B------:R-:W-:Y:S01]  /*0710*/  MOV R90, RZ ;  /* 0x000000ff005a7202 */ /* 0x000fe20000000f00 */
[----:B------:R-:W-:Y:S01]  /*0720*/  UIMAD.WIDE.U32 UR10, UR10, UR4, URZ ;  /* 0x000000040a0a72a5 */ /* 0x000fe2000f8e003f */
[----:B------:R-:W-:Y:S01]  /*0730*/  CS2R R12, SRZ ;  /* 0x00000000000c7805 */ /* 0x000fe2000001ff00 */
[----:B------:R-:W-:Y:S01]  /*0740*/  UIADD3 UR4, UR8, 0x7f, URZ ;  /* 0x0000007f08047890 */ /* 0x000fe2000fffe03f */
[----:B------:R-:W-:Y:S01]  /*0750*/  IMAD.MOV.U32 R88, RZ, RZ, RZ ;  /* 0x000000ffff587224 */ /* 0x000fe200078e00ff */
[----:B------:R-:W-:Y:S01]  /*0760*/  @UP2 USHF.R.U32.HI UR4, URZ, UR5, UR11 ;  /* 0x000000053f042299 */ /* 0x000fe2000801160b */
[----:B------:R-:W-:Y:S01]  /*0770*/  MOV R86, RZ ;  /* 0x000000ff00567202 */ /* 0x000fe20000000f00 */
[----:B------:R-:W-:Y:S01]  /*0780*/  UIADD3 UR5, UR14, 0x60, -UR16 ;  /* 0x000000600e057890 */ /* 0x000fe2000fffe810 */
[----:B------:R-:W-:Y:S01]  /*0790*/  CS2R R16, SRZ ;  /* 0x0000000000107805 */ /* 0x000fe2000001ff00 */
[----:B------:R-:W-:Y:S01]  /*07a0*/  ULEA.HI.SX32 UR6, UR7, UR6, 0x1c ;  /* 0x0000000607067291 */ /* 0x000fe2000f8fe23f */
[----:B------:R-:W-:Y:S01]  /*07b0*/  IMAD.MOV.U32 R84, RZ, RZ, RZ ;  /* 0x000000ffff547224 */ /* 0x000fe200078e00ff */
[----:B------:R-:W-:Y:S01]  /*07c0*/  UIADD3 UR4, UR5, UR4, URZ ;  /* 0x0000000405047290 */ /* 0x000fe2000fffe03f */
[----:B------:R-:W-:Y:S01]  /*07d0*/  MOV R82, RZ ;  /* 0x000000ff00527202 */ /* 0x000fe20000000f00 */
[----:B------:R-:W-:Y:S01]  /*07e0*/  CS2R R18, SRZ ;  /* 0x0000000000127805 */ /* 0x000fe2000001ff00 */
[----:B------:R-:W-:Y:S01]  /*07f0*/  IMAD.MOV.U32 R80, RZ, RZ, RZ ;  /* 0x000000ffff507224 */ /* 0x000fe200078e00ff */
[----:B------:R-:W-:Y:S01]  /*0800*/  UIMAD.WIDE UR4, UR4, 0x2aaaaaab, URZ ;  /* 0x2aaaaaab040478a5 */ /* 0x000fe2000f8e023f */
[----:B------:R-:W-:Y:S01]  /*0810*/  MOV R78, RZ ;  /* 0x000000ff004e7202 */ /* 0x000fe20000000f00 */
[----:B------:R-:W-:Y:S01]  /*0820*/  CS2R R20, SRZ ;  /* 0x0000000000147805 */ /* 0x000fe2000001ff00 */
[----:B------:R-:W-:Y:S01]  /*0830*/  IMAD.MOV.U32 R76, RZ, RZ, RZ ;  /* 0x000000ffff4c7224 */ /* 0x000fe200078e00ff */
[----:B------:R-:W-:Y:S01]  /*0840*/  USHF.R.U32.HI UR4, URZ, 0x1f, UR5 ;  /* 0x0000001f3f047899 */ /* 0x000fe20008011605 */
[----:B------:R-:W-:Y:S01]  /*0850*/  MOV R74, RZ ;  /* 0x000000ff004a7202 */ /* 0x000fe20000000f00 */
[----:B------:R-:W-:Y:S01]  /*0860*/  CS2R R22, SRZ ;  /* 0x0000000000167805 */ /* 0x000fe2000001ff00 */
[----:B------:R-:W-:Y:S01]  /*0870*/  IMAD.MOV.U32 R72, RZ, RZ, RZ ;  /* 0x000000ffff487224 */ /* 0x000fe200078e00ff */
[----:B------:R-:W-:Y:S01]  /*0880*/  ULEA.HI.SX32 UR4, UR5, UR4, 0x1c ;  /* 0x0000000405047291 */ /* 0x000fe2000f8fe23f */
[----:B------:R-:W-:Y:S01]  /*0890*/  MOV R70, RZ ;  /* 0x000000ff00467202 */ /* 0x000fe20000000f00 */
[----:B------:R-:W-:Y:S01]  /*08a0*/  CS2R R24, SRZ ;  /* 0x0000000000187805 */ /* 0x000fe2000001ff00 */
[----:B------:R-:W-:Y:S01]  /*08b0*/  IMAD.MOV.U32 R68, RZ, RZ, RZ ;  /* 0x000000ffff447224 */ /* 0x000fe200078e00ff */
[----:B------:R-:W-:Y:S01]  /*08c0*/  UISETP.LT.AND UP0, UPT, UR6, UR4, UPT ;  /* 0x000000040600728c */ /* 0x000fe2000bf01270 */
[----:B------:R-:W-:Y:S01]  /*08d0*/  CS2R R66, SRZ ;  /* 0x0000000000427805 */ /* 0x000fe2000001ff00 */
[----:B------:R-:W-:Y:S01]  /*08e0*/  MOV R64, RZ ;  /* 0x000000ff00407202 */ /* 0x000fe20000000f00 */
[----:B------:R-:W-:Y:S01]  /*08f0*/  CS2R R62, SRZ ;  /* 0x00000000003e7805 */ /* 0x000fe2000001ff00 */
[----:B------:R-:W-:Y:S01]  /*0900*/  USEL UR28, UR6, UR4, UP0 ;  /* 0x00000004061c7287 */ /* 0x000fe20008000000 */
[----:B------:R-:W-:Y:S01]  /*0910*/  IMAD.MOV.U32 R27, RZ, RZ, RZ ;  /* 0x000000ffff1b7224 */ /* 0x000fe200078e00ff */
[----:B------:R-:W-:Y:S01]  /*0920*/  MOV R60, RZ ;  /* 0x000000ff003c7202 */ /* 0x000fe20000000f00 */
[----:B------:R-:W-:Y:S01]  /*0930*/  CS2R R58, SRZ ;  /* 0x00000000003a7805 */ /* 0x000fe2000001ff00 */
[----:B------:R-:W-:Y:S01]  /*0940*/  UISETP.GE.AND UP0, UPT, UR28, 0x1, UPT ;  /* 0x000000011c00788c */ /* 0x000fe2000bf06270 */
[----:B------:R-:W-:Y:S01]  /*0950*/  CS2R R28, SRZ ;  /* 0x00000000001c7805 */ /* 0x000fe2000001ff00 */
[----:B------:R-:W-:Y:S01]  /*0960*/  IMAD.MOV.U32 R56, RZ, RZ, RZ ;  /* 0x000000ffff387224 */ /* 0x000fe200078e00ff */
[----:B------:R-:W-:Y:S01]  /*0970*/  CS2R R54, SRZ ;  /* 0x0000000000367805 */ /* 0x000fe2000001ff00 */
[----:B------:R-:W-:Y:S01]  /*0980*/  MOV R52, RZ ;  /* 0x000000ff00347202 */ /* 0x000fe20000000f00 */
[----:B------:R-:W-:Y:S01]  /*0990*/  CS2R R150, SRZ ;  /* 0x0000000000967805 */ /* 0x000fe2000001ff00 */
[----:B------:R-:W-:Y:S01]  /*09a0*/  PLOP3.LUT P0, PT, PT, PT, UP0, 0x80, 0x0 ;  /* 0x000000000000781c */ /* 0x000fe20003f0f008 */
        /* <DEDUP_REMOVED lines=21> */
[----:B------:R-:W-:Y:S01]  /*0b00*/  CS2R R114, SRZ ;  /* 0x0000000000727805 */ /* 0x000fe2000001ff00 */
[----:B------:R-:W-:Y:S01]  /*0b10*/  IMAD.MOV.U32 R38, RZ, RZ, RZ ;  /* 0x000000ffff267224 */ /* 0x000fe200078e00ff */
[----:B------:R-:W-:Y:S01]  /*0b20*/  MOV R112, RZ ;  /* 0x000000ff00707202 */ /* 0x000fe20000000f00 */
[----:B------:R-:W-:Y:S01]  /*0b30*/  CS2R R110, SRZ ;  /* 0x00000000006e7805 */ /* 0x000fe2000001ff00 */
[----:B------:R-:W-:Y:S01]  /*0b40*/  CS2R R108, SRZ ;  /* 0x00000000006c7805 */ /* 0x000fe2000001ff00 */
[----:B------:R-:W-:Y:S01]  /*0b50*/  CS2R R106, SRZ ;  /* 0x00000000006a7805 */ /* 0x000fe2000001ff00 */
[----:B------:R-:W-:Y:S01]  /*0b60*/  IMAD.MOV.U32 R104, RZ, RZ, RZ ;  /* 0x000000ffff687224 */ /* 0x000fe200078e00ff */
[----:B------:R-:W-:Y:S01]  /*0b70*/  MOV R42, RZ ;  /* 0x000000ff002a7202 */ /* 0x000fe20000000f00 */
[----:B------:R-:W-:Y:S01]  /*0b80*/  IMAD.MOV.U32 R41, RZ, RZ, RZ ;  /* 0x000000ffff297224 */ /* 0x000fe200078e00ff */
[----:B------:R-:W-:Y:S05]  /*0b90*/  @!P0 BRA `(.L_x_1146) ;  /* 0x0000f0f000008947 */ /* 0x000fea0003800000 */
[----:B------:R-:W-:Y:S01]  /*0ba0*/  ISETP.NE.U32.AND P4, PT, RZ, c[0x0][0x340], PT ;  /* 0x0000d000ff007a0c */ /* 0x000fe20003f85070 */
[----:B------:R-:W1:Y:S01]  /*0bb0*/  S2R R15, SR_CTAID.Y ;  /* 0x00000000000f7919 */ /* 0x000e620000002600 */
[----:B------:R-:W-:Y:S01]  /*0bc0*/  SHF.R.S32.HI R110, RZ, 0x1f, R113 ;  /* 0x0000001fff6e7819 */ /* 0x000fe20000011471 */
[----:B------:R-:W-:Y:S01]  /*0bd0*/  UMOV UR10, 0x60 ;  /* 0x00000060000a7882 */ /* 0x000fe20000000000 */
[----:B------:R-:W-:Y:S01]  /*0be0*/  ISETP.NE.AND.EX P4, PT, RZ, c[0x0][0x344], PT, P4 ;  /* 0x0000d100ff007a0c */ /* 0x000fe20003f85340 */
[----:B------:R-:W-:-:S12]  /*0bf0*/  ULDC.64 UR4, c[0x0][0x208] ;  /* 0x0000820000047ab9 */ /* 0x000fd80000000a00 */
[----:B------:R-:W-:-:S05]  /*0c00*/  @P4 IMAD.WIDE R2, R39, R26, c[0x0][0x340] ;  /* 0x0000d00027024625 */ /* 0x000fca00078e021a */
[----:B------:R2:W3:Y:S01]  /*0c10*/  @P4 LDG.E R19, [R2.64] ;  /* 0x0000001802134981 */ /* 0x0004e2000c1e1900 */
[-C--:B------:R-:W-:Y:S01]  /*0c20*/  LEA.HI R34, R110, R113.reuse, RZ, 0x3 ;  /* 0x000000716e227211 */ /* 0x080fe200078f18ff */
[----:B------:R-:W-:Y:S01]  /*0c30*/  UIMAD.WIDE.U32 UR12, UR10, UR4, URZ ;  /* 0x000000040a0c72a5 */ /* 0x000fe2000f8e003f */
[----:B------:R-:W-:Y:S01]  /*0c40*/  SHF.R.S32.HI R0, RZ, 0x1f, R6 ;  /* 0x0000001fff007819 */ /* 0x000fe20000011406 */
[----:B------:R-:W-:Y:S01]  /*0c50*/  UIMAD UR9, UR28, -0x60, UR10 ;  /* 0xffffffa01c0978a4 */ /* 0x000fe2000f8e020a */
[----:B------:R-:W-:Y:S01]  /*0c60*/  SHF.R.S32.HI R12, RZ, 0x3, R34 ;  /* 0x00000003ff0c7819 */ /* 0x000fe20000011422 */
[----:B------:R-:W-:Y:S01]  /*0c70*/  ULDC UR6, c[0x0][0x2c4] ;  /* 0x0000b10000067ab9 */ /* 0x000fe20000000800 */
[----:B------:R-:W-:Y:S01]  /*0c80*/  PLOP3.LUT P1, PT, PT, PT, UP2, 0x80, 0x0 ;  /* 0x000000000000781c */ /* 0x000fe20003f2f028 */
[----:B------:R-:W-:Y:S01]  /*0c90*/  IMAD R0, R0, c[0x0][0x178], RZ ;  /* 0x00005e0000007a24 */ /* 0x000fe200078e02ff */
[----:B------:R-:W-:Y:S01]  /*0ca0*/  PLOP3.LUT P0, PT, PT, PT, UP2, 0x80, 0x0 ;  /* 0x000000000000781c */ /* 0x000fe20003f0f028 */
[----:B------:R-:W-:Y:S01]  /*0cb0*/  IMAD.U32 R8, RZ, RZ, UR12 ;  /* 0x0000000cff087e24 */ /* 0x000fe2000f8e00ff */
[----:B-1----:R-:W-:Y:S01]  /*0cc0*/  SHF.R.S32.HI R20, RZ, 0x1f, R15 ;  /* 0x0000001fff147819 */ /* 0x002fe2000001140f */
[----:B------:R-:W-:Y:S01]  /*0cd0*/  IMAD R0, R6, c[0x0][0x17c], R0 ;  /* 0x00005f0006007a24 */ /* 0x000fe200078e0200 */
[----:B------:R-:W-:Y:S01]  /*0ce0*/  SHF.R.S32.HI R18, RZ, 0x1f, R39 ;  /* 0x0000001fff127819 */ /* 0x000fe20000011427 */
[----:B------:R-:W-:Y:S01]  /*0cf0*/  IMAD.MOV.U32 R33, RZ, RZ, R8 ;  /* 0x000000ffff217224 */ /* 0x000fe200078e0008 */
[----:B------:R-:W-:Y:S01]  /*0d00*/  IADD3 R11, R12, UR8, RZ ;  /* 0x000000080c0b7c10 */ /* 0x000fe2000fffe0ff */
[----:B------:R-:W-:Y:S01]  /*0d10*/  IMAD R7, R20, c[0x0][0x1b8], RZ ;  /* 0x00006e0014077a24 */ /* 0x000fe200078e02ff */
[----:B------:R-:W-:Y:S01]  /*0d20*/  SEL R5, R18, RZ, !P2 ;  /* 0x000000ff12057207 */ /* 0x000fe20005000000 */
[----:B------:R-:W-:Y:S01]  /*0d30*/  UIMAD UR6, UR16, UR6, URZ ;  /* 0x00000006100672a4 */ /* 0x000fe2000f8e023f */
[----:B------:R-:W-:Y:S01]  /*0d40*/  IMAD.U32 R9, RZ, RZ, UR13 ;  /* 0x0000000dff097e24 */ /* 0x000fe2000f8e00ff */
[----:B------:R-:W-:Y:S01]  /*0d50*/  IADD3 R9, R11, 0x20, RZ ;  /* 0x000000200b097810 */ /* 0x000fe20007ffe0ff */
[----:B------:R-:W-:Y:S01]  /*0d60*/  IMAD R7, R15, c[0x0][0x1bc], R7 ;  /* 0x00006f000f077a24 */ /* 0x000fe200078e0207 */
[----:B------:R-:W-:Y:S01]  /*0d70*/  UIADD3 UR15, UR28, -0x1, URZ ;  /* 0xffffffff1c0f7890 */ /* 0x000fe2000fffe03f */
[----:B------:R-:W-:Y:S01]  /*0d80*/  IMAD R5, R5, c[0x0][0x1c0], RZ ;  /* 0x0000700005057a24 */ /* 0x000fe200078e02ff */
[----:B------:R-:W-:Y:S01]  /*0d90*/  BAR.SYNC.DEFER_BLOCKING 0x0 ;  /* 0x0000000000007b1d */ /* 0x000fe20000010000 */
[----:B--2---:R-:W-:Y:S01]  /*0da0*/  LOP3.LUT R2, R34, 0xfffffff8, RZ, 0xc0, !PT ;  /* 0xfffffff822027812 */ /* 0x004fe200078ec0ff */
[----:B------:R-:W-:Y:S01]  /*0db0*/  USHF.R.S32.HI UR11, URZ, 0x1f, UR15 ;  /* 0x0000001f3f0b7899 */ /* 0x000fe2000801140f */
[----:B------:R-:W-:Y:S01]  /*0dc0*/  ISETP.GE.AND P5, PT, R9, UR6, PT ;  /* 0x0000000609007c0c */ /* 0x000fe2000bfa6270 */
[----:B------:R-:W-:Y:S01]  /*0dd0*/  IMAD.MOV.U32 R38, RZ, RZ, c[0x0][0x1e0] ;  /* 0x00007800ff267624 */ /* 0x000fe200078e00ff */
[----:B------:R-:W-:Y:S01]  /*0de0*/  IADD3 R9, R11, 0x60, RZ ;  /* 0x000000600b097810 */ /* 0x000fe20007ffe0ff */
[----:B------:R-:W-:Y:S01]  /*0df0*/  IMAD.IADD R42, R113, 0x1, -R2 ;  /* 0x00000001712a7824 */ /* 0x000fe200078e0a02 */
[----:B------:R-:W-:Y:S01]  /*0e00*/  LEA.HI R109, R110, R113, RZ, 0x5 ;  /* 0x000000716e6d7211 */ /* 0x000fe200078f28ff */
[----:B------:R-:W-:Y:S01]  /*0e10*/  IMAD.WIDE.U32 R2, R6, c[0x0][0x178], RZ ;  /* 0x00005e0006027a25 */ /* 0x000fe200078e00ff */
[----:B------:R-:W-:Y:S01]  /*0e20*/  ISETP.GE.AND P3, PT, R9, UR6, PT ;  /* 0x0000000609007c0c */ /* 0x000fe2000bf66270 */
[----:B------:R-:W-:Y:S01]  /*0e30*/  UISETP.GE.AND UP0, UPT, UR28, 0x2, UPT ;  /* 0x000000021c00788c */ /* 0x000fe2000bf06270 */
[----:B------:R-:W-:Y:S01]  /*0e40*/  STL [R1+0x40], R42 ;  /* 0x0000402a01007387 */ /* 0x000fe20000100800 */
[----:B------:R-:W-:Y:S01]  /*0e50*/  IMAD R4, R42, 0x20, R12 ;  /* 0x000000202a047824 */ /* 0x000fe200078e020c */
[----:B------:R-:W-:Y:S01]  /*0e60*/  SHF.R.S32.HI R108, RZ, 0x5, R109 ;  /* 0x00000005ff6c7819 */ /* 0x000fe2000001146d */
[----:B------:R-:W-:-:S02]  /*0e70*/  IMAD.IADD R3, R3, 0x1, R0 ;  /* 0x0000000103037824 */ /* 0x000fc400078e0200 */
[----:B------:R-:W-:Y:S01]  /*0e80*/  IMAD.MOV.U32 R239, RZ, RZ, 0x20 ;  /* 0x00000020ffef7424 */ /* 0x000fe200078e00ff */
[----:B------:R-:W-:Y:S01]  /*0e90*/  IADD3 R6, R4, UR8, RZ ;  /* 0x0000000804067c10 */ /* 0x000fe2000fffe0ff */
[----:B------:R-:W-:-:S04]  /*0ea0*/  IMAD.WIDE.U32 R2, R15, c[0x0][0x1b8], R2 ;  /* 0x00006e000f027a25 */ /* 0x000fc800078e0002 */
[----:B------:R-:W-:Y:S01]  /*0eb0*/  @P1 IMAD.HI.U32 R0, R6, c[0x0][0x2c8], RZ ;  /* 0x0000b20006001a27 */ /* 0x000fe200078e00ff */
[----:B------:R-:W-:-:S03]  /*0ec0*/  ISETP.GE.AND P1, PT, R11, UR6, PT ;  /* 0x000000060b007c0c */ /* 0x000fc6000bf26270 */
[----:B------:R-:W-:Y:S01]  /*0ed0*/  IMAD.MOV.U32 R4, RZ, RZ, R6 ;  /* 0x000000ffff047224 */ /* 0x000fe200078e0006 */
[----:B------:R-:W-:Y:S01]  /*0ee0*/  @P0 SHF.R.U32.HI R4, RZ, c[0x0][0x2cc], R0 ;  /* 0x0000b300ff040a19 */ /* 0x000fe20000011600 */
[----:B------:R-:W-:Y:S01]  /*0ef0*/  IMAD.IADD R3, R3, 0x1, R7 ;  /* 0x0000000103037824 */ /* 0x000fe200078e0207 */
[----:B------:R-:W-:-:S03]  /*0f00*/  SEL R0, R39, RZ, !P2 ;  /* 0x000000ff27007207 */ /* 0x000fc60005000000 */
[--C-:B------:R-:W-:Y:S02]  /*0f10*/  IMAD.MOV R8, RZ, RZ, -R4.reuse ;  /* 0x000000ffff087224 */ /* 0x100fe400078e0a04 */
[C---:B------:R-:W-:Y:S01]  /*0f20*/  IMAD R7, R0.reuse, c[0x0][0x1c4], R5 ;  /* 0x0000710000077a24 */ /* 0x040fe200078e0205 */
[----:B------:R-:W-:Y:S01]  /*0f30*/  SHF.R.S32.HI R5, RZ, 0x1f, R4 ;  /* 0x0000001fff057819 */ /* 0x000fe20000011404 */
[----:B------:R-:W-:-:S04]  /*0f40*/  IMAD.WIDE.U32 R2, R0, c[0x0][0x1c0], R2 ;  /* 0x0000700000027a25 */ /* 0x000fc800078e0002 */
[----:B------:R-:W-:Y:S02]  /*0f50*/  IMAD.U32 R0, RZ, RZ, UR9 ;  /* 0x00000009ff007e24 */ /* 0x000fe4000f8e00ff */
[----:B------:R-:W-:Y:S01]  /*0f60*/  IMAD R8, R8, c[0x0][0x2c4], R6 ;  /* 0x0000b10008087a24 */ /* 0x000fe200078e0206 */
[----:B------:R-:W-:Y:S01]  /*0f70*/  SHF.R.S32.HI R6, RZ, 0x1f, R10 ;  /* 0x0000001fff067819 */ /* 0x000fe2000001140a */
[----:B------:R-:W-:Y:S01]  /*0f80*/  IMAD.IADD R3, R3, 0x1, R7 ;  /* 0x0000000103037824 */ /* 0x000fe200078e0207 */
[----:B------:R-:W-:Y:S02]  /*0f90*/  IADD3 R10, P0, R10, R12, RZ ;  /* 0x0000000c0a0a7210 */ /* 0x000fe40007f1e0ff */
[----:B------:R-:W-:Y:S01]  /*0fa0*/  IADD3 R28, R0, UR14, -R12 ;  /* 0x0000000e001c7c10 */ /* 0x000fe2000fffe80c */
[----:B------:R-:W-:Y:S01]  /*0fb0*/  IMAD R0, R5, c[0x0][0x1b0], RZ ;  /* 0x00006c0005007a24 */ /* 0x000fe200078e02ff */
[C---:B------:R-:W-:Y:S01]  /*0fc0*/  LEA.HI.X.SX32 R14, R12.reuse, R6, 0x1, P0 ;  /* 0x000000060c0e7211 */ /* 0x040fe200000f0eff */
[----:B------:R-:W-:Y:S01]  /*0fd0*/  IMAD.SHL.U32 R6, R12, 0x40, RZ ;  /* 0x000000400c067824 */ /* 0x000fe200078e00ff */
[----:B------:R-:W-:Y:S01]  /*0fe0*/  IADD3 R12, R11, 0x40, RZ ;  /* 0x000000400b0c7810 */ /* 0x000fe20007ffe0ff */
[----:B------:R-:W-:-:S02]  /*0ff0*/  IMAD R13, R4, c[0x0][0x1b4], R0 ;  /* 0x00006d00040d7a24 */ /* 0x000fc400078e0200 */
[----:B------:R-:W-:Y:S01]  /*1000*/  IMAD.WIDE.U32 R4, R4, c[0x0][0x1b0], R2 ;  /* 0x00006c0004047a25 */ /* 0x000fe200078e0002 */
[----:B------:R-:W-:Y:S02]  /*1010*/  LOP3.LUT R0, R6, 0x1c0, RZ, 0xc0, !PT ;  /* 0x000001c006007812 */ /* 0x000fe400078ec0ff */
[----:B------:R-:W-:Y:S01]  /*1020*/  SHF.R.S32.HI R3, RZ, 0x1f, R8 ;  /* 0x0000001fff037819 */ /* 0x000fe20000011408 */
[----:B------:R-:W-:Y:S01]  /*1030*/  IMAD.SHL.U32 R2, R42, 0x8, RZ ;  /* 0x000000082a027824 */ /* 0x000fe200078e00ff */
[----:B------:R-:W-:Y:S01]  /*1040*/  SHF.R.U32.HI R6, RZ, 0x3, R0 ;  /* 0x00000003ff067819 */ /* 0x000fe20000011600 */
[----:B------:R-:W-:Y:S01]  /*1050*/  IMAD.IADD R5, R5, 0x1, R13 ;  /* 0x0000000105057824 */ /* 0x000fe200078e020d */
[----:B------:R-:W-:Y:S01]  /*1060*/  ISETP.GE.AND P2, PT, R12, UR6, PT ;  /* 0x000000060c007c0c */ /* 0x000fe2000bf46270 */
[----:B------:R-:W-:Y:S01]  /*1070*/  ULDC.64 UR6, c[0x0][0x1e0] ;  /* 0x0000780000067ab9 */ /* 0x000fe20000000a00 */
[--C-:B------:R-:W-:Y:S01]  /*1080*/  LOP3.LUT R7, R0, 0x38, R2.reuse, 0xf8, !PT ;  /* 0x0000003800077812 */ /* 0x100fe200078ef802 */
[----:B------:R-:W-:Y:S01]  /*1090*/  IMAD R0, R3, c[0x0][0x1a8], RZ ;  /* 0x00006a0003007a24 */ /* 0x000fe200078e02ff */
[----:B------:R-:W-:Y:S01]  /*10a0*/  SHF.R.S32.HI R3, RZ, 0x1f, R2 ;  /* 0x0000001fff037819 */ /* 0x000fe20000011402 */
[----:B------:R-:W-:Y:S01]  /*10b0*/  IMAD.WIDE.U32 R4, R8, c[0x0][0x1a8], R4 ;  /* 0x00006a0008047a25 */ /* 0x000fe200078e0004 */
[----:B------:R-:W-:Y:S01]  /*10c0*/  LOP3.LUT R13, R7, R6, RZ, 0x3c, !PT ;  /* 0x00000006070d7212 */ /* 0x000fe200078e3cff */
[----:B------:R-:W-:Y:S01]  /*10d0*/  UIMAD.WIDE.U32 UR18, UR10, UR6, URZ ;  /* 0x000000060a1272a5 */ /* 0x000fe2000f8e003f */
[----:B------:R-:W-:Y:S01]  /*10e0*/  IADD3 R31, R2, 0x40, RZ ;  /* 0x00000040021f7810 */ /* 0x000fe20007ffe0ff */
[----:B------:R-:W-:Y:S01]  /*10f0*/  IMAD R7, R8, c[0x0][0x1ac], R0 ;  /* 0x00006b0008077a24 */ /* 0x000fe200078e0200 */
[----:B------:R-:W-:Y:S01]  /*1100*/  LEA R17, P0, R4, c[0x0][0x160], 0x1 ;  /* 0x0000580004117a11 */ /* 0x000fe200078008ff */
[----:B------:R-:W-:Y:S01]  /*1110*/  IMAD R0, R14, c[0x0][0x208], RZ ;  /* 0x000082000e007a24 */ /* 0x000fe200078e02ff */
[----:B------:R-:W-:Y:S01]  /*1120*/  IADD3 R32, R2, 0x80, RZ ;  /* 0x0000008002207810 */ /* 0x000fe20007ffe0ff */
[----:B------:R-:W-:Y:S01]  /*1130*/  IMAD R6, R14, c[0x0][0x1e0], RZ ;  /* 0x000078000e067a24 */ /* 0x000fe200078e02ff */
[----:B------:R-:W-:Y:S01]  /*1140*/  LEA.HI R14, R110, R113, RZ, 0x6 ;  /* 0x000000716e0e7211 */ /* 0x000fe200078f30ff */
[----:B------:R-:W-:Y:S01]  /*1150*/  IMAD R12, R10, c[0x0][0x20c], R0 ;  /* 0x000083000a0c7a24 */ /* 0x000fe200078e0200 */
[----:B------:R-:W-:Y:S01]  /*1160*/  UIMAD UR6, UR10, UR7, URZ ;  /* 0x000000070a0672a4 */ /* 0x000fe2000f8e023f */
[----:B------:R-:W-:-:S02]  /*1170*/  IMAD.IADD R0, R5, 0x1, R7 ;  /* 0x0000000105007824 */ /* 0x000fc400078e0207 */
[C---:B------:R-:W-:Y:S01]  /*1180*/  IMAD R11, R10.reuse, c[0x0][0x1e4], R6 ;  /* 0x000079000a0b7a24 */ /* 0x040fe200078e0206 */
[----:B------:R-:W-:Y:S01]  /*1190*/  UIADD3 UR6, UR19, UR6, URZ ;  /* 0x0000000613067290 */ /* 0x000fe2000fffe03f */
[----:B------:R-:W-:Y:S01]  /*11a0*/  IMAD.WIDE.U32 R8, R10, c[0x0][0x1e0], R2 ;  /* 0x000078000a087a25 */ /* 0x000fe200078e0002 */
[----:B------:R-:W-:Y:S02]  /*11b0*/  LEA.HI.X R16, R4, c[0x0][0x164], R0, 0x1, P0 ;  /* 0x0000590004107a11 */ /* 0x000fe400000f0c00 */
[----:B------:R-:W-:Y:S01]  /*11c0*/  SHFL.IDX PT, R4, R17, RZ, 0x181f ;  /* 0x00181fff11047589 */ /* 0x000fe200000e0000 */
[----:B------:R-:W-:Y:S01]  /*11d0*/  IMAD.SHL.U32 R0, R14, 0x8, RZ ;  /* 0x000000080e007824 */ /* 0x000fe200078e00ff */
[----:B------:R-:W-:Y:S01]  /*11e0*/  ISETP.GE.AND P0, PT, R31, c[0x0][0x198], PT ;  /* 0x000066001f007a0c */ /* 0x000fe20003f06270 */
[----:B------:R-:W-:Y:S01]  /*11f0*/  IMAD.WIDE.U32 R6, R10, c[0x0][0x208], R2 ;  /* 0x000082000a067a25 */ /* 0x000fe200078e0002 */
[----:B------:R-:W1:Y:S01]  /*1200*/  SHFL.IDX PT, R5, R16, RZ, 0x181f ;  /* 0x00181fff10057589 */ /* 0x000e6200000e0000 */
[----:B------:R-:W-:Y:S01]  /*1210*/  UIMAD UR7, UR6, UR15, URZ ;  /* 0x0000000f060772a4 */ /* 0x000fe2000f8e023f */
[----:B------:R-:W-:Y:S01]  /*1220*/  LOP3.LUT R24, R13, 0xfffffe00, R0, 0xf8, !PT ;  /* 0xfffffe000d187812 */ /* 0x000fe200078ef800 */
[----:B------:R-:W-:-:S02]  /*1230*/  IMAD R10, R20, c[0x0][0x1e8], RZ ;  /* 0x00007a00140a7a24 */ /* 0x000fc400078e02ff */
[----:B------:R-:W-:Y:S01]  /*1240*/  IMAD.IADD R9, R9, 0x1, R11 ;  /* 0x0000000109097824 */ /* 0x000fe200078e020b */
[----:B------:R-:W-:Y:S01]  /*1250*/  UIMAD UR7, UR11, UR18, UR7 ;  /* 0x000000120b0772a4 */ /* 0x000fe2000f8e0207 */
[C---:B------:R-:W-:Y:S01]  /*1260*/  IMAD R0, R15.reuse, c[0x0][0x1ec], R10 ;  /* 0x00007b000f007a24 */ /* 0x040fe200078e020a */
[----:B------:R-:W-:Y:S01]  /*1270*/  STL [R1+0x38], R24 ;  /* 0x0000381801007387 */ /* 0x000fe20000100800 */
[----:B------:R-:W-:-:S04]  /*1280*/  IMAD.WIDE.U32 R8, R15, c[0x0][0x1e8], R8 ;  /* 0x00007a000f087a25 */ /* 0x000fc800078e0008 */
[----:B------:R-:W-:Y:S02]  /*1290*/  IMAD.IADD R7, R7, 0x1, R12 ;  /* 0x0000000107077824 */ /* 0x000fe400078e020c */
[----:B------:R-:W-:Y:S01]  /*12a0*/  IMAD.IADD R21, R9, 0x1, R0 ;  /* 0x0000000109157824 */ /* 0x000fe200078e0200 */
[----:B------:R-:W-:Y:S01]  /*12b0*/  @!P1 SHF.R.S32.HI R0, RZ, 0x1f, R31 ;  /* 0x0000001fff009819 */ /* 0x000fe2000001141f */
[----:B------:R-:W-:Y:S01]  /*12c0*/  IMAD.WIDE.U32 R10, R15, c[0x0][0x210], R6 ;  /* 0x000084000f0a7a25 */ /* 0x000fe200078e0006 */
[----:B------:R-:W-:Y:S02]  /*12d0*/  @!P1 SHF.R.S32.HI R9, RZ, 0x1f, R32 ;  /* 0x0000001fff099819 */ /* 0x000fe40000011420 */
[----:B------:R-:W-:Y:S01]  /*12e0*/  @!P1 LEA.HI R6, R0, R31, RZ, 0x3 ;  /* 0x0000001f00069211 */ /* 0x000fe200078f18ff */
[----:B------:R-:W-:Y:S01]  /*12f0*/  IMAD R12, R20, c[0x0][0x210], RZ ;  /* 0x00008400140c7a24 */ /* 0x000fe200078e02ff */
[----:B------:R-:W-:Y:S01]  /*1300*/  @!P1 LEA.HI R0, R9, R32, RZ, 0x3 ;  /* 0x0000002009009211 */ /* 0x000fe200078f18ff */
[----:B------:R-:W-:Y:S01]  /*1310*/  IMAD.MOV.U32 R20, RZ, RZ, R8 ;  /* 0x000000ffff147224 */ /* 0x000fe200078e0008 */
[----:B------:R-:W-:Y:S01]  /*1320*/  @!P1 LOP3.LUT R6, R6, 0xfffffff8, RZ, 0xc0, !PT ;  /* 0xfffffff806069812 */ /* 0x000fe200078ec0ff */
[----:B------:R-:W-:Y:S01]  /*1330*/  IMAD R12, R15, c[0x0][0x214], R12 ;  /* 0x000085000f0c7a24 */ /* 0x000fe200078e020c */
[----:B------:R-:W-:Y:S01]  /*1340*/  SHFL.IDX PT, R8, R17, 0x1, 0x181f ;  /* 0x00381f0011087f89 */ /* 0x000fe200000e0000 */
[----:B------:R-:W-:Y:S01]  /*1350*/  @!P1 LOP3.LUT R0, R0, 0xfffffff8, RZ, 0xc0, !PT ;  /* 0xfffffff800009812 */ /* 0x000fe200078ec0ff */
[----:B------:R-:W-:-:S02]  /*1360*/  IMAD.MOV.U32 R22, RZ, RZ, R10 ;  /* 0x000000ffff167224 */ /* 0x000fc400078e000a */
[----:B-1----:R-:W-:Y:S01]  /*1370*/  @!P1 IMAD.WIDE R14, R6, 0x2, R4 ;  /* 0x00000002060e9825 */ /* 0x002fe200078e0204 */
[----:B------:R-:W1:Y:S03]  /*1380*/  SHFL.IDX PT, R9, R16, 0x1, 0x181f ;  /* 0x00381f0010097f89 */ /* 0x000e6600000e0000 */
[----:B------:R-:W-:Y:S02]  /*1390*/  IMAD.IADD R23, R11, 0x1, R12 ;  /* 0x000000010b177824 */ /* 0x000fe400078e020c */
[----:B------:R-:W-:Y:S01]  /*13a0*/  @!P1 IMAD.WIDE R12, R0, 0x2, R4 ;  /* 0x00000002000c9825 */ /* 0x000fe200078e0204 */
[----:B------:R-:W-:-:S03]  /*13b0*/  @!P5 SHF.R.S32.HI R0, RZ, 0x1f, R32 ;  /* 0x0000001fff00d819 */ /* 0x000fc60000011420 */
[----:B------:R-:W-:Y:S01]  /*13c0*/  IMAD.SHL.U32 R35, R24, 0x2, RZ ;  /* 0x0000000218237824 */ /* 0x000fe200078e00ff */
[----:B------:R-:W-:-:S04]  /*13d0*/  @!P5 LEA.HI R0, R0, R32, RZ, 0x3 ;  /* 0x000000200000d211 */ /* 0x000fc800078f18ff */
[----:B------:R-:W-:Y:S01]  /*13e0*/  @!P5 LOP3.LUT R0, R0, 0xfffffff8, RZ, 0xc0, !PT ;  /* 0xfffffff80000d812 */ /* 0x000fe200078ec0ff */
[----:B------:R-:W-:Y:S04]  /*13f0*/  STL [R1+0x8], R35 ;  /* 0x0000082301007387 */ /* 0x000fe80000100800 */
[----:B-1----:R-:W-:Y:S01]  /*1400*/  @!P5 IMAD.WIDE R24, R0, 0x2, R8 ;  /* 0x000000020018d825 */ /* 0x002fe200078e0208 */
[----:B------:R-:W-:-:S03]  /*1410*/  @!P2 SHF.R.S32.HI R0, RZ, 0x1f, R32 ;  /* 0x0000001fff00a819 */ /* 0x000fc60000011420 */
[--C-:B---3--:R-:W-:Y:S01]  /*1420*/  @P4 IMAD.MOV.U32 R6, RZ, RZ, R19.reuse ;  /* 0x000000ffff064224 */ /* 0x108fe200078e0013 */
[----:B------:R-:W-:Y:S01]  /*1430*/  @P4 SHF.R.S32.HI R7, RZ, 0x1f, R19 ;  /* 0x0000001fff074819 */ /* 0x000fe20000011413 */
[----:B------:R-:W-:Y:S02]  /*1440*/  @!P4 IMAD.MOV.U32 R6, RZ, RZ, R39 ;  /* 0x000000ffff06c224 */ /* 0x000fe400078e0027 */
[----:B------:R-:W-:Y:S01]  /*1450*/  @!P4 IMAD.MOV.U32 R7, RZ, RZ, R18 ;  /* 0x000000ffff07c224 */ /* 0x000fe200078e0012 */
[----:B------:R-:W-:Y:S01]  /*1460*/  @!P1 LEA R10, P4, R2, R4, 0x1 ;  /* 0x00000004020a9211 */ /* 0x000fe200078808ff */
[----:B------:R-:W-:Y:S01]  /*1470*/  IMAD.MOV.U32 R39, RZ, RZ, c[0x0][0x1e4] ;  /* 0x00007900ff277624 */ /* 0x000fe200078e00ff */
[----:B------:R-:W-:Y:S01]  /*1480*/  SEL R30, R6, RZ, !P6 ;  /* 0x000000ff061e7207 */ /* 0x000fe20007000000 */
[----:B------:R-:W-:Y:S01]  /*1490*/  SHFL.IDX PT, R4, R17, 0x3, 0x181f ;  /* 0x00781f0011047f89 */ /* 0x000fe200000e0000 */
[----:B------:R-:W-:Y:S02]  /*14a0*/  @!P5 SHF.R.S32.HI R6, RZ, 0x1f, R31 ;  /* 0x0000001fff06d819 */ /* 0x000fe4000001141f */
[----:B------:R-:W-:Y:S01]  /*14b0*/  @!P1 LEA.HI.X R11, R2, R5, R3, 0x1, P4 ;  /* 0x00000005020b9211 */ /* 0x000fe200020f0c03 */
[----:B------:R-:W-:Y:S01]  /*14c0*/  IMAD.WIDE.U32 R20, R30, c[0x0][0x1f0], R20 ;  /* 0x00007c001e147a25 */ /* 0x000fe200078e0014 */
[----:B------:R-:W-:-:S02]  /*14d0*/  @!P5 LEA.HI R6, R6, R31, RZ, 0x3 ;  /* 0x0000001f0606d211 */ /* 0x000fc400078f18ff */
[----:B------:R-:W-:Y:S01]  /*14e0*/  SEL R29, R7, RZ, !P6 ;  /* 0x000000ff071d7207 */ /* 0x000fe20007000000 */
[----:B------:R-:W-:Y:S01]  /*14f0*/  IMAD.MOV.U32 R40, RZ, RZ, R20 ;  /* 0x000000ffff287224 */ /* 0x000fe200078e0014 */
[----:B------:R-:W-:Y:S01]  /*1500*/  @!P5 LOP3.LUT R5, R6, 0xfffffff8, RZ, 0xc0, !PT ;  /* 0xfffffff80605d812 */ /* 0x000fe200078ec0ff */
[----:B------:R-:W-:Y:S01]  /*1510*/  SHFL.IDX PT, R7, R16, 0x2, 0x181f ;  /* 0x00581f0010077f89 */ /* 0x000fe200000e0000 */
[----:B------:R-:W-:Y:S02]  /*1520*/  ISETP.GE.AND P6, PT, R2, c[0x0][0x198], PT ;  /* 0x0000660002007a0c */ /* 0x000fe40003fc6270 */
[----:B------:R-:W-:Y:S01]  /*1530*/  ISETP.GE.AND P4, PT, R32, c[0x0][0x198], PT ;  /* 0x0000660020007a0c */ /* 0x000fe20003f86270 */
[----:B------:R-:W1:Y:S01]  /*1540*/  SHFL.IDX PT, R6, R17, 0x2, 0x181f ;  /* 0x00581f0011067f89 */ /* 0x000e6200000e0000 */
[----:B------:R-:W-:-:S03]  /*1550*/  @!P5 IMAD.WIDE R26, R5, 0x2, R8 ;  /* 0x00000002051ad825 */ /* 0x000fc600078e0208 */
[----:B------:R2:W3:Y:S04]  /*1560*/  SHFL.IDX PT, R5, R16, 0x3, 0x181f ;  /* 0x00781f0010057f89 */ /* 0x0004e800000e0000 */
[----:B------:R4:W-:Y:S04]  /*1570*/  STL.64 [R1+0x30], R20 ;  /* 0x0000301401007387 */ /* 0x0009e80000100a00 */
[----:B------:R5:W-:Y:S04]  /*1580*/  @!P1 LDGSTS.E.BYPASS.LTC128B.128 [R35+0x100], [R10.64], !P6 ;  /* 0x001000000a239fae */ /* 0x000be8000f101d58 */
[----:B------:R1:W-:Y:S04]  /*1590*/  @!P1 LDGSTS.E.BYPASS.LTC128B.128 [R35+0x4100], [R14.64], !P0 ;  /* 0x041000000e239fae */ /* 0x0003e8000c101d58 */
[----:B------:R2:W-:Y:S01]  /*15a0*/  @!P1 LDGSTS.E.BYPASS.LTC128B.128 [R35+0x8100], [R12.64], !P4 ;  /* 0x081000000c239fae */ /* 0x0005e2000e101d58 */
[----:B-----5:R-:W-:-:S02]  /*15b0*/  @!P2 SHF.R.S32.HI R10, RZ, 0x1f, R31 ;  /* 0x0000001fff0aa819 */ /* 0x020fc4000001141f */
[----:B------:R-:W-:Y:S02]  /*15c0*/  @!P3 SHF.R.S32.HI R11, RZ, 0x1f, R32 ;  /* 0x0000001fff0bb819 */ /* 0x000fe40000011420 */
[-C--:B------:R-:W-:Y:S02]  /*15d0*/  @!P2 LEA.HI R10, R10, R31.reuse, RZ, 0x3 ;  /* 0x0000001f0a0aa211 */ /* 0x080fe400078f18ff */
[----:B-1----:R-:W-:Y:S02]  /*15e0*/  @!P2 LEA.HI R14, R0, R32, RZ, 0x3 ;  /* 0x00000020000ea211 */ /* 0x002fe400078f18ff */
[----:B--2---:R-:W-:Y:S02]  /*15f0*/  @!P3 SHF.R.S32.HI R13, RZ, 0x1f, R31 ;  /* 0x0000001fff0db819 */ /* 0x004fe4000001141f */
[----:B------:R-:W-:Y:S02]  /*1600*/  @!P5 LEA R12, P1, R2, R8, 0x1 ;  /* 0x00000008020cd211 */ /* 0x000fe400078208ff */
[----:B------:R-:W-:-:S02]  /*1610*/  @!P3 LEA.HI R8, R13, R31, RZ, 0x3 ;  /* 0x0000001f0d08b211 */ /* 0x000fc400078f18ff */
[----:B------:R-:W-:Y:S02]  /*1620*/  @!P2 LOP3.LUT R15, R10, 0xfffffff8, RZ, 0xc0, !PT ;  /* 0xfffffff80a0fa812 */ /* 0x000fe400078ec0ff */
[C---:B------:R-:W-:Y:S02]  /*1630*/  @!P5 LEA.HI.X R13, R2.reuse, R9, R3, 0x1, P1 ;  /* 0x00000009020dd211 */ /* 0x040fe400008f0c03 */
[----:B------:R-:W-:Y:S02]  /*1640*/  @!P2 LEA R10, P1, R2, R6, 0x1 ;  /* 0x00000006020aa211 */ /* 0x000fe400078208ff */
[----:B------:R-:W-:Y:S01]  /*1650*/  @!P3 LEA.HI R0, R11, R32, RZ, 0x3 ;  /* 0x000000200b00b211 */ /* 0x000fe200078f18ff */
[----:B------:R1:W-:Y:S01]  /*1660*/  @!P5 LDGSTS.E.BYPASS.LTC128B.128 [R35+0x1100], [R12.64], !P6 ;  /* 0x011000000c23dfae */ /* 0x0003e2000f101d58 */
[----:B------:R-:W-:Y:S01]  /*1670*/  @!P2 LOP3.LUT R9, R14, 0xfffffff8, RZ, 0xc0, !PT ;  /* 0xfffffff80e09a812 */ /* 0x000fe200078ec0ff */
[----:B------:R-:W-:Y:S01]  /*1680*/  @!P2 IMAD.WIDE R14, R15, 0x2, R6 ;  /* 0x000000020f0ea825 */ /* 0x000fe200078e0206 */
[----:B------:R-:W-:Y:S01]  /*1690*/  @!P3 LOP3.LUT R16, R8, 0xfffffff8, RZ, 0xc0, !PT ;  /* 0xfffffff80810b812 */ /* 0x000fe200078ec0ff */
[----:B------:R2:W-:Y:S01]  /*16a0*/  @!P5 LDGSTS.E.BYPASS.LTC128B.128 [R35+0x5100], [R26.64], !P0 ;  /* 0x051000001a23dfae */ /* 0x0005e2000c101d58 */
[----:B------:R-:W-:Y:S01]  /*16b0*/  @!P2 LEA.HI.X R11, R2, R7, R3, 0x1, P1 ;  /* 0x00000007020ba211 */ /* 0x000fe200008f0c03 */
[----:B------:R-:W-:Y:S01]  /*16c0*/  @!P2 IMAD.WIDE R6, R9, 0x2, R6 ;  /* 0x000000020906a825 */ /* 0x000fe200078e0206 */
[----:B------:R-:W-:Y:S01]  /*16d0*/  @!P3 LOP3.LUT R0, R0, 0xfffffff8, RZ, 0xc0, !PT ;  /* 0xfffffff80000b812 */ /* 0x000fe200078ec0ff */
[----:B------:R2:W-:Y:S01]  /*16e0*/  @!P5 LDGSTS.E.BYPASS.LTC128B.128 [R35+0x9100], [R24.64], !P4 ;  /* 0x091000001823dfae */ /* 0x0005e2000e101d58 */
[----:B------:R-:W-:Y:S01]  /*16f0*/  @!P3 LEA R8, P1, R2, R4, 0x1 ;  /* 0x000000040208b211 */ /* 0x000fe200078208ff */
[----:B---3--:R-:W-:Y:S01]  /*1700*/  @!P3 IMAD.WIDE R16, R16, 0x2, R4 ;  /* 0x000000021010b825 */ /* 0x008fe200078e0204 */
[----:B------:R-:W-:Y:S01]  /*1710*/  ISETP.GE.AND P5, PT, R28, 0x21, PT ;  /* 0x000000211c00780c */ /* 0x000fe20003fa6270 */
[----:B------:R3:W-:Y:S01]  /*1720*/  @!P2 LDGSTS.E.BYPASS.LTC128B.128 [R35+0x2100], [R10.64], !P6 ;  /* 0x021000000a23afae */ /* 0x0007e2000f101d58 */
[----:B------:R-:W-:Y:S01]  /*1730*/  @!P3 LEA.HI.X R9, R2, R5, R3, 0x1, P1 ;  /* 0x000000050209b211 */ /* 0x000fe200008f0c03 */
[----:B------:R-:W-:Y:S01]  /*1740*/  @!P3 IMAD.WIDE R18, R0, 0x2, R4 ;  /* 0x000000020012b825 */ /* 0x000fe200078e0204 */
[----:B------:R-:W-:Y:S01]  /*1750*/  ISETP.GT.AND P1, PT, R28, 0x40, PT ;  /* 0x000000401c00780c */ /* 0x000fe20003f24270 */
[----:B------:R5:W-:Y:S02]  /*1760*/  @!P2 LDGSTS.E.BYPASS.LTC128B.128 [R35+0x6100], [R14.64], !P0 ;  /* 0x061000000e23afae */ /* 0x000be4000c101d58 */
[----:B------:R-:W-:-:S02]  /*1770*/  IMAD R0, R29, c[0x0][0x1f0], RZ ;  /* 0x00007c001d007a24 */ /* 0x000fc400078e02ff */
[----:B------:R1:W-:Y:S01]  /*1780*/  @!P2 LDGSTS.E.BYPASS.LTC128B.128 [R35+0xa100], [R6.64], !P4 ;  /* 0x0a1000000623afae */ /* 0x0003e2000e101d58 */
[----:B------:R-:W-:Y:S02]  /*1790*/  IMAD.U32 R4, RZ, RZ, UR15 ;  /* 0x0000000fff047e24 */ /* 0x000fe4000f8e00ff */
[----:B------:R-:W-:Y:S01]  /*17a0*/  IMAD R0, R30, c[0x0][0x1f4], R0 ;  /* 0x00007d001e007a24 */ /* 0x000fe200078e0200 */
[----:B------:R2:W-:Y:S01]  /*17b0*/  @!P3 LDGSTS.E.BYPASS.LTC128B.128 [R35+0x3100], [R8.64], !P6 ;  /* 0x031000000823bfae */ /* 0x0005e2000f101d58 */
[----:B------:R-:W-:Y:S02]  /*17c0*/  ISETP.GE.AND P6, PT, R28, 0x1, PT ;  /* 0x000000011c00780c */ /* 0x000fe40003fc6270 */
[----:B------:R-:W-:Y:S01]  /*17d0*/  IMAD.IADD R41, R21, 0x1, R0 ;  /* 0x0000000115297824 */ /* 0x000fe200078e0200 */
[----:B------:R2:W-:Y:S01]  /*17e0*/  @!P3 LDGSTS.E.BYPASS.LTC128B.128 [R35+0x7100], [R16.64], !P0 ;  /* 0x071000001023bfae */ /* 0x0005e2000c101d58 */
[----:B----4-:R-:W-:-:S03]  /*17f0*/  IMAD.WIDE.U32 R20, R30, c[0x0][0x218], R22 ;  /* 0x000086001e147a25 */ /* 0x010fc600078e0016 */
[----:B------:R4:W-:Y:S01]  /*1800*/  @!P3 LDGSTS.E.BYPASS.LTC128B.128 [R35+0xb100], [R18.64], !P4 ;  /* 0x0b1000001223bfae */ /* 0x0009e2000e101d58 */
[----:B------:R-:W-:Y:S01]  /*1810*/  IMAD.WIDE.U32 R4, R4, UR18, R40 ;  /* 0x0000001204047c25 */ /* 0x000fe2000f8e0028 */
[----:B------:R-:W-:Y:S02]  /*1820*/  ISETP.GE.AND P4, PT, R2, c[0x0][0x1d4], PT ;  /* 0x0000750002007a0c */ /* 0x000fe40003f86270 */
[----:B------:R-:W-:Y:S01]  /*1830*/  ISETP.GE.AND P3, PT, R31, c[0x0][0x1d4], PT ;  /* 0x000075001f007a0c */ /* 0x000fe20003f66270 */
[----:B------:R-:W0:Y:S01]  /*1840*/  LDGDEPBAR ;  /* 0x00000000000079af */ /* 0x000e220000000000 */
[----:B------:R-:W-:Y:S01]  /*1850*/  IADD3 R0, R5, UR7, RZ ;  /* 0x0000000705007c10 */ /* 0x000fe2000fffe0ff */
[----:B---3--:R-:W-:Y:S01]  /*1860*/  IMAD.WIDE.U32 R10, R38, 0x40, RZ ;  /* 0x00000040260a7825 */ /* 0x008fe200078e00ff */
[----:B------:R-:W-:Y:S01]  /*1870*/  UIMAD UR7, UR10, UR5, URZ ;  /* 0x000000050a0772a4 */ /* 0x000fe2000f8e023f */
[----:B------:R4:W-:Y:S01]  /*1880*/  STL.64 [R1+0x18], R40 ;  /* 0x0000182801007387 */ /* 0x0009e20000100a00 */
[----:B-----5:R-:W-:Y:S01]  /*1890*/  LEA.HI R14, R110, R113, RZ, 0x4 ;  /* 0x000000716e0e7211 */ /* 0x020fe200078f20ff */
[----:B------:R-:W-:Y:S01]  /*18a0*/  IMAD R5, R29, c[0x0][0x218], RZ ;  /* 0x000086001d057a24 */ /* 0x000fe200078e02ff */
[C---:B------:R-:W-:Y:S01]  /*18b0*/  @P1 IADD3 R10, P0, R4.reuse, R10, RZ ;  /* 0x0000000a040a1210 */ /* 0x040fe20007f1e0ff */
[----:B------:R-:W-:Y:S01]  /*18c0*/  UIADD3 UR7, UR13, UR7, URZ ;  /* 0x000000070d077290 */ /* 0x000fe2000fffe03f */
[----:B-1----:R-:W-:Y:S01]  /*18d0*/  @P6 LEA R6, P2, R4, c[0x0][0x1c8], 0x1 ;  /* 0x0000720004066a11 */ /* 0x002fe200078408ff */
[----:B------:R-:W-:Y:S01]  /*18e0*/  IMAD R5, R30, c[0x0][0x21c], R5 ;  /* 0x000087001e057a24 */ /* 0x000fe200078e0205 */
[----:B------:R-:W-:Y:S01]  /*18f0*/  LOP3.LUT R3, R14, 0xfffffff0, RZ, 0xc0, !PT ;  /* 0xfffffff00e037812 */ /* 0x000fe200078ec0ff */
[----:B------:R-:W-:Y:S01]  /*1900*/  UIMAD UR10, UR7, UR15, URZ ;  /* 0x0000000f070a72a4 */ /* 0x000fe2000f8e023f */
[----:B--2---:R-:W-:Y:S01]  /*1910*/  IMAD.SHL.U32 R8, R39, 0x40, RZ ;  /* 0x0000004027087824 */ /* 0x004fe200078e00ff */
[----:B------:R-:W-:Y:S01]  /*1920*/  @P6 LEA.HI.X R7, R4, c[0x0][0x1cc], R0, 0x1, P2 ;  /* 0x0000730004076a11 */ /* 0x000fe200010f0c00 */
[----:B------:R-:W-:Y:S01]  /*1930*/  IMAD.IADD R37, R21, 0x1, R5 ;  /* 0x0000000115257824 */ /* 0x000fe200078e0205 */
[----:B------:R-:W-:Y:S01]  /*1940*/  @P5 LEA R4, P2, R38, R4, 0x5 ;  /* 0x0000000426045211 */ /* 0x000fe200078428ff */
[----:B------:R-:W-:Y:S01]  /*1950*/  IMAD.IADD R8, R11, 0x1, R8 ;  /* 0x000000010b087824 */ /* 0x000fe200078e0208 */
[----:B------:R-:W-:Y:S01]  /*1960*/  SHF.R.S32.HI R11, RZ, 0x4, R14 ;  /* 0x00000004ff0b7819 */ /* 0x000fe2000001140e */
[----:B------:R-:W-:Y:S01]  /*1970*/  IMAD.IADD R3, R113, 0x1, -R3 ;  /* 0x0000000171037824 */ /* 0x000fe200078e0a03 */
[----:B------:R1:W-:Y:S01]  /*1980*/  @P6 LDGSTS.E.BYPASS.LTC128B.128 [R35+0x12100], [R6.64], !P4 ;  /* 0x1210000006236fae */ /* 0x0003e2000e101d58 */
[----:B------:R-:W-:Y:S01]  /*1990*/  @P1 IMAD.X R13, R8, 0x1, R0, P0 ;  /* 0x00000001080d1824 */ /* 0x000fe200000e0600 */
[----:B------:R-:W-:Y:S01]  /*19a0*/  @P5 LEA.HI.X R0, R38, R0, R39, 0x5, P2 ;  /* 0x0000000026005211 */ /* 0x000fe200010f2c27 */
[----:B------:R-:W-:Y:S01]  /*19b0*/  IMAD.MOV.U32 R36, RZ, RZ, R20 ;  /* 0x000000ffff247224 */ /* 0x000fe200078e0014 */
[----:B------:R-:W-:Y:S01]  /*19c0*/  ISETP.GE.AND P2, PT, R32, c[0x0][0x1d4], PT ;  /* 0x0000750020007a0c */ /* 0x000fe20003f46270 */
[----:B------:R1:W-:Y:S01]  /*19d0*/  @P6 LDGSTS.E.BYPASS.LTC128B.128 [R35+0x15100], [R6.64+0x80], !P3 ;  /* 0x1510008006236fae */ /* 0x0003e2000d901d58 */
[----:B------:R-:W-:Y:S01]  /*19e0*/  @P5 LEA R8, P0, R4, c[0x0][0x1c8], 0x1 ;  /* 0x0000720004085a11 */ /* 0x000fe200078008ff */
[----:B------:R-:W-:Y:S01]  /*19f0*/  UIMAD UR10, UR11, UR12, UR10 ;  /* 0x0000000c0b0a72a4 */ /* 0x000fe2000f8e020a */
[----:B------:R-:W-:Y:S01]  /*1a00*/  LEA.HI R5, R14, R11, RZ, 0x1 ;  /* 0x0000000b0e057211 */ /* 0x000fe200078f08ff */
[----:B------:R-:W-:Y:S01]  /*1a10*/  USHF.L.U32 UR11, UR4, 0x6, URZ ;  /* 0x00000006040b7899 */ /* 0x000fe2000800063f */
[----:B------:R-:W-:Y:S01]  /*1a20*/  @P5 LEA.HI.X R9, R4, c[0x0][0x1cc], R0, 0x1, P0 ;  /* 0x0000730004095a11 */ /* 0x000fe200000f0c00 */
[----:B------:R4:W-:Y:S01]  /*1a30*/  STL.64 [R1+0x28], R20 ;  /* 0x0000281401007387 */ /* 0x0009e20000100a00 */
[----:B------:R-:W-:-:S02]  /*1a40*/  SHF.R.S32.HI R12, RZ, 0x1f, R3 ;  /* 0x0000001fff0c7819 */ /* 0x000fc40000011403 */
[----:B------:R-:W-:Y:S01]  /*1a50*/  @P1 LEA R4, P0, R10, c[0x0][0x1c8], 0x1 ;  /* 0x000072000a041a11 */ /* 0x000fe200078008ff */
[----:B------:R4:W-:Y:S01]  /*1a60*/  STL.64 [R1+0x20], R36 ;  /* 0x0000202401007387 */ /* 0x0009e20000100a00 */
[----:B------:R-:W-:-:S03]  /*1a70*/  LEA.HI R12, R12, R3, RZ, 0x3 ;  /* 0x000000030c0c7211 */ /* 0x000fc600078f18ff */
[----:B------:R1:W-:Y:S01]  /*1a80*/  @P6 LDGSTS.E.BYPASS.LTC128B.128 [R35+0x18100], [R6.64+0x100], !P2 ;  /* 0x1810010006236fae */ /* 0x0003e2000d101d58 */
[----:B------:R-:W-:Y:S02]  /*1a90*/  ISETP.GE.AND P6, PT, R2, c[0x0][0x1d4], PT ;  /* 0x0000750002007a0c */ /* 0x000fe40003fc6270 */
[----:B------:R-:W-:Y:S01]  /*1aa0*/  LOP3.LUT R2, R5, 0xfffffffe, RZ, 0xc0, !PT ;  /* 0xfffffffe05027812 */ /* 0x000fe200078ec0ff */
[----:B------:R2:W-:Y:S01]  /*1ab0*/  @P5 LDGSTS.E.BYPASS.LTC128B.128 [R35+0x13100], [R8.64], !P4 ;  /* 0x1310000008235fae */ /* 0x0005e2000e101d58 */
[----:B------:R-:W-:Y:S02]  /*1ac0*/  @P1 LEA.HI.X R5, R10, c[0x0][0x1cc], R13, 0x1, P0 ;  /* 0x000073000a051a11 */ /* 0x000fe400000f0c0d */
[----:B------:R-:W-:Y:S01]  /*1ad0*/  LOP3.LUT R0, R12, 0xfffffff8, RZ, 0xc0, !PT ;  /* 0xfffffff80c007812 */ /* 0x000fe200078ec0ff */
[----:B------:R2:W-:Y:S01]  /*1ae0*/  @P5 LDGSTS.E.BYPASS.LTC128B.128 [R35+0x16100], [R8.64+0x80], !P3 ;  /* 0x1610008008235fae */ /* 0x0005e2000d901d58 */
[----:B------:R-:W-:-:S03]  /*1af0*/  IMAD.IADD R13, R11, 0x1, -R2 ;  /* 0x000000010b0d7824 */ /* 0x000fc600078e0a02 */
[----:B------:R2:W-:Y:S01]  /*1b00*/  @P5 LDGSTS.E.BYPASS.LTC128B.128 [R35+0x19100], [R8.64+0x100], !P2 ;  /* 0x1910010008235fae */ /* 0x0005e2000d101d58 */
[----:B------:R-:W-:Y:S01]  /*1b10*/  IMAD.IADD R3, R3, 0x1, -R0 ;  /* 0x0000000103037824 */ /* 0x000fe200078e0a00 */
[----:B------:R-:W-:Y:S02]  /*1b20*/  ISETP.GE.AND P5, PT, R31, c[0x0][0x1d4], PT ;  /* 0x000075001f007a0c */ /* 0x000fe40003fa6270 */
[----:B------:R3:W-:Y:S01]  /*1b30*/  @P1 LDGSTS.E.BYPASS.LTC128B.128 [R35+0x14100], [R4.64], !P4 ;  /* 0x1410000004231fae */ /* 0x0007e2000e101d58 */
[----:B------:R-:W-:-:S03]  /*1b40*/  IMAD.SHL.U32 R2, R3, 0x40, RZ ;  /* 0x0000004003027824 */ /* 0x000fc600078e00ff */
[----:B------:R3:W-:Y:S02]  /*1b50*/  @P1 LDGSTS.E.BYPASS.LTC128B.128 [R35+0x17100], [R4.64+0x80], !P3 ;  /* 0x1710008004231fae */ /* 0x0007e4000d901d58 */
[----:B------:R-:W-:Y:S02]  /*1b60*/  LOP3.LUT R2, R2, 0x1c0, RZ, 0xc0, !PT ;  /* 0x000001c002027812 */ /* 0x000fe400078ec0ff */
[----:B------:R3:W-:Y:S01]  /*1b70*/  @P1 LDGSTS.E.BYPASS.LTC128B.128 [R35+0x1a100], [R4.64+0x100], !P2 ;  /* 0x1a10010004231fae */ /* 0x0007e2000d101d58 */
[----:B-1----:R-:W-:-:S03]  /*1b80*/  IMAD.WIDE.U32 R6, R33, UR15, R36 ;  /* 0x0000000f21067c25 */ /* 0x002fc6000f8e0024 */
[----:B------:R-:W0:Y:S02]  /*1b90*/  LDGDEPBAR ;  /* 0x00000000000079af */ /* 0x000e240000000000 */
[----:B------:R-:W-:Y:S01]  /*1ba0*/  IADD3 R0, R7, UR10, RZ ;  /* 0x0000000a07007c10 */ /* 0x000fe2000fffe0ff */
[----:B------:R-:W-:Y:S01]  /*1bb0*/  UMOV UR10, 0x6 ;  /* 0x00000006000a7882 */ /* 0x000fe20000000000 */
[----:B------:R-:W-:Y:S01]  /*1bc0*/  LEA R10, P0, R6, c[0x0][0x1f8], 0x1 ;  /* 0x00007e00060a7a11 */ /* 0x000fe200078008ff */
[----:B------:R-:W-:-:S03]  /*1bd0*/  USHF.L.U64.HI UR10, UR4, UR10, UR5 ;  /* 0x0000000a040a7299 */ /* 0x000fc60008010205 */
[----:B------:R-:W-:Y:S01]  /*1be0*/  LEA.HI.X R11, R6, c[0x0][0x1fc], R0, 0x1, P0 ;  /* 0x00007f00060b7a11 */ /* 0x000fe200000f0c00 */
[----:B------:R-:W-:Y:S02]  /*1bf0*/  IMAD.SHL.U32 R0, R13, 0x8, RZ ;  /* 0x000000080d007824 */ /* 0x000fe400078e00ff */
[----:B------:R-:W-:-:S03]  /*1c00*/  IMAD.U32 R6, RZ, RZ, UR11 ;  /* 0x0000000bff067e24 */ /* 0x000fc6000f8e00ff */
[----:B------:R-:W-:Y:S02]  /*1c10*/  LOP3.LUT R0, R2, 0x8, R0, 0xf8, !PT ;  /* 0x0000000802007812 */ /* 0x000fe400078ef800 */
[----:B------:R-:W-:Y:S02]  /*1c20*/  SHF.R.U32.HI R2, RZ, 0x3, R2 ;  /* 0x00000003ff027819 */ /* 0x000fe40000011602 */
[----:B------:R-:W-:Y:S02]  /*1c30*/  IADD3 R14, P1, P0, R6, 0x80, R10 ;  /* 0x00000080060e7810 */ /* 0x000fe4000783e00a */
[----:B------:R-:W-:Y:S01]  /*1c40*/  LOP3.LUT R2, R0, R2, RZ, 0x3c, !PT ;  /* 0x0000000200027212 */ /* 0x000fe200078e3cff */
[----:B---3--:R-:W-:Y:S01]  /*1c50*/  IMAD.U32 R4, RZ, RZ, UR11 ;  /* 0x0000000bff047e24 */ /* 0x008fe2000f8e00ff */
[----:B------:R-:W-:Y:S01]  /*1c60*/  IADD3.X R15, RZ, UR10, R11, P1, P0 ;  /* 0x0000000aff0f7c10 */ /* 0x000fe20008fe040b */
[----:B------:R-:W-:Y:S01]  /*1c70*/  IMAD.SHL.U32 R0, R12, 0x40, RZ ;  /* 0x000000400c007824 */ /* 0x000fe200078e00ff */
[----:B------:R-:W-:-:S04]  /*1c80*/  DEPBAR.LE SB0, 0x1 ;  /* 0x000080400000791a */ /* 0x000fc80000000000 */
[----:B------:R-:W-:Y:S01]  /*1c90*/  BAR.SYNC.DEFER_BLOCKING 0x0 ;  /* 0x0000000000007b1d */ /* 0x000fe20000010000 */
[----:B--2---:R-:W-:Y:S02]  /*1ca0*/  IADD3 R8, P1, P0, R4, 0x100, R10 ;  /* 0x0000010004087810 */ /* 0x004fe4000783e00a */
[----:B------:R-:W-:Y:S01]  /*1cb0*/  LOP3.LUT R2, R2, 0xfffffe00, R0, 0xf8, !PT ;  /* 0xfffffe0002027812 */ /* 0x000fe200078ef800 */
[----:B------:R-:W-:Y:S01]  /*1cc0*/  IMAD.MOV.U32 R0, RZ, RZ, 0x10 ;  /* 0x00000010ff007424 */ /* 0x000fe200078e00ff */
[----:B------:R-:W-:Y:S02]  /*1cd0*/  IADD3.X R9, RZ, UR10, R11, P1, P0 ;  /* 0x0000000aff097c10 */ /* 0x000fe40008fe040b */
[----:B------:R-:W-:Y:S01]  /*1ce0*/  LOP3.LUT P0, RZ, R3, 0x2, RZ, 0xc0, !PT ;  /* 0x0000000203ff7812 */ /* 0x000fe2000780c0ff */
[----:B------:R-:W-:Y:S01]  /*1cf0*/  IMAD R212, R108, 0x400, R2 ;  /* 0x000004006cd47824 */ /* 0x000fe200078e0202 */
[----:B------:R-:W-:Y:S02]  /*1d00*/  IADD3 R6, P1, R10, UR11, RZ ;  /* 0x0000000b0a067c10 */ /* 0x000fe4000ff3e0ff */
[----:B------:R-:W-:-:S02]  /*1d10*/  SEL R0, R0, 0xfffffff0, !P0 ;  /* 0xfffffff000007807 */ /* 0x000fc40004000000 */
[----:B------:R-:W-:Y:S02]  /*1d20*/  IADD3.X R7, R11, UR10, RZ, P1, !PT ;  /* 0x0000000a0b077c10 */ /* 0x000fe40008ffe4ff */
[----:B------:R-:W-:Y:S01]  /*1d30*/  LOP3.LUT P1, RZ, R3, 0x4, RZ, 0xc0, !PT ;  /* 0x0000000403ff7812 */ /* 0x000fe2000782c0ff */
[----:B------:R-:W-:Y:S01]  /*1d40*/  IMAD.SHL.U32 R240, R0, 0x2, RZ ;  /* 0x0000000200f07824 */ /* 0x000fe200078e00ff */
[C---:B------:R-:W-:Y:S01]  /*1d50*/  LEA R220, R212.reuse, 0x100, 0x1 ;  /* 0x00000100d4dc7811 */ /* 0x040fe200078e08ff */
[----:B------:R-:W-:Y:S01]  /*1d60*/  IMAD.SHL.U32 R212, R212, 0x2, RZ ;  /* 0x00000002d4d47824 */ /* 0x000fe200078e00ff */
[----:B------:R-:W-:Y:S01]  /*1d70*/  SEL R0, R239, 0xffffffe0, !P1 ;  /* 0xffffffe0ef007807 */ /* 0x000fe20004800000 */
[----:B------:R-:W-:Y:S01]  /*1d80*/  IMAD.SHL.U32 R3, R42, 0x40, RZ ;  /* 0x000000402a037824 */ /* 0x000fe200078e00ff */
[----:B------:R-:W-:Y:S01]  /*1d90*/  IADD3 R4, P0, R6, UR11, RZ ;  /* 0x0000000b06047c10 */ /* 0x000fe2000ff1e0ff */
[----:B------:R-:W-:Y:S01]  /*1da0*/  IMAD.IADD R216, R220, 0x1, R240 ;  /* 0x00000001dcd87824 */ /* 0x000fe200078e02f0 */
[----:B------:R-:W-:Y:S01]  /*1db0*/  ISETP.LT.OR P1, PT, R28, 0x1, P5 ;  /* 0x000000011c00780c */ /* 0x000fe20002f21670 */
[C---:B------:R-:W-:Y:S01]  /*1dc0*/  IMAD R220, R0.reuse, 0x2, R220 ;  /* 0x0000000200dc7824 */ /* 0x040fe200078e02dc */
[----:B------:R4:W1:Y:S01]  /*1dd0*/  LDSM.16.M88.4 R152, [R212+0x100] ;  /* 0x00010000d498783b */ /* 0x0008620000000200 */
[----:B------:R-:W-:Y:S01]  /*1de0*/  IMAD R224, R0, 0x2, R216 ;  /* 0x0000000200e07824 */ /* 0x000fe200078e02d8 */
[----:B------:R-:W-:-:S02]  /*1df0*/  IADD3.X R5, R7, UR10, RZ, P0, !PT ;  /* 0x0000000a07057c10 */ /* 0x000fc400087fe4ff */
[----:B------:R4:W2:Y:S01]  /*1e00*/  LDSM.16.M88.4 R196, [R212+0x4100] ;  /* 0x00410000d4c4783b */ /* 0x0008a20000000200 */
[----:B------:R-:W-:Y:S02]  /*1e10*/  ISETP.LT.OR P0, PT, R28, 0x1, P6 ;  /* 0x000000011c00780c */ /* 0x000fe40003701670 */
[----:B------:R-:W-:Y:S01]  /*1e20*/  LOP3.LUT R3, R3, 0x1c0, RZ, 0xc0, !PT ;  /* 0x000001c003037812 */ /* 0x000fe200078ec0ff */
[----:B------:R4:W3:Y:S03]  /*1e30*/  LDSM.16.M88.4 R156, [R216] ;  /* 0x00000000d89c783b */ /* 0x0008e60000000200 */
[----:B------:R-:W-:Y:S01]  /*1e40*/  SHF.R.U32.HI R237, RZ, 0x3, R3 ;  /* 0x00000003ffed7819 */ /* 0x000fe20000011603 */
        /* <DEDUP_REMOVED lines=43> */
[----:B------:R-:W-:-:S03]  /*2100*/  IMAD.U32 R6, RZ, RZ, UR15 ;  /* 0x0000000fff067e24 */ /* 0x000fc6000f8e00ff */
[----:B------:R-:W-:Y:S01]  /*2110*/  UIMAD UR4, UR5, UR18, UR4 ;  /* 0x00000012050472a4 */ /* 0x000fe2000f8e0204 */
[----:B------:R-:W-:-:S05]  /*2120*/  IMAD.WIDE.U32 R6, R6, UR18, R40 ;  /* 0x0000001206067c25 */ /* 0x000fca000f8e0028 */
[----:B------:R-:W-:Y:S02]  /*2130*/  IADD3 R3, R7, UR4, RZ ;  /* 0x0000000407037c10 */ /* 0x000fe4000fffe0ff */
[----:B------:R-:W-:-:S04]  /*2140*/  LEA R4, P5, R6, c[0x0][0x1c8], 0x1 ;  /* 0x0000720006047a11 */ /* 0x000fc800078a08ff */
[----:B------:R-:W-:Y:S02]  /*2150*/  LEA.HI.X R5, R6, c[0x0][0x1cc], R3, 0x1, P5 ;  /* 0x0000730006057a11 */ /* 0x000fe400028f0c03 */
[----:B------:R-:W-:-:S03]  /*2160*/  IADD3 R6, P5, R8, R4, RZ ;  /* 0x0000000408067210 */ /* 0x000fc60007fbe0ff */
[----:B------:R1:W-:Y:S02]  /*2170*/  LDGSTS.E.BYPASS.LTC128B.128 [R35+0x1b100], [R4.64], !P4 ;  /* 0x1b10000004237fae */ /* 0x0003e4000e101d58 */
[C-C-:B------:R-:W-:Y:S01]  /*2180*/  IMAD.X R7, R9.reuse, 0x1, R5.reuse, P5 ;  /* 0x0000000109077824 */ /* 0x140fe200028e0605 */
[C-C-:B------:R-:W-:Y:S01]  /*2190*/  IADD3 R12, P6, P5, R8.reuse, 0x80, R4.reuse ;  /* 0x00000080080c7810 */ /* 0x140fe20007dde004 */
[----:B------:R1:W-:Y:S03]  /*21a0*/  LDGSTS.E.BYPASS.LTC128B.128 [R35+0x1e100], [R4.64+0x80], !P3 ;  /* 0x1e10008004237fae */ /* 0x0003e6000d901d58 */
[----:B------:R-:W-:Y:S01]  /*21b0*/  IADD3.X R13, R9, RZ, R5, P6, P5 ;  /* 0x000000ff090d7210 */ /* 0x000fe200037ea405 */
[----:B------:R1:W-:Y:S01]  /*21c0*/  LDGSTS.E.BYPASS.LTC128B.128 [R35+0x21100], [R4.64+0x100], !P2 ;  /* 0x2110010004237fae */ /* 0x0003e2000d101d58 */
[----:B------:R-:W-:-:S03]  /*21d0*/  IADD3 R10, P6, P5, R8, 0x100, R4 ;  /* 0x00000100080a7810 */ /* 0x000fc60007dde004 */
[----:B------:R1:W-:Y:S01]  /*21e0*/  LDGSTS.E.BYPASS.LTC128B.128 [R35+0x1c100], [R6.64], !P4 ;  /* 0x1c10000006237fae */ /* 0x0003e2000e101d58 */
[----:B------:R-:W-:Y:S02]  /*21f0*/  IADD3.X R11, R9, RZ, R5, P6, P5 ;  /* 0x000000ff090b7210 */ /* 0x000fe400037ea405 */
[----:B------:R-:W-:Y:S01]  /*2200*/  IADD3 R8, P5, R6, R8, RZ ;  /* 0x0000000806087210 */ /* 0x000fe20007fbe0ff */
[----:B------:R1:W-:Y:S04]  /*2210*/  LDGSTS.E.BYPASS.LTC128B.128 [R35+0x1f100], [R12.64], !P3 ;  /* 0x1f1000000c237fae */ /* 0x0003e8000d901d58 */
[----:B------:R-:W-:Y:S01]  /*2220*/  IMAD.X R9, R7, 0x1, R9, P5 ;  /* 0x0000000107097824 */ /* 0x000fe200028e0609 */
[----:B------:R1:W-:Y:S04]  /*2230*/  LDGSTS.E.BYPASS.LTC128B.128 [R35+0x22100], [R10.64], !P2 ;  /* 0x221000000a237fae */ /* 0x0003e8000d101d58 */
[----:B------:R1:W-:Y:S04]  /*2240*/  LDGSTS.E.BYPASS.LTC128B.128 [R35+0x1d100], [R8.64], !P4 ;  /* 0x1d10000008237fae */ /* 0x0003e8000e101d58 */
[----:B------:R1:W-:Y:S04]  /*2250*/  LDGSTS.E.BYPASS.LTC128B.128 [R35+0x20100], [R8.64+0x80], !P3 ;  /* 0x2010008008237fae */ /* 0x0003e8000d901d58 */
[----:B------:R1:W-:Y:S02]  /*2260*/  LDGSTS.E.BYPASS.LTC128B.128 [R35+0x23100], [R8.64+0x100], !P2 ;  /* 0x2310010008237fae */ /* 0x0003e4000d101d58 */
.L_x_1147:
[----:B-1234-:R-:W0:Y:S01]  /*2270*/  LDGDEPBAR ;  /* 0x00000000000079af */ /* 0x01ee220000000000 */
[----:B------:R-:W-:Y:S01]  /*2280*/  PLOP3.LUT P5, PT, PT, PT, UP0, 0x40, 0x0 ;  /* 0x000000000000781c */ /* 0x000fe20003fae808 */
[----:B------:R-:W-:Y:S01]  /*2290*/  IMAD.SHL.U32 R237, R237, 0x2, RZ ;  /* 0x00000002eded7824 */ /* 0x000fe200078e00ff */
[----:B------:R-:W-:-:S04]  /*22a0*/  SEL R239, R239, 0xffffffe0, !P1 ;  /* 0xffffffe0efef7807 */ /* 0x000fc80004800000 */
[C---:B------:R-:W-:Y:S01]  /*22b0*/  IADD3 R233, R237.reuse, 0x12100, RZ ;  /* 0x00012100ede97810 */ /* 0x040fe20007ffe0ff */
        /* <DEDUP_REMOVED lines=46> */
.L_x_1148:
[----:B--23--:R-:W-:Y:S01]  /*25a0*/  HMMA.16816.F32 R36, R152, R16, RZ ;  /* 0x000000109824723c */ /* 0x00cfe200000018ff */
[----:B------:R-:W-:Y:S01]  /*25b0*/  IMAD.MOV.U32 R3, RZ, RZ, 0x40 ;  /* 0x00000040ff037424 */ /* 0x000fe200078e00ff */
[----:B------:R-:W-:Y:S01]  /*25c0*/  PLOP3.LUT P5, PT, PT, PT, UP2, 0x80, 0x0 ;  /* 0x000000000000781c */ /* 0x000fe20003faf028 */
[----:B------:R-:W-:Y:S01]  /*25d0*/  UIADD3 UR9, UR14, UR9, URZ ;  /* 0x000000090e097290 */ /* 0x000fe2000fffe03f */
[----:B------:R-:W0:Y:S01]  /*25e0*/  LDGDEPBAR ;  /* 0x00000000000079af */ /* 0x000e220000000000 */
[----:B------:R-:W-:Y:S01]  /*25f0*/  UISETP.GE.AND UP0, UPT, UR28, 0x3, UPT ;  /* 0x000000031c00788c */ /* 0x000fe2000bf06270 */
[----:B------:R-:W-:-:S02]  /*2600*/  SEL R232, R3, 0xffffffc0, !P0 ;  /* 0xffffffc003e87807 */ /* 0x000fc40004000000 */
[----:B------:R-:W-:Y:S01]  /*2610*/  HMMA.16816.F32 R32, R152, R18, RZ ;  /* 0x000000129820723c */ /* 0x000fe200000018ff */
[----:B------:R-:W-:Y:S02]  /*2620*/  PLOP3.LUT P0, PT, PT, PT, UP2, 0x80, 0x0 ;  /* 0x000000000000781c */ /* 0x000fe40003f0f028 */
[----:B------:R-:W-:Y:S01]  /*2630*/  IMAD.IADD R3, R237, 0x1, R232 ;  /* 0x00000001ed037824 */ /* 0x000fe200078e02e8 */
[----:B------:R-:W-:-:S04]  /*2640*/  IADD3 R5, R232, R4, RZ ;  /* 0x00000004e8057210 */ /* 0x000fc80007ffe0ff */
[C---:B----4-:R-:W-:Y:S01]  /*2650*/  HMMA.16816.F32 R16, R152.reuse, R24, RZ ;  /* 0x000000189810723c */ /* 0x050fe200000018ff */
[----:B------:R-:W-:Y:S07]  /*2660*/  LDSM.16.M88.4 R104, [R5+0x16900] ;  /* 0x016900000568783b */ /* 0x000fee0000000200 */
[C---:B-1----:R-:W-:Y:S08]  /*2670*/  HMMA.16816.F32 R8, R152.reuse, R40, RZ ;  /* 0x000000289808723c */ /* 0x042ff000000018ff */
[C---:B------:R-:W-:Y:S08]  /*2680*/  HMMA.16816.F32 R12, R152.reuse, R26, RZ ;  /* 0x0000001a980c723c */ /* 0x040ff000000018ff */
[C---:B------:R-:W-:Y:S08]  /*2690*/  HMMA.16816.F32 R28, R152.reuse, R20, RZ ;  /* 0x00000014981c723c */ /* 0x040ff000000018ff */
[C---:B------:R-:W-:Y:S08]  /*26a0*/  HMMA.16816.F32 R20, R152.reuse, R22, RZ ;  /* 0x000000169814723c */ /* 0x040ff000000018ff */
[----:B------:R-:W-:Y:S01]  /*26b0*/  HMMA.16816.F32 R24, R152, R42, RZ ;  /* 0x0000002a9818723c */ /* 0x000fe200000018ff */
[----:B------:R-:W-:Y:S07]  /*26c0*/  LDSM.16.M88.4 R40, [R3+0x13900] ;  /* 0x013900000328783b */ /* 0x000fee0000000200 */
[C---:B------:R-:W-:Y:S01]  /*26d0*/  HMMA.16816.F32 R96, R156.reuse, R54, R32 ;  /* 0x000000369c60723c */ /* 0x040fe20000001820 */
[----:B------:R-:W1:Y:S07]  /*26e0*/  LDSM.16.M88.4 R32, [R3+0x12100] ;  /* 0x012100000320783b */ /* 0x000e6e0000000200 */
[C---:B------:R-:W-:Y:S08]  /*26f0*/  HMMA.16816.F32 R68, R156.reuse, R44, R16 ;  /* 0x0000002c9c44723c */ /* 0x040ff00000001810 */
[----:B------:R-:W-:Y:S08]  /*2700*/  HMMA.16816.F32 R56, R156, R60, R8 ;  /* 0x0000003c9c38723c */ /* 0x000ff00000001808 */
[C---:B------:R-:W-:Y:S08]  /*2710*/  HMMA.16816.F32 R8, R152.reuse, R72, RZ ;  /* 0x000000489808723c */ /* 0x040ff000000018ff */
[----:B------:R-:W-:Y:S08]  /*2720*/  HMMA.16816.F32 R16, R152, R74, RZ ;  /* 0x0000004a9810723c */ /* 0x000ff000000018ff */
[C---:B------:R-:W-:Y:S01]  /*2730*/  HMMA.16816.F32 R64, R156.reuse, R46, R12 ;  /* 0x0000002e9c40723c */ /* 0x040fe2000000180c */
[----:B------:R-:W-:Y:S07]  /*2740*/  LDSM.16.M88.4 R44, [R3+0x13100] ;  /* 0x01310000032c783b */ /* 0x000fee0000000200 */
[----:B------:R-:W-:Y:S01]  /*2750*/  HMMA.16816.F32 R88, R156, R52, R36 ;  /* 0x000000349c58723c */ /* 0x000fe20000001824 */
[----:B------:R-:W-:Y:S07]  /*2760*/  LDSM.16.M88.4 R36, [R3+0x14100] ;  /* 0x014100000324783b */ /* 0x000fee0000000200 */
[----:B------:R-:W-:Y:S08]  /*2770*/  HMMA.16816.F32 R12, R152, R84, RZ ;  /* 0x00000054980c723c */ /* 0x000ff000000018ff */
[C---:B------:R-:W-:Y:S08]  /*2780*/  HMMA.16816.F32 R80, R156.reuse, R48, R28 ;  /* 0x000000309c50723c */ /* 0x040ff0000000181c */
[C---:B------:R-:W-:Y:S01]  /*2790*/  HMMA.16816.F32 R76, R156.reuse, R50, R20 ;  /* 0x000000329c4c723c */ /* 0x040fe20000001814 */
[----:B------:R-:W2:Y:S07]  /*27a0*/  LDSM.16.M88.4 R48, [R3+0x12900] ;  /* 0x012900000330783b */ /* 0x000eae0000000200 */
[----:B------:R-:W-:Y:S08]  /*27b0*/  HMMA.16816.F32 R52, R156, R62, R24 ;  /* 0x0000003e9c34723c */ /* 0x000ff00000001818 */
[----:B------:R-:W-:Y:S01]  /*27c0*/  HMMA.16816.F32 R24, R152, R86, RZ ;  /* 0x000000569818723c */ /* 0x000fe200000018ff */
[----:B------:R-:W3:Y:S07]  /*27d0*/  LDSM.16.M88.4 R84, [R3+0x14900] ;  /* 0x014900000354783b */ /* 0x000eee0000000200 */
[C---:B------:R-:W-:Y:S08]  /*27e0*/  HMMA.16816.F32 R28, R156.reuse, R92, R8 ;  /* 0x0000005c9c1c723c */ /* 0x040ff00000001808 */
[C---:B------:R-:W-:Y:S01]  /*27f0*/  HMMA.16816.F32 R20, R156.reuse, R94, R16 ;  /* 0x0000005e9c14723c */ /* 0x040fe20000001810 */
[----:B------:R-:W4:Y:S07]  /*2800*/  LDSM.16.M88.4 R92, [R5+0x12100] ;  /* 0x01210000055c783b */ /* 0x000f2e0000000200 */
[----:B------:R-:W-:Y:S08]  /*2810*/  HMMA.16816.F32 R16, R156, R100, R12 ;  /* 0x000000649c10723c */ /* 0x000ff0000000180c */
[C---:B-1----:R-:W-:Y:S01]  /*2820*/  HMMA.16816.F32 R8, R184.reuse, R32, R88 ;  /* 0x00000020b808723c */ /* 0x042fe20000001858 */
[----:B------:R-:W1:Y:S07]  /*2830*/  LDSM.16.M88.4 R88, [R5+0x12900] ;  /* 0x012900000558783b */ /* 0x000e6e0000000200 */
[----:B------:R-:W-:Y:S01]  /*2840*/  HMMA.16816.F32 R32, R184, R34, R96 ;  /* 0x00000022b820723c */ /* 0x000fe20000001860 */
[----:B------:R-:W5:Y:S07]  /*2850*/  LDSM.16.M88.4 R96, [R5+0x13100] ;  /* 0x013100000560783b */ /* 0x000f6e0000000200 */
[----:B------:R-:W-:Y:S01]  /*2860*/  HMMA.16816.F32 R12, R156, R102, R24 ;  /* 0x000000669c0c723c */ /* 0x000fe20000001818 */
[----:B------:R-:W-:Y:S07]  /*2870*/  LDSM.16.M88.4 R100, [R4+0x17900] ;  /* 0x017900000464783b */ /* 0x000fee0000000200 */
[C---:B--2---:R-:W-:Y:S08]  /*2880*/  HMMA.16816.F32 R24, R184.reuse, R50, R76 ;  /* 0x00000032b818723c */ /* 0x044ff0000000184c */
[C---:B------:R-:W-:Y:S01]  /*2890*/  HMMA.16816.F32 R72, R184.reuse, R48, R80 ;  /* 0x00000030b848723c */ /* 0x040fe20000001850 */
[----:B------:R-:W2:Y:S07]  /*28a0*/  LDSM.16.M88.4 R48, [R5+0x13900] ;  /* 0x013900000530783b */ /* 0x000eae0000000200 */
[C---:B------:R-:W-:Y:S08]  /*28b0*/  HMMA.16816.F32 R60, R184.reuse, R44, R68 ;  /* 0x0000002cb83c723c */ /* 0x040ff00000001844 */
[C---:B------:R-:W-:Y:S08]  /*28c0*/  HMMA.16816.F32 R76, R184.reuse, R46, R64 ;  /* 0x0000002eb84c723c */ /* 0x040ff00000001840 */
[----:B---3--:R-:W-:Y:S08]  /*28d0*/  HMMA.16816.F32 R44, R184, R84, R16 ;  /* 0x00000054b82c723c */ /* 0x008ff00000001810 */
[----:B----4-:R-:W-:Y:S01]  /*28e0*/  HMMA.16816.F32 R16, R188, R94, R32 ;  /* 0x0000005ebc10723c */ /* 0x010fe20000001820 */
[----:B------:R-:W3:Y:S07]  /*28f0*/  LDSM.16.M88.4 R32, [R5+0x14900] ;  /* 0x014900000520783b */ /* 0x000eee0000000200 */
[C---:B------:R-:W-:Y:S08]  /*2900*/  HMMA.16816.F32 R68, R184.reuse, R40, R56 ;  /* 0x00000028b844723c */ /* 0x040ff00000001838 */
[C---:B------:R-:W-:Y:S08]  /*2910*/  HMMA.16816.F32 R64, R184.reuse, R42, R52 ;  /* 0x0000002ab840723c */ /* 0x040ff00000001834 */
[C---:B------:R-:W-:Y:S01]  /*2920*/  HMMA.16816.F32 R56, R184.reuse, R36, R28 ;  /* 0x00000024b838723c */ /* 0x040fe2000000181c */
[----:B------:R-:W-:Y:S07]  /*2930*/  LDSM.16.M88.4 R28, [R237+0x15100] ;  /* 0x01510000ed1c783b */ /* 0x000fee0000000200 */
[C---:B------:R-:W-:Y:S01]  /*2940*/  HMMA.16816.F32 R52, R184.reuse, R38, R20 ;  /* 0x00000026b834723c */ /* 0x040fe20000001814 */
[----:B------:R-:W4:Y:S07]  /*2950*/  LDSM.16.M88.4 R36, [R5+0x14100] ;  /* 0x014100000524783b */ /* 0x000f2e0000000200 */
[----:B------:R-:W-:Y:S08]  /*2960*/  HMMA.16816.F32 R40, R184, R86, R12 ;  /* 0x00000056b828723c */ /* 0x000ff0000000180c */
[C---:B------:R-:W-:Y:S08]  /*2970*/  HMMA.16816.F32 R20, R188.reuse, R92, R8 ;  /* 0x0000005cbc14723c */ /* 0x040ff00000001808 */
[C---:B-1----:R-:W-:Y:S01]  /*2980*/  HMMA.16816.F32 R8, R188.reuse, R90, R24 ;  /* 0x0000005abc08723c */ /* 0x042fe20000001818 */
[----:B------:R-:W1:Y:S07]  /*2990*/  LDSM.16.M88.4 R24, [R237+0x15900] ;  /* 0x01590000ed18783b */ /* 0x000e6e0000000200 */
[C---:B------:R-:W-:Y:S08]  /*29a0*/  HMMA.16816.F32 R12, R188.reuse, R88, R72 ;  /* 0x00000058bc0c723c */ /* 0x040ff00000001848 */
[C---:B-----5:R-:W-:Y:S01]  /*29b0*/  HMMA.16816.F32 R92, R188.reuse, R98, R76 ;  /* 0x00000062bc5c723c */ /* 0x060fe2000000184c */
[----:B------:R-:W5:Y:S07]  /*29c0*/  LDSM.16.M88.4 R76, [R237+0x16100] ;  /* 0x01610000ed4c783b */ /* 0x000f6e0000000200 */
[C---:B--2---:R-:W-:Y:S01]  /*29d0*/  HMMA.16816.F32 R84, R188.reuse, R48, R68 ;  /* 0x00000030bc54723c */ /* 0x044fe20000001844 */
[----:B------:R-:W-:Y:S07]  /*29e0*/  LDSM.16.M88.4 R68, [R237+0x17100] ;  /* 0x01710000ed44783b */ /* 0x000fee0000000200 */
[C---:B------:R-:W-:Y:S01]  /*29f0*/  HMMA.16816.F32 R64, R188.reuse, R50, R64 ;  /* 0x00000032bc40723c */ /* 0x040fe20000001840 */
[----:B------:R-:W2:Y:S07]  /*2a00*/  LDSM.16.M88.4 R48, [R237+0x16900] ;  /* 0x01690000ed30783b */ /* 0x000eae0000000200 */
[C---:B---3--:R-:W-:Y:S01]  /*2a10*/  HMMA.16816.F32 R80, R188.reuse, R32, R44 ;  /* 0x00000020bc50723c */ /* 0x048fe2000000182c */
[----:B------:R-:W-:Y:S07]  /*2a20*/  LDSM.16.M88.4 R44, [R4+0x16900] ;  /* 0x01690000042c783b */ /* 0x000fee0000000200 */
[C---:B------:R-:W-:Y:S01]  /*2a30*/  HMMA.16816.F32 R72, R188.reuse, R34, R40 ;  /* 0x00000022bc48723c */ /* 0x040fe20000001828 */
[----:B------:R-:W3:Y:S07]  /*2a40*/  LDSM.16.M88.4 R32, [R237+0x17900] ;  /* 0x01790000ed20783b */ /* 0x000eee0000000200 */
[C---:B------:R-:W-:Y:S08]  /*2a50*/  HMMA.16816.F32 R60, R188.reuse, R96, R60 ;  /* 0x00000060bc3c723c */ /* 0x040ff0000000183c */
[C---:B----4-:R-:W-:Y:S08]  /*2a60*/  HMMA.16816.F32 R96, R188.reuse, R36, R56 ;  /* 0x00000024bc60723c */ /* 0x050ff00000001838 */
[----:B------:R-:W-:Y:S08]  /*2a70*/  HMMA.16816.F32 R88, R188, R38, R52 ;  /* 0x00000026bc58723c */ /* 0x000ff00000001834 */
[C---:B------:R-:W-:Y:S01]  /*2a80*/  HMMA.16816.F32 R56, R196.reuse, R28, R20 ;  /* 0x0000001cc438723c */ /* 0x040fe20000001814 */
[----:B------:R-:W-:Y:S07]  /*2a90*/  LDSM.16.M88.4 R20, [R4+0x16100] ;  /* 0x016100000414783b */ /* 0x000fee0000000200 */
[C---:B------:R-:W-:Y:S01]  /*2aa0*/  HMMA.16816.F32 R52, R196.reuse, R30, R16 ;  /* 0x0000001ec434723c */ /* 0x040fe20000001810 */
[----:B------:R-:W4:Y:S07]  /*2ab0*/  LDSM.16.M88.4 R28, [R4+0x15100] ;  /* 0x01510000041c783b */ /* 0x000f2e0000000200 */
[C---:B-1----:R-:W-:Y:S08]  /*2ac0*/  HMMA.16816.F32 R40, R196.reuse, R24, R12 ;  /* 0x00000018c428723c */ /* 0x042ff0000000180c */
[C---:B------:R-:W-:Y:S01]  /*2ad0*/  HMMA.16816.F32 R16, R196.reuse, R26, R8 ;  /* 0x0000001ac410723c */ /* 0x040fe20000001808 */
[----:B------:R-:W1:Y:S07]  /*2ae0*/  LDSM.16.M88.4 R24, [R4+0x15900] ;  /* 0x015900000418783b */ /* 0x000e6e0000000200 */
[C---:B-----5:R-:W-:Y:S08]  /*2af0*/  HMMA.16816.F32 R12, R196.reuse, R76, R60 ;  /* 0x0000004cc40c723c */ /* 0x060ff0000000183c */
[C---:B--2---:R-:W-:Y:S08]  /*2b00*/  HMMA.16816.F32 R36, R196.reuse, R48, R84 ;  /* 0x00000030c424723c */ /* 0x044ff00000001854 */
[C---:B------:R-:W-:Y:S08]  /*2b10*/  HMMA.16816.F32 R60, R196.reuse, R68, R96 ;  /* 0x00000044c43c723c */ /* 0x040ff00000001860 */
[C---:B------:R-:W-:Y:S01]  /*2b20*/  HMMA.16816.F32 R48, R196.reuse, R50, R64 ;  /* 0x00000032c430723c */ /* 0x040fe20000001840 */
[----:B------:R-:W2:Y:S07]  /*2b30*/  LDSM.16.M88.4 R64, [R4+0x17100] ;  /* 0x017100000440783b */ /* 0x000eae0000000200 */
[C---:B------:R-:W-:Y:S08]  /*2b40*/  HMMA.16816.F32 R68, R196.reuse, R70, R88 ;  /* 0x00000046c444723c */ /* 0x040ff00000001858 */
[C---:B---3--:R-:W-:Y:S01]  /*2b50*/  HMMA.16816.F32 R88, R196.reuse, R34, R72 ;  /* 0x00000022c458723c */ /* 0x048fe20000001848 */
[----:B------:R-:W3:Y:S07]  /*2b60*/  LDSM.16.M88.4 R72, [R3+0x15100] ;  /* 0x015100000348783b */ /* 0x000eee0000000200 */
[C---:B------:R-:W-:Y:S08]  /*2b70*/  HMMA.16816.F32 R8, R196.reuse, R78, R92 ;  /* 0x0000004ec408723c */ /* 0x040ff0000000185c */
[----:B------:R-:W-:Y:S01]  /*2b80*/  HMMA.16816.F32 R76, R196, R32, R80 ;  /* 0x00000020c44c723c */ /* 0x000fe20000001850 */
[----:B------:R-:W-:Y:S07]  /*2b90*/  LDSM.16.M88.4 R32, [R3+0x17100] ;  /* 0x017100000320783b */ /* 0x000fee0000000200 */
[C---:B----4-:R-:W-:Y:S01]  /*2ba0*/  HMMA.16816.F32 R92, R200.reuse, R28, R56 ;  /* 0x0000001cc85c723c */ /* 0x050fe20000001838 */
[----:B------:R-:W4:Y:S07]  /*2bb0*/  LDSM.16.M88.4 R56, [R3+0x15900] ;  /* 0x015900000338783b */ /* 0x000f2e0000000200 */
[C---:B------:R-:W-:Y:S01]  /*2bc0*/  HMMA.16816.F32 R80, R200.reuse, R30, R52 ;  /* 0x0000001ec850723c */ /* 0x040fe20000001834 */
[----:B------:R-:W5:Y:S07]  /*2bd0*/  LDSM.16.M88.4 R28, [R3+0x16100] ;  /* 0x01610000031c783b */ /* 0x000f6e0000000200 */
[C---:B-1----:R-:W-:Y:S08]  /*2be0*/  HMMA.16816.F32 R84, R200.reuse, R24, R40 ;  /* 0x00000018c854723c */ /* 0x042ff00000001828 */
[C---:B------:R-:W-:Y:S01]  /*2bf0*/  HMMA.16816.F32 R96, R200.reuse, R26, R16 ;  /* 0x0000001ac860723c */ /* 0x040fe20000001810 */
[----:B------:R-:W1:Y:S07]  /*2c00*/  LDSM.16.M88.4 R24, [R3+0x16900] ;  /* 0x016900000318783b */ /* 0x000e6e0000000200 */
[C---:B------:R-:W-:Y:S08]  /*2c10*/  HMMA.16816.F32 R52, R200.reuse, R20, R12 ;  /* 0x00000014c834723c */ /* 0x040ff0000000180c */
[C---:B------:R-:W-:Y:S08]  /*2c20*/  HMMA.16816.F32 R20, R200.reuse, R22, R8 ;  /* 0x00000016c814723c */ /* 0x040ff00000001808 */
[C---:B------:R-:W-:Y:S08]  /*2c30*/  HMMA.16816.F32 R16, R200.reuse, R44, R36 ;  /* 0x0000002cc810723c */ /* 0x040ff00000001824 */
[C---:B------:R-:W-:Y:S01]  /*2c40*/  HMMA.16816.F32 R12, R200.reuse, R46, R48 ;  /* 0x0000002ec80c723c */ /* 0x040fe20000001830 */
[----:B------:R-:W1:Y:S07]  /*2c50*/  LDSM.16.M88.4 R44, [R3+0x17900] ;  /* 0x01790000032c783b */ /* 0x000e6e0000000200 */
[C---:B--2---:R-:W-:Y:S08]  /*2c60*/  HMMA.16816.F32 R8, R200.reuse, R64, R60 ;  /* 0x00000040c808723c */ /* 0x044ff0000000183c */
[C---:B------:R-:W-:Y:S08]  /*2c70*/  HMMA.16816.F32 R36, R200.reuse, R66, R68 ;  /* 0x00000042c824723c */ /* 0x040ff00000001844 */
[----:B------:R-:W-:Y:S01]  /*2c80*/  HMMA.16816.F32 R40, R200, R100, R76 ;  /* 0x00000064c828723c */ /* 0x000fe2000000184c */
[----:B------:R-:W2:Y:S07]  /*2c90*/  LDSM.16.M88.4 R76, [R5+0x15100] ;  /* 0x01510000054c783b */ /* 0x000eae0000000200 */
[----:B---3--:R-:W-:Y:S01]  /*2ca0*/  HMMA.16816.F32 R64, R204, R72, R92 ;  /* 0x00000048cc40723c */ /* 0x008fe2000000185c */
[----:B------:R-:W3:Y:S07]  /*2cb0*/  LDSM.16.M88.4 R92, [R5+0x16100] ;  /* 0x01610000055c783b */ /* 0x000eee0000000200 */
[----:B------:R-:W-:Y:S01]  /*2cc0*/  HMMA.16816.F32 R60, R200, R102, R88 ;  /* 0x00000066c83c723c */ /* 0x000fe20000001858 */
[----:B------:R-:W1:Y:S04]  /*2cd0*/  LDSM.16.M88.4 R88, [R5+0x15900] ;  /* 0x015900000558783b */ /* 0x000e680000000200 */
[----:B------:R-:W-:Y:S03]  /*2ce0*/  LDSM.16.M88.4 R100, [R5+0x17100] ;  /* 0x017100000564783b */ /* 0x000fe60000000200 */
[C---:B------:R-:W-:Y:S08]  /*2cf0*/  HMMA.16816.F32 R72, R204.reuse, R74, R80 ;  /* 0x0000004acc48723c */ /* 0x040ff00000001850 */
[C---:B----4-:R-:W-:Y:S08]  /*2d00*/  HMMA.16816.F32 R84, R204.reuse, R56, R84 ;  /* 0x00000038cc54723c */ /* 0x050ff00000001854 */
[C---:B------:R-:W-:Y:S08]  /*2d10*/  HMMA.16816.F32 R80, R204.reuse, R58, R96 ;  /* 0x0000003acc50723c */ /* 0x040ff00000001860 */
[C---:B-----5:R-:W-:Y:S08]  /*2d20*/  HMMA.16816.F32 R68, R204.reuse, R28, R52 ;  /* 0x0000001ccc44723c */ /* 0x060ff00000001834 */
[C---:B------:R-:W-:Y:S01]  /*2d30*/  HMMA.16816.F32 R56, R204.reuse, R30, R20 ;  /* 0x0000001ecc38723c */ /* 0x040fe20000001814 */
[----:B------:R-:W4:Y:S07]  /*2d40*/  LDSM.16.M88.4 R28, [R5+0x17900] ;  /* 0x01790000051c783b */ /* 0x000f2e0000000200 */
[C---:B-1----:R-:W-:Y:S08]  /*2d50*/  HMMA.16816.F32 R52, R204.reuse, R24, R16 ;  /* 0x00000018cc34723c */ /* 0x042ff00000001810 */
[C---:B------:R-:W-:Y:S08]  /*2d60*/  HMMA.16816.F32 R48, R204.reuse, R26, R12 ;  /* 0x0000001acc30723c */ /* 0x040ff0000000180c */
[C---:B------:R-:W-:Y:S01]  /*2d70*/  HMMA.16816.F32 R16, R204.reuse, R44, R40 ;  /* 0x0000002ccc10723c */ /* 0x040fe20000001828 */
[----:B------:R-:W-:Y:S07]  /*2d80*/  LDSM.16.M88.4 R40, [R237+0x18900] ;  /* 0x01890000ed28783b */ /* 0x000fee0000000200 */
[C---:B------:R-:W-:Y:S01]  /*2d90*/  HMMA.16816.F32 R12, R204.reuse, R46, R60 ;  /* 0x0000002ecc0c723c */ /* 0x040fe2000000183c */
[----:B------:R-:W-:Y:S07]  /*2da0*/  LDSM.16.M88.4 R60, [R237+0x19900] ;  /* 0x01990000ed3c783b */ /* 0x000fee0000000200 */
[C---:B------:R-:W-:Y:S08]  /*2db0*/  HMMA.16816.F32 R24, R204.reuse, R32, R8 ;  /* 0x00000020cc18723c */ /* 0x040ff00000001808 */
[----:B------:R-:W-:Y:S01]  /*2dc0*/  HMMA.16816.F32 R20, R204, R34, R36 ;  /* 0x00000022cc14723c */ /* 0x000fe20000001824 */
[----:B------:R-:W1:Y:S07]  /*2dd0*/  LDSM.16.M88.4 R32, [R237+0x18100] ;  /* 0x01810000ed20783b */ /* 0x000e6e0000000200 */
[C---:B--2---:R-:W-:Y:S08]  /*2de0*/  HMMA.16816.F32 R8, R208.reuse, R76, R64 ;  /* 0x0000004cd008723c */ /* 0x044ff00000001840 */
[C---:B------:R-:W-:Y:S08]  /*2df0*/  HMMA.16816.F32 R36, R208.reuse, R78, R72 ;  /* 0x0000004ed024723c */ /* 0x040ff00000001848 */
[C---:B---3--:R-:W-:Y:S08]  /*2e00*/  HMMA.16816.F32 R76, R208.reuse, R94, R56 ;  /* 0x0000005ed04c723c */ /* 0x048ff00000001838 */
[C---:B------:R-:W-:Y:S01]  /*2e10*/  HMMA.16816.F32 R56, R208.reuse, R104, R52 ;  /* 0x00000068d038723c */ /* 0x040fe20000001834 */
[----:B------:R-:W2:Y:S07]  /*2e20*/  LDSM.16.M88.4 R52, [R237+0x19100] ;  /* 0x01910000ed34783b */ /* 0x000eae0000000200 */
[C---:B------:R-:W-:Y:S01]  /*2e30*/  HMMA.16816.F32 R96, R208.reuse, R88, R84 ;  /* 0x00000058d060723c */ /* 0x040fe20000001854 */
[----:B------:R-:W-:Y:S07]  /*2e40*/  LDSM.16.M88.4 R84, [R4+0x19100] ;  /* 0x019100000454783b */ /* 0x000fee0000000200 */
[C---:B------:R-:W-:Y:S08]  /*2e50*/  HMMA.16816.F32 R72, R208.reuse, R106, R48 ;  /* 0x0000006ad048723c */ /* 0x040ff00000001830 */
[C---:B------:R-:W-:Y:S08]  /*2e60*/  HMMA.16816.F32 R88, R208.reuse, R90, R80 ;  /* 0x0000005ad058723c */ /* 0x040ff00000001850 */
[C---:B----4-:R-:W-:Y:S08]  /*2e70*/  HMMA.16816.F32 R48, R208.reuse, R28, R16 ;  /* 0x0000001cd030723c */ /* 0x050ff00000001810 */
[C---:B------:R-:W-:Y:S01]  /*2e80*/  HMMA.16816.F32 R44, R208.reuse, R30, R12 ;  /* 0x0000001ed02c723c */ /* 0x040fe2000000180c */
[----:B------:R-:W3:Y:S07]  /*2e90*/  LDSM.16.M88.4 R28, [R237+0x1a100] ;  /* 0x01a10000ed1c783b */ /* 0x000eee0000000200 */
[C---:B------:R-:W-:Y:S01]  /*2ea0*/  HMMA.16816.F32 R80, R208.reuse, R92, R68 ;  /* 0x0000005cd050723c */ /* 0x040fe20000001844 */
[----:B------:R-:W-:Y:S07]  /*2eb0*/  LDSM.16.M88.4 R92, [R4+0x19900] ;  /* 0x01990000045c783b */ /* 0x000fee0000000200 */
[C---:B------:R-:W-:Y:S01]  /*2ec0*/  HMMA.16816.F32 R68, R208.reuse, R100, R24 ;  /* 0x00000064d044723c */ /* 0x040fe20000001818 */
[----:B------:R-:W4:Y:S07]  /*2ed0*/  LDSM.16.M88.4 R24, [R237+0x1a900] ;  /* 0x01a90000ed18783b */ /* 0x000f2e0000000200 */
[----:B------:R-:W-:Y:S01]  /*2ee0*/  HMMA.16816.F32 R64, R208, R102, R20 ;  /* 0x00000066d040723c */ /* 0x000fe20000001814 */
[----:B------:R-:W5:Y:S06]  /*2ef0*/  LDSM.16.M88.4 R20, [R4+0x18100] ;  /* 0x018100000414783b */ /* 0x000f6c0000000200 */
[----:B------:R-:W-:Y:S01]  /*2f00*/  IMAD.SHL.U32 R103, R2, 0x2, RZ ;  /* 0x0000000202677824 */ /* 0x000fe200078e00ff */
[----:B-1----:R-:W-:Y:S03]  /*2f10*/  HMMA.16816.F32 R16, R212, R32, R8 ;  /* 0x00000020d410723c */ /* 0x002fe60000001808 */
[----:B------:R-:W-:Y:S01]  /*2f20*/  IMAD.IADD R2, R240, 0x1, R103 ;  /* 0x00000001f0027824 */ /* 0x000fe200078e0267 */
[----:B------:R-:W-:-:S04]  /*2f30*/  LEA R236, R0, R103, 0x1 ;  /* 0x0000006700ec7211 */ /* 0x000fc800078e08ff */
[----:B------:R-:W-:Y:S01]  /*2f40*/  HMMA.16816.F32 R12, R212, R34, R36 ;  /* 0x00000022d40c723c */ /* 0x000fe20000001824 */
[----:B------:R-:W1:Y:S01]  /*2f50*/  LDSM.16.M88.4 R32, [R4+0x18900] ;  /* 0x018900000420783b */ /* 0x000e620000000200 */
[----:B------:R-:W-:-:S06]  /*2f60*/  IMAD.IADD R0, R240, 0x1, R236 ;  /* 0x00000001f0007824 */ /* 0x000fcc00078e02ec */
[C---:B------:R-:W-:Y:S08]  /*2f70*/  HMMA.16816.F32 R8, R212.reuse, R40, R96 ;  /* 0x00000028d408723c */ /* 0x040ff00000001860 */
[C---:B------:R-:W-:Y:S01]  /*2f80*/  HMMA.16816.F32 R36, R212.reuse, R42, R88 ;  /* 0x0000002ad424723c */ /* 0x040fe20000001858 */
[----:B------:R-:W-:Y:S07]  /*2f90*/  LDSM.16.M88.4 R88, [R4+0x1a100] ;  /* 0x01a100000458783b */ /* 0x000fee0000000200 */
[C---:B--2---:R-:W-:Y:S01]  /*2fa0*/  HMMA.16816.F32 R40, R212.reuse, R52, R80 ;  /* 0x00000034d428723c */ /* 0x044fe20000001850 */
[----:B------:R-:W2:Y:S07]  /*2fb0*/  LDSM.16.M88.4 R80, [R3+0x18100] ;  /* 0x018100000350783b */ /* 0x000eae0000000200 */
[C---:B------:R-:W-:Y:S08]  /*2fc0*/  HMMA.16816.F32 R56, R212.reuse, R60, R56 ;  /* 0x0000003cd438723c */ /* 0x040ff00000001838 */
[C---:B------:R-:W-:Y:S08]  /*2fd0*/  HMMA.16816.F32 R72, R212.reuse, R62, R72 ;  /* 0x0000003ed448723c */ /* 0x040ff00000001848 */
[C---:B---3--:R-:W-:Y:S08]  /*2fe0*/  HMMA.16816.F32 R60, R212.reuse, R28, R68 ;  /* 0x0000001cd43c723c */ /* 0x048ff00000001844 */
[C---:B------:R-:W-:Y:S08]  /*2ff0*/  HMMA.16816.F32 R52, R212.reuse, R54, R76 ;  /* 0x00000036d434723c */ /* 0x040ff0000000184c */
[C---:B------:R-:W-:Y:S01]  /*3000*/  HMMA.16816.F32 R68, R212.reuse, R30, R64 ;  /* 0x0000001ed444723c */ /* 0x040fe20000001840 */
[----:B------:R-:W-:Y:S07]  /*3010*/  LDSM.16.M88.4 R28, [R5+0x18100] ;  /* 0x01810000051c783b */ /* 0x000fee0000000200 */
[C---:B----4-:R-:W-:Y:S08]  /*3020*/  HMMA.16816.F32 R76, R212.reuse, R24, R48 ;  /* 0x00000018d44c723c */ /* 0x050ff00000001830 */
[----:B------:R-:W-:Y:S08]  /*3030*/  HMMA.16816.F32 R64, R212, R26, R44 ;  /* 0x0000001ad440723c */ /* 0x000ff0000000182c */
[C---:B-----5:R-:W-:Y:S01]  /*3040*/  HMMA.16816.F32 R48, R216.reuse, R20, R16 ;  /* 0x00000014d830723c */ /* 0x060fe20000001810 */
[----:B------:R-:W-:Y:S07]  /*3050*/  LDSM.16.M88.4 R16, [R4+0x1a900] ;  /* 0x01a900000410783b */ /* 0x000fee0000000200 */
[C---:B------:R-:W-:Y:S01]  /*3060*/  HMMA.16816.F32 R44, R216.reuse, R22, R12 ;  /* 0x00000016d82c723c */ /* 0x040fe2000000180c */
[----:B------:R-:W3:Y:S07]  /*3070*/  LDSM.16.M88.4 R12, [R3+0x18900] ;  /* 0x01890000030c783b */ /* 0x000eee0000000200 */
[C---:B-1----:R-:W-:Y:S08]  /*3080*/  HMMA.16816.F32 R24, R216.reuse, R32, R8 ;  /* 0x00000020d818723c */ /* 0x042ff00000001808 */
[----:B------:R-:W-:Y:S01]  /*3090*/  HMMA.16816.F32 R20, R216, R34, R36 ;  /* 0x00000022d814723c */ /* 0x000fe20000001824 */
[----:B------:R-:W1:Y:S07]  /*30a0*/  LDSM.16.M88.4 R36, [R3+0x19100] ;  /* 0x019100000324783b */ /* 0x000e6e0000000200 */
[----:B--2---:R-:W-:Y:S01]  /*30b0*/  HMMA.16816.F32 R8, R220, R80, R48 ;  /* 0x00000050dc08723c */ /* 0x004fe20000001830 */
[----:B------:R-:W2:Y:S07]  /*30c0*/  LDSM.16.M88.4 R48, [R5+0x18900] ;  /* 0x018900000530783b */ /* 0x000eae0000000200 */
[C---:B------:R-:W-:Y:S08]  /*30d0*/  HMMA.16816.F32 R32, R216.reuse, R84, R40 ;  /* 0x00000054d820723c */ /* 0x040ff00000001828 */
[----:B------:R-:W-:Y:S08]  /*30e0*/  HMMA.16816.F32 R52, R216, R86, R52 ;  /* 0x00000056d834723c */ /* 0x000ff00000001834 */
[----:B---3--:R-:W-:Y:S08]  /*30f0*/  HMMA.16816.F32 R24, R220, R12, R24 ;  /* 0x0000000cdc18723c */ /* 0x008ff00000001818 */
[C---:B------:R-:W-:Y:S01]  /*3100*/  HMMA.16816.F32 R84, R216.reuse, R88, R60 ;  /* 0x00000058d854723c */ /* 0x040fe2000000183c */
[----:B------:R-:W3:Y:S07]  /*3110*/  LDSM.16.M88.4 R60, [R3+0x19900] ;  /* 0x01990000033c783b */ /* 0x000eee0000000200 */
[C---:B------:R-:W-:Y:S08]  /*3120*/  HMMA.16816.F32 R56, R216.reuse, R92, R56 ;  /* 0x0000005cd838723c */ /* 0x040ff00000001838 */
[----:B------:R-:W-:Y:S08]  /*3130*/  HMMA.16816.F32 R72, R216, R94, R72 ;  /* 0x0000005ed848723c */ /* 0x000ff00000001848 */
[----:B------:R-:W-:Y:S08]  /*3140*/  HMMA.16816.F32 R40, R220, R82, R44 ;  /* 0x00000052dc28723c */ /* 0x000ff0000000182c */
[C---:B------:R-:W-:Y:S08]  /*3150*/  HMMA.16816.F32 R80, R216.reuse, R16, R76 ;  /* 0x00000010d850723c */ /* 0x040ff0000000184c */
[----:B------:R-:W-:Y:S08]  /*3160*/  HMMA.16816.F32 R92, R216, R18, R64 ;  /* 0x00000012d85c723c */ /* 0x000ff00000001840 */
[C---:B------:R-:W-:Y:S01]  /*3170*/  HMMA.16816.F32 R16, R220.reuse, R14, R20 ;  /* 0x0000000edc10723c */ /* 0x040fe20000001814 */
[----:B------:R-:W4:Y:S07]  /*3180*/  LDSM.16.M88.4 R20, [R5+0x19100] ;  /* 0x019100000514783b */ /* 0x000f2e0000000200 */
[----:B-1----:R-:W-:Y:S01]  /*3190*/  HMMA.16816.F32 R12, R220, R36, R32 ;  /* 0x00000024dc0c723c */ /* 0x002fe20000001820 */
[----:B------:R-:W-:Y:S07]  /*31a0*/  LDSM.16.M88.4 R32, [R5+0x19900] ;  /* 0x019900000520783b */ /* 0x000fee0000000200 */
[C---:B--2---:R-:W-:Y:S01]  /*31b0*/  HMMA.16816.F32 R64, R224.reuse, R48, R24 ;  /* 0x00000030e040723c */ /* 0x044fe20000001818 */
[----:B------:R-:W1:Y:S07]  /*31c0*/  LDSM.16.M88.4 R24, [R3+0x1a100] ;  /* 0x01a100000318783b */ /* 0x000e6e0000000200 */
[----:B------:R-:W-:Y:S08]  /*31d0*/  HMMA.16816.F32 R76, R224, R28, R8 ;  /* 0x0000001ce04c723c */ /* 0x000ff00000001808 */
[----:B------:R-:W-:Y:S08]  /*31e0*/  HMMA.16816.F32 R8, R220, R38, R52 ;  /* 0x00000026dc08723c */ /* 0x000ff00000001834 */
[----:B------:R-:W-:Y:S01]  /*31f0*/  HMMA.16816.F32 R44, R224, R50, R16 ;  /* 0x00000032e02c723c */ /* 0x000fe20000001810 */
[----:B------:R-:W-:Y:S07]  /*3200*/  LDSM.16.M88.4 R16, [R5+0x1a100] ;  /* 0x01a100000510783b */ /* 0x000fee0000000200 */
[----:B------:R-:W-:Y:S01]  /*3210*/  HMMA.16816.F32 R88, R216, R90, R68 ;  /* 0x0000005ad858723c */ /* 0x000fe20000001844 */
[----:B------:R-:W-:-:S04]  /*3220*/  FMUL.FTZ R4, R76, c[0x0][0x320] ;  /* 0x0000c8004c047a20 */ /* 0x000fc80000410000 */
[----:B------:R2:W5:Y:S03]  /*3230*/  MUFU.TANH R96, R4 ;  /* 0x0000000400607308 */ /* 0x0005660000002400 */
[----:B------:R-:W-:Y:S01]  /*3240*/  HMMA.16816.F32 R68, R224, R30, R40 ;  /* 0x0000001ee044723c */ /* 0x000fe20000001828 */
[----:B------:R1:W5:Y:S07]  /*3250*/  LDSM.16.M88.4 R28, [R3+0x1a900] ;  /* 0x01a90000031c783b */ /* 0x00036e0000000200 */
[----:B---3--:R-:W-:Y:S01]  /*3260*/  HMMA.16816.F32 R40, R220, R60, R56 ;  /* 0x0000003cdc28723c */ /* 0x008fe20000001838 */
[----:B--2---:R-:W-:-:S07]  /*3270*/  FMUL.FTZ R4, R77, c[0x0][0x320] ;  /* 0x0000c8004d047a20 */ /* 0x004fce0000410000 */
[----:B----4-:R-:W-:Y:S01]  /*3280*/  HMMA.16816.F32 R52, R224, R20, R12 ;  /* 0x00000014e034723c */ /* 0x010fe2000000180c */
[----:B------:R2:W3:Y:S07]  /*3290*/  MUFU.TANH R76, R4 ;  /* 0x00000004004c7308 */ /* 0x0004ee0000002400 */
[----:B------:R-:W-:Y:S01]  /*32a0*/  HMMA.16816.F32 R36, R220, R62, R72 ;  /* 0x0000003edc24723c */ /* 0x000fe20000001848 */
[----:B-1----:R-:W-:-:S04]  /*32b0*/  FMUL.FTZ R3, R65, c[0x0][0x320] ;  /* 0x0000c80041037a20 */ /* 0x002fc80000410000 */
[----:B------:R1:W-:Y:S03]  /*32c0*/  MUFU.TANH R48, R3 ;  /* 0x0000000300307308 */ /* 0x0003e60000002400 */
[----:B------:R-:W-:Y:S01]  /*32d0*/  HMMA.16816.F32 R56, R224, R22, R8 ;  /* 0x00000016e038723c */ /* 0x000fe20000001808 */
[----:B--2---:R-:W-:-:S04]  /*32e0*/  FMUL.FTZ R4, R68, c[0x0][0x320] ;  /* 0x0000c80044047a20 */ /* 0x004fc80000410000 */
[----:B------:R2:W4:Y:S03]  /*32f0*/  MUFU.TANH R68, R4 ;  /* 0x0000000400447308 */ /* 0x0005260000002400 */
[----:B------:R-:W-:Y:S01]  /*3300*/  HMMA.16816.F32 R12, R220, R24, R84 ;  /* 0x00000018dc0c723c */ /* 0x000fe20000001854 */
[----:B------:R-:W-:Y:S02]  /*3310*/  FMUL.FTZ R54, R54, c[0x0][0x320] ;  /* 0x0000c80036367a20 */ /* 0x000fe40000410000 */
[----:B-1----:R-:W-:-:S05]  /*3320*/  FMUL.FTZ R3, R44, c[0x0][0x320] ;  /* 0x0000c8002c037a20 */ /* 0x002fca0000410000 */
[----:B------:R-:W-:Y:S01]  /*3330*/  HMMA.16816.F32 R8, R220, R26, R88 ;  /* 0x0000001adc08723c */ /* 0x000fe20000001858 */
[----:B------:R1:W-:Y:S01]  /*3340*/  MUFU.TANH R44, R3 ;  /* 0x00000003002c7308 */ /* 0x0003e20000002400 */
[----:B------:R3:W3:Y:S01]  /*3350*/  LDSM.16.M88.4 R24, [R5+0x1a900] ;  /* 0x01a900000518783b */ /* 0x0006e20000000200 */
[----:B------:R-:W-:-:S04]  /*3360*/  DEPBAR.LE SB0, 0x2 ;  /* 0x000080800000791a */ /* 0x000fc80000000000 */
[----:B--2---:R-:W-:Y:S01]  /*3370*/  FMUL.FTZ R4, R69, c[0x0][0x320] ;  /* 0x0000c80045047a20 */ /* 0x004fe20000410000 */
[C---:B------:R-:W-:Y:S01]  /*3380*/  HMMA.16816.F32 R40, R224.reuse, R32, R40 ;  /* 0x00000020e028723c */ /* 0x040fe20000001828 */
[----:B------:R-:W-:Y:S02]  /*3390*/  FMUL.FTZ R59, R59, c[0x0][0x320] ;  /* 0x0000c8003b3b7a20 */ /* 0x000fe40000410000 */
[----:B------:R2:W2:Y:S05]  /*33a0*/  MUFU.TANH R61, R4 ;  /* 0x00000004003d7308 */ /* 0x0004aa0000002400 */
[----:B------:R-:W-:Y:S01]  /*33b0*/  HMMA.16816.F32 R36, R224, R34, R36 ;  /* 0x00000022e024723c */ /* 0x000fe20000001824 */
[----:B-1----:R-:W-:-:S04]  /*33c0*/  FMUL.FTZ R3, R45, c[0x0][0x320] ;  /* 0x0000c8002d037a20 */ /* 0x002fc80000410000 */
[----:B------:R1:W-:Y:S03]  /*33d0*/  MUFU.TANH R51, R3 ;  /* 0x0000000300337308 */ /* 0x0003e60000002400 */
[----:B-----5:R-:W-:Y:S01]  /*33e0*/  HMMA.16816.F32 R20, R220, R28, R80 ;  /* 0x0000001cdc14723c */ /* 0x020fe20000001850 */
[----:B--2---:R-:W-:-:S04]  /*33f0*/  FMUL.FTZ R4, R64, c[0x0][0x320] ;  /* 0x0000c80040047a20 */ /* 0x004fc80000410000 */
[----:B------:R3:W2:Y:S03]  /*3400*/  MUFU.TANH R60, R4 ;  /* 0x00000004003c7308 */ /* 0x0006a60000002400 */
[C---:B------:R-:W-:Y:S01]  /*3410*/  HMMA.16816.F32 R8, R224.reuse, R18, R8 ;  /* 0x00000012e008723c */ /* 0x040fe20000001808 */
[----:B------:R-:W-:Y:S02]  /*3420*/  FMUL.FTZ R42, R42, c[0x0][0x320] ;  /* 0x0000c8002a2a7a20 */ /* 0x000fe40000410000 */
[----:B------:R-:W-:Y:S02]  /*3430*/  FMUL.FTZ R43, R43, c[0x0][0x320] ;  /* 0x0000c8002b2b7a20 */ /* 0x000fe40000410000 */
[----:B-1----:R-:W-:Y:S02]  /*3440*/  FMUL.FTZ R3, R52, c[0x0][0x320] ;  /* 0x0000c80034037a20 */ /* 0x002fe40000410000 */
[----:B------:R-:W-:Y:S01]  /*3450*/  MUFU.TANH R42, R42 ;  /* 0x0000002a002a7308 */ /* 0x000fe20000002400 */
[----:B------:R-:W-:Y:S01]  /*3460*/  HMMA.16816.F32 R32, R224, R16, R12 ;  /* 0x00000010e020723c */ /* 0x000fe2000000180c */
[----:B------:R-:W-:-:S02]  /*3470*/  FMUL.FTZ R37, R37, c[0x0][0x320] ;  /* 0x0000c80025257a20 */ /* 0x000fc40000410000 */
[----:B------:R-:W-:Y:S02]  /*3480*/  FMUL.FTZ R38, R38, c[0x0][0x320] ;  /* 0x0000c80026267a20 */ /* 0x000fe40000410000 */
[----:B------:R-:W-:Y:S02]  /*3490*/  FMUL.FTZ R39, R39, c[0x0][0x320] ;  /* 0x0000c80027277a20 */ /* 0x000fe40000410000 */
[----:B------:R1:W5:Y:S01]  /*34a0*/  MUFU.TANH R130, R3 ;  /* 0x0000000300827308 */ /* 0x0003620000002400 */
[----:B---3--:R-:W-:Y:S07]  /*34b0*/  HMMA.16816.F32 R4, R220, R30, R92 ;  /* 0x0000001edc04723c */ /* 0x008fee000000185c */
[----:B------:R-:W-:Y:S01]  /*34c0*/  MUFU.TANH R37, R37 ;  /* 0x0000002500257308 */ /* 0x000fe20000002400 */
[----:B------:R-:W-:Y:S01]  /*34d0*/  FMUL.FTZ R8, R8, c[0x0][0x320] ;  /* 0x0000c80008087a20 */ /* 0x000fe20000410000 */
[----:B------:R-:W-:Y:S01]  /*34e0*/  HMMA.16816.F32 R20, R224, R24, R20 ;  /* 0x00000018e014723c */ /* 0x000fe20000001814 */
[----:B------:R-:W-:-:S02]  /*34f0*/  FMUL.FTZ R9, R9, c[0x0][0x320] ;  /* 0x0000c80009097a20 */ /* 0x000fc40000410000 */
[----:B-1----:R-:W-:-:S03]  /*3500*/  FMUL.FTZ R3, R53, c[0x0][0x320] ;  /* 0x0000c80035037a20 */ /* 0x002fc60000410000 */
[----:B------:R-:W-:Y:S01]  /*3510*/  MUFU.TANH R18, R8 ;  /* 0x0000000800127308 */ /* 0x000fe20000002400 */
[----:B------:R-:W-:Y:S02]  /*3520*/  FMUL.FTZ R32, R32, c[0x0][0x320] ;  /* 0x0000c80020207a20 */ /* 0x000fe40000410000 */
[----:B------:R-:W-:Y:S02]  /*3530*/  FMUL.FTZ R33, R33, c[0x0][0x320] ;  /* 0x0000c80021217a20 */ /* 0x000fe40000410000 */
[----:B------:R-:W-:Y:S02]  /*3540*/  FMUL.FTZ R34, R34, c[0x0][0x320] ;  /* 0x0000c80022227a20 */ /* 0x000fe40000410000 */
[----:B------:R-:W-:Y:S01]  /*3550*/  FMUL.FTZ R35, R35, c[0x0][0x320] ;  /* 0x0000c80023237a20 */ /* 0x000fe20000410000 */
[----:B------:R1:W3:Y:S01]  /*3560*/  MUFU.TANH R131, R3 ;  /* 0x0000000300837308 */ /* 0x0002e20000002400 */
[----:B------:R-:W-:Y:S07]  /*3570*/  HMMA.16816.F32 R12, R224, R26, R4 ;  /* 0x0000001ae00c723c */ /* 0x000fee0000001804 */
[----:B------:R-:W-:Y:S01]  /*3580*/  LEA.HI R4, R110, R113, RZ, 0x2 ;  /* 0x000000716e047211 */ /* 0x000fe200078f10ff */
[----:B------:R-:W-:Y:S01]  /*3590*/  MUFU.TANH R32, R32 ;  /* 0x0000002000207308 */ /* 0x000fe20000002400 */
[----:B------:R-:W-:Y:S01]  /*35a0*/  SHF.R.S32.HI R6, RZ, 0x1f, R108 ;  /* 0x0000001fff067819 */ /* 0x000fe2000001146c */
[----:B------:R-:W-:Y:S01]  /*35b0*/  FMUL.FTZ R21, R21, c[0x0][0x320] ;  /* 0x0000c80015157a20 */ /* 0x000fe20000410000 */
[----:B------:R-:W-:Y:S01]  /*35c0*/  LOP3.LUT R4, R4, 0xfffffffc, RZ, 0xc0, !PT ;  /* 0xfffffffc04047812 */ /* 0x000fe200078ec0ff */
[----:B------:R-:W-:Y:S01]  /*35d0*/  FMUL.FTZ R20, R20, c[0x0][0x320] ;  /* 0x0000c80014147a20 */ /* 0x000fe20000410000 */
[----:B------:R-:W-:Y:S01]  /*35e0*/  LEA.HI R6, R6, R108, RZ, 0x3 ;  /* 0x0000006c06067211 */ /* 0x000fe200078f18ff */
[----:B------:R-:W-:-:S02]  /*35f0*/  FMUL.FTZ R22, R22, c[0x0][0x320] ;  /* 0x0000c80016167a20 */ /* 0x000fc40000410000 */
[----:B-1----:R-:W-:Y:S01]  /*3600*/  FMUL.FTZ R3, R56, c[0x0][0x320] ;  /* 0x0000c80038037a20 */ /* 0x002fe20000410000 */
[----:B------:R-:W-:Y:S01]  /*3610*/  LOP3.LUT R6, R6, 0xffffff8, RZ, 0xc0, !PT ;  /* 0x0ffffff806067812 */ /* 0x000fe200078ec0ff */
[----:B------:R-:W-:Y:S01]  /*3620*/  IMAD.IADD R4, R113, 0x1, -R4 ;  /* 0x0000000171047824 */ /* 0x000fe200078e0a04 */
[----:B------:R-:W-:Y:S01]  /*3630*/  MUFU.TANH R33, R33 ;  /* 0x0000002100217308 */ /* 0x000fe20000002400 */
[----:B------:R-:W-:Y:S01]  /*3640*/  FMUL.FTZ R23, R23, c[0x0][0x320] ;  /* 0x0000c80017177a20 */ /* 0x000fe20000410000 */
[----:B------:R-:W-:Y:S02]  /*3650*/  IADD3 R8, R108, -R6, RZ ;  /* 0x800000066c087210 */ /* 0x000fe40007ffe0ff */
[----:B------:R-:W-:Y:S01]  /*3660*/  LEA.HI R7, R4, R4, RZ, 0x1 ;  /* 0x0000000404077211 */ /* 0x000fe200078f08ff */
[----:B------:R-:W-:Y:S02]  /*3670*/  FMUL.FTZ R12, R12, c[0x0][0x320] ;  /* 0x0000c8000c0c7a20 */ /* 0x000fe40000410000 */
[----:B------:R-:W-:Y:S01]  /*3680*/  FMUL.FTZ R13, R13, c[0x0][0x320] ;  /* 0x0000c8000d0d7a20 */ /* 0x000fe20000410000 */
[----:B------:R1:W1:Y:S01]  /*3690*/  MUFU.TANH R164, R3 ;  /* 0x0000000300a47308 */ /* 0x0002620000002400 */
[----:B------:R-:W-:Y:S01]  /*36a0*/  LOP3.LUT R7, R7, 0x1ffffffe, RZ, 0xc0, !PT ;  /* 0x1ffffffe07077812 */ /* 0x000fe200078ec0ff */
[----:B------:R-:W-:-:S04]  /*36b0*/  FMUL.FTZ R25, R14, c[0x0][0x320] ;  /* 0x0000c8000e197a20 */ /* 0x000fc80000410000 */
[----:B------:R-:W-:Y:S02]  /*36c0*/  IMAD.IADD R4, R4, 0x1, -R7 ;  /* 0x0000000104047824 */ /* 0x000fe400078e0a07 */
[----:B------:R-:W-:Y:S01]  /*36d0*/  FMUL.FTZ R7, R71, c[0x0][0x320] ;  /* 0x0000c80047077a20 */ /* 0x000fe20000410000 */
[----:B------:R-:W-:Y:S01]  /*36e0*/  MUFU.TANH R24, R12 ;  /* 0x0000000c00187308 */ /* 0x000fe20000002400 */
[----:B-1----:R-:W-:-:S07]  /*36f0*/  FMUL.FTZ R3, R57, c[0x0][0x320] ;  /* 0x0000c80039037a20 */ /* 0x002fce0000410000 */
[----:B------:R-:W-:Y:S08]  /*3700*/  MUFU.TANH R26, R7 ;  /* 0x00000007001a7308 */ /* 0x000ff00000002400 */
[----:B------:R1:W1:Y:S08]  /*3710*/  MUFU.TANH R165, R3 ;  /* 0x0000000300a57308 */ /* 0x0002700000002400 */
[----:B------:R-:W-:Y:S01]  /*3720*/  MUFU.TANH R17, R9 ;  /* 0x0000000900117308 */ /* 0x000fe20000002400 */
[----:B-1----:R-:W-:-:S07]  /*3730*/  FMUL.FTZ R3, R40, c[0x0][0x320] ;  /* 0x0000c80028037a20 */ /* 0x002fce0000410000 */
[----:B------:R-:W-:Y:S08]  /*3740*/  MUFU.TANH R27, R21 ;  /* 0x00000015001b7308 */ /* 0x000ff00000002400 */
[----:B------:R1:W1:Y:S08]  /*3750*/  MUFU.TANH R29, R3 ;  /* 0x00000003001d7308 */ /* 0x0002700000002400 */
[----:B------:R2:W-:Y:S01]  /*3760*/  MUFU.TANH R21, R13 ;  /* 0x0000000d00157308 */ /* 0x0005e20000002400 */
[----:B-1----:R-:W-:-:S07]  /*3770*/  FMUL.FTZ R3, R41, c[0x0][0x320] ;  /* 0x0000c80029037a20 */ /* 0x002fce0000410000 */
[----:B------:R-:W-:Y:S01]  /*3780*/  MUFU.TANH R20, R20 ;  /* 0x0000001400147308 */ /* 0x000fe20000002400 */
[----:B--2---:R-:W-:-:S07]  /*3790*/  FMUL.FTZ R13, R79, c[0x0][0x320] ;  /* 0x0000c8004f0d7a20 */ /* 0x004fce0000410000 */
[----:B------:R1:W2:Y:S08]  /*37a0*/  MUFU.TANH R28, R3 ;  /* 0x00000003001c7308 */ /* 0x0002b00000002400 */
[----:B------:R2:W-:Y:S01]  /*37b0*/  MUFU.TANH R16, R13 ;  /* 0x0000000d00107308 */ /* 0x0005e20000002400 */
[----:B-1----:R-:W-:-:S07]  /*37c0*/  FMUL.FTZ R3, R36, c[0x0][0x320] ;  /* 0x0000c80024037a20 */ /* 0x002fce0000410000 */
[----:B------:R-:W-:Y:S01]  /*37d0*/  MUFU.TANH R43, R43 ;  /* 0x0000002b002b7308 */ /* 0x000fe20000002400 */
[----:B--2---:R-:W-:-:S07]  /*37e0*/  FMUL.FTZ R13, R70, c[0x0][0x320] ;  /* 0x0000c800460d7a20 */ /* 0x004fce0000410000 */
[----:B------:R1:W2:Y:S08]  /*37f0*/  MUFU.TANH R19, R3 ;  /* 0x0000000300137308 */ /* 0x0002b00000002400 */
[----:B------:R-:W-:Y:S01]  /*3800*/  MUFU.TANH R13, R13 ;  /* 0x0000000d000d7308 */ /* 0x000fe20000002400 */
[----:B-1----:R-:W-:-:S07]  /*3810*/  LOP3.LUT R3, R109, 0xffffffe0, RZ, 0xc0, !PT ;  /* 0xffffffe06d037812 */ /* 0x002fce00078ec0ff */
[----:B------:R-:W-:Y:S01]  /*3820*/  MUFU.TANH R38, R38 ;  /* 0x0000002600267308 */ /* 0x000fe20000002400 */
[----:B------:R-:W-:-:S07]  /*3830*/  IMAD.IADD R3, R113, 0x1, -R3 ;  /* 0x0000000171037824 */ /* 0x000fce00078e0a03 */
[----:B------:R-:W-:Y:S01]  /*3840*/  MUFU.TANH R39, R39 ;  /* 0x0000002700277308 */ /* 0x000fe20000002400 */
[----:B------:R-:W-:-:S04]  /*3850*/  SHF.R.S32.HI R5, RZ, 0x1f, R3 ;  /* 0x0000001fff057819 */ /* 0x000fc80000011403 */
[----:B------:R-:W-:-:S03]  /*3860*/  LEA.HI R5, R5, R3, RZ, 0x2 ;  /* 0x0000000305057211 */ /* 0x000fc600078f10ff */
[----:B------:R-:W-:Y:S01]  /*3870*/  MUFU.TANH R34, R34 ;  /* 0x0000002200227308 */ /* 0x000fe20000002400 */
[----:B------:R-:W-:-:S05]  /*3880*/  LEA.HI.SX32 R6, R5, UR8, 0x1e ;  /* 0x0000000805067c11 */ /* 0x000fca000f8ff2ff */
[----:B------:R-:W-:Y:S02]  /*3890*/  IMAD R6, R8, 0x10, R6 ;  /* 0x0000001008067824 */ /* 0x000fe400078e0206 */
[----:B------:R-:W-:Y:S03]  /*38a0*/  MUFU.TANH R35, R35 ;  /* 0x0000002300237308 */ /* 0x000fe60000002400 */
[----:B------:R-:W-:-:S05]  /*38b0*/  LEA R111, R4, R6, 0x3 ;  /* 0x00000006046f7211 */ /* 0x000fca00078e18ff */
[----:B------:R-:W-:Y:S01]  /*38c0*/  @P5 IMAD.HI.U32 R6, R111, c[0x0][0x2c8], RZ ;  /* 0x0000b2006f065a27 */ /* 0x000fe200078e00ff */
[----:B------:R-:W-:Y:S03]  /*38d0*/  STL [R1+0x4], R111 ;  /* 0x0000046f01007387 */ /* 0x000fe60000100800 */
[----:B------:R-:W-:Y:S01]  /*38e0*/  IMAD.MOV.U32 R4, RZ, RZ, R111 ;  /* 0x000000ffff047224 */ /* 0x000fe200078e006f */
[----:B------:R-:W-:-:S05]  /*38f0*/  @P0 SHF.R.U32.HI R4, RZ, c[0x0][0x2cc], R6 ;  /* 0x0000b300ff040a19 */ /* 0x000fca0000011606 */
[----:B------:R-:W1:Y:S04]  /*3900*/  SHFL.IDX PT, R7, R4, RZ, 0x1c1f ;  /* 0x001c1fff04077589 */ /* 0x000e6800000e0000 */
[----:B------:R1:W2:Y:S02]  /*3910*/  SHFL.IDX PT, R6, R4, 0x1, 0x1c1f ;  /* 0x003c1f0004067f89 */ /* 0x0002a400000e0000 */
[----:B-1----:R-:W-:Y:S01]  /*3920*/  LOP3.LUT R4, R5, 0x7ffffffc, RZ, 0xc0, !PT ;  /* 0x7ffffffc05047812 */ /* 0x002fe200078ec0ff */
[----:B------:R-:W-:-:S04]  /*3930*/  FMUL.FTZ R5, R46, c[0x0][0x320] ;  /* 0x0000c8002e057a20 */ /* 0x000fc80000410000 */
[----:B------:R-:W-:Y:S01]  /*3940*/  IMAD.IADD R4, R3, 0x1, -R4 ;  /* 0x0000000103047824 */ /* 0x000fe200078e0a04 */
[----:B------:R-:W-:Y:S01]  /*3950*/  MOV R3, UR9 ;  /* 0x0000000900037c02 */ /* 0x000fe20008000f00 */
[----:B------:R1:W-:Y:S02]  /*3960*/  MUFU.TANH R49, R5 ;  /* 0x0000000500317308 */ /* 0x0003e40000002400 */
[----:B------:R-:W-:Y:S02]  /*3970*/  IMAD.SHL.U32 R8, R4, 0x2, RZ ;  /* 0x0000000204087824 */ /* 0x000fe400078e00ff */
[----:B------:R-:W-:-:S03]  /*3980*/  FMUL.FTZ R4, R47, c[0x0][0x320] ;  /* 0x0000c8002f047a20 */ /* 0x000fc60000410000 */
[C---:B------:R-:W-:Y:S01]  /*3990*/  IADD3 R3, -R8.reuse, 0x1, R3 ;  /* 0x0000000108037810 */ /* 0x040fe20007ffe103 */
[----:B------:R2:W-:Y:S01]  /*39a0*/  MUFU.TANH R50, R4 ;  /* 0x0000000400327308 */ /* 0x0005e20000002400 */
[----:B------:R4:W-:Y:S02]  /*39b0*/  STL [R1+0x14], R8 ;  /* 0x0000140801007387 */ /* 0x0009e40000100800 */
[----:B------:R-:W-:Y:S02]  /*39c0*/  IADD3 R3, R3, -UR16, RZ ;  /* 0x8000001003037c10 */ /* 0x000fe4000fffe0ff */
[----:B-1----:R-:W-:-:S03]  /*39d0*/  IADD3 R5, -R8, UR9, RZ ;  /* 0x0000000908057c10 */ /* 0x002fc6000fffe1ff */
[C---:B--2---:R-:W-:Y:S01]  /*39e0*/  IMAD.IADD R4, R3.reuse, 0x1, R7 ;  /* 0x0000000103047824 */ /* 0x044fe200078e0207 */
[----:B------:R-:W-:-:S04]  /*39f0*/  IADD3 R3, R3, R6, RZ ;  /* 0x0000000603037210 */ /* 0x000fc80007ffe0ff */
[C---:B------:R-:W-:Y:S02]  /*3a00*/  IMNMX R4, R5.reuse, R4, PT ;  /* 0x0000000405047217 */ /* 0x040fe40003800200 */
[----:B------:R-:W-:Y:S01]  /*3a10*/  IMNMX R3, R5, R3, PT ;  /* 0x0000000305037217 */ /* 0x000fe20003800200 */
[----:B------:R-:W-:Y:S01]  /*3a20*/  FMUL.FTZ R5, R78, c[0x0][0x320] ;  /* 0x0000c8004e057a20 */ /* 0x000fe20000410000 */
[----:B------:R-:W-:Y:S01]  /*3a30*/  BAR.SYNC.DEFER_BLOCKING 0x0 ;  /* 0x0000000000007b1d */ /* 0x000fe20000010000 */
[C---:B------:R-:W-:Y:S02]  /*3a40*/  ISETP.GT.AND P0, PT, R4.reuse, RZ, PT ;  /* 0x000000ff0400720c */ /* 0x040fe40003f04270 */
[C---:B------:R-:W-:Y:S02]  /*3a50*/  ISETP.GT.AND P6, PT, R4.reuse, 0x1, PT ;  /* 0x000000010400780c */ /* 0x040fe40003fc4270 */
[----:B------:R-:W-:Y:S01]  /*3a60*/  ISETP.GT.AND P5, PT, R4, 0x8, PT ;  /* 0x000000080400780c */ /* 0x000fe20003fa4270 */
[----:B------:R1:W2:Y:S01]  /*3a70*/  MUFU.TANH R9, R5 ;  /* 0x0000000500097308 */ /* 0x0002a20000002400 */
[----:B------:R-:W-:-:S02]  /*3a80*/  FSEL R6, R96, -INF , P0 ;  /* 0xff80000060067808 */ /* 0x000fc40000000000 */
[----:B------:R-:W-:Y:S02]  /*3a90*/  FSEL R7, R76, -INF , P6 ;  /* 0xff8000004c077808 */ /* 0x000fe40003000000 */
[C---:B------:R-:W-:Y:S02]  /*3aa0*/  ISETP.GT.AND P0, PT, R4.reuse, 0x9, PT ;  /* 0x000000090400780c */ /* 0x040fe40003f04270 */
[----:B------:R-:W-:Y:S02]  /*3ab0*/  ISETP.GT.AND P6, PT, R4, 0x10, PT ;  /* 0x000000100400780c */ /* 0x000fe40003fc4270 */
[----:B----4-:R-:W-:Y:S02]  /*3ac0*/  FSEL R8, R68, -INF , P5 ;  /* 0xff80000044087808 */ /* 0x010fe40002800000 */
[----:B------:R-:W-:Y:S02]  /*3ad0*/  ISETP.GT.AND P5, PT, R4, 0x11, PT ;  /* 0x000000110400780c */ /* 0x000fe40003fa4270 */
[----:B------:R-:W-:-:S02]  /*3ae0*/  FSEL R12, R61, -INF , P0 ;  /* 0xff8000003d0c7808 */ /* 0x000fc40000000000 */
[----:B------:R-:W-:Y:S01]  /*3af0*/  FSEL R45, R60, -INF , P6 ;  /* 0xff8000003c2d7808 */ /* 0x000fe20003000000 */
[----:B-1----:R-:W-:Y:S01]  /*3b00*/  FMUL.FTZ R5, R55, c[0x0][0x320] ;  /* 0x0000c80037057a20 */ /* 0x002fe20000410000 */
        /* <DEDUP_REMOVED lines=8> */
[----:B-----5:R-:W-:Y:S02]  /*3b90*/  FSEL R130, R130, -INF , P5 ;  /* 0xff80000082827808 */ /* 0x020fe40002800000 */
[----:B------:R-:W-:Y:S02]  /*3ba0*/  ISETP.GT.AND P5, PT, R4, 0x29, PT ;  /* 0x000000290400780c */ /* 0x000fe40003fa4270 */
[----:B---3--:R-:W-:-:S02]  /*3bb0*/  FSEL R131, R131, -INF , P0 ;  /* 0xff80000083837808 */ /* 0x008fc40000000000 */
[----:B------:R-:W-:Y:S02]  /*3bc0*/  FSEL R164, R164, -INF , P6 ;  /* 0xff800000a4a47808 */ /* 0x000fe40003000000 */
[C---:B------:R-:W-:Y:S02]  /*3bd0*/  ISETP.GT.AND P0, PT, R4.reuse, 0x30, PT ;  /* 0x000000300400780c */ /* 0x040fe40003f04270 */
[----:B------:R-:W-:Y:S02]  /*3be0*/  ISETP.GT.AND P6, PT, R4, 0x31, PT ;  /* 0x000000310400780c */ /* 0x000fe40003fc4270 */
[----:B------:R-:W-:Y:S02]  /*3bf0*/  FSEL R165, R165, -INF , P5 ;  /* 0xff800000a5a57808 */ /* 0x000fe40002800000 */
[----:B------:R-:W-:Y:S02]  /*3c00*/  FMNMX.FTZ R100, R6, R7, !PT ;  /* 0x0000000706647209 */ /* 0x000fe40007810000 */
[----:B------:R-:W-:-:S02]  /*3c10*/  ISETP.GT.AND P5, PT, R4, 0x38, PT ;  /* 0x000000380400780c */ /* 0x000fc40003fa4270 */
[----:B------:R-:W-:Y:S02]  /*3c20*/  FSEL R230, R29, -INF , P0 ;  /* 0xff8000001de67808 */ /* 0x000fe40000000000 */
[----:B------:R-:W-:Y:S01]  /*3c30*/  FSEL R229, R28, -INF , P6 ;  /* 0xff8000001ce57808 */ /* 0x000fe20003000000 */
[----:B------:R-:W-:Y:S01]  /*3c40*/  FMUL.FTZ R28, R15, c[0x0][0x320] ;  /* 0x0000c8000f1c7a20 */ /* 0x000fe20000410000 */
[C---:B------:R-:W-:Y:S01]  /*3c50*/  ISETP.GT.AND P0, PT, R4.reuse, 0x39, PT ;  /* 0x000000390400780c */ /* 0x040fe20003f04270 */
[----:B------:R-:W-:Y:S01]  /*3c60*/  MUFU.TANH R15, R25 ;  /* 0x00000019000f7308 */ /* 0x000fe20000002400 */
[----:B------:R-:W-:Y:S02]  /*3c70*/  ISETP.GT.AND P6, PT, R4, 0x40, PT ;  /* 0x000000400400780c */ /* 0x000fe40003fc4270 */
[----:B------:R-:W-:Y:S02]  /*3c80*/  FMNMX.FTZ R100, R8, R100, !PT ;  /* 0x0000006408647209 */ /* 0x000fe40007810000 */
[----:B------:R-:W-:-:S02]  /*3c90*/  FSEL R228, R19, -INF , P5 ;  /* 0xff80000013e47808 */ /* 0x000fc40002800000 */
[----:B------:R-:W-:Y:S01]  /*3ca0*/  ISETP.GT.AND P5, PT, R4, 0x41, PT ;  /* 0x000000410400780c */ /* 0x000fe20003fa4270 */
[----:B------:R1:W-:Y:S01]  /*3cb0*/  MUFU.TANH R19, R5 ;  /* 0x0000000500137308 */ /* 0x0003e20000002400 */
[----:B------:R-:W-:Y:S02]  /*3cc0*/  FSEL R231, R37, -INF , P0 ;  /* 0xff80000025e77808 */ /* 0x000fe40000000000 */
[----:B------:R-:W-:Y:S02]  /*3cd0*/  FSEL R248, R32, -INF , P6 ;  /* 0xff80000020f87808 */ /* 0x000fe40003000000 */
[C---:B------:R-:W-:Y:S02]  /*3ce0*/  ISETP.GT.AND P0, PT, R4.reuse, 0x48, PT ;  /* 0x000000480400780c */ /* 0x040fe40003f04270 */
[----:B------:R-:W-:Y:S02]  /*3cf0*/  ISETP.GT.AND P6, PT, R4, 0x49, PT ;  /* 0x000000490400780c */ /* 0x000fe40003fc4270 */
[----:B------:R-:W-:-:S02]  /*3d00*/  FMNMX.FTZ R100, R12, R100, !PT ;  /* 0x000000640c647209 */ /* 0x000fc40007810000 */
[----:B------:R-:W-:Y:S02]  /*3d10*/  FSEL R247, R33, -INF , P5 ;  /* 0xff80000021f77808 */ /* 0x000fe40002800000 */
[----:B------:R-:W-:Y:S02]  /*3d20*/  ISETP.GT.AND P5, PT, R4, 0x50, PT ;  /* 0x000000500400780c */ /* 0x000fe40003fa4270 */
[----:B------:R-:W-:Y:S01]  /*3d30*/  FSEL R251, R18, -INF , P0 ;  /* 0xff80000012fb7808 */ /* 0x000fe20000000000 */
[----:B-1----:R-:W-:Y:S01]  /*3d40*/  FMUL.FTZ R5, R66, c[0x0][0x320] ;  /* 0x0000c80042057a20 */ /* 0x002fe20000410000 */
[----:B------:R-:W-:Y:S01]  /*3d50*/  FSEL R246, R17, -INF , P6 ;  /* 0xff80000011f67808 */ /* 0x000fe20003000000 */
[----:B------:R-:W-:Y:S01]  /*3d60*/  FMUL.FTZ R18, R10, c[0x0][0x320] ;  /* 0x0000c8000a127a20 */ /* 0x000fe20000410000 */
[C---:B------:R-:W-:Y:S01]  /*3d70*/  ISETP.GT.AND P0, PT, R4.reuse, 0x51, PT ;  /* 0x000000510400780c */ /* 0x040fe20003f04270 */
[----:B------:R-:W1:Y:S01]  /*3d80*/  MUFU.TANH R44, R5 ;  /* 0x00000005002c7308 */ /* 0x000e620000002400 */
[----:B------:R-:W-:Y:S01]  /*3d90*/  ISETP.GT.AND P6, PT, R4, 0x58, PT ;  /* 0x000000580400780c */ /* 0x000fe20003fc4270 */
[----:B------:R-:W-:Y:S01]  /*3da0*/  FMUL.FTZ R17, R58, c[0x0][0x320] ;  /* 0x0000c8003a117a20 */ /* 0x000fe20000410000 */
[----:B------:R-:W-:-:S02]  /*3db0*/  FMNMX.FTZ R100, R45, R100, !PT ;  /* 0x000000642d647209 */ /* 0x000fc40007810000 */
[----:B------:R-:W-:Y:S01]  /*3dc0*/  FSEL R252, R20, -INF , P5 ;  /* 0xff80000014fc7808 */ /* 0x000fe20002800000 */
[----:B------:R-:W-:Y:S01]  /*3dd0*/  FMUL.FTZ R20, R11, c[0x0][0x320] ;  /* 0x0000c8000b147a20 */ /* 0x000fe20000410000 */
[----:B------:R-:W-:Y:S01]  /*3de0*/  ISETP.GT.AND P5, PT, R4, 0x59, PT ;  /* 0x000000590400780c */ /* 0x000fe20003fa4270 */
[----:B------:R-:W-:Y:S01]  /*3df0*/  FMUL.FTZ R4, R67, c[0x0][0x320] ;  /* 0x0000c80043047a20 */ /* 0x000fe20000410000 */
[----:B------:R-:W-:Y:S01]  /*3e00*/  FSEL R238, R27, -INF , P0 ;  /* 0xff8000001bee7808 */ /* 0x000fe20000000000 */
[----:B------:R-:W-:Y:S01]  /*3e10*/  MUFU.TANH R17, R17 ;  /* 0x0000001100117308 */ /* 0x000fe20000002400 */
[----:B------:R-:W-:Y:S02]  /*3e20*/  FSEL R166, R24, -INF , P6 ;  /* 0xff80000018a67808 */ /* 0x000fe40003000000 */
[----:B------:R-:W-:Y:S02]  /*3e30*/  FMNMX.FTZ R100, R46, R100, !PT ;  /* 0x000000642e647209 */ /* 0x000fe40007810000 */
[----:B------:R-:W-:-:S02]  /*3e40*/  ISETP.GT.AND P0, PT, R3, RZ, PT ;  /* 0x000000ff0300720c */ /* 0x000fc40003f04270 */
[----:B------:R-:W-:Y:S01]  /*3e50*/  ISETP.GT.AND P6, PT, R3, 0x1, PT ;  /* 0x000000010300780c */ /* 0x000fe20003fc4270 */
[----:B------:R3:W4:Y:S01]  /*3e60*/  MUFU.TANH R5, R4 ;  /* 0x0000000400057308 */ /* 0x0007220000002400 */
[----:B------:R-:W-:Y:S02]  /*3e70*/  FSEL R249, R21, -INF , P5 ;  /* 0xff80000015f97808 */ /* 0x000fe40002800000 */
[----:B------:R-:W-:Y:S02]  /*3e80*/  FMNMX.FTZ R100, R47, R100, !PT ;  /* 0x000000642f647209 */ /* 0x000fe40007810000 */
[----:B------:R-:W-:Y:S02]  /*3e90*/  ISETP.GT.AND P5, PT, R3, 0x8, PT ;  /* 0x000000080300780c */ /* 0x000fe40003fa4270 */
[----:B--2---:R-:W-:Y:S02]  /*3ea0*/  FSEL R10, R9, -INF , P0 ;  /* 0xff800000090a7808 */ /* 0x004fe40000000000 */
[----:B------:R-:W-:Y:S01]  /*3eb0*/  FSEL R11, R16, -INF , P6 ;  /* 0xff800000100b7808 */ /* 0x000fe20003000000 */
[----:B------:R-:W2:Y:S01]  /*3ec0*/  MUFU.TANH R9, R54 ;  /* 0x0000003600097308 */ /* 0x000ea20000002400 */
[----:B------:R-:W-:-:S02]  /*3ed0*/  FMNMX.FTZ R100, R51, R100, !PT ;  /* 0x0000006433647209 */ /* 0x000fc40007810000 */
[----:B------:R-:W-:Y:S02]  /*3ee0*/  ISETP.GT.AND P0, PT, R3, 0x9, PT ;  /* 0x000000090300780c */ /* 0x000fe40003f04270 */
[----:B------:R-:W-:Y:S02]  /*3ef0*/  FSEL R13, R13, -INF , P5 ;  /* 0xff8000000d0d7808 */ /* 0x000fe40002800000 */
[----:B---3--:R-:W-:Y:S01]  /*3f00*/  FMNMX.FTZ R4, R10, R11, !PT ;  /* 0x0000000b0a047209 */ /* 0x008fe20007810000 */
[----:B------:R-:W-:Y:S01]  /*3f10*/  MUFU.TANH R16, R23 ;  /* 0x0000001700107308 */ /* 0x000fe20000002400 */
[----:B------:R-:W-:Y:S02]  /*3f20*/  FMNMX.FTZ R100, R130, R100, !PT ;  /* 0x0000006482647209 */ /* 0x000fe40007810000 */
[----:B------:R-:W-:Y:S02]  /*3f30*/  ISETP.GT.AND P6, PT, R3, 0x10, PT ;  /* 0x000000100300780c */ /* 0x000fe40003fc4270 */
[----:B------:R-:W-:-:S02]  /*3f40*/  FSEL R14, R26, -INF , P0 ;  /* 0xff8000001a0e7808 */ /* 0x000fc40000000000 */
[----:B------:R-:W-:Y:S01]  /*3f50*/  FMNMX.FTZ R4, R13, R4, !PT ;  /* 0x000000040d047209 */ /* 0x000fe20007810000 */
[----:B------:R-:W-:Y:S01]  /*3f60*/  LDSM.16.MT88.4 R24, [R2+0x6100] ;  /* 0x006100000218783b */ /* 0x000fe20000004200 */
[----:B------:R-:W-:Y:S02]  /*3f70*/  FMNMX.FTZ R100, R131, R100, !PT ;  /* 0x0000006483647209 */ /* 0x000fe40007810000 */
[----:B------:R-:W-:Y:S02]  /*3f80*/  ISETP.GT.AND P5, PT, R3, 0x11, PT ;  /* 0x000000110300780c */ /* 0x000fe40003fa4270 */
[----:B-1----:R-:W-:Y:S02]  /*3f90*/  FSEL R44, R44, -INF , P6 ;  /* 0xff8000002c2c7808 */ /* 0x002fe40003000000 */
[----:B------:R-:W-:Y:S02]  /*3fa0*/  FMNMX.FTZ R4, R14, R4, !PT ;  /* 0x000000040e047209 */ /* 0x000fe40007810000 */
[----:B------:R-:W-:-:S02]  /*3fb0*/  FMNMX.FTZ R100, R164, R100, !PT ;  /* 0x00000064a4647209 */ /* 0x000fc40007810000 */
[----:B------:R-:W-:Y:S02]  /*3fc0*/  ISETP.GT.AND P0, PT, R3, 0x18, PT ;  /* 0x000000180300780c */ /* 0x000fe40003f04270 */
[----:B----4-:R-:W-:Y:S02]  /*3fd0*/  FSEL R48, R5, -INF , P5 ;  /* 0xff80000005307808 */ /* 0x010fe40002800000 */
[----:B------:R-:W-:Y:S01]  /*3fe0*/  FMNMX.FTZ R4, R44, R4, !PT ;  /* 0x000000042c047209 */ /* 0x000fe20007810000 */
[----:B------:R-:W1:Y:S01]  /*3ff0*/  MUFU.TANH R5, R59 ;  /* 0x0000003b00057308 */ /* 0x000e620000002400 */
        /* <DEDUP_REMOVED lines=10> */
[----:B--2---:R-:W-:Y:S02]  /*40a0*/  FSEL R101, R9, -INF , P5 ;  /* 0xff80000009657808 */ /* 0x004fe40002800000 */
[----:B------:R-:W-:Y:S01]  /*40b0*/  FMNMX.FTZ R4, R50, R4, !PT ;  /* 0x0000000432047209 */ /* 0x000fe20007810000 */
[----:B------:R-:W2:Y:S01]  /*40c0*/  MUFU.TANH R9, R18 ;  /* 0x0000001200097308 */ /* 0x000ea20000002400 */
[----:B------:R-:W-:Y:S02]  /*40d0*/  FMNMX.FTZ R100, R228, R100, !PT ;  /* 0x00000064e4647209 */ /* 0x000fe40007810000 */
[----:B------:R-:W-:Y:S02]  /*40e0*/  ISETP.GT.AND P6, PT, R3, 0x28, PT ;  /* 0x000000280300780c */ /* 0x000fe40003fc4270 */
[----:B------:R-:W-:-:S02]  /*40f0*/  FSEL R128, R19, -INF , P0 ;  /* 0xff80000013807808 */ /* 0x000fc40000000000 */
[----:B------:R-:W-:Y:S01]  /*4100*/  FMNMX.FTZ R4, R101, R4, !PT ;  /* 0x0000000465047209 */ /* 0x000fe20007810000 */
[----:B------:R-:W3:Y:S01]  /*4110*/  MUFU.TANH R18, R20 ;  /* 0x0000001400127308 */ /* 0x000ee20000002400 */
[----:B------:R-:W-:Y:S02]  /*4120*/  FMNMX.FTZ R100, R231, R100, !PT ;  /* 0x00000064e7647209 */ /* 0x000fe40007810000 */
[----:B------:R-:W-:Y:S02]  /*4130*/  ISETP.GT.AND P5, PT, R3, 0x29, PT ;  /* 0x000000290300780c */ /* 0x000fe40003fa4270 */
[----:B------:R-:W-:Y:S02]  /*4140*/  FSEL R102, R17, -INF , P6 ;  /* 0xff80000011667808 */ /* 0x000fe40003000000 */
[----:B------:R-:W-:Y:S01]  /*4150*/  FMNMX.FTZ R4, R128, R4, !PT ;  /* 0x0000000480047209 */ /* 0x000fe20007810000 */
[----:B------:R4:W5:Y:S01]  /*4160*/  MUFU.TANH R17, R22 ;  /* 0x0000001600117308 */ /* 0x0009620000002400 */
[----:B------:R-:W-:-:S02]  /*4170*/  FMNMX.FTZ R100, R248, R100, !PT ;  /* 0x00000064f8647209 */ /* 0x000fc40007810000 */
[----:B------:R-:W-:Y:S02]  /*4180*/  ISETP.GT.AND P0, PT, R3, 0x30, PT ;  /* 0x000000300300780c */ /* 0x000fe40003f04270 */
[----:B-1----:R-:W-:Y:S02]  /*4190*/  FSEL R129, R5, -INF , P5 ;  /* 0xff80000005817808 */ /* 0x002fe40002800000 */
[----:B------:R-:W-:Y:S02]  /*41a0*/  FMNMX.FTZ R4, R102, R4, !PT ;  /* 0x0000000466047209 */ /* 0x000fe40007810000 */
[----:B------:R-:W-:Y:S02]  /*41b0*/  FMNMX.FTZ R100, R247, R100, !PT ;  /* 0x00000064f7647209 */ /* 0x000fe40007810000 */
[----:B------:R-:W-:Y:S02]  /*41c0*/  ISETP.GT.AND P6, PT, R3, 0x31, PT ;  /* 0x000000310300780c */ /* 0x000fe40003fc4270 */
[----:B------:R-:W-:-:S02]  /*41d0*/  FSEL R192, R42, -INF , P0 ;  /* 0xff8000002ac07808 */ /* 0x000fc40000000000 */
[----:B------:R-:W-:Y:S01]  /*41e0*/  FMNMX.FTZ R4, R129, R4, !PT ;  /* 0x0000000481047209 */ /* 0x000fe20007810000 */
[----:B----4-:R-:W-:Y:S01]  /*41f0*/  LDSM.16.MT88.4 R20, [R0+0x100] ;  /* 0x000100000014783b */ /* 0x010fe20000004200 */
[----:B------:R-:W-:Y:S02]  /*4200*/  FMNMX.FTZ R100, R251, R100, !PT ;  /* 0x00000064fb647209 */ /* 0x000fe40007810000 */
[----:B------:R-:W-:Y:S02]  /*4210*/  ISETP.GT.AND P5, PT, R3, 0x38, PT ;  /* 0x000000380300780c */ /* 0x000fe40003fa4270 */
[----:B------:R-:W-:Y:S02]  /*4220*/  FSEL R194, R43, -INF , P6 ;  /* 0xff8000002bc27808 */ /* 0x000fe40003000000 */
[----:B------:R-:W-:Y:S01]  /*4230*/  FMNMX.FTZ R4, R192, R4, !PT ;  /* 0x00000004c0047209 */ /* 0x000fe20007810000 */
[----:B------:R-:W-:Y:S01]  /*4240*/  LDSM.16.MT88.4 R40, [R103+0x3100] ;  /* 0x003100006728783b */ /* 0x000fe20000004200 */
[----:B------:R-:W-:-:S02]  /*4250*/  FMNMX.FTZ R100, R246, R100, !PT ;  /* 0x00000064f6647209 */ /* 0x000fc40007810000 */
[C---:B------:R-:W-:Y:S02]  /*4260*/  ISETP.GT.AND P0, PT, R3.reuse, 0x39, PT ;  /* 0x000000390300780c */ /* 0x040fe40003f04270 */
        /* <DEDUP_REMOVED lines=18> */
[----:B--2---:R-:W-:Y:S01]  /*4390*/  FSEL R245, R9, -INF , P0 ;  /* 0xff80000009f57808 */ /* 0x004fe20000000000 */
[----:B------:R-:W1:Y:S01]  /*43a0*/  SHFL.BFLY PT, R5, R100, 0x2, 0x1f ;  /* 0x0c401f0064057f89 */ /* 0x000e6200000e0000 */
[----:B------:R-:W-:Y:S01]  /*43b0*/  FMNMX.FTZ R4, R242, R4, !PT ;  /* 0x00000004f2047209 */ /* 0x000fe20007810000 */
[----:B------:R2:W4:Y:S01]  /*43c0*/  MUFU.TANH R9, R28 ;  /* 0x0000001c00097308 */ /* 0x0005220000002400 */
[----:B------:R-:W-:-:S02]  /*43d0*/  ISETP.GT.AND P0, PT, R3, 0x50, PT ;  /* 0x000000500300780c */ /* 0x000fc40003f04270 */
[----:B---3--:R-:W-:Y:S02]  /*43e0*/  FSEL R244, R18, -INF , P5 ;  /* 0xff80000012f47808 */ /* 0x008fe40002800000 */
[----:B------:R-:W-:Y:S02]  /*43f0*/  FMNMX.FTZ R4, R245, R4, !PT ;  /* 0x00000004f5047209 */ /* 0x000fe40007810000 */
[----:B------:R-:W-:Y:S02]  /*4400*/  ISETP.GT.AND P5, PT, R3, 0x51, PT ;  /* 0x000000510300780c */ /* 0x000fe40003fa4270 */
[----:B-----5:R-:W-:Y:S02]  /*4410*/  FSEL R167, R17, -INF , P0 ;  /* 0xff80000011a77808 */ /* 0x020fe40000000000 */
[----:B------:R-:W-:Y:S02]  /*4420*/  FMNMX.FTZ R4, R244, R4, !PT ;  /* 0x00000004f4047209 */ /* 0x000fe40007810000 */
[----:B------:R-:W-:-:S02]  /*4430*/  ISETP.GT.AND P0, PT, R3, 0x58, PT ;  /* 0x000000580300780c */ /* 0x000fc40003f04270 */
[----:B------:R-:W-:Y:S01]  /*4440*/  FSEL R142, R16, -INF , P5 ;  /* 0xff800000108e7808 */ /* 0x000fe20002800000 */
[----:B--2---:R-:W-:Y:S01]  /*4450*/  LDSM.16.MT88.4 R28, [R2+0x3100] ;  /* 0x00310000021c783b */ /* 0x004fe20000004200 */
[----:B------:R-:W-:Y:S02]  /*4460*/  FMNMX.FTZ R4, R167, R4, !PT ;  /* 0x00000004a7047209 */ /* 0x000fe40007810000 */
[----:B------:R-:W-:Y:S01]  /*4470*/  ISETP.GT.AND P5, PT, R3, 0x59, PT ;  /* 0x000000590300780c */ /* 0x000fe20003fa4270 */
[----:B------:R-:W-:Y:S01]  /*4480*/  LDSM.16.MT88.4 R16, [R103+0x100] ;  /* 0x000100006710783b */ /* 0x000fe20000004200 */
[----:B------:R-:W-:Y:S02]  /*4490*/  FSEL R141, R15, -INF , P0 ;  /* 0xff8000000f8d7808 */ /* 0x000fe40000000000 */
[----:B------:R-:W-:Y:S02]  /*44a0*/  FMNMX.FTZ R3, R142, R4, !PT ;  /* 0x000000048e037209 */ /* 0x000fe40007810000 */
[----:B----4-:R-:W-:-:S02]  /*44b0*/  FSEL R250, R9, -INF , P5 ;  /* 0xff80000009fa7808 */ /* 0x010fc40002800000 */
        /* <DEDUP_REMOVED lines=14> */
[----:B--2---:R-:W-:-:S03]  /*45a0*/  FFMA.FTZ R4, R7, c[0x0][0x2d0], -R9 ;  /* 0x0000b40007047a23 */ /* 0x004fc60000010809 */
[----:B------:R-:W-:-:S03]  /*45b0*/  FSETP.NEU.FTZ.AND P0, PT, R3, -INF , PT ;  /* 0xff8000000300780b */ /* 0x000fc60003f1d000 */
[----:B------:R1:W-:Y:S02]  /*45c0*/  MUFU.EX2 R241, R4 ;  /* 0x0000000400f17308 */ /* 0x0003e40000000800 */
[----:B-1----:R-:W-:Y:S02]  /*45d0*/  FFMA.FTZ R4, R8, c[0x0][0x2d0], -R9 ;  /* 0x0000b40008047a23 */ /* 0x002fe40000010809 */
[----:B------:R-:W-:-:S04]  /*45e0*/  FMUL.FTZ R8, R3, c[0x0][0x2d0] ;  /* 0x0000b40003087a20 */ /* 0x000fc80000410000 */
[----:B------:R1:W-:Y:S01]  /*45f0*/  MUFU.EX2 R176, R4 ;  /* 0x0000000400b07308 */ /* 0x0003e20000000800 */
[----:B------:R-:W-:Y:S02]  /*4600*/  FSEL R8, R8, RZ, P0 ;  /* 0x000000ff08087208 */ /* 0x000fe40000000000 */
[----:B------:R-:W-:Y:S01]  /*4610*/  PLOP3.LUT P0, PT, PT, PT, UP0, 0x80, 0x0 ;  /* 0x000000000000781c */ /* 0x000fe20003f0f008 */
[----:B-1----:R-:W-:-:S04]  /*4620*/  FFMA.FTZ R4, R12, c[0x0][0x2d0], -R9 ;  /* 0x0000b4000c047a23 */ /* 0x002fc80000010809 */
[----:B------:R1:W2:Y:S02]  /*4630*/  MUFU.EX2 R137, R4 ;  /* 0x0000000400897308 */ /* 0x0002a40000000800 */
[----:B-1----:R-:W-:Y:S01]  /*4640*/  FFMA.FTZ R4, R10, c[0x0][0x2d0], -R8 ;  /* 0x0000b4000a047a23 */ /* 0x002fe20000010808 */
[----:B--2---:R-:W-:Y:S01]  /*4650*/  F2FP.PACK_AB R6, R137, R176 ;  /* 0x000000b08906723e */ /* 0x004fe200000000ff */
[----:B------:R-:W-:-:S04]  /*4660*/  FFMA.FTZ R10, R45, c[0x0][0x2d0], -R9 ;  /* 0x0000b4002d0a7a23 */ /* 0x000fc80000010809 */
[----:B------:R1:W-:Y:S08]  /*4670*/  MUFU.EX2 R136, R4 ;  /* 0x0000000400887308 */ /* 0x0003f00000000800 */
[----:B------:R2:W-:Y:S01]  /*4680*/  MUFU.EX2 R173, R10 ;  /* 0x0000000a00ad7308 */ /* 0x0005e20000000800 */
[----:B-1----:R-:W-:-:S07]  /*4690*/  FFMA.FTZ R4, R11, c[0x0][0x2d0], -R8 ;  /* 0x0000b4000b047a23 */ /* 0x002fce0000010808 */
[----:B------:R1:W3:Y:S01]  /*46a0*/  MUFU.EX2 R177, R4 ;  /* 0x0000000400b17308 */ /* 0x0002e20000000800 */
[----:B--2---:R-:W-:-:S07]  /*46b0*/  FFMA.FTZ R10, R46, c[0x0][0x2d0], -R9 ;  /* 0x0000b4002e0a7a23 */ /* 0x004fce0000010809 */
[----:B------:R2:W-:Y:S01]  /*46c0*/  MUFU.EX2 R235, R10 ;  /* 0x0000000a00eb7308 */ /* 0x0005e20000000800 */
[----:B-1----:R-:W-:Y:S01]  /*46d0*/  FFMA.FTZ R4, R13, c[0x0][0x2d0], -R8 ;  /* 0x0000b4000d047a23 */ /* 0x002fe20000010808 */
[----:B---3--:R-:W-:-:S06]  /*46e0*/  F2FP.PACK_AB R5, R177, R136 ;  /* 0x00000088b105723e */ /* 0x008fcc00000000ff */
[----:B------:R1:W-:Y:S01]  /*46f0*/  MUFU.EX2 R138, R4 ;  /* 0x00000004008a7308 */ /* 0x0003e20000000800 */
[----:B--2---:R-:W-:-:S07]  /*4700*/  FFMA.FTZ R10, R47, c[0x0][0x2d0], -R9 ;  /* 0x0000b4002f0a7a23 */ /* 0x004fce0000010809 */
[----:B------:R2:W-:Y:S01]  /*4710*/  MUFU.EX2 R172, R10 ;  /* 0x0000000a00ac7308 */ /* 0x0005e20000000800 */
[----:B-1----:R-:W-:Y:S02]  /*4720*/  FFMA.FTZ R4, R14, c[0x0][0x2d0], -R8 ;  /* 0x0000b4000e047a23 */ /* 0x002fe40000010808 */
[----:B------:R-:W1:Y:S05]  /*4730*/  LDSM.16.MT88.4 R12, [R236+0x100] ;  /* 0x00010000ec0c783b */ /* 0x000e6a0000004200 */
[----:B------:R3:W4:Y:S01]  /*4740*/  MUFU.EX2 R175, R4 ;  /* 0x0000000400af7308 */ /* 0x0007220000000800 */
[----:B--2---:R-:W-:-:S07]  /*4750*/  FFMA.FTZ R10, R51, c[0x0][0x2d0], -R9 ;  /* 0x0000b400330a7a23 */ /* 0x004fce0000010809 */
[----:B------:R2:W-:Y:S01]  /*4760*/  MUFU.EX2 R174, R10 ;  /* 0x0000000a00ae7308 */ /* 0x0005e20000000800 */
[----:B---3--:R-:W-:Y:S02]  /*4770*/  F2FP.PACK_AB R4, R241, R140 ;  /* 0x0000008cf104723e */ /* 0x008fe400000000ff */
[----:B----4-:R-:W-:Y:S01]  /*4780*/  F2FP.PACK_AB R7, R175, R138 ;  /* 0x0000008aaf07723e */ /* 0x010fe200000000ff */
[----:B--2---:R-:W-:-:S06]  /*4790*/  FFMA.FTZ R10, R44, c[0x0][0x2d0], -R8 ;  /* 0x0000b4002c0a7a23 */ /* 0x004fcc0000010808 */
[C---:B------:R-:W-:Y:S01]  /*47a0*/  HMMA.16816.F32 R88, R4.reuse, R32, RZ ;  /* 0x000000200458723c */ /* 0x040fe200000018ff */
[----:B------:R2:W-:Y:S07]  /*47b0*/  MUFU.EX2 R51, R10 ;  /* 0x0000000a00337308 */ /* 0x0005ee0000000800 */
[C---:B------:R-:W-:Y:S01]  /*47c0*/  HMMA.16816.F32 R80, R4.reuse, R34, RZ ;  /* 0x000000220450723c */ /* 0x040fe200000018ff */
[----:B------:R-:W3:Y:S07]  /*47d0*/  LDSM.16.MT88.4 R32, [R236+0x3100] ;  /* 0x00310000ec20783b */ /* 0x000eee0000004200 */
[----:B------:R-:W-:Y:S01]  /*47e0*/  HMMA.16816.F32 R120, R4, R16, RZ ;  /* 0x000000100478723c */ /* 0x000fe200000018ff */
[----:B--2---:R-:W-:-:S04]  /*47f0*/  FFMA.FTZ R10, R48, c[0x0][0x2d0], -R8 ;  /* 0x0000b400300a7a23 */ /* 0x004fc80000010808 */
[----:B------:R2:W4:Y:S03]  /*4800*/  MUFU.EX2 R11, R10 ;  /* 0x0000000a000b7308 */ /* 0x0005260000000800 */
[C---:B------:R-:W-:Y:S01]  /*4810*/  HMMA.16816.F32 R116, R4.reuse, R18, RZ ;  /* 0x000000120474723c */ /* 0x040fe200000018ff */
[----:B------:R-:W-:Y:S07]  /*4820*/  LDSM.16.MT88.4 R16, [R236+0x6100] ;  /* 0x00610000ec10783b */ /* 0x000fee0000004200 */
[----:B-1----:R-:W-:Y:S01]  /*4830*/  HMMA.16816.F32 R112, R4, R12, RZ ;  /* 0x0000000c0470723c */ /* 0x002fe200000018ff */
[----:B--2---:R-:W-:-:S07]  /*4840*/  FFMA.FTZ R10, R49, c[0x0][0x2d0], -R8 ;  /* 0x0000b400310a7a23 */ /* 0x004fce0000010808 */
[C---:B------:R-:W-:Y:S01]  /*4850*/  HMMA.16816.F32 R108, R4.reuse, R14, RZ ;  /* 0x0000000e046c723c */ /* 0x040fe200000018ff */
[----:B------:R-:W-:Y:S01]  /*4860*/  LDSM.16.MT88.4 R12, [R0+0x6100] ;  /* 0x00610000000c783b */ /* 0x000fe20000004200 */
[----:B------:R1:W-:Y:S06]  /*4870*/  MUFU.EX2 R139, R10 ;  /* 0x0000000a008b7308 */ /* 0x0003ec0000000800 */
[C---:B------:R-:W-:Y:S08]  /*4880*/  HMMA.16816.F32 R96, R4.reuse, R20, RZ ;  /* 0x000000140460723c */ /* 0x040ff000000018ff */
[----:B------:R-:W-:Y:S01]  /*4890*/  HMMA.16816.F32 R84, R4, R22, RZ ;  /* 0x000000160454723c */ /* 0x000fe200000018ff */
[----:B------:R-:W2:Y:S01]  /*48a0*/  LDSM.16.MT88.4 R20, [R103+0x6100] ;  /* 0x006100006714783b */ /* 0x000ea20000004200 */
[----:B-1----:R-:W-:-:S04]  /*48b0*/  FFMA.FTZ R10, R50, c[0x0][0x2d0], -R8 ;  /* 0x0000b400320a7a23 */ /* 0x002fc80000010808 */
[----:B------:R1:W5:Y:S02]  /*48c0*/  MUFU.EX2 R234, R10 ;  /* 0x0000000a00ea7308 */ /* 0x0003640000000800 */
[C---:B------:R-:W-:Y:S08]  /*48d0*/  HMMA.16816.F32 R76, R4.reuse, R28, RZ ;  /* 0x0000001c044c723c */ /* 0x040ff000000018ff */
[----:B------:R-:W-:Y:S01]  /*48e0*/  HMMA.16816.F32 R68, R4, R30, RZ ;  /* 0x0000001e0444723c */ /* 0x000fe200000018ff */
[----:B------:R-:W2:Y:S01]  /*48f0*/  LDSM.16.MT88.4 R28, [R2+0x900] ;  /* 0x00090000021c783b */ /* 0x000ea20000004200 */
[----:B-1----:R-:W-:-:S06]  /*4900*/  FFMA.FTZ R10, R130, c[0x0][0x2d0], -R9 ;  /* 0x0000b400820a7a23 */ /* 0x002fcc0000010809 */
[C---:B------:R-:W-:Y:S08]  /*4910*/  HMMA.16816.F32 R60, R4.reuse, R24, RZ ;  /* 0x00000018043c723c */ /* 0x040ff000000018ff */
[C---:B------:R-:W-:Y:S01]  /*4920*/  HMMA.16816.F32 R64, R4.reuse, R26, RZ ;  /* 0x0000001a0440723c */ /* 0x040fe200000018ff */
[----:B------:R-:W1:Y:S07]  /*4930*/  LDSM.16.MT88.4 R24, [R2+0x3900] ;  /* 0x003900000218783b */ /* 0x000e6e0000004200 */
[C---:B------:R-:W-:Y:S08]  /*4940*/  HMMA.16816.F32 R72, R4.reuse, R40, RZ ;  /* 0x000000280448723c */ /* 0x040ff000000018ff */
[C---:B------:R-:W-:Y:S08]  /*4950*/  HMMA.16816.F32 R56, R4.reuse, R42, RZ ;  /* 0x0000002a0438723c */ /* 0x040ff000000018ff */
[C---:B------:R-:W-:Y:S08]  /*4960*/  HMMA.16816.F32 R44, R4.reuse, R36, RZ ;  /* 0x00000024042c723c */ /* 0x040ff000000018ff */
[C---:B---3--:R-:W-:Y:S08]  /*4970*/  HMMA.16816.F32 R52, R4.reuse, R32, RZ ;  /* 0x000000200434723c */ /* 0x048ff000000018ff */
[C---:B------:R-:W-:Y:S01]  /*4980*/  HMMA.16816.F32 R40, R4.reuse, R34, RZ ;  /* 0x000000220428723c */ /* 0x040fe200000018ff */
[----:B------:R-:W3:Y:S07]  /*4990*/  LDSM.16.MT88.4 R32, [R2+0x6900] ;  /* 0x006900000220783b */ /* 0x000eee0000004200 */
[C---:B------:R-:W-:Y:S08]  /*49a0*/  HMMA.16816.F32 R36, R4.reuse, R38, RZ ;  /* 0x000000260424723c */ /* 0x040ff000000018ff */
[C---:B--2---:R-:W-:Y:S08]  /*49b0*/  HMMA.16816.F32 R92, R4.reuse, R20, RZ ;  /* 0x00000014045c723c */ /* 0x044ff000000018ff */
[C---:B------:R-:W-:Y:S01]  /*49c0*/  HMMA.16816.F32 R104, R4.reuse, R22, RZ ;  /* 0x000000160468723c */ /* 0x040fe200000018ff */
[----:B------:R-:W-:Y:S07]  /*49d0*/  LDSM.16.MT88.4 R20, [R0+0x900] ;  /* 0x000900000014783b */ /* 0x000fee0000004200 */
[C---:B------:R-:W-:Y:S08]  /*49e0*/  HMMA.16816.F32 R124, R4.reuse, R16, RZ ;  /* 0x00000010047c723c */ /* 0x040ff000000018ff */
[C---:B------:R-:W-:Y:S01]  /*49f0*/  HMMA.16816.F32 R132, R4.reuse, R18, RZ ;  /* 0x000000120484723c */ /* 0x040fe200000018ff */
[----:B------:R-:W-:Y:S07]  /*4a00*/  LDSM.16.MT88.4 R16, [R103+0x3900] ;  /* 0x003900006710783b */ /* 0x000fee0000004200 */
[C---:B------:R-:W-:Y:S08]  /*4a10*/  HMMA.16816.F32 R168, R4.reuse, R12, RZ ;  /* 0x0000000c04a8723c */ /* 0x040ff000000018ff */
[----:B------:R-:W-:Y:S01]  /*4a20*/  HMMA.16816.F32 R148, R4, R14, RZ ;  /* 0x0000000e0494723c */ /* 0x000fe200000018ff */
[----:B------:R-:W-:Y:S06]  /*4a30*/  LDSM.16.MT88.4 R12, [R236+0x3900] ;  /* 0x00390000ec0c783b */ /* 0x000fec0000004200 */
[----:B------:R-:W-:-:S02]  /*4a40*/  F2FP.PACK_AB R4, R235, R173 ;  /* 0x000000adeb04723e */ /* 0x000fc400000000ff */
[----:B----4-:R-:W-:Y:S02]  /*4a50*/  F2FP.PACK_AB R5, R11, R51 ;  /* 0x000000330b05723e */ /* 0x010fe400000000ff */
[----:B------:R-:W-:Y:S02]  /*4a60*/  F2FP.PACK_AB R6, R174, R172 ;  /* 0x000000acae06723e */ /* 0x000fe400000000ff */
[----:B-----5:R-:W-:-:S07]  /*4a70*/  F2FP.PACK_AB R7, R234, R139 ;  /* 0x0000008bea07723e */ /* 0x020fce00000000ff */
[C---:B------:R-:W-:Y:S08]  /*4a80*/  HMMA.16816.F32 R160, R4.reuse, R28, R88 ;  /* 0x0000001c04a0723c */ /* 0x040ff00000001858 */
[C---:B------:R-:W-:Y:S01]  /*4a90*/  HMMA.16816.F32 R80, R4.reuse, R30, R80 ;  /* 0x0000001e0450723c */ /* 0x040fe20000001850 */
[----:B------:R-:W2:Y:S07]  /*4aa0*/  LDSM.16.MT88.4 R28, [R103+0x900] ;  /* 0x00090000671c783b */ /* 0x000eae0000004200 */
[C---:B-1----:R-:W-:Y:S07]  /*4ab0*/  HMMA.16816.F32 R144, R4.reuse, R24, R76 ;  /* 0x000000180490723c */ /* 0x042fee000000184c */
[----:B------:R-:W-:Y:S01]  /*4ac0*/  IMAD.MOV.U32 R78, RZ, RZ, R142 ;  /* 0x000000ffff4e7224 */ /* 0x000fe200078e008e */
[----:B------:R-:W-:Y:S01]  /*4ad0*/  MOV R77, R141 ;  /* 0x0000008d004d7202 */ /* 0x000fe20000000f00 */
[----:B------:R-:W-:Y:S01]  /*4ae0*/  IMAD.MOV.U32 R76, RZ, RZ, R140 ;  /* 0x000000ffff4c7224 */ /* 0x000fe200078e008c */
[C---:B---3--:R-:W-:Y:S07]  /*4af0*/  HMMA.16816.F32 R88, R4.reuse, R32, R60 ;  /* 0x000000200458723c */ /* 0x048fee000000183c */
[----:B------:R-:W-:Y:S01]  /*4b00*/  IMAD.MOV.U32 R63, RZ, RZ, R139 ;  /* 0x000000ffff3f7224 */ /* 0x000fe200078e008b */
[----:B------:R-:W-:Y:S01]  /*4b10*/  HMMA.16816.F32 R140, R4, R26, R68 ;  /* 0x0000001a048c723c */ /* 0x000fe20000001844 */
[----:B------:R-:W1:Y:S01]  /*4b20*/  LDSM.16.MT88.4 R24, [R236+0x900] ;  /* 0x00090000ec18783b */ /* 0x000e620000004200 */
[----:B------:R-:W-:Y:S01]  /*4b30*/  IMAD.MOV.U32 R62, RZ, RZ, R138 ;  /* 0x000000ffff3e7224 */ /* 0x000fe200078e008a */
[----:B------:R-:W-:Y:S01]  /*4b40*/  MOV R61, R137 ;  /* 0x00000089003d7202 */ /* 0x000fe20000000f00 */
[----:B------:R-:W-:-:S03]  /*4b50*/  IMAD.MOV.U32 R60, RZ, RZ, R136 ;  /* 0x000000ffff3c7224 */ /* 0x000fc600078e0088 */
[----:B------:R-:W-:Y:S01]  /*4b60*/  IMAD.MOV.U32 R69, RZ, RZ, R177 ;  /* 0x000000ffff457224 */ /* 0x000fe200078e00b1 */
[----:B------:R-:W-:Y:S01]  /*4b70*/  MOV R68, R176 ;  /* 0x000000b000447202 */ /* 0x000fe20000000f00 */
[----:B------:R-:W-:Y:S01]  /*4b80*/  HMMA.16816.F32 R136, R4, R34, R64 ;  /* 0x000000220488723c */ /* 0x000fe20000001840 */
[----:B------:R-:W-:Y:S01]  /*4b90*/  LDSM.16.MT88.4 R32, [R0+0x3900] ;  /* 0x003900000020783b */ /* 0x000fe20000004200 */
[----:B------:R-:W-:Y:S02]  /*4ba0*/  IMAD.MOV.U32 R130, RZ, RZ, R60 ;  /* 0x000000ffff827224 */ /* 0x000fe400078e003c */
[----:B------:R-:W-:-:S04]  /*4bb0*/  IMAD.MOV.U32 R71, RZ, RZ, R250 ;  /* 0x000000ffff477224 */ /* 0x000fc800078e00fa */
[C---:B--2---:R-:W-:Y:S07]  /*4bc0*/  HMMA.16816.F32 R176, R4.reuse, R30, R116 ;  /* 0x0000001e04b0723c */ /* 0x044fee0000001874 */
[----:B------:R-:W-:Y:S01]  /*4bd0*/  IMAD.MOV.U32 R31, RZ, RZ, R173 ;  /* 0x000000ffff1f7224 */ /* 0x000fe200078e00ad */
[----:B------:R-:W-:Y:S01]  /*4be0*/  HMMA.16816.F32 R116, R4, R20, R96 ;  /* 0x000000140474723c */ /* 0x000fe20000001860 */
[----:B------:R-:W-:-:S07]  /*4bf0*/  IMAD.MOV.U32 R30, RZ, RZ, R172 ;  /* 0x000000ffff1e7224 */ /* 0x000fce00078e00ac */
[C---:B------:R-:W-:Y:S08]  /*4c00*/  HMMA.16816.F32 R96, R4.reuse, R16, R72 ;  /* 0x000000100460723c */ /* 0x040ff00000001848 */
[C---:B------:R-:W-:Y:S01]  /*4c10*/  HMMA.16816.F32 R72, R4.reuse, R18, R56 ;  /* 0x000000120448723c */ /* 0x040fe20000001838 */
[----:B------:R-:W2:Y:S07]  /*4c20*/  LDSM.16.MT88.4 R16, [R236+0x6900] ;  /* 0x00690000ec10783b */ /* 0x000eae0000004200 */
[C---:B------:R-:W-:Y:S08]  /*4c30*/  HMMA.16816.F32 R64, R4.reuse, R12, R52 ;  /* 0x0000000c0440723c */ /* 0x040ff00000001834 */
[C---:B------:R-:W-:Y:S01]  /*4c40*/  HMMA.16816.F32 R56, R4.reuse, R14, R40 ;  /* 0x0000000e0438723c */ /* 0x040fe20000001828 */
[----:B------:R-:W3:Y:S07]  /*4c50*/  LDSM.16.MT88.4 R12, [R103+0x6900] ;  /* 0x00690000670c783b */ /* 0x000eee0000004200 */
[C---:B------:R-:W-:Y:S07]  /*4c60*/  HMMA.16816.F32 R180, R4.reuse, R28, R120 ;  /* 0x0000001c04b4723c */ /* 0x040fee0000001878 */
[----:B------:R-:W-:Y:S01]  /*4c70*/  IMAD.MOV.U32 R29, RZ, RZ, R175 ;  /* 0x000000ffff1d7224 */ /* 0x000fe200078e00af */
[----:B------:R-:W-:Y:S01]  /*4c80*/  MOV R28, R174 ;  /* 0x000000ae001c7202 */ /* 0x000fe20000000f00 */
[C---:B-1----:R-:W-:Y:S08]  /*4c90*/  HMMA.16816.F32 R120, R4.reuse, R26, R108 ;  /* 0x0000001a0478723c */ /* 0x042ff0000000186c */
[C---:B------:R-:W-:Y:S01]  /*4ca0*/  HMMA.16816.F32 R172, R4.reuse, R24, R112 ;  /* 0x0000001804ac723c */ /* 0x040fe20000001870 */
[----:B------:R1:W-:Y:S06]  /*4cb0*/  MUFU.EX2 R24, R10 ;  /* 0x0000000a00187308 */ /* 0x0003ec0000000800 */
[----:B------:R-:W-:Y:S01]  /*4cc0*/  IMAD.MOV.U32 R114, RZ, RZ, R249 ;  /* 0x000000ffff727224 */ /* 0x000fe200078e00f9 */
[----:B--2---:R-:W-:Y:S01]  /*4cd0*/  HMMA.16816.F32 R40, R4, R16, R124 ;  /* 0x000000100428723c */ /* 0x004fe2000000187c */
[----:B------:R-:W-:-:S06]  /*4ce0*/  MOV R115, R51 ;  /* 0x0000003300737202 */ /* 0x000fcc0000000f00 */
[----:B------:R-:W-:Y:S01]  /*4cf0*/  IMAD.MOV.U32 R126, RZ, RZ, R62 ;  /* 0x000000ffff7e7224 */ /* 0x000fe200078e003e */
[C---:B------:R-:W-:Y:S01]  /*4d00*/  HMMA.16816.F32 R108, R4.reuse, R22, R84 ;  /* 0x00000016046c723c */ /* 0x040fe20000001854 */
[----:B-1----:R-:W-:Y:S01]  /*4d10*/  FFMA.FTZ R10, R131, c[0x0][0x2d0], -R9 ;  /* 0x0000b400830a7a23 */ /* 0x002fe20000010809 */
[----:B------:R-:W-:Y:S01]  /*4d20*/  MOV R131, R61 ;  /* 0x0000003d00837202 */ /* 0x000fe20000000f00 */
[----:B------:R-:W-:Y:S01]  /*4d30*/  IMAD.MOV.U32 R125, RZ, RZ, R63 ;  /* 0x000000ffff7d7224 */ /* 0x000fe200078e003f */
[----:B------:R-:W-:Y:S01]  /*4d40*/  LDSM.16.MT88.4 R20, [R2+0x1100] ;  /* 0x001100000214783b */ /* 0x000fe20000004200 */
[----:B------:R1:W2:Y:S01]  /*4d50*/  MUFU.EX2 R70, R10 ;  /* 0x0000000a00467308 */ /* 0x0002a20000000800 */
[----:B------:R-:W-:Y:S01]  /*4d60*/  MOV R124, R68 ;  /* 0x00000044007c7202 */ /* 0x000fe20000000f00 */
[----:B------:R-:W-:Y:S01]  /*4d70*/  IMAD.MOV.U32 R127, RZ, RZ, R29 ;  /* 0x000000ffff7f7224 */ /* 0x000fe200078e001d */
[C---:B------:R-:W-:Y:S01]  /*4d80*/  HMMA.16816.F32 R60, R4.reuse, R18, R132 ;  /* 0x00000012043c723c */ /* 0x040fe20000001884 */
[----:B------:R-:W-:Y:S06]  /*4d90*/  LDSM.16.MT88.4 R16, [R2+0x4100] ;  /* 0x004100000210783b */ /* 0x000fec0000004200 */
[----:B------:R-:W-:Y:S01]  /*4da0*/  MOV R135, R76 ;  /* 0x0000004c00877202 */ /* 0x000fe20000000f00 */
[----:B------:R-:W-:Y:S01]  /*4db0*/  HMMA.16816.F32 R52, R4, R32, R44 ;  /* 0x000000200434723c */ /* 0x000fe2000000182c */
[----:B------:R-:W-:-:S02]  /*4dc0*/  IMAD.MOV.U32 R134, RZ, RZ, R77 ;  /* 0x000000ffff867224 */ /* 0x000fc400078e004d */
[----:B------:R-:W-:Y:S02]  /*4dd0*/  IMAD.MOV.U32 R133, RZ, RZ, R78 ;  /* 0x000000ffff857224 */ /* 0x000fe400078e004e */
[--C-:B-1----:R-:W-:Y:S01]  /*4de0*/  FFMA.FTZ R10, R164, c[0x0][0x2d0], -R9.reuse ;  /* 0x0000b400a40a7a23 */ /* 0x102fe20000010809 */
[----:B------:R-:W-:Y:S01]  /*4df0*/  MOV R164, R246 ;  /* 0x000000f600a47202 */ /* 0x000fe20000000f00 */
[----:B--2---:R-:W-:Y:S01]  /*4e00*/  IMAD.MOV.U32 R132, RZ, RZ, R70 ;  /* 0x000000ffff847224 */ /* 0x004fe200078e0046 */
[C---:B------:R-:W-:Y:S01]  /*4e10*/  HMMA.16816.F32 R48, R4.reuse, R34, R36 ;  /* 0x000000220430723c */ /* 0x040fe20000001824 */
[----:B------:R1:W2:Y:S01]  /*4e20*/  MUFU.EX2 R249, R10 ;  /* 0x0000000a00f97308 */ /* 0x0002a20000000800 */
[----:B------:R-:W-:Y:S06]  /*4e30*/  LDSM.16.MT88.4 R32, [R0+0x4100] ;  /* 0x004100000020783b */ /* 0x000fec0000004200 */
[C---:B---3--:R-:W-:Y:S07]  /*4e40*/  HMMA.16816.F32 R44, R4.reuse, R12, R92 ;  /* 0x0000000c042c723c */ /* 0x048fee000000185c */
[----:B------:R-:W-:Y:S01]  /*4e50*/  IMAD.MOV.U32 R94, RZ, RZ, R30 ;  /* 0x000000ffff5e7224 */ /* 0x000fe200078e001e */
[----:B------:R-:W-:Y:S01]  /*4e60*/  HMMA.16816.F32 R36, R4, R14, R104 ;  /* 0x0000000e0424723c */ /* 0x000fe20000001868 */
[----:B-1----:R-:W-:Y:S01]  /*4e70*/  FFMA.FTZ R10, R165, c[0x0][0x2d0], -R9 ;  /* 0x0000b400a50a7a23 */ /* 0x002fe20000010809 */
[----:B------:R-:W-:Y:S01]  /*4e80*/  MOV R165, R24 ;  /* 0x0000001800a57202 */ /* 0x000fe20000000f00 */
[----:B------:R-:W-:Y:S01]  /*4e90*/  LDSM.16.MT88.4 R12, [R2+0x7100] ;  /* 0x00710000020c783b */ /* 0x000fe20000004200 */
[----:B------:R-:W-:Y:S01]  /*4ea0*/  IMAD.MOV.U32 R93, RZ, RZ, R31 ;  /* 0x000000ffff5d7224 */ /* 0x000fe200078e001f */
[----:B------:R1:W3:Y:S01]  /*4eb0*/  MUFU.EX2 R79, R10 ;  /* 0x0000000a004f7308 */ /* 0x0002e20000000800 */
[----:B------:R-:W-:Y:S01]  /*4ec0*/  MOV R92, R28 ;  /* 0x0000001c005c7202 */ /* 0x000fe20000000f00 */
[----:B------:R-:W4:Y:S01]  /*4ed0*/  LDSM.16.MT88.4 R24, [R0+0x6900] ;  /* 0x006900000018783b */ /* 0x000f220000004200 */
[----:B------:R-:W-:-:S03]  /*4ee0*/  MOV R95, R115 ;  /* 0x00000073005f7202 */ /* 0x000fc60000000f00 */
[----:B------:R-:W5:Y:S01]  /*4ef0*/  LDSM.16.MT88.4 R28, [R103+0x1100] ;  /* 0x00110000671c783b */ /* 0x000f620000004200 */
[----:B-1----:R-:W-:Y:S02]  /*4f00*/  FFMA.FTZ R10, R101, c[0x0][0x2d0], -R8 ;  /* 0x0000b400650a7a23 */ /* 0x002fe40000010808 */
[----:B------:R-:W-:Y:S02]  /*4f10*/  IMAD.MOV.U32 R101, RZ, RZ, R252 ;  /* 0x000000ffff657224 */ /* 0x000fe400078e00fc */
[----:B------:R1:W-:Y:S02]  /*4f20*/  MUFU.EX2 R252, R10 ;  /* 0x0000000a00fc7308 */ /* 0x0003e40000000800 */
[----:B-1----:R-:W-:Y:S02]  /*4f30*/  FFMA.FTZ R10, R128, c[0x0][0x2d0], -R8 ;  /* 0x0000b400800a7a23 */ /* 0x002fe40000010808 */
[----:B------:R-:W-:-:S04]  /*4f40*/  IMAD.MOV.U32 R128, RZ, RZ, R69 ;  /* 0x000000ffff807224 */ /* 0x000fc800078e0045 */
[----:B------:R1:W1:Y:S02]  /*4f50*/  MUFU.EX2 R250, R10 ;  /* 0x0000000a00fa7308 */ /* 0x0002640000000800 */
[----:B-1----:R-:W-:Y:S02]  /*4f60*/  FFMA.FTZ R10, R102, c[0x0][0x2d0], -R8 ;  /* 0x0000b400660a7a23 */ /* 0x002fe40000010808 */
[----:B------:R-:W-:-:S04]  /*4f70*/  IMAD.MOV.U32 R102, RZ, RZ, R114 ;  /* 0x000000ffff667224 */ /* 0x000fc800078e0072 */
[----:B------:R1:W-:Y:S02]  /*4f80*/  MUFU.EX2 R246, R10 ;  /* 0x0000000a00f67308 */ /* 0x0003e40000000800 */
[----:B-1----:R-:W-:Y:S02]  /*4f90*/  FFMA.FTZ R10, R129, c[0x0][0x2d0], -R8 ;  /* 0x0000b400810a7a23 */ /* 0x002fe40000010808 */
[----:B--2---:R-:W-:-:S04]  /*4fa0*/  IMAD.MOV.U32 R129, RZ, RZ, R249 ;  /* 0x000000ffff817224 */ /* 0x004fc800078e00f9 */
[----:B------:R3:W1:Y:S02]  /*4fb0*/  MUFU.EX2 R249, R10 ;  /* 0x0000000a00f97308 */ /* 0x0006640000000800 */
[----:B---3--:R-:W-:Y:S02]  /*4fc0*/  IMAD.MOV.U32 R10, RZ, RZ, R79 ;  /* 0x000000ffff0a7224 */ /* 0x008fe400078e004f */
[----:B----4-:R-:W-:Y:S07]  /*4fd0*/  HMMA.16816.F32 R76, R4, R24, R168 ;  /* 0x00000018044c723c */ /* 0x010fee00000018a8 */
[----:B------:R-:W-:-:S02]  /*4fe0*/  MOV R171, R71 ;  /* 0x0000004700ab7202 */ /* 0x000fc40000000f00 */
[----:B------:R-:W-:Y:S01]  /*4ff0*/  HMMA.16816.F32 R68, R4, R26, R148 ;  /* 0x0000001a0444723c */ /* 0x000fe20000001894 */
[----:B------:R-:W-:Y:S06]  /*5000*/  LDSM.16.MT88.4 R24, [R236+0x1100] ;  /* 0x00110000ec18783b */ /* 0x000fec0000004200 */
[----:B------:R-:W-:Y:S02]  /*5010*/  F2FP.PACK_AB R4, R132, R165 ;  /* 0x000000a58404723e */ /* 0x000fe400000000ff */
[----:B------:R-:W-:Y:S02]  /*5020*/  F2FP.PACK_AB R5, R250, R252 ;  /* 0x000000fcfa05723e */ /* 0x000fe400000000ff */
[----:B------:R-:W-:-:S02]  /*5030*/  F2FP.PACK_AB R6, R10, R129 ;  /* 0x000000810a06723e */ /* 0x000fc400000000ff */
[----:B-1----:R-:W-:-:S07]  /*5040*/  F2FP.PACK_AB R7, R249, R246 ;  /* 0x000000f6f907723e */ /* 0x002fce00000000ff */
[C---:B------:R-:W-:Y:S08]  /*5050*/  HMMA.16816.F32 R144, R4.reuse, R16, R144 ;  /* 0x000000100490723c */ /* 0x040ff00000001890 */
        /* <DEDUP_REMOVED lines=8> */
[C---:B-----5:R-:W-:Y:S07]  /*50e0*/  HMMA.16816.F32 R148, R4.reuse, R28, R180 ;  /* 0x0000001c0494723c */ /* 0x060fee00000018b4 */
[----:B------:R-:W-:Y:S01]  /*50f0*/  IMAD.MOV.U32 R183, RZ, RZ, R171 ;  /* 0x000000ffffb77224 */ /* 0x000fe200078e00ab */
[----:B------:R-:W-:Y:S01]  /*5100*/  MOV R181, R129 ;  /* 0x0000008100b57202 */ /* 0x000fe20000000f00 */
[----:B------:R-:W-:Y:S01]  /*5110*/  HMMA.16816.F32 R168, R4, R30, R176 ;  /* 0x0000001e04a8723c */ /* 0x000fe200000018b0 */
[----:B------:R-:W-:Y:S01]  /*5120*/  IMAD.MOV.U32 R180, RZ, RZ, R132 ;  /* 0x000000ffffb47224 */ /* 0x000fe200078e0084 */
[----:B------:R-:W-:Y:S01]  /*5130*/  MOV R28, R126 ;  /* 0x0000007e001c7202 */ /* 0x000fe20000000f00 */
[----:B------:R-:W-:-:S02]  /*5140*/  IMAD.MOV.U32 R29, RZ, RZ, R131 ;  /* 0x000000ffff1d7224 */ /* 0x000fc400078e0083 */
[----:B------:R-:W-:Y:S02]  /*5150*/  IMAD.MOV.U32 R182, RZ, RZ, R10 ;  /* 0x000000ffffb67224 */ /* 0x000fe400078e000a */
[----:B------:R-:W-:Y:S01]  /*5160*/  IMAD.MOV.U32 R176, RZ, RZ, R165 ;  /* 0x000000ffffb07224 */ /* 0x000fe200078e00a5 */
[----:B------:R-:W-:Y:S01]  /*5170*/  MOV R179, R164 ;  /* 0x000000a400b37202 */ /* 0x000fe20000000f00 */
[----:B------:R-:W-:Y:S01]  /*5180*/  IMAD.MOV.U32 R178, RZ, RZ, R167 ;  /* 0x000000ffffb27224 */ /* 0x000fe200078e00a7 */
[----:B-1----:R-:W-:Y:S01]  /*5190*/  HMMA.16816.F32 R136, R4, R16, R96 ;  /* 0x000000100488723c */ /* 0x002fe20000001860 */
[----:B------:R-:W-:Y:S02]  /*51a0*/  IMAD.MOV.U32 R177, RZ, RZ, R166 ;  /* 0x000000ffffb17224 */ /* 0x000fe400078e00a6 */
[----:B------:R-:W-:Y:S02]  /*51b0*/  IMAD.MOV.U32 R30, RZ, RZ, R124 ;  /* 0x000000ffff1e7224 */ /* 0x000fe400078e007c */
[----:B------:R-:W-:-:S02]  /*51c0*/  IMAD.MOV.U32 R31, RZ, RZ, R125 ;  /* 0x000000ffff1f7224 */ /* 0x000fc400078e007d */
[----:B------:R-:W-:Y:S01]  /*51d0*/  FFMA.FTZ R10, R230, c[0x0][0x2d0], -R9 ;  /* 0x0000b400e60a7a23 */ /* 0x000fe20000010809 */
[C---:B------:R-:W-:Y:S07]  /*51e0*/  HMMA.16816.F32 R164, R4.reuse, R24, R172 ;  /* 0x0000001804a4723c */ /* 0x040fee00000018ac */
[----:B------:R-:W-:Y:S01]  /*51f0*/  MOV R175, R133 ;  /* 0x0000008500af7202 */ /* 0x000fe20000000f00 */
[----:B------:R-:W-:Y:S01]  /*5200*/  IMAD.MOV.U32 R174, RZ, RZ, R134 ;  /* 0x000000ffffae7224 */ /* 0x000fe200078e0086 */
[----:B------:R-:W-:Y:S01]  /*5210*/  MOV R172, R128 ;  /* 0x0000008000ac7202 */ /* 0x000fe20000000f00 */
[----:B------:R-:W-:Y:S01]  /*5220*/  IMAD.MOV.U32 R173, RZ, RZ, R135 ;  /* 0x000000ffffad7224 */ /* 0x000fe200078e0087 */
[----:B------:R-:W-:Y:S01]  /*5230*/  HMMA.16816.F32 R160, R4, R26, R120 ;  /* 0x0000001a04a0723c */ /* 0x000fe20000001878 */
[----:B------:R-:W-:-:S06]  /*5240*/  IMAD.MOV.U32 R25, RZ, RZ, R130 ;  /* 0x000000ffff197224 */ /* 0x000fcc00078e0082 */
[----:B------:R-:W-:Y:S01]  /*5250*/  IMAD.MOV.U32 R120, RZ, RZ, R234 ;  /* 0x000000ffff787224 */ /* 0x000fe200078e00ea */
[C---:B------:R-:W-:Y:S01]  /*5260*/  HMMA.16816.F32 R132, R4.reuse, R18, R72 ;  /* 0x000000120484723c */ /* 0x040fe20000001848 */
[----:B------:R-:W1:Y:S01]  /*5270*/  LDSM.16.MT88.4 R16, [R236+0x7100] ;  /* 0x00710000ec10783b */ /* 0x000e620000004200 */
[----:B------:R4:W-:Y:S01]  /*5280*/  MUFU.EX2 R234, R10 ;  /* 0x0000000a00ea7308 */ /* 0x0009e20000000800 */
[----:B------:R-:W-:Y:S02]  /*5290*/  IMAD.MOV.U32 R121, RZ, RZ, R235 ;  /* 0x000000ffff797224 */ /* 0x000fe400078e00eb */
[----:B------:R-:W-:Y:S02]  /*52a0*/  IMAD.MOV.U32 R123, RZ, RZ, R93 ;  /* 0x000000ffff7b7224 */ /* 0x000fe400078e005d */
[----:B------:R-:W-:Y:S01]  /*52b0*/  MOV R74, R127 ;  /* 0x0000007f004a7202 */ /* 0x000fe20000000f00 */
[----:B--2---:R-:W-:Y:S01]  /*52c0*/  HMMA.16816.F32 R128, R4, R20, R116 ;  /* 0x000000140480723c */ /* 0x004fe20000001874 */
[----:B------:R-:W-:-:S02]  /*52d0*/  IMAD.MOV.U32 R73, RZ, RZ, R241 ;  /* 0x000000ffff497224 */ /* 0x000fc400078e00f1 */
[----:B------:R-:W-:Y:S02]  /*52e0*/  IMAD.MOV.U32 R75, RZ, RZ, R92 ;  /* 0x000000ffff4b7224 */ /* 0x000fe400078e005c */
[----:B------:R-:W-:Y:S02]  /*52f0*/  IMAD.MOV.U32 R122, RZ, RZ, R95 ;  /* 0x000000ffff7a7224 */ /* 0x000fe400078e005f */
[----:B------:R-:W-:Y:S01]  /*5300*/  MOV R21, R238 ;  /* 0x000000ee00157202 */ /* 0x000fe20000000f00 */
[----:B---3--:R-:W-:Y:S01]  /*5310*/  HMMA.16816.F32 R124, R4, R12, R64 ;  /* 0x0000000c047c723c */ /* 0x008fe20000001840 */
[----:B------:R-:W-:Y:S01]  /*5320*/  MOV R20, R94 ;  /* 0x0000005e00147202 */ /* 0x000fe20000000f00 */
[----:B----4-:R-:W-:-:S04]  /*5330*/  FFMA.FTZ R10, R229, c[0x0][0x2d0], -R9 ;  /* 0x0000b400e50a7a23 */ /* 0x010fc80000010809 */
[----:B------:R2:W3:Y:S02]  /*5340*/  MUFU.EX2 R241, R10 ;  /* 0x0000000a00f17308 */ /* 0x0004e40000000800 */
[C---:B------:R-:W-:Y:S01]  /*5350*/  HMMA.16816.F32 R116, R4.reuse, R14, R56 ;  /* 0x0000000e0474723c */ /* 0x040fe20000001838 */
[----:B------:R-:W4:Y:S07]  /*5360*/  LDSM.16.MT88.4 R12, [R103+0x7100] ;  /* 0x00710000670c783b */ /* 0x000f2e0000004200 */
[----:B------:R-:W-:Y:S01]  /*5370*/  HMMA.16816.F32 R140, R4, R22, R108 ;  /* 0x00000016048c723c */ /* 0x000fe2000000186c */
[----:B--2---:R-:W-:-:S07]  /*5380*/  FFMA.FTZ R10, R228, c[0x0][0x2d0], -R9 ;  /* 0x0000b400e40a7a23 */ /* 0x004fce0000010809 */
[C---:B------:R-:W-:Y:S01]  /*5390*/  HMMA.16816.F32 R108, R4.reuse, R32, R52 ;  /* 0x00000020046c723c */ /* 0x040fe20000001834 */
[----:B------:R2:W-:Y:S07]  /*53a0*/  MUFU.EX2 R238, R10 ;  /* 0x0000000a00ee7308 */ /* 0x0005ee0000000800 */
[C---:B------:R-:W-:Y:S01]  /*53b0*/  HMMA.16816.F32 R96, R4.reuse, R34, R48 ;  /* 0x000000220460723c */ /* 0x040fe20000001830 */
[----:B------:R-:W-:Y:S07]  /*53c0*/  LDSM.16.MT88.4 R32, [R0+0x4900] ;  /* 0x004900000020783b */ /* 0x000fee0000004200 */
[----:B-1----:R-:W-:Y:S01]  /*53d0*/  HMMA.16816.F32 R48, R4, R16, R40 ;  /* 0x000000100430723c */ /* 0x002fe20000001828 */
[----:B--2---:R-:W-:-:S04]  /*53e0*/  FFMA.FTZ R10, R231, c[0x0][0x2d0], -R9 ;  /* 0x0000b400e70a7a23 */ /* 0x004fc80000010809 */
[----:B------:R1:W-:Y:S03]  /*53f0*/  MUFU.EX2 R235, R10 ;  /* 0x0000000a00eb7308 */ /* 0x0003e60000000800 */
[C---:B----4-:R-:W-:Y:S08]  /*5400*/  HMMA.16816.F32 R92, R4.reuse, R12, R44 ;  /* 0x0000000c045c723c */ /* 0x050ff0000000182c */
[----:B------:R-:W-:Y:S01]  /*5410*/  HMMA.16816.F32 R52, R4, R14, R36 ;  /* 0x0000000e0434723c */ /* 0x000fe20000001824 */
[----:B------:R-:W-:Y:S01]  /*5420*/  LDSM.16.MT88.4 R12, [R2+0x7900] ;  /* 0x00790000020c783b */ /* 0x000fe20000004200 */
[----:B-1----:R-:W-:Y:S01]  /*5430*/  FFMA.FTZ R10, R192, c[0x0][0x2d0], -R8 ;  /* 0x0000b400c00a7a23 */ /* 0x002fe20000010808 */
[----:B------:R-:W-:-:S02]  /*5440*/  MOV R192, R25 ;  /* 0x0000001900c07202 */ /* 0x000fc40000000f00 */
[----:B------:R-:W1:Y:S01]  /*5450*/  LDSM.16.MT88.4 R24, [R0+0x7100] ;  /* 0x007100000018783b */ /* 0x000e620000004200 */
[----:B------:R2:W-:Y:S02]  /*5460*/  MUFU.EX2 R231, R10 ;  /* 0x0000000a00e77308 */ /* 0x0005e40000000800 */
[----:B------:R-:W-:Y:S01]  /*5470*/  HMMA.16816.F32 R44, R4, R18, R60 ;  /* 0x00000012042c723c */ /* 0x000fe2000000183c */
[----:B------:R-:W-:Y:S01]  /*5480*/  LDSM.16.MT88.4 R16, [R2+0x4900] ;  /* 0x004900000210783b */ /* 0x000fe20000004200 */
[----:B--2---:R-:W-:Y:S02]  /*5490*/  FFMA.FTZ R10, R194, c[0x0][0x2d0], -R8 ;  /* 0x0000b400c20a7a23 */ /* 0x004fe40000010808 */
[----:B------:R-:W-:Y:S02]  /*54a0*/  IMAD.MOV.U32 R194, RZ, RZ, R20 ;  /* 0x000000ffffc27224 */ /* 0x000fe400078e0014 */
[----:B------:R2:W4:Y:S02]  /*54b0*/  MUFU.EX2 R230, R10 ;  /* 0x0000000a00e67308 */ /* 0x0005240000000800 */
[----:B--2---:R-:W-:-:S02]  /*54c0*/  FFMA.FTZ R10, R193, c[0x0][0x2d0], -R8 ;  /* 0x0000b400c10a7a23 */ /* 0x004fc40000010808 */
[----:B------:R-:W-:Y:S01]  /*54d0*/  IMAD.MOV.U32 R193, RZ, RZ, R21 ;  /* 0x000000ffffc17224 */ /* 0x000fe200078e0015 */
[C---:B-1----:R-:W-:Y:S01]  /*54e0*/  HMMA.16816.F32 R40, R4.reuse, R24, R76 ;  /* 0x000000180428723c */ /* 0x042fe2000000184c */
[----:B------:R-:W1:Y:S02]  /*54f0*/  LDSM.16.MT88.4 R20, [R2+0x1900] ;  /* 0x001900000214783b */ /* 0x000e640000004200 */
[----:B------:R2:W-:Y:S05]  /*5500*/  MUFU.EX2 R228, R10 ;  /* 0x0000000a00e47308 */ /* 0x0005ea0000000800 */
[----:B------:R-:W-:Y:S01]  /*5510*/  HMMA.16816.F32 R36, R4, R26, R68 ;  /* 0x0000001a0424723c */ /* 0x000fe20000001844 */
[----:B------:R-:W-:Y:S06]  /*5520*/  LDSM.16.MT88.4 R24, [R236+0x1900] ;  /* 0x00190000ec18783b */ /* 0x000fec0000004200 */
[----:B---3--:R-:W-:-:S02]  /*5530*/  F2FP.PACK_AB R4, R241, R234 ;  /* 0x000000eaf104723e */ /* 0x008fc400000000ff */
[----:B----4-:R-:W-:Y:S01]  /*5540*/  F2FP.PACK_AB R5, R230, R231 ;  /* 0x000000e7e605723e */ /* 0x010fe200000000ff */
[----:B--2---:R-:W-:Y:S01]  /*5550*/  FFMA.FTZ R10, R195, c[0x0][0x2d0], -R8 ;  /* 0x0000b400c30a7a23 */ /* 0x004fe20000010808 */
[----:B------:R-:W-:Y:S02]  /*5560*/  F2FP.PACK_AB R6, R235, R238 ;  /* 0x000000eeeb06723e */ /* 0x000fe400000000ff */
[----:B------:R-:W-:Y:S01]  /*5570*/  MOV R195, R73 ;  /* 0x0000004900c37202 */ /* 0x000fe20000000f00 */
[----:B------:R-:W2:Y:S02]  /*5580*/  MUFU.EX2 R229, R10 ;  /* 0x0000000a00e57308 */ /* 0x000ea40000000800 */
[----:B--2---:R-:W-:Y:S01]  /*5590*/  F2FP.PACK_AB R7, R229, R228 ;  /* 0x000000e4e507723e */ /* 0x004fe200000000ff */
[----:B------:R-:W-:-:S06]  /*55a0*/  IMAD.MOV.U32 R10, RZ, RZ, R30 ;  /* 0x000000ffff0a7224 */ /* 0x000fcc00078e001e */
[C---:B------:R-:W-:Y:S08]  /*55b0*/  HMMA.16816.F32 R76, R4.reuse, R12, R88 ;  /* 0x0000000c044c723c */ /* 0x040ff00000001858 */
[C---:B------:R-:W-:Y:S01]  /*55c0*/  HMMA.16816.F32 R64, R4.reuse, R14, R104 ;  /* 0x0000000e0440723c */ /* 0x040fe20000001868 */
[----:B------:R-:W2:Y:S07]  /*55d0*/  LDSM.16.MT88.4 R12, [R236+0x4900] ;  /* 0x00490000ec0c783b */ /* 0x000eae0000004200 */
[C---:B-1----:R-:W-:Y:S07]  /*55e0*/  HMMA.16816.F32 R56, R4.reuse, R22, R80 ;  /* 0x000000160438723c */ /* 0x042fee0000001850 */
[----:B------:R-:W-:Y:S01]  /*55f0*/  IMAD.MOV.U32 R81, RZ, RZ, R31 ;  /* 0x000000ffff517224 */ /* 0x000fe200078e001f */
[----:B------:R-:W-:Y:S01]  /*5600*/  MOV R82, R28 ;  /* 0x0000001c00527202 */ /* 0x000fe20000000f00 */
[----:B------:R-:W-:Y:S01]  /*5610*/  IMAD.MOV.U32 R83, RZ, RZ, R29 ;  /* 0x000000ffff537224 */ /* 0x000fe200078e001d */
[C---:B------:R-:W-:Y:S01]  /*5620*/  HMMA.16816.F32 R144, R4.reuse, R16, R144 ;  /* 0x000000100490723c */ /* 0x040fe20000001890 */
[----:B------:R-:W1:Y:S07]  /*5630*/  LDSM.16.MT88.4 R28, [R103+0x1900] ;  /* 0x00190000671c783b */ /* 0x000e6e0000004200 */
[C---:B------:R-:W-:Y:S01]  /*5640*/  HMMA.16816.F32 R60, R4.reuse, R18, R84 ;  /* 0x00000012043c723c */ /* 0x040fe20000001854 */
[----:B------:R-:W3:Y:S07]  /*5650*/  LDSM.16.MT88.4 R16, [R103+0x4900] ;  /* 0x004900006710783b */ /* 0x000eee0000004200 */
[C---:B------:R-:W-:Y:S01]  /*5660*/  HMMA.16816.F32 R112, R4.reuse, R20, R112 ;  /* 0x000000140470723c */ /* 0x040fe20000001870 */
[----:B------:R-:W4:Y:S07]  /*5670*/  LDSM.16.MT88.4 R20, [R0+0x1900] ;  /* 0x001900000014783b */ /* 0x000f2e0000004200 */
[C---:B--2---:R-:W-:Y:S08]  /*5680*/  HMMA.16816.F32 R124, R4.reuse, R12, R124 ;  /* 0x0000000c047c723c */ /* 0x044ff0000000187c */
[C---:B------:R-:W-:Y:S01]  /*5690*/  HMMA.16816.F32 R84, R4.reuse, R14, R116 ;  /* 0x0000000e0454723c */ /* 0x040fe20000001874 */
[----:B------:R-:W2:Y:S06]  /*56a0*/  LDSM.16.MT88.4 R12, [R103+0x7900] ;  /* 0x00790000670c783b */ /* 0x000eac0000004200 */
[----:B------:R-:W-:Y:S01]  /*56b0*/  IMAD.MOV.U32 R119, RZ, RZ, R179 ;  /* 0x000000ffff777224 */ /* 0x000fe200078e00b3 */
[C---:B------:R-:W-:Y:S08]  /*56c0*/  HMMA.16816.F32 R108, R4.reuse, R32, R108 ;  /* 0x00000020046c723c */ /* 0x040ff0000000186c */
[C---:B-1----:R-:W-:Y:S07]  /*56d0*/  HMMA.16816.F32 R104, R4.reuse, R28, R148 ;  /* 0x0000001c0468723c */ /* 0x042fee0000001894 */
[----:B------:R-:W-:Y:S01]  /*56e0*/  IMAD.MOV.U32 R29, RZ, RZ, R120 ;  /* 0x000000ffff1d7224 */ /* 0x000fe200078e0078 */
[----:B------:R-:W-:Y:S01]  /*56f0*/  HMMA.16816.F32 R68, R4, R30, R168 ;  /* 0x0000001e0444723c */ /* 0x000fe200000018a8 */
[----:B------:R-:W-:Y:S01]  /*5700*/  MOV R28, R121 ;  /* 0x00000079001c7202 */ /* 0x000fe20000000f00 */
[----:B------:R-:W-:Y:S01]  /*5710*/  IMAD.MOV.U32 R151, RZ, RZ, R194 ;  /* 0x000000ffff977224 */ /* 0x000fe200078e00c2 */
[----:B------:R-:W-:Y:S01]  /*5720*/  MOV R150, R192 ;  /* 0x000000c000967202 */ /* 0x000fe20000000f00 */
[----:B------:R-:W-:-:S02]  /*5730*/  IMAD.MOV.U32 R149, RZ, RZ, R172 ;  /* 0x000000ffff957224 */ /* 0x000fc400078e00ac */
[----:B------:R-:W-:Y:S02]  /*5740*/  IMAD.MOV.U32 R148, RZ, RZ, R173 ;  /* 0x000000ffff947224 */ /* 0x000fe400078e00ad */
[----:B------:R-:W-:Y:S01]  /*5750*/  IMAD.MOV.U32 R31, RZ, RZ, R122 ;  /* 0x000000ffff1f7224 */ /* 0x000fe200078e007a */
[----:B---3--:R-:W-:Y:S01]  /*5760*/  HMMA.16816.F32 R136, R4, R16, R136 ;  /* 0x000000100488723c */ /* 0x008fe20000001888 */
[----:B------:R-:W-:-:S07]  /*5770*/  IMAD.MOV.U32 R30, RZ, RZ, R123 ;  /* 0x000000ffff1e7224 */ /* 0x000fce00078e007b */
[C---:B------:R-:W-:Y:S07]  /*5780*/  HMMA.16816.F32 R120, R4.reuse, R24, R164 ;  /* 0x000000180478723c */ /* 0x040fee00000018a4 */
[----:B------:R-:W-:Y:S01]  /*5790*/  MOV R25, R74 ;  /* 0x0000004a00197202 */ /* 0x000fe20000000f00 */
[----:B------:R-:W-:Y:S01]  /*57a0*/  IMAD.MOV.U32 R24, RZ, RZ, R75 ;  /* 0x000000ffff187224 */ /* 0x000fe200078e004b */
[----:B------:R-:W-:Y:S01]  /*57b0*/  HMMA.16816.F32 R132, R4, R18, R132 ;  /* 0x000000120484723c */ /* 0x000fe20000001884 */
[----:B------:R-:W1:Y:S02]  /*57c0*/  LDSM.16.MT88.4 R16, [R236+0x7900] ;  /* 0x00790000ec10783b */ /* 0x000e640000004200 */
[----:B------:R-:W-:-:S05]  /*57d0*/  IMAD.MOV.U32 R116, RZ, RZ, R24 ;  /* 0x000000ffff747224 */ /* 0x000fca00078e0018 */
[C---:B------:R-:W-:Y:S07]  /*57e0*/  HMMA.16816.F32 R72, R4.reuse, R26, R160 ;  /* 0x0000001a0448723c */ /* 0x040fee00000018a0 */
[----:B------:R-:W-:Y:S01]  /*57f0*/  IMAD.MOV.U32 R27, RZ, RZ, R81 ;  /* 0x000000ffff1b7224 */ /* 0x000fe200078e0051 */
[----:B------:R-:W-:Y:S01]  /*5800*/  MOV R160, R82 ;  /* 0x0000005200a07202 */ /* 0x000fe20000000f00 */
[----:B------:R-:W-:Y:S01]  /*5810*/  IMAD.MOV.U32 R161, RZ, RZ, R83 ;  /* 0x000000ffffa17224 */ /* 0x000fe200078e0053 */
[----:B----4-:R-:W-:Y:S01]  /*5820*/  HMMA.16816.F32 R128, R4, R20, R128 ;  /* 0x000000140480723c */ /* 0x010fe20000001880 */
[----:B------:R-:W-:Y:S01]  /*5830*/  IMAD.MOV.U32 R162, RZ, RZ, R10 ;  /* 0x000000ffffa27224 */ /* 0x000fe200078e000a */
[----:B------:R-:W-:Y:S01]  /*5840*/  MOV R163, R195 ;  /* 0x000000c300a37202 */ /* 0x000fe20000000f00 */
[----:B------:R-:W-:-:S02]  /*5850*/  FFMA.FTZ R10, R248, c[0x0][0x2d0], -R9 ;  /* 0x0000b400f80a7a23 */ /* 0x000fc40000010809 */
[----:B------:R-:W-:Y:S02]  /*5860*/  IMAD.MOV.U32 R26, RZ, RZ, R193 ;  /* 0x000000ffff1a7224 */ /* 0x000fe400078e00c1 */
[----:B------:R-:W-:Y:S01]  /*5870*/  IMAD.MOV.U32 R117, RZ, RZ, R27 ;  /* 0x000000ffff757224 */ /* 0x000fe200078e001b */
[C---:B------:R-:W-:Y:S01]  /*5880*/  HMMA.16816.F32 R80, R4.reuse, R22, R140 ;  /* 0x000000160450723c */ /* 0x040fe2000000188c */
[----:B------:R-:W3:Y:S06]  /*5890*/  LDSM.16.MT88.4 R20, [R0+0x7900] ;  /* 0x007900000014783b */ /* 0x000eec0000004200 */
[----:B------:R-:W-:Y:S01]  /*58a0*/  MOV R143, R178 ;  /* 0x000000b2008f7202 */ /* 0x000fe20000000f00 */
[----:B------:R-:W-:Y:S01]  /*58b0*/  IMAD.MOV.U32 R141, RZ, RZ, R175 ;  /* 0x000000ffff8d7224 */ /* 0x000fe200078e00af */
[----:B------:R4:W-:Y:S01]  /*58c0*/  MUFU.EX2 R178, R10 ;  /* 0x0000000a00b27308 */ /* 0x0009e20000000800 */
[----:B------:R-:W-:Y:S01]  /*58d0*/  MOV R140, R174 ;  /* 0x000000ae008c7202 */ /* 0x000fe20000000f00 */
[----:B--2---:R-:W-:Y:S01]  /*58e0*/  HMMA.16816.F32 R192, R4, R12, R92 ;  /* 0x0000000c04c0723c */ /* 0x004fe2000000185c */
[----:B------:R-:W-:-:S02]  /*58f0*/  IMAD.MOV.U32 R142, RZ, RZ, R177 ;  /* 0x000000ffff8e7224 */ /* 0x000fc400078e00b1 */
[----:B------:R-:W-:Y:S02]  /*5900*/  IMAD.MOV.U32 R118, RZ, RZ, R143 ;  /* 0x000000ffff767224 */ /* 0x000fe400078e008f */
[----:B------:R-:W-:Y:S02]  /*5910*/  IMAD.MOV.U32 R248, RZ, RZ, R142 ;  /* 0x000000fffff87224 */ /* 0x000fe400078e008e */
[----:B------:R-:W-:Y:S01]  /*5920*/  IMAD.MOV.U32 R94, RZ, RZ, R176 ;  /* 0x000000ffff5e7224 */ /* 0x000fe200078e00b0 */
[----:B------:R-:W-:Y:S01]  /*5930*/  HMMA.16816.F32 R172, R4, R14, R52 ;  /* 0x0000000e04ac723c */ /* 0x000fe20000001834 */
[----:B------:R-:W2:Y:S01]  /*5940*/  LDSM.16.MT88.4 R12, [R2+0x8100] ;  /* 0x00810000020c783b */ /* 0x000ea20000004200 */
[----:B------:R-:W-:Y:S01]  /*5950*/  MOV R93, R180 ;  /* 0x000000b4005d7202 */ /* 0x000fe20000000f00 */
[----:B------:R-:W-:Y:S02]  /*5960*/  IMAD.MOV.U32 R92, RZ, RZ, R181 ;  /* 0x000000ffff5c7224 */ /* 0x000fe400078e00b5 */
[----:B------:R-:W-:-:S02]  /*5970*/  IMAD.MOV.U32 R95, RZ, RZ, R29 ;  /* 0x000000ffff5f7224 */ /* 0x000fc400078e001d */
[----:B----4-:R-:W-:Y:S01]  /*5980*/  FFMA.FTZ R10, R247, c[0x0][0x2d0], -R9 ;  /* 0x0000b400f70a7a23 */ /* 0x010fe20000010809 */
[C---:B-1----:R-:W-:Y:S01]  /*5990*/  HMMA.16816.F32 R168, R4.reuse, R16, R48 ;  /* 0x0000001004a8723c */ /* 0x042fe20000001830 */
[----:B------:R-:W-:Y:S01]  /*59a0*/  IMAD.MOV.U32 R52, RZ, RZ, R140 ;  /* 0x000000ffff347224 */ /* 0x000fe200078e008c */
[----:B------:R-:W-:Y:S01]  /*59b0*/  MOV R54, R183 ;  /* 0x000000b700367202 */ /* 0x000fe20000000f00 */
[----:B------:R1:W-:Y:S01]  /*59c0*/  MUFU.EX2 R179, R10 ;  /* 0x0000000a00b37308 */ /* 0x0003e20000000800 */
[----:B------:R-:W-:Y:S01]  /*59d0*/  IMAD.MOV.U32 R55, RZ, RZ, R182 ;  /* 0x000000ffff377224 */ /* 0x000fe200078e00b6 */
[----:B------:R-:W-:Y:S01]  /*59e0*/  MOV R247, R26 ;  /* 0x0000001a00f77202 */ /* 0x000fe20000000f00 */
[----:B------:R-:W-:Y:S02]  /*59f0*/  IMAD.MOV.U32 R53, RZ, RZ, R102 ;  /* 0x000000ffff357224 */ /* 0x000fe400078e0066 */
[----:B------:R-:W-:Y:S01]  /*5a00*/  HMMA.16816.F32 R88, R4, R18, R44 ;  /* 0x000000120458723c */ /* 0x000fe2000000182c */
[----:B------:R-:W4:Y:S01]  /*5a10*/  LDSM.16.MT88.4 R16, [R2+0x5100] ;  /* 0x005100000210783b */ /* 0x000f220000004200 */
[----:B------:R-:W-:-:S06]  /*5a20*/  IMAD.MOV.U32 R49, RZ, RZ, R101 ;  /* 0x000000ffff317224 */ /* 0x000fcc00078e0065 */
[----:B------:R-:W-:Y:S01]  /*5a30*/  HMMA.16816.F32 R164, R4, R34, R96 ;  /* 0x0000002204a4723c */ /* 0x000fe20000001860 */
[----:B-1----:R-:W-:-:S04]  /*5a40*/  FFMA.FTZ R10, R251, c[0x0][0x2d0], -R9 ;  /* 0x0000b400fb0a7a23 */ /* 0x002fc80000010809 */
[----:B------:R1:W-:Y:S03]  /*5a50*/  MUFU.EX2 R177, R10 ;  /* 0x0000000a00b17308 */ /* 0x0003e60000000800 */
[----:B---3--:R-:W-:Y:S01]  /*5a60*/  HMMA.16816.F32 R180, R4, R20, R40 ;  /* 0x0000001404b4723c */ /* 0x008fe20000001828 */
[----:B------:R-:W-:Y:S01]  /*5a70*/  IMAD.MOV.U32 R98, RZ, RZ, R30 ;  /* 0x000000ffff627224 */ /* 0x000fe200078e001e */
[----:B------:R-:W-:Y:S01]  /*5a80*/  MOV R96, R28 ;  /* 0x0000001c00607202 */ /* 0x000fe20000000f00 */
[----:B------:R-:W-:Y:S01]  /*5a90*/  IMAD.MOV.U32 R97, RZ, RZ, R31 ;  /* 0x000000ffff617224 */ /* 0x000fe200078e001f */
[----:B------:R-:W-:Y:S02]  /*5aa0*/  MOV R99, R25 ;  /* 0x0000001900637202 */ /* 0x000fe40000000f00 */
[----:B------:R-:W-:Y:S01]  /*5ab0*/  LDSM.16.MT88.4 R24, [R2+0x2100] ;  /* 0x002100000218783b */ /* 0x000fe20000004200 */
[----:B-1----:R-:W-:Y:S01]  /*5ac0*/  FFMA.FTZ R10, R119, c[0x0][0x2d0], -R9 ;  /* 0x0000b400770a7a23 */ /* 0x002fe20000010809 */
[----:B------:R-:W-:-:S02]  /*5ad0*/  MOV R119, R141 ;  /* 0x0000008d00777202 */ /* 0x000fc40000000f00 */
[----:B------:R-:W-:Y:S01]  /*5ae0*/  HMMA.16816.F32 R140, R4, R22, R36 ;  /* 0x00000016048c723c */ /* 0x000fe20000001824 */
[----:B------:R1:W3:Y:S01]  /*5af0*/  MUFU.EX2 R176, R10 ;  /* 0x0000000a00b07308 */ /* 0x0002e20000000800 */
[----:B------:R-:W5:Y:S05]  /*5b00*/  LDSM.16.MT88.4 R20, [R103+0x2100] ;  /* 0x002100006714783b */ /* 0x000f6a0000004200 */
[----:B------:R-:W-:-:S04]  /*5b10*/  FFMA.FTZ R4, R245, c[0x0][0x2d0], -R8 ;  /* 0x0000b400f5047a23 */ /* 0x000fc80000010808 */
[----:B------:R2:W-:Y:S01]  /*5b20*/  MUFU.EX2 R51, R4 ;  /* 0x0000000400337308 */ /* 0x0005e20000000800 */
[----:B-1----:R-:W-:Y:S01]  /*5b30*/  FFMA.FTZ R10, R243, c[0x0][0x2d0], -R8 ;  /* 0x0000b400f30a7a23 */ /* 0x002fe20000010808 */
[----:B---3--:R-:W-:-:S06]  /*5b40*/  F2FP.PACK_AB R6, R176, R177 ;  /* 0x000000b1b006723e */ /* 0x008fcc00000000ff */
[----:B------:R1:W-:Y:S01]  /*5b50*/  MUFU.EX2 R101, R10 ;  /* 0x0000000a00657308 */ /* 0x0003e20000000800 */
[----:B--2---:R-:W-:-:S07]  /*5b60*/  FFMA.FTZ R4, R244, c[0x0][0x2d0], -R8 ;  /* 0x0000b400f4047a23 */ /* 0x004fce0000010808 */
[----:B------:R2:W3:Y:S01]  /*5b70*/  MUFU.EX2 R102, R4 ;  /* 0x0000000400667308 */ /* 0x0004e20000000800 */
[----:B-1----:R-:W-:-:S07]  /*5b80*/  FFMA.FTZ R10, R242, c[0x0][0x2d0], -R8 ;  /* 0x0000b400f20a7a23 */ /* 0x002fce0000010808 */
[----:B------:R-:W1:Y:S01]  /*5b90*/  MUFU.EX2 R50, R10 ;  /* 0x0000000a00327308 */ /* 0x000e620000000800 */
[----:B--2---:R-:W-:Y:S02]  /*5ba0*/  F2FP.PACK_AB R4, R179, R178 ;  /* 0x000000b2b304723e */ /* 0x004fe400000000ff */
[----:B---3--:R-:W-:Y:S02]  /*5bb0*/  F2FP.PACK_AB R7, R102, R51 ;  /* 0x000000336607723e */ /* 0x008fe400000000ff */
[----:B-1----:R-:W-:Y:S01]  /*5bc0*/  F2FP.PACK_AB R5, R50, R101 ;  /* 0x000000653205723e */ /* 0x002fe200000000ff */
[----:B------:R-:W-:-:S04]  /*5bd0*/  FFMA.FTZ R10, R49, c[0x0][0x2d0], -R9 ;  /* 0x0000b400310a7a23 */ /* 0x000fc80000010809 */
[----:B------:R1:W-:Y:S02]  /*5be0*/  MUFU.EX2 R48, R10 ;  /* 0x0000000a00307308 */ /* 0x0003e40000000800 */
[C---:B------:R-:W-:Y:S08]  /*5bf0*/  HMMA.16816.F32 R76, R4.reuse, R12, R76 ;  /* 0x0000000c044c723c */ /* 0x040ff0000000184c */
[----:B------:R-:W-:Y:S01]  /*5c00*/  HMMA.16816.F32 R32, R4, R14, R64 ;  /* 0x0000000e0420723c */ /* 0x000fe20000001840 */
[----:B------:R-:W2:Y:S01]  /*5c10*/  LDSM.16.MT88.4 R12, [R236+0x2100] ;  /* 0x00210000ec0c783b */ /* 0x000ea20000004200 */
[----:B-1----:R-:W-:-:S05]  /*5c20*/  FFMA.FTZ R10, R247, c[0x0][0x2d0], -R9 ;  /* 0x0000b400f70a7a23 */ /* 0x002fca0000010809 */
[----:B------:R-:W-:Y:S01]  /*5c30*/  MOV R66, R161 ;  /* 0x000000a100427202 */ /* 0x000fe20000000f00 */
[----:B----4-:R-:W-:Y:S01]  /*5c40*/  HMMA.16816.F32 R144, R4, R16, R144 ;  /* 0x000000100490723c */ /* 0x010fe20000001890 */
[----:B------:R-:W-:Y:S01]  /*5c50*/  IMAD.MOV.U32 R65, RZ, RZ, R160 ;  /* 0x000000ffff417224 */ /* 0x000fe200078e00a0 */
[----:B------:R1:W-:Y:S01]  /*5c60*/  MUFU.EX2 R49, R10 ;  /* 0x0000000a00317308 */ /* 0x0003e20000000800 */
[----:B------:R-:W-:-:S05]  /*5c70*/  MOV R67, R163 ;  /* 0x000000a300437202 */ /* 0x000fca0000000f00 */
[C---:B------:R-:W-:Y:S01]  /*5c80*/  HMMA.16816.F32 R28, R4.reuse, R18, R60 ;  /* 0x00000012041c723c */ /* 0x040fe2000000183c */
[----:B------:R-:W3:Y:S07]  /*5c90*/  LDSM.16.MT88.4 R16, [R0+0x2100] ;  /* 0x002100000010783b */ /* 0x000eee0000004200 */
[----:B-----5:R-:W-:Y:S01]  /*5ca0*/  HMMA.16816.F32 R104, R4, R20, R104 ;  /* 0x000000140468723c */ /* 0x020fe20000001868 */
[--C-:B-1----:R-:W-:Y:S01]  /*5cb0*/  FFMA.FTZ R10, R248, c[0x0][0x2d0], -R9.reuse ;  /* 0x0000b400f80a7a23 */ /* 0x102fe20000010809 */
[----:B------:R-:W-:Y:S01]  /*5cc0*/  MOV R248, R52 ;  /* 0x0000003400f87202 */ /* 0x000fe20000000f00 */
[----:B------:R-:W-:-:S02]  /*5cd0*/  FFMA.FTZ R9, R53, c[0x0][0x2d0], -R9 ;  /* 0x0000b40035097a23 */ /* 0x000fc40000010809 */
[----:B------:R-:W-:Y:S01]  /*5ce0*/  IMAD.MOV.U32 R52, RZ, RZ, R54 ;  /* 0x000000ffff347224 */ /* 0x000fe200078e0036 */
[----:B------:R-:W-:Y:S02]  /*5cf0*/  MOV R54, R92 ;  /* 0x0000005c00367202 */ /* 0x000fe40000000f00 */
[C---:B------:R-:W-:Y:S01]  /*5d00*/  HMMA.16816.F32 R36, R4.reuse, R22, R68 ;  /* 0x000000160424723c */ /* 0x040fe20000001844 */
[----:B------:R-:W1:Y:S01]  /*5d10*/  LDSM.16.MT88.4 R20, [R103+0x5100] ;  /* 0x005100006714783b */ /* 0x000e620000004200 */
[----:B------:R4:W-:Y:S01]  /*5d20*/  MUFU.EX2 R42, R9 ;  /* 0x00000009002a7308 */ /* 0x0009e20000000800 */
[----:B------:R-:W-:Y:S02]  /*5d30*/  IMAD.MOV.U32 R53, RZ, RZ, R55 ;  /* 0x000000ffff357224 */ /* 0x000fe400078e0037 */
[----:B------:R-:W-:Y:S01]  /*5d40*/  IMAD.MOV.U32 R55, RZ, RZ, R93 ;  /* 0x000000ffff377224 */ /* 0x000fe200078e005d */
[----:B------:R-:W-:Y:S01]  /*5d50*/  MOV R93, R95 ;  /* 0x0000005f005d7202 */ /* 0x000fe20000000f00 */
[----:B------:R-:W-:Y:S01]  /*5d60*/  IMAD.MOV.U32 R92, RZ, RZ, R94 ;  /* 0x000000ffff5c7224 */ /* 0x000fe200078e005e */
[C---:B------:R-:W-:Y:S01]  /*5d70*/  HMMA.16816.F32 R112, R4.reuse, R24, R112 ;  /* 0x000000180470723c */ /* 0x040fe20000001870 */
[----:B------:R-:W-:Y:S01]  /*5d80*/  IMAD.MOV.U32 R95, RZ, RZ, R97 ;  /* 0x000000ffff5f7224 */ /* 0x000fe200078e0061 */
[----:B------:R-:W-:Y:S01]  /*5d90*/  MOV R251, R55 ;  /* 0x0000003700fb7202 */ /* 0x000fe20000000f00 */
[----:B------:R-:W-:Y:S01]  /*5da0*/  IMAD.MOV.U32 R247, RZ, RZ, R54 ;  /* 0x000000fffff77224 */ /* 0x000fe200078e0036 */
[----:B------:R-:W5:Y:S01]  /*5db0*/  MUFU.EX2 R43, R10 ;  /* 0x0000000a002b7308 */ /* 0x000f620000000800 */
[----:B------:R-:W-:Y:S01]  /*5dc0*/  IMAD.MOV.U32 R94, RZ, RZ, R96 ;  /* 0x000000ffff5e7224 */ /* 0x000fe200078e0060 */
[----:B------:R-:W-:Y:S01]  /*5dd0*/  MOV R96, R98 ;  /* 0x0000006200607202 */ /* 0x000fe20000000f00 */
[----:B------:R-:W-:Y:S01]  /*5de0*/  IMAD.MOV.U32 R97, RZ, RZ, R99 ;  /* 0x000000ffff617224 */ /* 0x000fe200078e0063 */
[C---:B--2---:R-:W-:Y:S01]  /*5df0*/  HMMA.16816.F32 R120, R4.reuse, R12, R120 ;  /* 0x0000000c0478723c */ /* 0x044fe20000001878 */
[----:B------:R-:W-:Y:S01]  /*5e00*/  IMAD.MOV.U32 R98, RZ, RZ, R116 ;  /* 0x000000ffff627224 */ /* 0x000fe200078e0074 */
[----:B------:R-:W-:Y:S01]  /*5e10*/  MOV R99, R117 ;  /* 0x0000007500637202 */ /* 0x000fe20000000f00 */
[----:B----4-:R-:W-:Y:S01]  /*5e20*/  FFMA.FTZ R9, R118, c[0x0][0x2d0], -R8 ;  /* 0x0000b40076097a23 */ /* 0x010fe20000010808 */
[----:B------:R-:W-:Y:S01]  /*5e30*/  MOV R242, R93 ;  /* 0x0000005d00f27202 */ /* 0x000fe20000000f00 */
[----:B------:R-:W-:Y:S01]  /*5e40*/  IMAD.MOV.U32 R243, RZ, RZ, R92 ;  /* 0x000000fffff37224 */ /* 0x000fe200078e005c */
[----:B------:R-:W-:Y:S01]  /*5e50*/  MOV R64, R97 ;  /* 0x0000006100407202 */ /* 0x000fe20000000f00 */
[----:B------:R-:W-:Y:S01]  /*5e60*/  IMAD.MOV.U32 R245, RZ, RZ, R98 ;  /* 0x000000fffff57224 */ /* 0x000fe200078e0062 */
[----:B------:R-:W-:Y:S01]  /*5e70*/  HMMA.16816.F32 R44, R4, R14, R72 ;  /* 0x0000000e042c723c */ /* 0x000fe20000001848 */
[----:B------:R-:W2:Y:S01]  /*5e80*/  LDSM.16.MT88.4 R12, [R236+0x5100] ;  /* 0x00510000ec0c783b */ /* 0x000ea20000004200 */
[----:B------:R-:W-:-:S02]  /*5e90*/  MOV R244, R99 ;  /* 0x0000006300f47202 */ /* 0x000fc40000000f00 */
[----:B-----5:R-:W-:-:S03]  /*5ea0*/  F2FP.PACK_AB R98, R42, R43 ;  /* 0x0000002b2a62723e */ /* 0x020fc600000000ff */
[----:B------:R-:W-:Y:S01]  /*5eb0*/  IMAD.MOV.U32 R73, RZ, RZ, R94 ;  /* 0x000000ffff497224 */ /* 0x000fe200078e005e */
[----:B---3--:R-:W-:Y:S01]  /*5ec0*/  HMMA.16816.F32 R128, R4, R16, R128 ;  /* 0x000000100480723c */ /* 0x008fe20000001880 */
[----:B------:R-:W-:Y:S01]  /*5ed0*/  MOV R74, R95 ;  /* 0x0000005f004a7202 */ /* 0x000fe20000000f00 */
[----:B------:R-:W-:Y:S01]  /*5ee0*/  IMAD.MOV.U32 R75, RZ, RZ, R96 ;  /* 0x000000ffff4b7224 */ /* 0x000fe200078e0060 */
[----:B------:R-:W-:-:S05]  /*5ef0*/  F2FP.PACK_AB R96, R49, R48 ;  /* 0x000000303160723e */ /* 0x000fca00000000ff */
[C---:B------:R-:W-:Y:S01]  /*5f00*/  HMMA.16816.F32 R60, R4.reuse, R18, R80 ;  /* 0x00000012043c723c */ /* 0x040fe20000001850 */
[----:B------:R-:W3:Y:S04]  /*5f10*/  LDSM.16.MT88.4 R16, [R0+0x5100] ;  /* 0x005100000010783b */ /* 0x000ee80000004200 */
[----:B------:R-:W-:Y:S03]  /*5f20*/  LDSM.16.MT88.4 R80, [R2+0x8900] ;  /* 0x008900000250783b */ /* 0x000fe60000004200 */
[C---:B-1----:R-:W-:Y:S01]  /*5f30*/  HMMA.16816.F32 R136, R4.reuse, R20, R136 ;  /* 0x000000140488723c */ /* 0x042fe20000001888 */
[----:B------:R1:W-:Y:S07]  /*5f40*/  MUFU.EX2 R21, R9 ;  /* 0x0000000900157308 */ /* 0x0003ee0000000800 */
[C---:B------:R-:W-:Y:S07]  /*5f50*/  HMMA.16816.F32 R24, R4.reuse, R26, R56 ;  /* 0x0000001a0418723c */ /* 0x040fee0000001838 */
[----:B------:R-:W-:Y:S01]  /*5f60*/  IMAD.MOV.U32 R59, RZ, RZ, R162 ;  /* 0x000000ffff3b7224 */ /* 0x000fe200078e00a2 */
[----:B------:R-:W-:Y:S01]  /*5f70*/  MOV R57, R149 ;  /* 0x0000009500397202 */ /* 0x000fe20000000f00 */
[----:B-1----:R-:W-:Y:S01]  /*5f80*/  FFMA.FTZ R9, R119, c[0x0][0x2d0], -R8 ;  /* 0x0000b40077097a23 */ /* 0x002fe20000010808 */
[C---:B--2---:R-:W-:Y:S01]  /*5f90*/  HMMA.16816.F32 R68, R4.reuse, R12, R124 ;  /* 0x0000000c0444723c */ /* 0x044fe2000000187c */
[----:B------:R-:W-:Y:S01]  /*5fa0*/  LDSM.16.MT88.4 R116, [R2+0x2900] ;  /* 0x002900000274783b */ /* 0x000fe20000004200 */
[----:B------:R-:W-:Y:S01]  /*5fb0*/  IMAD.MOV.U32 R56, RZ, RZ, R148 ;  /* 0x000000ffff387224 */ /* 0x000fe200078e0094 */
[----:B------:R1:W2:Y:S01]  /*5fc0*/  MUFU.EX2 R40, R9 ;  /* 0x0000000900287308 */ /* 0x0002a20000000800 */
[----:B------:R-:W-:Y:S01]  /*5fd0*/  IMAD.MOV.U32 R58, RZ, RZ, R150 ;  /* 0x000000ffff3a7224 */ /* 0x000fe200078e0096 */
[----:B------:R-:W-:Y:S03]  /*5fe0*/  LDSM.16.MT88.4 R124, [R236+0x2900] ;  /* 0x00290000ec7c783b */ /* 0x000fe60000004200 */
[C---:B------:R-:W-:Y:S01]  /*5ff0*/  HMMA.16816.F32 R84, R4.reuse, R14, R84 ;  /* 0x0000000e0454723c */ /* 0x040fe20000001854 */
[----:B------:R-:W4:Y:S07]  /*6000*/  LDSM.16.MT88.4 R12, [R103+0x8100] ;  /* 0x00810000670c783b */ /* 0x000f2e0000004200 */
[----:B---3--:R-:W-:Y:S01]  /*6010*/  HMMA.16816.F32 R160, R4, R16, R108 ;  /* 0x0000001004a0723c */ /* 0x008fe2000000186c */
[----:B------:R-:W-:Y:S01]  /*6020*/  LDSM.16.MT88.4 R108, [R103+0x2900] ;  /* 0x00290000676c783b */ /* 0x000fe20000004200 */
[--C-:B-1----:R-:W-:Y:S01]  /*6030*/  FFMA.FTZ R9, R248, c[0x0][0x2d0], -R8.reuse ;  /* 0x0000b400f8097a23 */ /* 0x102fe20000010808 */
[----:B--2---:R-:W-:Y:S01]  /*6040*/  F2FP.PACK_AB R97, R40, R21 ;  /* 0x000000152861723e */ /* 0x004fe200000000ff */
[----:B------:R-:W-:-:S02]  /*6050*/  FFMA.FTZ R8, R52, c[0x0][0x2d0], -R8 ;  /* 0x0000b40034087a23 */ /* 0x000fc40000010808 */
[----:B------:R-:W-:Y:S01]  /*6060*/  IMAD.MOV.U32 R248, RZ, RZ, R53 ;  /* 0x000000fffff87224 */ /* 0x000fe200078e0035 */
[----:B------:R-:W-:Y:S01]  /*6070*/  MUFU.EX2 R41, R9 ;  /* 0x0000000900297308 */ /* 0x000fe20000000800 */
[C---:B------:R-:W-:Y:S01]  /*6080*/  HMMA.16816.F32 R52, R4.reuse, R22, R132 ;  /* 0x000000160434723c */ /* 0x040fe20000001884 */
[----:B------:R-:W-:Y:S06]  /*6090*/  LDSM.16.MT88.4 R132, [R0+0x2900] ;  /* 0x002900000084783b */ /* 0x000fec0000004200 */
[----:B------:R-:W-:Y:S01]  /*60a0*/  IMAD.MOV.U32 R22, RZ, RZ, R11 ;  /* 0x000000ffff167224 */ /* 0x000fe200078e000b */
[----:B------:R1:W2:Y:S01]  /*60b0*/  MUFU.EX2 R20, R8 ;  /* 0x0000000800147308 */ /* 0x0002a20000000800 */
[----:B------:R-:W-:Y:S01]  /*60c0*/  HMMA.16816.F32 R92, R4, R18, R164 ;  /* 0x00000012045c723c */ /* 0x000fe200000018a4 */
[----:B------:R-:W3:Y:S01]  /*60d0*/  LDSM.16.MT88.4 R16, [R0+0x8100] ;  /* 0x008100000010783b */ /* 0x000ee20000004200 */
[----:B------:R-:W-:-:S03]  /*60e0*/  MOV R23, R151 ;  /* 0x0000009700177202 */ /* 0x000fc60000000f00 */
[----:B------:R-:W-:Y:S04]  /*60f0*/  LDSM.16.MT88.4 R148, [R2+0x5900] ;  /* 0x005900000294783b */ /* 0x000fe80000004200 */
[----:B-1----:R-:W1:Y:S01]  /*6100*/  LDSM.16.MT88.4 R8, [R236+0x8100] ;  /* 0x00810000ec08783b */ /* 0x002e620000004200 */
[----:B--2---:R-:W-:Y:S01]  /*6110*/  F2FP.PACK_AB R99, R20, R41 ;  /* 0x000000291463723e */ /* 0x004fe200000000ff */
[C---:B----4-:R-:W-:Y:S07]  /*6120*/  HMMA.16816.F32 R164, R4.reuse, R12, R192 ;  /* 0x0000000c04a4723c */ /* 0x050fee00000018c0 */
[----:B------:R-:W-:Y:S01]  /*6130*/  IMAD.MOV.U32 R192, RZ, RZ, R64 ;  /* 0x000000ffffc07224 */ /* 0x000fe200078e0040 */
[----:B------:R-:W-:Y:S01]  /*6140*/  HMMA.16816.F32 R12, R4, R14, R172 ;  /* 0x0000000e040c723c */ /* 0x000fe200000018ac */
[----:B------:R-:W-:Y:S01]  /*6150*/  MOV R193, R75 ;  /* 0x0000004b00c17202 */ /* 0x000fe20000000f00 */
[----:B------:R-:W-:Y:S01]  /*6160*/  IMAD.MOV.U32 R194, RZ, RZ, R74 ;  /* 0x000000ffffc27224 */ /* 0x000fe200078e004a */
[----:B------:R-:W-:-:S02]  /*6170*/  MOV R195, R73 ;  /* 0x0000004900c37202 */ /* 0x000fc40000000f00 */
[----:B------:R-:W-:Y:S03]  /*6180*/  LDSM.16.MT88.4 R72, [R103+0x8900] ;  /* 0x008900006748783b */ /* 0x000fe60000004200 */
[C---:B------:R-:W-:Y:S08]  /*6190*/  HMMA.16816.F32 R112, R96.reuse, R116, R112 ;  /* 0x000000746070723c */ /* 0x040ff00000001870 */
[----:B------:R-:W-:Y:S08]  /*61a0*/  HMMA.16816.F32 R116, R96, R118, R24 ;  /* 0x000000766074723c */ /* 0x000ff00000001818 */
[C---:B---3--:R-:W-:Y:S08]  /*61b0*/  HMMA.16816.F32 R24, R4.reuse, R16, R180 ;  /* 0x000000100418723c */ /* 0x048ff000000018b4 */
[C---:B-1----:R-:W-:Y:S07]  /*61c0*/  HMMA.16816.F32 R172, R4.reuse, R10, R88 ;  /* 0x0000000a04ac723c */ /* 0x042fee0000001858 */
[----:B------:R-:W-:Y:S01]  /*61d0*/  MOV R11, R67 ;  /* 0x00000043000b7202 */ /* 0x000fe20000000f00 */
[----:B------:R-:W-:Y:S01]  /*61e0*/  IMAD.MOV.U32 R88, RZ, RZ, R56 ;  /* 0x000000ffff587224 */ /* 0x000fe200078e0038 */
[----:B------:R-:W-:Y:S01]  /*61f0*/  MOV R89, R57 ;  /* 0x0000003900597202 */ /* 0x000fe20000000f00 */
[----:B------:R-:W-:Y:S01]  /*6200*/  IMAD.MOV.U32 R90, RZ, RZ, R58 ;  /* 0x000000ffff5a7224 */ /* 0x000fe200078e003a */
[----:B------:R-:W-:Y:S01]  /*6210*/  HMMA.16816.F32 R168, R4, R8, R168 ;  /* 0x0000000804a8723c */ /* 0x000fe200000018a8 */
[----:B------:R-:W-:-:S02]  /*6220*/  MOV R91, R59 ;  /* 0x0000003b005b7202 */ /* 0x000fc40000000f00 */
[----:B------:R-:W-:Y:S01]  /*6230*/  FADD.FTZ R2, R90, R89 ;  /* 0x000000595a027221 */ /* 0x000fe20000010000 */
[----:B------:R-:W-:Y:S03]  /*6240*/  LDSM.16.MT88.4 R56, [R236+0x5900] ;  /* 0x00590000ec38783b */ /* 0x000fe60000004200 */
[----:B------:R-:W-:Y:S01]  /*6250*/  MOV R8, R65 ;  /* 0x0000004100087202 */ /* 0x000fe20000000f00 */
[----:B------:R-:W-:Y:S01]  /*6260*/  HMMA.16816.F32 R16, R4, R18, R140 ;  /* 0x000000120410723c */ /* 0x000fe2000000188c */
[----:B------:R-:W-:Y:S01]  /*6270*/  IMAD.MOV.U32 R9, RZ, RZ, R66 ;  /* 0x000000ffff097224 */ /* 0x000fe200078e0042 */
[----:B------:R-:W1:Y:S02]  /*6280*/  LDSM.16.MT88.4 R140, [R103+0x5900] ;  /* 0x00590000678c783b */ /* 0x000e640000004200 */
[----:B------:R-:W-:Y:S02]  /*6290*/  FADD.FTZ R2, R8, R2 ;  /* 0x0000000208027221 */ /* 0x000fe40000010000 */
[----:B------:R-:W2:Y:S01]  /*62a0*/  LDSM.16.MT88.4 R64, [R0+0x5900] ;  /* 0x005900000040783b */ /* 0x000ea20000004200 */
[----:B------:R-:W-:Y:S01]  /*62b0*/  FADD.FTZ R4, R88, R11 ;  /* 0x0000000b58047221 */ /* 0x000fe20000010000 */
[----:B------:R-:W-:Y:S01]  /*62c0*/  HMMA.16816.F32 R128, R96, R132, R128 ;  /* 0x000000846080723c */ /* 0x000fe20000001880 */
[----:B------:R-:W-:-:S02]  /*62d0*/  FADD.FTZ R2, R192, R2 ;  /* 0x00000002c0027221 */ /* 0x000fc40000010000 */
[----:B------:R-:W-:Y:S02]  /*62e0*/  FADD.FTZ R4, R91, R4 ;  /* 0x000000045b047221 */ /* 0x000fe40000010000 */
[----:B------:R-:W-:Y:S01]  /*62f0*/  FADD.FTZ R2, R194, R2 ;  /* 0x00000002c2027221 */ /* 0x000fe20000010000 */
[----:B------:R-:W3:Y:S01]  /*6300*/  LDSM.16.MT88.4 R88, [R236+0x8900] ;  /* 0x00890000ec58783b */ /* 0x000ee20000004200 */
[----:B------:R-:W-:Y:S01]  /*6310*/  FADD.FTZ R4, R9, R4 ;  /* 0x0000000409047221 */ /* 0x000fe20000010000 */
[----:B------:R-:W-:Y:S01]  /*6320*/  HMMA.16816.F32 R132, R96, R134, R60 ;  /* 0x000000866084723c */ /* 0x000fe2000000183c */
[----:B------:R-:W-:Y:S01]  /*6330*/  FADD.FTZ R2, R22, R2 ;  /* 0x0000000216027221 */ /* 0x000fe20000010000 */
[----:B------:R4:W5:Y:S01]  /*6340*/  LDSM.16.MT88.4 R8, [R0+0x8900] ;  /* 0x008900000008783b */ /* 0x0009620000004200 */
[----:B------:R-:W-:-:S04]  /*6350*/  FADD.FTZ R4, R193, R4 ;  /* 0x00000004c1047221 */ /* 0x000fc80000010000 */
[----:B------:R-:W-:Y:S01]  /*6360*/  FADD.FTZ R4, R195, R4 ;  /* 0x00000004c3047221 */ /* 0x000fe20000010000 */
[C---:B------:R-:W-:Y:S03]  /*6370*/  HMMA.16816.F32 R144, R96.reuse, R148, R144 ;  /* 0x000000946090723c */ /* 0x040fe60000001890 */
[----:B------:R-:W-:Y:S02]  /*6380*/  FADD.FTZ R5, R23, R4 ;  /* 0x0000000417057221 */ /* 0x000fe40000010000 */
[----:B------:R-:W-:Y:S02]  /*6390*/  FADD.FTZ R4, R244, R2 ;  /* 0x00000002f4047221 */ /* 0x000fe40000010000 */
[----:B------:R-:W-:Y:S01]  /*63a0*/  FADD.FTZ R2, R245, R5 ;  /* 0x00000005f5027221 */ /* 0x000fe20000010000 */
[----:B------:R-:W-:Y:S03]  /*63b0*/  HMMA.16816.F32 R76, R96, R80, R76 ;  /* 0x00000050604c723c */ /* 0x000fe6000000184c */
[----:B------:R-:W-:-:S04]  /*63c0*/  FADD.FTZ R2, R243, R2 ;  /* 0x00000002f3027221 */ /* 0x000fc80000010000 */
[----:B------:R-:W-:Y:S01]  /*63d0*/  FADD.FTZ R2, R251, R2 ;  /* 0x00000002fb027221 */ /* 0x000fe20000010000 */
[C---:B------:R-:W-:Y:S01]  /*63e0*/  HMMA.16816.F32 R104, R96.reuse, R108, R104 ;  /* 0x0000006c6068723c */ /* 0x040fe20000001868 */
[----:B----4-:R-:W-:Y:S02]  /*63f0*/  FADD.FTZ R0, R242, R4 ;  /* 0x00000004f2007221 */ /* 0x010fe40000010000 */
[----:B------:R-:W-:Y:S02]  /*6400*/  FADD.FTZ R2, R247, R2 ;  /* 0x00000002f7027221 */ /* 0x000fe40000010000 */
[----:B------:R-:W-:Y:S02]  /*6410*/  FADD.FTZ R0, R252, R0 ;  /* 0x00000000fc007221 */ /* 0x000fe40000010000 */
[----:B------:R-:W-:Y:S01]  /*6420*/  FADD.FTZ R2, R248, R2 ;  /* 0x00000002f8027221 */ /* 0x000fe20000010000 */
[----:B-1----:R-:W-:Y:S01]  /*6430*/  HMMA.16816.F32 R136, R96, R140, R136 ;  /* 0x0000008c6088723c */ /* 0x002fe20000001888 */
        /* <DEDUP_REMOVED lines=18> */
[----:B--2---:R-:W-:Y:S01]  /*6560*/  HMMA.16816.F32 R60, R96, R64, R160 ;  /* 0x00000040603c723c */ /* 0x004fe200000018a0 */
[----:B------:R-:W-:-:S04]  /*6570*/  FADD.FTZ R0, R50, R0 ;  /* 0x0000000032007221 */ /* 0x000fc80000010000 */
[----:B------:R-:W-:Y:S02]  /*6580*/  FADD.FTZ R2, R51, R0 ;  /* 0x0000000033027221 */ /* 0x000fe40000010000 */
        /* <DEDUP_REMOVED lines=14> */
[C---:B---3--:R-:W-:Y:S02]  /*6670*/  HMMA.16816.F32 R84, R96.reuse, R88, R168 ;  /* 0x000000586054723c */ /* 0x048fe400000018a8 */
[----:B------:R1:W-:Y:S06]  /*6680*/  STL [R1+0xc], R4 ;  /* 0x00000c0401007387 */ /* 0x0003ec0000100800 */
[C---:B------:R-:W-:Y:S08]  /*6690*/  HMMA.16816.F32 R148, R96.reuse, R150, R28 ;  /* 0x000000966094723c */ /* 0x040ff0000000181c */
[C---:B------:R-:W-:Y:S08]  /*66a0*/  HMMA.16816.F32 R80, R96.reuse, R82, R32 ;  /* 0x000000526050723c */ /* 0x040ff00000001820 */
[C---:B------:R-:W-:Y:S08]  /*66b0*/  HMMA.16816.F32 R108, R96.reuse, R110, R36 ;  /* 0x0000006e606c723c */ /* 0x040ff00000001824 */
[C---:B------:R-:W-:Y:S08]  /*66c0*/  HMMA.16816.F32 R124, R96.reuse, R126, R44 ;  /* 0x0000007e607c723c */ /* 0x040ff0000000182c */
[C---:B------:R-:W-:Y:S08]  /*66d0*/  HMMA.16816.F32 R72, R96.reuse, R74, R12 ;  /* 0x0000004a6048723c */ /* 0x040ff0000000180c */
[C---:B------:R-:W-:Y:S08]  /*66e0*/  HMMA.16816.F32 R88, R96.reuse, R90, R172 ;  /* 0x0000005a6058723c */ /* 0x040ff000000018ac */
[C---:B-----5:R-:W-:Y:S08]  /*66f0*/  HMMA.16816.F32 R92, R96.reuse, R8, R24 ;  /* 0x00000008605c723c */ /* 0x060ff00000001818 */
[----:B------:R-:W-:Y:S01]  /*6700*/  HMMA.16816.F32 R96, R96, R10, R16 ;  /* 0x0000000a6060723c */ /* 0x000fe20000001810 */
[----:B------:R-:W-:Y:S07]  /*6710*/  @!P0 BRA `(.L_x_1149) ;  /* 0x0000023000008947 */ /* 0x000fee0003800000 */
[----:B-1----:R-:W2:Y:S04]  /*6720*/  LDL.64 R242, [R1+0x18] ;  /* 0x0000180001f27983 */ /* 0x002ea80000100a00 */
[----:B------:R-:W3:Y:S01]  /*6730*/  LDL R248, [R1+0x8] ;  /* 0x0000080001f87983 */ /* 0x000ee20000100800 */
[----:B------:R-:W-:Y:S01]  /*6740*/  UIADD3 UR5, UR28, -0x3, URZ ;  /* 0xfffffffd1c057890 */ /* 0x000fe2000fffe03f */
[----:B------:R-:W-:-:S02]  /*6750*/  IMAD.MOV.U32 R247, RZ, RZ, c[0x0][0x1e0] ;  /* 0x00007800fff77624 */ /* 0x000fc400078e00ff */
[----:B------:R-:W-:Y:S01]  /*6760*/  IMAD.MOV.U32 R251, RZ, RZ, c[0x0][0x1e4] ;  /* 0x00007900fffb7624 */ /* 0x000fe200078e00ff */
[----:B------:R-:W-:Y:S01]  /*6770*/  USHF.R.S32.HI UR4, URZ, 0x1f, UR5 ;  /* 0x0000001f3f047899 */ /* 0x000fe20008011405 */
[C---:B------:R-:W-:Y:S01]  /*6780*/  IMAD.SHL.U32 R8, R247.reuse, 0x40, RZ ;  /* 0x00000040f7087824 */ /* 0x040fe200078e00ff */
[----:B------:R-:W-:Y:S01]  /*6790*/  UIMAD UR6, UR6, UR5, URZ ;  /* 0x00000005060672a4 */ /* 0x000fe2000f8e023f */
[----:B------:R-:W-:Y:S01]  /*67a0*/  IMAD.U32 R6, RZ, RZ, UR5 ;  /* 0x00000005ff067e24 */ /* 0x000fe2000f8e00ff */
[----:B------:R-:W-:Y:S02]  /*67b0*/  SHF.L.U64.HI R2, R247, 0x6, R251 ;  /* 0x00000006f7027819 */ /* 0x000fe400000102fb */
[----:B------:R-:W-:Y:S01]  /*67c0*/  UIMAD UR4, UR4, UR18, UR6 ;  /* 0x00000012040472a4 */ /* 0x000fe2000f8e0206 */
[----:B--2---:R-:W-:-:S05]  /*67d0*/  IMAD.WIDE.U32 R6, R6, UR18, R242 ;  /* 0x0000001206067c25 */ /* 0x004fca000f8e00f2 */
[----:B------:R-:W-:Y:S02]  /*67e0*/  IADD3 R0, R7, UR4, RZ ;  /* 0x0000000407007c10 */ /* 0x000fe4000fffe0ff */
[----:B------:R-:W-:-:S04]  /*67f0*/  LEA R4, P0, R6, c[0x0][0x1c8], 0x1 ;  /* 0x0000720006047a11 */ /* 0x000fc800078008ff */
[----:B------:R-:W-:Y:S02]  /*6800*/  LEA.HI.X R5, R6, c[0x0][0x1cc], R0, 0x1, P0 ;  /* 0x0000730006057a11 */ /* 0x000fe400000f0c00 */
[--C-:B------:R-:W-:Y:S02]  /*6810*/  IADD3 R12, P6, P5, R8, 0x80, R4.reuse ;  /* 0x00000080080c7810 */ /* 0x100fe40007dde004 */
[-C--:B------:R-:W-:Y:S01]  /*6820*/  IADD3 R6, P0, R4, R8.reuse, RZ ;  /* 0x0000000804067210 */ /* 0x080fe20007f1e0ff */
[----:B------:R-:W-:Y:S01]  /*6830*/  @!PT LDS RZ, [RZ] ;  /* 0x00000000fffff984 */ /* 0x000fe20000000800 */
[----:B------:R-:W-:Y:S01]  /*6840*/  @!PT LDS RZ, [RZ] ;  /* 0x00000000fffff984 */ /* 0x000fe20000000800 */
[----:B------:R-:W-:Y:S01]  /*6850*/  @!PT LDS RZ, [RZ] ;  /* 0x00000000fffff984 */ /* 0x000fe20000000800 */
[----:B---3--:R1:W-:Y:S01]  /*6860*/  LDGSTS.E.BYPASS.LTC128B.128 [R248+0x12100], [R4.64], !P4 ;  /* 0x1210000004f87fae */ /* 0x0083e2000e101d58 */
[--C-:B------:R-:W-:Y:S02]  /*6870*/  IADD3.X R13, R2, RZ, R5.reuse, P6, P5 ;  /* 0x000000ff020d7210 */ /* 0x100fe400037ea405 */
        /* <DEDUP_REMOVED lines=13> */
.L_x_1149:
[----:B-1----:R-:W-:Y:S01]  /*6950*/  ULDC.64 UR4, c[0x0][0x2c8] ;  /* 0x0000b20000047ab9 */ /* 0x002fe20000000a00 */
[----:B------:R-:W0:Y:S01]  /*6960*/  LDGDEPBAR ;  /* 0x00000000000079af */ /* 0x000e220000000000 */
[----:B------:R-:W-:-:S02]  /*6970*/  UIMAD.WIDE.U32 UR6, UR8, UR4, URZ ;  /* 0x00000004080672a5 */ /* 0x000fc4000f8e003f */
[----:B------:R-:W-:Y:S02]  /*6980*/  UIADD3 UR28, UR28, -0x2, URZ ;  /* 0xfffffffe1c1c7890 */ /* 0x000fe4000fffe03f */
[----:B------:R-:W-:Y:S02]  /*6990*/  @UP2 USHF.R.U32.HI UR8, URZ, UR5, UR7 ;  /* 0x000000053f082299 */ /* 0x000fe40008011607 */
[----:B------:R-:W-:Y:S02]  /*69a0*/  UMOV UR12, URZ ;  /* 0x0000003f000c7c82 */ /* 0x000fe40008000000 */
[----:B------:R-:W-:-:S04]  /*69b0*/  UIADD3 UR8, UR8, UR14, -UR16 ;  /* 0x0000000e08087290 */ /* 0x000fc8000fffe810 */
[----:B------:R-:W-:-:S04]  /*69c0*/  UIMAD.WIDE UR4, UR8, 0x2aaaaaab, URZ ;  /* 0x2aaaaaab080478a5 */ /* 0x000fc8000f8e023f */
[----:B------:R-:W-:-:S04]  /*69d0*/  USHF.R.U32.HI UR13, URZ, 0x1f, UR5 ;  /* 0x0000001f3f0d7899 */ /* 0x000fc80008011605 */
[----:B------:R-:W-:-:S03]  /*69e0*/  ULEA.HI.SX32 UR13, UR5, UR13, 0x1c ;  /* 0x0000000d050d7291 */ /* 0x000fc6000f8fe23f */
[----:B------:R-:W-:Y:S02]  /*69f0*/  UMOV UR5, 0x1 ;  /* 0x0000000100057882 */ /* 0x000fe40000000000 */
[----:B------:R-:W-:-:S04]  /*6a00*/  UISETP.LT.AND UP0, UPT, URZ, UR13, UPT ;  /* 0x0000000d3f00728c */ /* 0x000fc8000bf01270 */
[----:B------:R-:W-:-:S04]  /*6a10*/  USEL UR13, URZ, UR13, !UP0 ;  /* 0x0000000d3f0d7287 */ /* 0x000fc8000c000000 */
[----:B------:R-:W-:-:S06]  /*6a20*/  UISETP.GE.AND UP0, UPT, UR28, UR13, UPT ;  /* 0x0000000d1c00728c */ /* 0x000fcc000bf06270 */
[----:B------:R-:W-:-:S13]  /*6a30*/  PLOP3.LUT P0, PT, PT, PT, UP0, 0x80, 0x0 ;  /* 0x000000000000781c */ /* 0x000fda0003f0f008 */
[----:B------:R-:W-:Y:S05]  /*6a40*/  @!P0 BRA `(.L_x_1150) ;  /* 0x0000489000008947 */ /* 0x000fea0003800000 */
[----:B------:R-:W2:Y:S01]  /*6a50*/  LDL R0, [R1+0x4] ;  /* 0x0000040001007983 */ /* 0x000ea20000100800 */
[----:B------:R-:W-:Y:S01]  /*6a60*/  PLOP3.LUT P5, PT, PT, PT, UP2, 0x80, 0x0 ;  /* 0x000000000000781c */ /* 0x000fe20003faf028 */
[----:B------:R-:W-:Y:S01]  /*6a70*/  IMAD.MOV.U32 R239, RZ, RZ, 0x20 ;  /* 0x00000020ffef7424 */ /* 0x000fe200078e00ff */
[----:B------:R-:W-:Y:S01]  /*6a80*/  PLOP3.LUT P0, PT, PT, PT, UP2, 0x80, 0x0 ;  /* 0x000000000000781c */ /* 0x000fe20003f0f028 */
[----:B------:R-:W-:Y:S01]  /*6a90*/  IMAD.MOV.U32 R102, RZ, RZ, R3 ;  /* 0x000000ffff667224 */ /* 0x000fe200078e0003 */
[----:B------:R-:W-:Y:S01]  /*6aa0*/  UMOV UR12, URZ ;  /* 0x0000003f000c7c82 */ /* 0x000fe20008000000 */
[----:B------:R-:W-:Y:S01]  /*6ab0*/  IMAD.MOV.U32 R101, RZ, RZ, R100 ;  /* 0x000000ffff657224 */ /* 0x000fe200078e0064 */
[----:B------:R-:W-:Y:S01]  /*6ac0*/  SEL R239, R239, 0xffffffe0, !P1 ;  /* 0xffffffe0efef7807 */ /* 0x000fe20004800000 */
[----:B------:R-:W-:Y:S02]  /*6ad0*/  UMOV UR5, 0x1 ;  /* 0x0000000100057882 */ /* 0x000fe40000000000 */
[----:B------:R-:W-:-:S02]  /*6ae0*/  UMOV UR15, UR28 ;  /* 0x0000001c000f7c82 */ /* 0x000fc40008000000 */
[----:B------:R-:W-:Y:S02]  /*6af0*/  ULDC.64 UR8, c[0x0][0x208] ;  /* 0x0000820000087ab9 */ /* 0x000fe40000000a00 */
[----:B------:R-:W-:Y:S01]  /*6b00*/  ULDC.64 UR6, c[0x0][0x1e0] ;  /* 0x0000780000067ab9 */ /* 0x000fe20000000a00 */
[----:B--2---:R-:W-:-:S05]  /*6b10*/  @P5 IMAD.HI.U32 R0, R0, c[0x0][0x2c8], RZ ;  /* 0x0000b20000005a27 */ /* 0x004fca00078e00ff */
[----:B------:R-:W-:-:S05]  /*6b20*/  @P0 SHF.R.U32.HI R0, RZ, c[0x0][0x2cc], R0 ;  /* 0x0000b300ff000a19 */ /* 0x000fca0000011600 */
[----:B------:R1:W-:Y:S02]  /*6b30*/  @P0 STL [R1], R0 ;  /* 0x0000000001000387 */ /* 0x0003e40000100800 */
.L_x_1151:
[----:B------:R-:W2:Y:S01]  /*6b40*/  LDL.64 R38, [R1+0x20] ;  /* 0x0000200001267983 */ /* 0x000ea20000100a00 */
[----:B------:R-:W-:Y:S04]  /*6b50*/  DEPBAR.LE SB0, 0x2 ;  /* 0x000080800000791a */ /* 0x000fe80000000000 */
[----:B------:R-:W-:Y:S01]  /*6b60*/  MOV R3, UR5 ;  /* 0x0000000500037c02 */ /* 0x000fe20008000f00 */
[----:B------:R-:W3:Y:S01]  /*6b70*/  LDL.64 R36, [R1+0x28] ;  /* 0x0000280001247983 */ /* 0x000ee20000100a00 */
[----:B------:R-:W-:Y:S01]  /*6b80*/  UISETP.GE.AND UP0, UPT, UR15, 0x1, UPT ;  /* 0x000000010f00788c */ /* 0x000fe2000bf06270 */
[----:B------:R-:W-:Y:S01]  /*6b90*/  MOV R100, UR12 ;  /* 0x0000000c00647c02 */ /* 0x000fe20008000f00 */
[----:B------:R-:W-:Y:S01]  /*6ba0*/  UIADD3 UR28, UR15, -0x1, URZ ;  /* 0xffffffff0f1c7890 */ /* 0x000fe2000fffe03f */
[C---:B------:R-:W-:Y:S01]  /*6bb0*/  IMAD R48, R3.reuse, 0x9000, R237 ;  /* 0x0000900003307824 */ /* 0x040fe200078e02ed */
[----:B------:R-:W-:Y:S01]  /*6bc0*/  UIMAD UR4, UR5, 0x9000, URZ ;  /* 0x00009000050478a4 */ /* 0x000fe2000f8e023f */
[----:B------:R-:W4:Y:S04]  /*6bd0*/  LDL R46, [R1+0x8] ;  /* 0x00000800012e7983 */ /* 0x000f280000100800 */
[----:B------:R-:W-:Y:S01]  /*6be0*/  BAR.SYNC.DEFER_BLOCKING 0x0 ;  /* 0x0000000000007b1d */ /* 0x000fe20000010000 */
[----:B------:R-:W-:Y:S01]  /*6bf0*/  PLOP3.LUT P0, PT, PT, PT, UP0, 0x80, 0x0 ;  /* 0x000000000000781c */ /* 0x000fe20003f0f008 */
[----:B------:R-:W-:Y:S01]  /*6c00*/  @UP0 USHF.R.S32.HI UR17, URZ, 0x1f, UR28 ;  /* 0x0000001f3f110899 */ /* 0x000fe2000801141c */
[----:B------:R-:W-:Y:S01]  /*6c10*/  IMAD R3, R3, 0x9000, R233 ;  /* 0x0000900003037824 */ /* 0x000fe200078e02e9 */
[----:B------:R-:W-:Y:S02]  /*6c20*/  @UP0 UIMAD.WIDE.U32 UR18, UR28, UR8, URZ ;  /* 0x000000081c1202a5 */ /* 0x000fe4000f8e003f */
[----:B------:R-:W-:Y:S02]  /*6c30*/  @UP0 UIMAD UR17, UR17, UR8, URZ ;  /* 0x00000008111102a4 */ /* 0x000fe4000f8e023f */
[----:B-1----:R-:W-:Y:S01]  /*6c40*/  IADD3 R0, R239, R3, RZ ;  /* 0x00000003ef007210 */ /* 0x002fe20007ffe0ff */
[----:B------:R-:W-:Y:S01]  /*6c50*/  UISETP.GE.AND UP1, UPT, UR12, 0x1, UPT ;  /* 0x000000010c00788c */ /* 0x000fe2000bf26270 */
[----:B------:R-:W-:Y:S01]  /*6c60*/  MOV R2, UR18 ;  /* 0x0000001200027c02 */ /* 0x000fe20008000f00 */
[----:B------:R-:W-:Y:S04]  /*6c70*/  @UP0 UIMAD UR17, UR28, UR9, UR17 ;  /* 0x000000091c1102a4 */ /* 0x000fe8000f8e0211 */
[----:B------:R-:W-:Y:S04]  /*6c80*/  @UP0 UIADD3 UR17, UR19, UR17, URZ ;  /* 0x0000001113110290 */ /* 0x000fe8000fffe03f */
[----:B------:R-:W-:Y:S02]  /*6c90*/  @UP0 UIMAD UR17, UR17, 0x60, URZ ;  /* 0x00000060111108a4 */ /* 0x000fe4000f8e023f */
[----:B------:R-:W-:Y:S01]  /*6ca0*/  UISETP.GE.AND UP0, UPT, UR15, 0x2, UPT ;  /* 0x000000020f00788c */ /* 0x000fe2000bf06270 */
[----:B------:R-:W1:Y:S08]  /*6cb0*/  LDSM.16.M88.4 R8, [R48+0x12100] ;  /* 0x012100003008783b */ /* 0x000e700000000200 */
[----:B------:R-:W5:Y:S02]  /*6cc0*/  LDSM.16.M88.4 R16, [R48+0x12900] ;  /* 0x012900003010783b */ /* 0x000f640000000200 */
[----:B------:R-:W-:Y:S04]  /*6cd0*/  @UP0 UIADD3 UR18, UR15, -0x2, URZ ;  /* 0xfffffffe0f120890 */ /* 0x000fe8000fffe03f */
[----:B------:R-:W-:Y:S02]  /*6ce0*/  @UP0 UIMAD.WIDE.U32 UR20, UR18, UR6, URZ ;  /* 0x00000006121402a5 */ /* 0x000fe4000f8e003f */
[----:B------:R-:W5:Y:S08]  /*6cf0*/  LDSM.16.M88.4 R24, [R48+0x13100] ;  /* 0x013100003018783b */ /* 0x000f700000000200 */
[----:B------:R-:W4:Y:S04]  /*6d00*/  LDL R234, [R1+0x14] ;  /* 0x0000140001ea7983 */ /* 0x000f280000100800 */
[----:B------:R-:W5:Y:S08]  /*6d10*/  LDSM.16.M88.4 R32, [R48+0x13900] ;  /* 0x013900003020783b */ /* 0x000f700000000200 */
[----:B------:R-:W2:Y:S01]  /*6d20*/  LDSM.16.M88.4 R40, [R48+0x14100] ;  /* 0x014100003028783b */ /* 0x000ea20000000200 */
[C---:B-1----:R-:W-:Y:S07]  /*6d30*/  HMMA.16816.F32 R4, R152.reuse, R8, RZ ;  /* 0x000000089804723c */ /* 0x042fee00000018ff */
[----:B------:R-:W1:Y:S01]  /*6d40*/  LDSM.16.M88.4 R48, [R48+0x14900] ;  /* 0x014900003030783b */ /* 0x000e620000000200 */
[C---:B------:R-:W-:Y:S07]  /*6d50*/  HMMA.16816.F32 R8, R152.reuse, R10, RZ ;  /* 0x0000000a9808723c */ /* 0x040fee00000018ff */
[----:B------:R-:W1:Y:S01]  /*6d60*/  LDSM.16.M88.4 R160, [R0] ;  /* 0x0000000000a0783b */ /* 0x000e620000000200 */
[C---:B-----5:R-:W-:Y:S07]  /*6d70*/  HMMA.16816.F32 R12, R152.reuse, R16, RZ ;  /* 0x00000010980c723c */ /* 0x060fee00000018ff */
[----:B------:R-:W5:Y:S01]  /*6d80*/  LDSM.16.M88.4 R164, [R0+0x800] ;  /* 0x0008000000a4783b */ /* 0x000f620000000200 */
[C---:B------:R-:W-:Y:S07]  /*6d90*/  HMMA.16816.F32 R16, R152.reuse, R18, RZ ;  /* 0x000000129810723c */ /* 0x040fee00000018ff */
[----:B------:R-:W1:Y:S01]  /*6da0*/  LDSM.16.M88.4 R168, [R0+0x1000] ;  /* 0x0010000000a8783b */ /* 0x000e620000000200 */
[C---:B------:R-:W-:Y:S07]  /*6db0*/  HMMA.16816.F32 R20, R152.reuse, R24, RZ ;  /* 0x000000189814723c */ /* 0x040fee00000018ff */
[----:B------:R-:W1:Y:S01]  /*6dc0*/  LDSM.16.M88.4 R172, [R0+0x1800] ;  /* 0x0018000000ac783b */ /* 0x000e620000000200 */
[C---:B------:R-:W-:Y:S07]  /*6dd0*/  HMMA.16816.F32 R24, R152.reuse, R26, RZ ;  /* 0x0000001a9818723c */ /* 0x040fee00000018ff */
[----:B------:R-:W1:Y:S01]  /*6de0*/  LDSM.16.M88.4 R176, [R0+0x2000] ;  /* 0x0020000000b0783b */ /* 0x000e620000000200 */
[C---:B------:R-:W-:Y:S07]  /*6df0*/  HMMA.16816.F32 R28, R152.reuse, R32, RZ ;  /* 0x00000020981c723c */ /* 0x040fee00000018ff */
[----:B------:R-:W1:Y:S01]  /*6e00*/  LDSM.16.M88.4 R180, [R0+0x2800] ;  /* 0x0028000000b4783b */ /* 0x000e620000000200 */
[C---:B------:R-:W-:Y:S07]  /*6e10*/  HMMA.16816.F32 R32, R152.reuse, R34, RZ ;  /* 0x000000229820723c */ /* 0x040fee00000018ff */
[----:B------:R-:W4:Y:S01]  /*6e20*/  LDL R235, [R1] ;  /* 0x0000000001eb7983 */ /* 0x000f220000100800 */
[----:B--2---:R-:W-:Y:S01]  /*6e30*/  @P0 MOV R45, R39 ;  /* 0x00000027002d0202 */ /* 0x004fe20000000f00 */
[----:B---3--:R-:W-:Y:S02]  /*6e40*/  @P0 IMAD.MOV.U32 R44, RZ, RZ, R36 ;  /* 0x000000ffff2c0224 */ /* 0x008fe400078e0024 */
[C---:B------:R-:W-:Y:S02]  /*6e50*/  HMMA.16816.F32 R36, R152.reuse, R40, RZ ;  /* 0x000000289824723c */ /* 0x040fe400000018ff */
[----:B------:R-:W-:Y:S04]  /*6e60*/  @P0 IMAD.WIDE.U32 R44, R2, 0x60, R44 ;  /* 0x00000060022c0825 */ /* 0x000fe800078e002c */
[----:B----4-:R-:W-:Y:S01]  /*6e70*/  @P0 IMAD R100, R100, 0x9000, R46 ;  /* 0x0000900064640824 */ /* 0x010fe200078e022e */
[----:B------:R-:W-:Y:S01]  /*6e80*/  @P0 SHF.L.U32 R2, R44, 0x1, RZ ;  /* 0x000000012c020819 */ /* 0x000fe200000006ff */
[C---:B------:R-:W-:Y:S01]  /*6e90*/  HMMA.16816.F32 R40, R152.reuse, R42, RZ ;  /* 0x0000002a9828723c */ /* 0x040fe200000018ff */
[----:B------:R-:W-:Y:S01]  /*6ea0*/  @P0 IADD3 R194, R45, UR17, RZ ;  /* 0x000000112dc20c10 */ /* 0x000fe2000fffe0ff */
[----:B------:R-:W-:Y:S02]  /*6eb0*/  UIMAD UR17, UR15, -0x60, URZ ;  /* 0xffffffa00f1178a4 */ /* 0x000fe4000f8e023f */
[----:B------:R-:W-:Y:S02]  /*6ec0*/  @P0 IADD3 R192, P1, R2, c[0x0][0x1f8], RZ ;  /* 0x00007e0002c00a10 */ /* 0x000fe40007f3e0ff */
[----:B------:R-:W-:Y:S02]  /*6ed0*/  @P0 SHF.L.U64.HI R194, R44, 0x1, R194 ;  /* 0x000000012cc20819 */ /* 0x000fe400000102c2 */
[C---:B-1----:R-:W-:Y:S01]  /*6ee0*/  HMMA.16816.F32 R44, R152.reuse, R48, RZ ;  /* 0x00000030982c723c */ /* 0x042fe200000018ff */
[----:B------:R-:W-:Y:S03]  /*6ef0*/  @P0 IADD3 R228, P5, R2, 0x80, RZ ;  /* 0x0000008002e40810 */ /* 0x000fe60007fbe0ff */
[----:B------:R-:W-:Y:S02]  /*6f00*/  @P0 IADD3.X R193, R194, c[0x0][0x1fc], RZ, P1, !PT ;  /* 0x00007f00c2c10a10 */ /* 0x000fe40000ffe4ff */
[----:B------:R-:W-:Y:S02]  /*6f10*/  @P0 IADD3 R228, P1, R228, c[0x0][0x1f8], RZ ;  /* 0x00007e00e4e40a10 */ /* 0x000fe40007f3e0ff */
[----:B------:R-:W-:Y:S01]  /*6f20*/  HMMA.16816.F32 R48, R152, R50, RZ ;  /* 0x000000329830723c */ /* 0x000fe200000018ff */
[----:B------:R-:W-:Y:S01]  /*6f30*/  @!PT LDS RZ, [RZ] ;  /* 0x00000000fffff984 */ /* 0x000fe20000000800 */
[----:B------:R-:W-:Y:S01]  /*6f40*/  @!PT LDS RZ, [RZ] ;  /* 0x00000000fffff984 */ /* 0x000fe20000000800 */
[----:B------:R-:W-:Y:S01]  /*6f50*/  @!PT LDS RZ, [RZ] ;  /* 0x00000000fffff984 */ /* 0x000fe20000000800 */
[----:B------:R1:W-:Y:S03]  /*6f60*/  @P0 LDGSTS.E.BYPASS.LTC128B.128 [R100+0x100], [R192.64], !P4 ;  /* 0x00100000c0640fae */ /* 0x0003e6000e101d58 */
[--C-:B------:R-:W-:Y:S02]  /*6f70*/  @P0 IADD3.X R229, RZ, c[0x0][0x1fc], R194.reuse, P1, P5 ;  /* 0x00007f00ffe50a10 */ /* 0x100fe40000fea4c2 */
[----:B------:R-:W-:Y:S02]  /*6f80*/  @P0 IADD3 R2, P6, R2, 0x100, RZ ;  /* 0x0000010002020810 */ /* 0x000fe40007fde0ff */
[C---:B------:R-:W-:Y:S01]  /*6f90*/  HMMA.16816.F32 R4, R156.reuse, R160, R4 ;  /* 0x000000a09c04723c */ /* 0x040fe20000001804 */
[----:B------:R2:W-:Y:S06]  /*6fa0*/  @P0 LDGSTS.E.BYPASS.LTC128B.128 [R100+0x3100], [R228.64], !P3 ;  /* 0x03100000e4640fae */ /* 0x0005ec000d901d58 */
[----:B------:R-:W-:Y:S01]  /*6fb0*/  @P0 IADD3 R160, P1, R192, UR11, RZ ;  /* 0x0000000bc0a00c10 */ /* 0x000fe2000ff3e0ff */
[C---:B------:R-:W-:Y:S04]  /*6fc0*/  HMMA.16816.F32 R8, R156.reuse, R162, R8 ;  /* 0x000000a29c08723c */ /* 0x040fe80000001808 */
[----:B------:R-:W-:Y:S03]  /*6fd0*/  @P0 IADD3.X R161, R193, UR10, RZ, P1, !PT ;  /* 0x0000000ac1a10c10 */ /* 0x000fe60008ffe4ff */
[----:B------:R-:W-:Y:S01]  /*6fe0*/  @P0 IADD3 R162, P1, R160, UR11, RZ ;  /* 0x0000000ba0a20c10 */ /* 0x000fe2000ff3e0ff */
[C---:B-----5:R-:W-:Y:S04]  /*6ff0*/  HMMA.16816.F32 R12, R156.reuse, R164, R12 ;  /* 0x000000a49c0c723c */ /* 0x060fe8000000180c */
[----:B------:R-:W-:Y:S04]  /*7000*/  @P0 IADD3.X R163, R161, UR10, RZ, P1, !PT ;  /* 0x0000000aa1a30c10 */ /* 0x000fe80008ffe4ff */
[C---:B------:R-:W-:Y:S04]  /*7010*/  HMMA.16816.F32 R16, R156.reuse, R166, R16 ;  /* 0x000000a69c10723c */ /* 0x040fe80000001810 */
[----:B--2---:R-:W-:Y:S01]  /*7020*/  @P0 IADD3 R228, P5, R2, c[0x0][0x1f8], RZ ;  /* 0x00007e0002e40a10 */ /* 0x004fe20007fbe0ff */
[C---:B------:R-:W-:Y:S03]  /*7030*/  IMAD.IADD R2, R232.reuse, 0x1, R3 ;  /* 0x00000001e8027824 */ /* 0x040fe600078e0203 */
[C---:B------:R-:W-:Y:S04]  /*7040*/  HMMA.16816.F32 R20, R156.reuse, R168, R20 ;  /* 0x000000a89c14723c */ /* 0x040fe80000001814 */
[----:B------:R-:W-:Y:S04]  /*7050*/  @P0 IADD3.X R229, RZ, c[0x0][0x1fc], R194, P5, P6 ;  /* 0x00007f00ffe50a10 */ /* 0x000fe80002fec4c2 */
[C---:B------:R-:W-:Y:S01]  /*7060*/  HMMA.16816.F32 R24, R156.reuse, R170, R24 ;  /* 0x000000aa9c18723c */ /* 0x040fe20000001818 */
[----:B------:R2:W-:Y:S07]  /*7070*/  @P0 LDGSTS.E.BYPASS.LTC128B.128 [R100+0x6100], [R228.64], !P2 ;  /* 0x06100000e4640fae */ /* 0x0005ee000d101d58 */
[C---:B------:R-:W-:Y:S01]  /*7080*/  HMMA.16816.F32 R28, R156.reuse, R172, R28 ;  /* 0x000000ac9c1c723c */ /* 0x040fe2000000181c */
[----:B------:R1:W-:Y:S07]  /*7090*/  @P0 LDGSTS.E.BYPASS.LTC128B.128 [R100+0x1100], [R160.64], !P4 ;  /* 0x01100000a0640fae */ /* 0x0003ee000e101d58 */
[C---:B------:R-:W-:Y:S01]  /*70a0*/  HMMA.16816.F32 R32, R156.reuse, R174, R32 ;  /* 0x000000ae9c20723c */ /* 0x040fe20000001820 */
[----:B------:R1:W-:Y:S07]  /*70b0*/  @P0 LDGSTS.E.BYPASS.LTC128B.128 [R100+0x4100], [R160.64+0x80], !P3 ;  /* 0x04100080a0640fae */ /* 0x0003ee000d901d58 */
[C---:B------:R-:W-:Y:S01]  /*70c0*/  HMMA.16816.F32 R36, R156.reuse, R176, R36 ;  /* 0x000000b09c24723c */ /* 0x040fe20000001824 */
[----:B------:R1:W-:Y:S03]  /*70d0*/  @P0 LDGSTS.E.BYPASS.LTC128B.128 [R100+0x7100], [R160.64+0x100], !P2 ;  /* 0x07100100a0640fae */ /* 0x0003e6000d101d58 */
[----:B--2---:R-:W-:Y:S04]  /*70e0*/  IADD3 R228, R232, R0, RZ ;  /* 0x00000000e8e47210 */ /* 0x004fe80007ffe0ff */
[C---:B------:R-:W-:Y:S01]  /*70f0*/  HMMA.16816.F32 R40, R156.reuse, R178, R40 ;  /* 0x000000b29c28723c */ /* 0x040fe20000001828 */
[----:B------:R1:W-:Y:S07]  /*7100*/  @P0 LDGSTS.E.BYPASS.LTC128B.128 [R100+0x2100], [R162.64], !P4 ;  /* 0x02100000a2640fae */ /* 0x0003ee000e101d58 */
[C---:B------:R-:W-:Y:S01]  /*7110*/  HMMA.16816.F32 R44, R156.reuse, R180, R44 ;  /* 0x000000b49c2c723c */ /* 0x040fe2000000182c */
[----:B------:R1:W-:Y:S07]  /*7120*/  @P0 LDGSTS.E.BYPASS.LTC128B.128 [R100+0x5100], [R162.64+0x80], !P3 ;  /* 0x05100080a2640fae */ /* 0x0003ee000d901d58 */
[----:B------:R-:W-:Y:S01]  /*7130*/  HMMA.16816.F32 R48, R156, R182, R48 ;  /* 0x000000b69c30723c */ /* 0x000fe20000001830 */
[----:B------:R1:W-:Y:S01]  /*7140*/  @P0 LDGSTS.E.BYPASS.LTC128B.128 [R100+0x8100], [R162.64+0x100], !P2 ;  /* 0x08100100a2640fae */ /* 0x0003e2000d101d58 */
[----:B------:R-:W-:Y:S07]  /*7150*/  PLOP3.LUT P0, PT, PT, PT, UP2, 0x80, 0x0 ;  /* 0x000000000000781c */ /* 0x000fee0003f0f028 */
[----:B------:R-:W-:Y:S08]  /*7160*/  LDSM.16.M88.4 R164, [R2+0x800] ;  /* 0x0008000002a4783b */ /* 0x000ff00000000200 */
[----:B------:R-:W-:Y:S08]  /*7170*/  LDSM.16.M88.4 R168, [R2+0x1000] ;  /* 0x0010000002a8783b */ /* 0x000ff00000000200 */
[----:B------:R-:W-:Y:S01]  /*7180*/  LDSM.16.M88.4 R172, [R2+0x1800] ;  /* 0x0018000002ac783b */ /* 0x000fe20000000200 */
[----:B-1----:R-:W-:Y:S07]  /*7190*/  IADD3 R100, R239, R3, R232 ;  /* 0x00000003ef647210 */ /* 0x002fee0007ffe0e8 */
[----:B------:R-:W1:Y:S08]  /*71a0*/  LDSM.16.M88.4 R160, [R2] ;  /* 0x0000000002a0783b */ /* 0x000e700000000200 */
[----:B------:R-:W0:Y:S08]  /*71b0*/  LDGDEPBAR ;  /* 0x00000000000079af */ /* 0x000e300000000000 */
[----:B------:R-:W2:Y:S08]  /*71c0*/  LDSM.16.M88.4 R176, [R2+0x2000] ;  /* 0x0020000002b0783b */ /* 0x000eb00000000200 */
[----:B------:R-:W-:Y:S08]  /*71d0*/  LDSM.16.M88.4 R180, [R228+0x800] ;  /* 0x00080000e4b4783b */ /* 0x000ff00000000200 */
[----:B------:R-:W-:Y:S01]  /*71e0*/  LDSM.16.M88.4 R192, [R228+0x1000] ;  /* 0x00100000e4c0783b */ /* 0x000fe20000000200 */
[C---:B-1----:R-:W-:Y:S08]  /*71f0*/  HMMA.16816.F32 R4, R184.reuse, R160, R4 ;  /* 0x000000a0b804723c */ /* 0x042ff00000001804 */
[C---:B------:R-:W-:Y:S01]  /*7200*/  HMMA.16816.F32 R8, R184.reuse, R162, R8 ;  /* 0x000000a2b808723c */ /* 0x040fe20000001808 */
[----:B------:R-:W1:Y:S07]  /*7210*/  LDSM.16.M88.4 R160, [R2+0x2800] ;  /* 0x0028000002a0783b */ /* 0x000e6e0000000200 */
[C---:B------:R-:W-:Y:S08]  /*7220*/  HMMA.16816.F32 R12, R184.reuse, R164, R12 ;  /* 0x000000a4b80c723c */ /* 0x040ff0000000180c */
[C---:B------:R-:W-:Y:S01]  /*7230*/  HMMA.16816.F32 R16, R184.reuse, R166, R16 ;  /* 0x000000a6b810723c */ /* 0x040fe20000001810 */
[----:B------:R-:W3:Y:S07]  /*7240*/  LDSM.16.M88.4 R164, [R228] ;  /* 0x00000000e4a4783b */ /* 0x000eee0000000200 */
[C---:B------:R-:W-:Y:S08]  /*7250*/  HMMA.16816.F32 R20, R184.reuse, R168, R20 ;  /* 0x000000a8b814723c */ /* 0x040ff00000001814 */
[C---:B------:R-:W-:Y:S01]  /*7260*/  HMMA.16816.F32 R24, R184.reuse, R170, R24 ;  /* 0x000000aab818723c */ /* 0x040fe20000001818 */
[----:B------:R-:W4:Y:S07]  /*7270*/  LDSM.16.M88.4 R168, [R228+0x1800] ;  /* 0x00180000e4a8783b */ /* 0x000f2e0000000200 */
[C---:B------:R-:W-:Y:S08]  /*7280*/  HMMA.16816.F32 R28, R184.reuse, R172, R28 ;  /* 0x000000acb81c723c */ /* 0x040ff0000000181c */
[C---:B------:R-:W-:Y:S01]  /*7290*/  HMMA.16816.F32 R32, R184.reuse, R174, R32 ;  /* 0x000000aeb820723c */ /* 0x040fe20000001820 */
[----:B------:R-:W5:Y:S07]  /*72a0*/  LDSM.16.M88.4 R172, [R228+0x2000] ;  /* 0x00200000e4ac783b */ /* 0x000f6e0000000200 */
[C---:B--2---:R-:W-:Y:S08]  /*72b0*/  HMMA.16816.F32 R36, R184.reuse, R176, R36 ;  /* 0x000000b0b824723c */ /* 0x044ff00000001824 */
        /* <DEDUP_REMOVED lines=8> */
[C---:B------:R-:W-:Y:S08]  /*7340*/  HMMA.16816.F32 R12, R188.reuse, R180, R12 ;  /* 0x000000b4bc0c723c */ /* 0x040ff0000000180c */
[C---:B------:R-:W-:Y:S01]  /*7350*/  HMMA.16816.F32 R16, R188.reuse, R182, R16 ;  /* 0x000000b6bc10723c */ /* 0x040fe20000001810 */
[----:B------:R-:W-:Y:S07]  /*7360*/  LDSM.16.M88.4 R180, [R3+0x5000] ;  /* 0x0050000003b4783b */ /* 0x000fee0000000200 */
[C---:B------:R-:W-:Y:S08]  /*7370*/  HMMA.16816.F32 R20, R188.reuse, R192, R20 ;  /* 0x000000c0bc14723c */ /* 0x040ff00000001814 */
        /* <DEDUP_REMOVED lines=8> */
[C---:B--2---:R-:W-:Y:S08]  /*7400*/  HMMA.16816.F32 R44, R188.reuse, R176, R44 ;  /* 0x000000b0bc2c723c */ /* 0x044ff0000000182c */
        /* <DEDUP_REMOVED lines=14> */
[C---:B------:R-:W-:Y:S08]  /*74f0*/  HMMA.16816.F32 R36, R196.reuse, R180, R36 ;  /* 0x000000b4c424723c */ /* 0x040ff00000001824 */
        /* <DEDUP_REMOVED lines=21> */
[----:B------:R-:W-:Y:S01]  /*7650*/  HMMA.16816.F32 R48, R200, R182, R48 ;  /* 0x000000b6c830723c */ /* 0x000fe20000001830 */
[----:B------:R-:W-:Y:S07]  /*7660*/  LDSM.16.M88.4 R180, [R3+0x6800] ;  /* 0x0068000003b4783b */ /* 0x000fee0000000200 */
[C---:B--2---:R-:W-:Y:S08]  /*7670*/  HMMA.16816.F32 R4, R204.reuse, R176, R4 ;  /* 0x000000b0cc04723c */ /* 0x044ff00000001804 */
[C---:B------:R-:W-:Y:S01]  /*7680*/  HMMA.16816.F32 R8, R204.reuse, R178, R8 ;  /* 0x000000b2cc08723c */ /* 0x040fe20000001808 */
[----:B------:R-:W-:Y:S07]  /*7690*/  LDSM.16.M88.4 R176, [R228+0x3000] ;  /* 0x00300000e4b0783b */ /* 0x000fee0000000200 */
[C---:B-1----:R-:W-:Y:S01]  /*76a0*/  HMMA.16816.F32 R12, R204.reuse, R160, R12 ;  /* 0x000000a0cc0c723c */ /* 0x042fe2000000180c */
[----:B------:R-:W-:Y:S07]  /*76b0*/  LDSM.16.M88.4 R228, [R228+0x6000] ;  /* 0x00600000e4e4783b */ /* 0x000fee0000000200 */
[C---:B------:R-:W-:Y:S01]  /*76c0*/  HMMA.16816.F32 R16, R204.reuse, R162, R16 ;  /* 0x000000a2cc10723c */ /* 0x040fe20000001810 */
[----:B------:R-:W1:Y:S07]  /*76d0*/  LDSM.16.M88.4 R160, [R2+0x5800] ;  /* 0x0058000002a0783b */ /* 0x000e6e0000000200 */
[C---:B---3--:R-:W-:Y:S08]  /*76e0*/  HMMA.16816.F32 R20, R204.reuse, R164, R20 ;  /* 0x000000a4cc14723c */ /* 0x048ff00000001814 */
[C---:B------:R-:W-:Y:S01]  /*76f0*/  HMMA.16816.F32 R24, R204.reuse, R166, R24 ;  /* 0x000000a6cc18723c */ /* 0x040fe20000001818 */
[----:B------:R-:W2:Y:S07]  /*7700*/  LDSM.16.M88.4 R164, [R100+0x3800] ;  /* 0x0038000064a4783b */ /* 0x000eae0000000200 */
[C---:B----4-:R-:W-:Y:S08]  /*7710*/  HMMA.16816.F32 R28, R204.reuse, R168, R28 ;  /* 0x000000a8cc1c723c */ /* 0x050ff0000000181c */
[C---:B------:R-:W-:Y:S01]  /*7720*/  HMMA.16816.F32 R32, R204.reuse, R170, R32 ;  /* 0x000000aacc20723c */ /* 0x040fe20000001820 */
[----:B------:R-:W3:Y:S07]  /*7730*/  LDSM.16.M88.4 R168, [R100+0x4000] ;  /* 0x0040000064a8783b */ /* 0x000eee0000000200 */
[C---:B-----5:R-:W-:Y:S08]  /*7740*/  HMMA.16816.F32 R36, R204.reuse, R172, R36 ;  /* 0x000000accc24723c */ /* 0x060ff00000001824 */
[C---:B------:R-:W-:Y:S01]  /*7750*/  HMMA.16816.F32 R40, R204.reuse, R174, R40 ;  /* 0x000000aecc28723c */ /* 0x040fe20000001828 */
[----:B------:R-:W4:Y:S07]  /*7760*/  LDSM.16.M88.4 R172, [R100+0x4800] ;  /* 0x0048000064ac783b */ /* 0x000f2e0000000200 */
[C---:B-1----:R-:W-:Y:S08]  /*7770*/  HMMA.16816.F32 R44, R204.reuse, R160, R44 ;  /* 0x000000a0cc2c723c */ /* 0x042ff0000000182c */
[----:B------:R-:W-:Y:S01]  /*7780*/  HMMA.16816.F32 R48, R204, R162, R48 ;  /* 0x000000a2cc30723c */ /* 0x000fe20000001830 */
[----:B------:R-:W1:Y:S07]  /*7790*/  LDSM.16.M88.4 R160, [R100+0x5000] ;  /* 0x0050000064a0783b */ /* 0x000e6e0000000200 */
[C---:B------:R-:W-:Y:S08]  /*77a0*/  HMMA.16816.F32 R4, R208.reuse, R176, R4 ;  /* 0x000000b0d004723c */ /* 0x040ff00000001804 */
        /* <DEDUP_REMOVED lines=11> */
[C---:B-1----:R-:W-:Y:S08]  /*7860*/  HMMA.16816.F32 R36, R208.reuse, R160, R36 ;  /* 0x000000a0d024723c */ /* 0x042ff00000001824 */
[C---:B------:R-:W-:Y:S01]  /*7870*/  HMMA.16816.F32 R40, R208.reuse, R162, R40 ;  /* 0x000000a2d028723c */ /* 0x040fe20000001828 */
[----:B------:R-:W1:Y:S07]  /*7880*/  LDSM.16.M88.4 R160, [R3+0x8000] ;  /* 0x0080000003a0783b */ /* 0x000e6e0000000200 */
[C---:B--2---:R-:W-:Y:S08]  /*7890*/  HMMA.16816.F32 R44, R208.reuse, R164, R44 ;  /* 0x000000a4d02c723c */ /* 0x044ff0000000182c */
[----:B------:R-:W-:Y:S01]  /*78a0*/  HMMA.16816.F32 R48, R208, R166, R48 ;  /* 0x000000a6d030723c */ /* 0x000fe20000001830 */
[----:B------:R-:W2:Y:S07]  /*78b0*/  LDSM.16.M88.4 R164, [R3+0x8800] ;  /* 0x0088000003a4783b */ /* 0x000eae0000000200 */
[C---:B------:R-:W-:Y:S08]  /*78c0*/  HMMA.16816.F32 R4, R212.reuse, R176, R4 ;  /* 0x000000b0d404723c */ /* 0x040ff00000001804 */
[C---:B------:R-:W-:Y:S01]  /*78d0*/  HMMA.16816.F32 R8, R212.reuse, R178, R8 ;  /* 0x000000b2d408723c */ /* 0x040fe20000001808 */
[----:B------:R-:W4:Y:S07]  /*78e0*/  LDSM.16.M88.4 R176, [R0+0x6800] ;  /* 0x0068000000b0783b */ /* 0x000f2e0000000200 */
[C---:B------:R-:W-:Y:S08]  /*78f0*/  HMMA.16816.F32 R12, R212.reuse, R180, R12 ;  /* 0x000000b4d40c723c */ /* 0x040ff0000000180c */
[C---:B------:R-:W-:Y:S01]  /*7900*/  HMMA.16816.F32 R16, R212.reuse, R182, R16 ;  /* 0x000000b6d410723c */ /* 0x040fe20000001810 */
[----:B------:R-:W5:Y:S07]  /*7910*/  LDSM.16.M88.4 R180, [R0+0x7000] ;  /* 0x0070000000b4783b */ /* 0x000f6e0000000200 */
        /* <DEDUP_REMOVED lines=8> */
[----:B------:R1:W3:Y:S07]  /*79a0*/  LDSM.16.M88.4 R160, [R0+0x8800] ;  /* 0x0088000000a0783b */ /* 0x0002ee0000000200 */
[C---:B--2---:R-:W-:Y:S08]  /*79b0*/  HMMA.16816.F32 R44, R212.reuse, R164, R44 ;  /* 0x000000a4d42c723c */ /* 0x044ff0000000182c */
[----:B------:R-:W-:Y:S01]  /*79c0*/  HMMA.16816.F32 R48, R212, R166, R48 ;  /* 0x000000a6d430723c */ /* 0x000fe20000001830 */
[----:B------:R-:W3:Y:S07]  /*79d0*/  LDSM.16.M88.4 R164, [R2+0x6000] ;  /* 0x0060000002a4783b */ /* 0x000eee0000000200 */
[C---:B------:R-:W-:Y:S01]  /*79e0*/  HMMA.16816.F32 R4, R216.reuse, R172, R4 ;  /* 0x000000acd804723c */ /* 0x040fe20000001804 */
[----:B-1----:R1:W2:Y:S07]  /*79f0*/  LDL R0, [R1+0x4] ;  /* 0x0000040001007983 */ /* 0x0022ae0000100800 */
[C---:B------:R-:W-:Y:S01]  /*7a00*/  HMMA.16816.F32 R8, R216.reuse, R174, R8 ;  /* 0x000000aed808723c */ /* 0x040fe20000001808 */
[----:B------:R-:W1:Y:S07]  /*7a10*/  LDSM.16.M88.4 R172, [R2+0x6800] ;  /* 0x0068000002ac783b */ /* 0x000e6e0000000200 */
[C---:B----4-:R-:W-:Y:S08]  /*7a20*/  HMMA.16816.F32 R12, R216.reuse, R176, R12 ;  /* 0x000000b0d80c723c */ /* 0x050ff0000000180c */
        /* <DEDUP_REMOVED lines=8> */
[C---:B---3--:R-:W-:Y:S08]  /*7ab0*/  HMMA.16816.F32 R36, R216.reuse, R168, R36 ;  /* 0x000000a8d824723c */ /* 0x048ff00000001824 */
[C---:B------:R-:W-:Y:S01]  /*7ac0*/  HMMA.16816.F32 R40, R216.reuse, R170, R40 ;  /* 0x000000aad828723c */ /* 0x040fe20000001828 */
[----:B------:R3:W4:Y:S07]  /*7ad0*/  LDSM.16.M88.4 R168, [R2+0x7000] ;  /* 0x0070000002a8783b */ /* 0x00072e0000000200 */
[C---:B------:R-:W-:Y:S08]  /*7ae0*/  HMMA.16816.F32 R44, R216.reuse, R160, R44 ;  /* 0x000000a0d82c723c */ /* 0x040ff0000000182c */
[----:B------:R-:W-:Y:S01]  /*7af0*/  HMMA.16816.F32 R48, R216, R162, R48 ;  /* 0x000000a2d830723c */ /* 0x000fe20000001830 */
[----:B------:R-:W5:Y:S07]  /*7b00*/  LDSM.16.M88.4 R160, [R100+0x6800] ;  /* 0x0068000064a0783b */ /* 0x000f6e0000000200 */
[C---:B------:R-:W-:Y:S01]  /*7b10*/  HMMA.16816.F32 R4, R220.reuse, R164, R4 ;  /* 0x000000a4dc04723c */ /* 0x040fe20000001804 */
[----:B---3--:R-:W-:Y:S07]  /*7b20*/  IMAD.U32 R2, RZ, RZ, UR16 ;  /* 0x00000010ff027e24 */ /* 0x008fee000f8e00ff */
[C---:B------:R-:W-:Y:S08]  /*7b30*/  HMMA.16816.F32 R8, R220.reuse, R166, R8 ;  /* 0x000000a6dc08723c */ /* 0x040ff00000001808 */
[C---:B-1----:R-:W-:Y:S08]  /*7b40*/  HMMA.16816.F32 R12, R220.reuse, R172, R12 ;  /* 0x000000acdc0c723c */ /* 0x042ff0000000180c */
        /* <DEDUP_REMOVED lines=11> */
[C---:B-----5:R-:W-:Y:S08]  /*7c00*/  HMMA.16816.F32 R12, R224.reuse, R160, R12 ;  /* 0x000000a0e00c723c */ /* 0x060ff0000000180c */
        /* <DEDUP_REMOVED lines=21> */
[----:B------:R-:W5:Y:S10]  /*7d60*/  MUFU.TANH R165, R8 ;  /* 0x0000000800a57308 */ /* 0x000f740000002400 */
[----:B------:R-:W1:Y:S01]  /*7d70*/  MUFU.TANH R164, R9 ;  /* 0x0000000900a47308 */ /* 0x000e620000002400 */
[----:B----4-:R-:W4:Y:S09]  /*7d80*/  LDSM.16.M88.4 R4, [R100+0x7000] ;  /* 0x007000006404783b */ /* 0x010f320000000200 */
[----:B------:R-:W-:Y:S10]  /*7d90*/  MUFU.TANH R161, R10 ;  /* 0x0000000a00a17308 */ /* 0x000ff40000002400 */
[----:B------:R1:W-:Y:S01]  /*7da0*/  MUFU.TANH R160, R11 ;  /* 0x0000000b00a07308 */ /* 0x0003e20000002400 */
[----:B--2---:R-:W-:Y:S09]  /*7db0*/  @P0 MOV R0, R235 ;  /* 0x000000eb00000202 */ /* 0x004ff20000000f00 */
[----:B------:R-:W-:Y:S01]  /*7dc0*/  MUFU.TANH R15, R15 ;  /* 0x0000000f000f7308 */ /* 0x000fe20000002400 */
[----:B------:R-:W-:Y:S09]  /*7dd0*/  SHFL.IDX PT, R3, R0, 0x1, 0x1c1f ;  /* 0x003c1f0000037f89 */ /* 0x000ff200000e0000 */
[----:B------:R-:W2:Y:S01]  /*7de0*/  MUFU.TANH R12, R12 ;  /* 0x0000000c000c7308 */ /* 0x000ea20000002400 */
[C---:B----4-:R-:W-:Y:S01]  /*7df0*/  HMMA.16816.F32 R20, R224.reuse, R4, R20 ;  /* 0x00000004e014723c */ /* 0x050fe20000001814 */
[----:B-1----:R-:W1:Y:S08]  /*7e00*/  LDSM.16.M88.4 R8, [R100+0x7800] ;  /* 0x007800006408783b */ /* 0x002e700000000200 */
[----:B------:R-:W4:Y:S01]  /*7e10*/  MUFU.TANH R13, R13 ;  /* 0x0000000d000d7308 */ /* 0x000f220000002400 */
[C---:B------:R-:W-:Y:S01]  /*7e20*/  HMMA.16816.F32 R24, R224.reuse, R6, R24 ;  /* 0x00000006e018723c */ /* 0x040fe20000001818 */
[----:B------:R-:W2:Y:S08]  /*7e30*/  LDSM.16.M88.4 R4, [R100+0x8000] ;  /* 0x008000006404783b */ /* 0x000eb00000000200 */
[----:B------:R-:W1:Y:S05]  /*7e40*/  MUFU.TANH R16, R16 ;  /* 0x0000001000107308 */ /* 0x000e6a0000002400 */
        /* <DEDUP_REMOVED lines=16> */
[----:B------:R2:W1:Y:S01]  /*7f50*/  SHFL.IDX PT, R4, R0, RZ, 0x1c1f ;  /* 0x001c1fff00047589 */ /* 0x00046200000e0000 */
[----:B------:R-:W-:Y:S06]  /*7f60*/  MUFU.TANH R23, R23 ;  /* 0x0000001700177308 */ /* 0x000fec0000002400 */
[C---:B------:R-:W-:Y:S04]  /*7f70*/  HMMA.16816.F32 R40, R224.reuse, R6, R40 ;  /* 0x00000006e028723c */ /* 0x040fe80000001828 */
[----:B------:R-:W-:Y:S01]  /*7f80*/  MUFU.TANH R22, R22 ;  /* 0x0000001600167308 */ /* 0x000fe20000002400 */
[----:B------:R-:W-:Y:S01]  /*7f90*/  BAR.SYNC.DEFER_BLOCKING 0x0 ;  /* 0x0000000000007b1d */ /* 0x000fe20000010000 */
[----:B------:R-:W-:Y:S02]  /*7fa0*/  FMUL.FTZ R28, R28, c[0x0][0x320] ;  /* 0x0000c8001c1c7a20 */ /* 0x000fe40000410000 */
[----:B------:R-:W-:Y:S04]  /*7fb0*/  FMUL.FTZ R29, R29, c[0x0][0x320] ;  /* 0x0000c8001d1d7a20 */ /* 0x000fe80000410000 */
[----:B------:R-:W-:Y:S02]  /*7fc0*/  FMUL.FTZ R31, R31, c[0x0][0x320] ;  /* 0x0000c8001f1f7a20 */ /* 0x000fe40000410000 */
[----:B------:R-:W-:Y:S01]  /*7fd0*/  FMUL.FTZ R30, R30, c[0x0][0x320] ;  /* 0x0000c8001e1e7a20 */ /* 0x000fe20000410000 */
[----:B--2---:R-:W-:Y:S01]  /*7fe0*/  MOV R0, UR17 ;  /* 0x0000001100007c02 */ /* 0x004fe20008000f00 */
[----:B------:R-:W-:Y:S01]  /*7ff0*/  FMUL.FTZ R36, R36, c[0x0][0x320] ;  /* 0x0000c80024247a20 */ /* 0x000fe20000410000 */
[----:B------:R-:W-:Y:S01]  /*8000*/  @UP0 USHF.R.S32.HI UR17, URZ, 0x1f, UR18 ;  /* 0x0000001f3f110899 */ /* 0x000fe20008011412 */
[----:B------:R-:W-:Y:S01]  /*8010*/  FMUL.FTZ R37, R37, c[0x0][0x320] ;  /* 0x0000c80025257a20 */ /* 0x000fe20000410000 */
[----:B------:R-:W-:Y:S01]  /*8020*/  IADD3 R0, -R234, 0x1, R0 ;  /* 0x00000001ea007810 */ /* 0x000fe20007ffe100 */
[----:B------:R-:W-:Y:S01]  /*8030*/  FMUL.FTZ R38, R38, c[0x0][0x320] ;  /* 0x0000c80026267a20 */ /* 0x000fe20000410000 */
[----:B------:R-:W-:Y:S01]  /*8040*/  @UP0 UIMAD UR17, UR17, UR6, URZ ;  /* 0x00000006111102a4 */ /* 0x000fe2000f8e023f */
[----:B------:R-:W-:Y:S01]  /*8050*/  FMUL.FTZ R39, R39, c[0x0][0x320] ;  /* 0x0000c80027277a20 */ /* 0x000fe20000410000 */
[----:B------:R-:W-:Y:S01]  /*8060*/  IADD3 R0, -R2, UR14, R0 ;  /* 0x0000000e02007c10 */ /* 0x000fe2000fffe100 */
[C---:B-1----:R-:W-:Y:S01]  /*8070*/  HMMA.16816.F32 R44, R224.reuse, R8, R44 ;  /* 0x00000008e02c723c */ /* 0x042fe2000000182c */
[----:B------:R-:W-:Y:S02]  /*8080*/  @UP0 UIMAD UR17, UR18, UR7, UR17 ;  /* 0x00000007121102a4 */ /* 0x000fe4000f8e0211 */
[C---:B------:R-:W-:Y:S01]  /*8090*/  IADD3 R2, R0.reuse, R4, RZ ;  /* 0x0000000400027210 */ /* 0x040fe20007ffe0ff */
[----:B------:R-:W-:Y:S01]  /*80a0*/  MUFU.TANH R28, R28 ;  /* 0x0000001c001c7308 */ /* 0x000fe20000002400 */
[----:B------:R-:W-:Y:S01]  /*80b0*/  IADD3 R0, R0, R3, RZ ;  /* 0x0000000300007210 */ /* 0x000fe20007ffe0ff */
[----:B------:R-:W-:Y:S01]  /*80c0*/  FMUL.FTZ R42, R42, c[0x0][0x320] ;  /* 0x0000c8002a2a7a20 */ /* 0x000fe20000410000 */
[C---:B------:R-:W-:Y:S01]  /*80d0*/  ISETP.GT.AND P5, PT, R2.reuse, RZ, PT ;  /* 0x000000ff0200720c */ /* 0x040fe20003fa4270 */
[----:B------:R-:W-:Y:S01]  /*80e0*/  HMMA.16816.F32 R48, R224, R10, R48 ;  /* 0x0000000ae030723c */ /* 0x000fe20000001830 */
[----:B------:R-:W-:Y:S02]  /*80f0*/  UIADD3 UR18, UR12, 0x1, URZ ;  /* 0x000000010c127890 */ /* 0x000fe4000fffe03f */
[----:B------:R-:W-:Y:S01]  /*8100*/  ISETP.GT.AND P1, PT, R2, 0x1, PT ;  /* 0x000000010200780c */ /* 0x000fe20003f24270 */
[----:B------:R-:W-:Y:S01]  /*8110*/  FMUL.FTZ R32, R32, c[0x0][0x320] ;  /* 0x0000c80020207a20 */ /* 0x000fe20000410000 */
[----:B------:R-:W-:Y:S01]  /*8120*/  FSEL R4, R170, -INF , P5 ;  /* 0xff800000aa047808 */ /* 0x000fe20002800000 */
[----:B------:R-:W1:Y:S01]  /*8130*/  MUFU.TANH R24, R24 ;  /* 0x0000001800187308 */ /* 0x000e620000002400 */
[----:B---3--:R-:W-:Y:S01]  /*8140*/  FSEL R3, R169, -INF , P1 ;  /* 0xff800000a9037808 */ /* 0x008fe20000800000 */
[----:B------:R-:W-:Y:S01]  /*8150*/  FMUL.FTZ R33, R33, c[0x0][0x320] ;  /* 0x0000c80021217a20 */ /* 0x000fe20000410000 */
[C---:B------:R-:W-:Y:S01]  /*8160*/  ISETP.GT.AND P5, PT, R2.reuse, 0x8, PT ;  /* 0x000000080200780c */ /* 0x040fe20003fa4270 */
[----:B------:R-:W-:Y:S01]  /*8170*/  USEL UR12, UR18, URZ, !UP1 ;  /* 0x0000003f120c7287 */ /* 0x000fe2000c800000 */
[----:B------:R-:W-:Y:S01]  /*8180*/  ISETP.GT.AND P1, PT, R2, 0x9, PT ;  /* 0x000000090200780c */ /* 0x000fe20003f24270 */
[----:B------:R-:W-:Y:S01]  /*8190*/  FMUL.FTZ R35, R35, c[0x0][0x320] ;  /* 0x0000c80023237a20 */ /* 0x000fe20000410000 */
[----:B------:R-:W-:Y:S01]  /*81a0*/  FMNMX.FTZ R11, R4, R101, !PT ;  /* 0x00000065040b7209 */ /* 0x000fe20007810000 */
[----:B------:R-:W-:Y:S01]  /*81b0*/  FMUL.FTZ R40, R40, c[0x0][0x320] ;  /* 0x0000c80028287a20 */ /* 0x000fe20000410000 */
[----:B-----5:R-:W-:Y:S01]  /*81c0*/  FSEL R6, R165, -INF , P5 ;  /* 0xff800000a5067808 */ /* 0x020fe20002800000 */
[----:B------:R-:W2:Y:S01]  /*81d0*/  MUFU.TANH R25, R25 ;  /* 0x0000001900197308 */ /* 0x000ea20000002400 */
[----:B------:R-:W-:Y:S01]  /*81e0*/  FMNMX.FTZ R11, R3, R11, !PT ;  /* 0x0000000b030b7209 */ /* 0x000fe20007810000 */
[----:B------:R-:W-:Y:S01]  /*81f0*/  FMUL.FTZ R34, R34, c[0x0][0x320] ;  /* 0x0000c80022227a20 */ /* 0x000fe20000410000 */
[----:B------:R-:W-:Y:S01]  /*8200*/  ISETP.GT.AND P5, PT, R2, 0x10, PT ;  /* 0x000000100200780c */ /* 0x000fe20003fa4270 */
[----:B------:R-:W-:Y:S01]  /*8210*/  FMUL.FTZ R41, R41, c[0x0][0x320] ;  /* 0x0000c80029297a20 */ /* 0x000fe20000410000 */
[----:B------:R-:W-:Y:S01]  /*8220*/  FSEL R5, R164, -INF , P1 ;  /* 0xff800000a4057808 */ /* 0x000fe20000800000 */
[----:B------:R-:W-:Y:S01]  /*8230*/  FMUL.FTZ R44, R44, c[0x0][0x320] ;  /* 0x0000c8002c2c7a20 */ /* 0x000fe20000410000 */
[----:B------:R-:W-:Y:S01]  /*8240*/  FMNMX.FTZ R11, R6, R11, !PT ;  /* 0x0000000b060b7209 */ /* 0x000fe20007810000 */
[----:B------:R-:W-:Y:S01]  /*8250*/  FMUL.FTZ R45, R45, c[0x0][0x320] ;  /* 0x0000c8002d2d7a20 */ /* 0x000fe20000410000 */
[----:B------:R-:W-:Y:S01]  /*8260*/  ISETP.GT.AND P6, PT, R0, 0x1, PT ;  /* 0x000000010000780c */ /* 0x000fe20003fc4270 */
[----:B------:R-:W3:Y:S01]  /*8270*/  MUFU.TANH R29, R29 ;  /* 0x0000001d001d7308 */ /* 0x000ee20000002400 */
[----:B------:R-:W-:Y:S01]  /*8280*/  ISETP.GT.AND P1, PT, R2, 0x11, PT ;  /* 0x000000110200780c */ /* 0x000fe20003f24270 */
[----:B------:R-:W-:Y:S01]  /*8290*/  FMUL.FTZ R48, R48, c[0x0][0x320] ;  /* 0x0000c80030307a20 */ /* 0x000fe20000410000 */
[----:B------:R-:W-:Y:S01]  /*82a0*/  FSEL R8, R166, -INF , P6 ;  /* 0xff800000a6087808 */ /* 0x000fe20003000000 */
[----:B------:R-:W-:Y:S01]  /*82b0*/  FMUL.FTZ R49, R49, c[0x0][0x320] ;  /* 0x0000c80031317a20 */ /* 0x000fe20000410000 */
[----:B------:R-:W-:Y:S01]  /*82c0*/  FSEL R166, R12, -INF , P5 ;  /* 0xff8000000ca67808 */ /* 0x000fe20002800000 */
[----:B------:R-:W-:Y:S01]  /*82d0*/  FMUL.FTZ R43, R43, c[0x0][0x320] ;  /* 0x0000c8002b2b7a20 */ /* 0x000fe20000410000 */
[----:B------:R-:W-:Y:S01]  /*82e0*/  FMNMX.FTZ R11, R5, R11, !PT ;  /* 0x0000000b050b7209 */ /* 0x000fe20007810000 */
[----:B------:R-:W-:Y:S01]  /*82f0*/  FMUL.FTZ R46, R46, c[0x0][0x320] ;  /* 0x0000c8002e2e7a20 */ /* 0x000fe20000410000 */
[----:B------:R-:W-:Y:S01]  /*8300*/  ISETP.GT.AND P0, PT, R0, RZ, PT ;  /* 0x000000ff0000720c */ /* 0x000fe20003f04270 */
[----:B------:R-:W5:Y:S01]  /*8310*/  MUFU.TANH R19, R19 ;  /* 0x0000001300137308 */ /* 0x000f620000002400 */
[----:B------:R-:W-:Y:S01]  /*8320*/  ISETP.GT.AND P5, PT, R2, 0x18, PT ;  /* 0x000000180200780c */ /* 0x000fe20003fa4270 */
[----:B------:R-:W-:Y:S01]  /*8330*/  @UP0 USHF.L.U64.HI UR18, UR6, 0x6, UR7 ;  /* 0x0000000606120899 */ /* 0x000fe20008010207 */
[----:B------:R-:W-:Y:S01]  /*8340*/  FSEL R9, R167, -INF , P0 ;  /* 0xff800000a7097808 */ /* 0x000fe20000000000 */
[----:B------:R-:W-:Y:S01]  /*8350*/  @UP0 UIADD3 UR17, UR21, UR17, URZ ;  /* 0x0000001115110290 */ /* 0x000fe2000fffe03f */
[----:B----4-:R-:W-:Y:S01]  /*8360*/  FSEL R167, R13, -INF , P1 ;  /* 0xff8000000da77808 */ /* 0x010fe20000800000 */
[----:B------:R-:W-:Y:S01]  /*8370*/  FMUL.FTZ R13, R50, c[0x0][0x320] ;  /* 0x0000c800320d7a20 */ /* 0x000fe20000410000 */
[----:B------:R-:W-:Y:S01]  /*8380*/  FMNMX.FTZ R11, R166, R11, !PT ;  /* 0x0000000ba60b7209 */ /* 0x000fe20007810000 */
[----:B------:R-:W-:Y:S01]  /*8390*/  @UP0 UIMAD UR17, UR17, 0x60, URZ ;  /* 0x00000060111108a4 */ /* 0x000fe2000f8e023f */
[----:B------:R-:W-:Y:S01]  /*83a0*/  FSEL R170, R16, -INF , P5 ;  /* 0xff80000010aa7808 */ /* 0x000fe20002800000 */
[----:B------:R4:W1:Y:S01]  /*83b0*/  MUFU.TANH R168, R14 ;  /* 0x0000000e00a87308 */ /* 0x0008620000002400 */
[C---:B------:R-:W-:Y:S01]  /*83c0*/  ISETP.GT.AND P1, PT, R2.reuse, 0x19, PT ;  /* 0x000000190200780c */ /* 0x040fe20003f24270 */
[----:B------:R-:W-:Y:S01]  /*83d0*/  UISETP.GE.AND UP1, UPT, UR5, 0x1, UPT ;  /* 0x000000010500788c */ /* 0x000fe2000bf26270 */
[----:B------:R-:W-:Y:S02]  /*83e0*/  FMNMX.FTZ R11, R167, R11, !PT ;  /* 0x0000000ba70b7209 */ /* 0x000fe40007810000 */
[----:B------:R-:W-:Y:S02]  /*83f0*/  ISETP.GT.AND P5, PT, R2, 0x20, PT ;  /* 0x000000200200780c */ /* 0x000fe40003fa4270 */
[----:B------:R-:W-:Y:S02]  /*8400*/  FSEL R171, R17, -INF , P1 ;  /* 0xff80000011ab7808 */ /* 0x000fe40000800000 */
[----:B------:R-:W-:Y:S01]  /*8410*/  FMNMX.FTZ R11, R170, R11, !PT ;  /* 0x0000000baa0b7209 */ /* 0x000fe20007810000 */
[----:B------:R-:W3:Y:S01]  /*8420*/  MUFU.TANH R32, R32 ;  /* 0x0000002000207308 */ /* 0x000ee20000002400 */
[----:B------:R-:W-:Y:S02]  /*8430*/  FSEL R174, R20, -INF , P5 ;  /* 0xff80000014ae7808 */ /* 0x000fe40002800000 */
[----:B------:R-:W-:Y:S02]  /*8440*/  ISETP.GT.AND P1, PT, R2, 0x21, PT ;  /* 0x000000210200780c */ /* 0x000fe40003f24270 */
[----:B------:R-:W-:Y:S02]  /*8450*/  FMNMX.FTZ R11, R171, R11, !PT ;  /* 0x0000000bab0b7209 */ /* 0x000fe40007810000 */
[----:B------:R-:W-:Y:S02]  /*8460*/  FSEL R175, R21, -INF , P1 ;  /* 0xff80000015af7808 */ /* 0x000fe40000800000 */
[----:B------:R-:W-:Y:S01]  /*8470*/  FMNMX.FTZ R11, R174, R11, !PT ;  /* 0x0000000bae0b7209 */ /* 0x000fe20007810000 */
[----:B------:R-:W-:Y:S01]  /*8480*/  MUFU.TANH R27, R27 ;  /* 0x0000001b001b7308 */ /* 0x000fe20000002400 */
[----:B------:R-:W-:Y:S02]  /*8490*/  ISETP.GT.AND P5, PT, R2, 0x28, PT ;  /* 0x000000280200780c */ /* 0x000fe40003fa4270 */
[----:B------:R-:W-:Y:S01]  /*84a0*/  ISETP.GT.AND P6, PT, R0, 0x9, PT ;  /* 0x000000090000780c */ /* 0x000fe20003fc4270 */
[----:B----4-:R-:W-:Y:S01]  /*84b0*/  FMUL.FTZ R14, R47, c[0x0][0x320] ;  /* 0x0000c8002f0e7a20 */ /* 0x010fe20000410000 */
[----:B-1----:R-:W-:Y:S02]  /*84c0*/  FSEL R178, R24, -INF , P5 ;  /* 0xff80000018b27808 */ /* 0x002fe40002800000 */
[C---:B------:R-:W-:Y:S02]  /*84d0*/  ISETP.GT.AND P1, PT, R2.reuse, 0x29, PT ;  /* 0x000000290200780c */ /* 0x040fe40003f24270 */
[----:B------:R-:W-:Y:S01]  /*84e0*/  FMNMX.FTZ R11, R175, R11, !PT ;  /* 0x0000000baf0b7209 */ /* 0x000fe20007810000 */
[----:B------:R-:W1:Y:S01]  /*84f0*/  MUFU.TANH R18, R18 ;  /* 0x0000001200127308 */ /* 0x000e620000002400 */
[----:B------:R-:W-:Y:S02]  /*8500*/  ISETP.GT.AND P5, PT, R2, 0x30, PT ;  /* 0x000000300200780c */ /* 0x000fe40003fa4270 */
[----:B--2---:R-:W-:Y:S02]  /*8510*/  FSEL R179, R25, -INF , P1 ;  /* 0xff80000019b37808 */ /* 0x004fe40000800000 */
[----:B------:R-:W-:Y:S02]  /*8520*/  FMNMX.FTZ R11, R178, R11, !PT ;  /* 0x0000000bb20b7209 */ /* 0x000fe40007810000 */
[----:B------:R-:W-:Y:S02]  /*8530*/  FSEL R10, R160, -INF , P6 ;  /* 0xff800000a00a7808 */ /* 0x000fe40003000000 */
[C---:B------:R-:W-:Y:S01]  /*8540*/  ISETP.GT.AND P6, PT, R0.reuse, 0x11, PT ;  /* 0x000000110000780c */ /* 0x040fe20003fc4270 */
[----:B------:R-:W2:Y:S01]  /*8550*/  MUFU.TANH R33, R33 ;  /* 0x0000002100217308 */ /* 0x000ea20000002400 */
[----:B------:R-:W-:Y:S02]  /*8560*/  FMNMX.FTZ R12, R9, R102, !PT ;  /* 0x00000066090c7209 */ /* 0x000fe40007810000 */
[----:B------:R-:W-:Y:S02]  /*8570*/  ISETP.GT.AND P0, PT, R0, 0x8, PT ;  /* 0x000000080000780c */ /* 0x000fe40003f04270 */
[----:B------:R-:W-:Y:S02]  /*8580*/  FSEL R169, R15, -INF , P6 ;  /* 0xff8000000fa97808 */ /* 0x000fe40003000000 */
[----:B------:R-:W-:Y:S02]  /*8590*/  FSEL R182, R28, -INF , P5 ;  /* 0xff8000001cb67808 */ /* 0x000fe40002800000 */
[----:B------:R-:W-:Y:S01]  /*85a0*/  ISETP.GT.AND P1, PT, R2, 0x31, PT ;  /* 0x000000310200780c */ /* 0x000fe20003f24270 */
[----:B------:R-:W4:Y:S01]  /*85b0*/  MUFU.TANH R31, R31 ;  /* 0x0000001f001f7308 */ /* 0x000f220000002400 */
[----:B------:R-:W-:Y:S02]  /*85c0*/  ISETP.GT.AND P6, PT, R0, 0x19, PT ;  /* 0x000000190000780c */ /* 0x000fe40003fc4270 */
[----:B------:R-:W-:Y:S02]  /*85d0*/  FMNMX.FTZ R11, R179, R11, !PT ;  /* 0x0000000bb30b7209 */ /* 0x000fe40007810000 */
[----:B------:R-:W-:Y:S02]  /*85e0*/  FSEL R7, R161, -INF , P0 ;  /* 0xff800000a1077808 */ /* 0x000fe40000000000 */
[----:B------:R-:W-:Y:S02]  /*85f0*/  FMNMX.FTZ R12, R8, R12, !PT ;  /* 0x0000000c080c7209 */ /* 0x000fe40007810000 */
[----:B---3--:R-:W-:Y:S01]  /*8600*/  FSEL R183, R29, -INF , P1 ;  /* 0xff8000001db77808 */ /* 0x008fe20000800000 */
[----:B------:R-:W3:Y:S01]  /*8610*/  MUFU.TANH R36, R36 ;  /* 0x0000002400247308 */ /* 0x000ee20000002400 */
[----:B-----5:R-:W-:Y:S02]  /*8620*/  FSEL R173, R19, -INF , P6 ;  /* 0xff80000013ad7808 */ /* 0x020fe40003000000 */
[C---:B------:R-:W-:Y:S02]  /*8630*/  ISETP.GT.AND P6, PT, R0.reuse, 0x21, PT ;  /* 0x000000210000780c */ /* 0x040fe40003fc4270 */
[----:B------:R-:W-:Y:S02]  /*8640*/  ISETP.GT.AND P0, PT, R0, 0x10, PT ;  /* 0x000000100000780c */ /* 0x000fe40003f04270 */
[----:B------:R-:W-:Y:S02]  /*8650*/  ISETP.GT.AND P5, PT, R2, 0x38, PT ;  /* 0x000000380200780c */ /* 0x000fe40003fa4270 */
[----:B------:R-:W-:Y:S01]  /*8660*/  FMNMX.FTZ R11, R182, R11, !PT ;  /* 0x0000000bb60b7209 */ /* 0x000fe20007810000 */
[----:B------:R-:W5:Y:S01]  /*8670*/  MUFU.TANH R37, R37 ;  /* 0x0000002500257308 */ /* 0x000f620000002400 */
[----:B------:R-:W-:Y:S02]  /*8680*/  FMNMX.FTZ R12, R7, R12, !PT ;  /* 0x0000000c070c7209 */ /* 0x000fe40007810000 */
[----:B------:R-:W-:Y:S02]  /*8690*/  FSEL R177, R23, -INF , P6 ;  /* 0xff80000017b17808 */ /* 0x000fe40003000000 */
[----:B------:R-:W-:Y:S02]  /*86a0*/  FSEL R168, R168, -INF , P0 ;  /* 0xff800000a8a87808 */ /* 0x000fe40000000000 */
[----:B------:R-:W-:Y:S02]  /*86b0*/  FSEL R229, R32, -INF , P5 ;  /* 0xff80000020e57808 */ /* 0x000fe40002800000 */
[C---:B------:R-:W-:Y:S01]  /*86c0*/  ISETP.GT.AND P0, PT, R0.reuse, 0x18, PT ;  /* 0x000000180000780c */ /* 0x040fe20003f04270 */
[----:B------:R-:W3:Y:S01]  /*86d0*/  MUFU.TANH R26, R26 ;  /* 0x0000001a001a7308 */ /* 0x000ee20000002400 */
[----:B------:R-:W-:Y:S02]  /*86e0*/  ISETP.GT.AND P6, PT, R0, 0x29, PT ;  /* 0x000000290000780c */ /* 0x000fe40003fc4270 */
[----:B------:R-:W-:Y:S02]  /*86f0*/  ISETP.GT.AND P1, PT, R2, 0x39, PT ;  /* 0x000000390200780c */ /* 0x000fe40003f24270 */
[----:B------:R-:W-:Y:S02]  /*8700*/  FMNMX.FTZ R11, R183, R11, !PT ;  /* 0x0000000bb70b7209 */ /* 0x000fe40007810000 */
[----:B------:R-:W-:Y:S02]  /*8710*/  FMNMX.FTZ R12, R10, R12, !PT ;  /* 0x0000000c0a0c7209 */ /* 0x000fe40007810000 */
[----:B-1----:R-:W-:Y:S01]  /*8720*/  FSEL R172, R18, -INF , P0 ;  /* 0xff80000012ac7808 */ /* 0x002fe20000000000 */
[----:B------:R-:W1:Y:S01]  /*8730*/  MUFU.TANH R35, R35 ;  /* 0x0000002300237308 */ /* 0x000e620000002400 */
[C---:B------:R-:W-:Y:S02]  /*8740*/  ISETP.GT.AND P0, PT, R0.reuse, 0x20, PT ;  /* 0x000000200000780c */ /* 0x040fe40003f04270 */
[----:B------:R-:W-:Y:S02]  /*8750*/  FSEL R181, R27, -INF , P6 ;  /* 0xff8000001bb57808 */ /* 0x000fe40003000000 */
[----:B------:R-:W-:Y:S02]  /*8760*/  ISETP.GT.AND P6, PT, R0, 0x31, PT ;  /* 0x000000310000780c */ /* 0x000fe40003fc4270 */
[----:B------:R-:W-:Y:S02]  /*8770*/  ISETP.GT.AND P5, PT, R2, 0x40, PT ;  /* 0x000000400200780c */ /* 0x000fe40003fa4270 */
[----:B------:R-:W-:Y:S01]  /*8780*/  FMNMX.FTZ R11, R229, R11, !PT ;  /* 0x0000000be50b7209 */ /* 0x000fe20007810000 */
[----:B------:R-:W1:Y:S01]  /*8790*/  MUFU.TANH R30, R30 ;  /* 0x0000001e001e7308 */ /* 0x000e620000002400 */
[----:B--2---:R-:W-:Y:S02]  /*87a0*/  FSEL R230, R33, -INF , P1 ;  /* 0xff80000021e67808 */ /* 0x004fe40000800000 */
[----:B------:R-:W-:Y:S02]  /*87b0*/  FMNMX.FTZ R12, R168, R12, !PT ;  /* 0x0000000ca80c7209 */ /* 0x000fe40007810000 */
[----:B------:R-:W-:Y:S02]  /*87c0*/  FSEL R176, R22, -INF , P0 ;  /* 0xff80000016b07808 */ /* 0x000fe40000000000 */
[----:B----4-:R-:W-:Y:S02]  /*87d0*/  FSEL R228, R31, -INF , P6 ;  /* 0xff8000001fe47808 */ /* 0x010fe40003000000 */
[----:B---3--:R-:W-:Y:S01]  /*87e0*/  FSEL R248, R36, -INF , P5 ;  /* 0xff80000024f87808 */ /* 0x008fe20002800000 */
[----:B------:R-:W2:Y:S01]  /*87f0*/  MUFU.TANH R40, R40 ;  /* 0x0000002800287308 */ /* 0x000ea20000002400 */
[----:B------:R-:W-:Y:S02]  /*8800*/  ISETP.GT.AND P1, PT, R2, 0x41, PT ;  /* 0x000000410200780c */ /* 0x000fe40003f24270 */
[----:B------:R-:W-:Y:S02]  /*8810*/  FMNMX.FTZ R11, R230, R11, !PT ;  /* 0x0000000be60b7209 */ /* 0x000fe40007810000 */
[C---:B------:R-:W-:Y:S02]  /*8820*/  ISETP.GT.AND P0, PT, R0.reuse, 0x28, PT ;  /* 0x000000280000780c */ /* 0x040fe40003f04270 */
[----:B------:R-:W-:Y:S02]  /*8830*/  ISETP.GT.AND P6, PT, R0, 0x39, PT ;  /* 0x000000390000780c */ /* 0x000fe40003fc4270 */
[----:B------:R-:W-:Y:S01]  /*8840*/  FMNMX.FTZ R12, R169, R12, !PT ;  /* 0x0000000ca90c7209 */ /* 0x000fe20007810000 */
[----:B------:R-:W3:Y:S01]  /*8850*/  MUFU.TANH R34, R34 ;  /* 0x0000002200227308 */ /* 0x000ee20000002400 */
[----:B-----5:R-:W-:Y:S02]  /*8860*/  FSEL R249, R37, -INF , P1 ;  /* 0xff80000025f97808 */ /* 0x020fe40000800000 */
[----:B------:R-:W-:Y:S02]  /*8870*/  FMNMX.FTZ R11, R248, R11, !PT ;  /* 0x0000000bf80b7209 */ /* 0x000fe40007810000 */
[----:B------:R-:W-:Y:S02]  /*8880*/  FSEL R180, R26, -INF , P0 ;  /* 0xff8000001ab47808 */ /* 0x000fe40000000000 */
[----:B------:R-:W-:Y:S02]  /*8890*/  ISETP.GT.AND P0, PT, R0, 0x30, PT ;  /* 0x000000300000780c */ /* 0x000fe40003f04270 */
[----:B-1----:R-:W-:Y:S01]  /*88a0*/  FSEL R238, R35, -INF , P6 ;  /* 0xff80000023ee7808 */ /* 0x002fe20003000000 */
[----:B------:R-:W1:Y:S01]  /*88b0*/  MUFU.TANH R41, R41 ;  /* 0x0000002900297308 */ /* 0x000e620000002400 */
[----:B------:R-:W-:Y:S02]  /*88c0*/  ISETP.GT.AND P6, PT, R2, 0x48, PT ;  /* 0x000000480200780c */ /* 0x000fe40003fc4270 */
[----:B------:R-:W-:Y:S02]  /*88d0*/  FMNMX.FTZ R12, R172, R12, !PT ;  /* 0x0000000cac0c7209 */ /* 0x000fe40007810000 */
[----:B------:R-:W-:Y:S02]  /*88e0*/  FSEL R193, R30, -INF , P0 ;  /* 0xff8000001ec17808 */ /* 0x000fe40000000000 */
[----:B------:R-:W-:Y:S01]  /*88f0*/  FMNMX.FTZ R100, R249, R11, !PT ;  /* 0x0000000bf9647209 */ /* 0x000fe20007810000 */
[----:B------:R-:W-:Y:S01]  /*8900*/  LDSM.16.MT88.4 R28, [R236+UR4+0x100] ;  /* 0x00010004ec1c783b */ /* 0x000fe20008004200 */
[----:B--2---:R-:W-:Y:S01]  /*8910*/  FSEL R192, R40, -INF , P6 ;  /* 0xff80000028c07808 */ /* 0x004fe20003000000 */
[----:B------:R-:W2:Y:S01]  /*8920*/  MUFU.TANH R38, R38 ;  /* 0x0000002600267308 */ /* 0x000ea20000002400 */
[----:B------:R-:W-:Y:S02]  /*8930*/  ISETP.GT.AND P0, PT, R0, 0x38, PT ;  /* 0x000000380000780c */ /* 0x000fe40003f04270 */
[----:B------:R-:W-:Y:S02]  /*8940*/  ISETP.GT.AND P5, PT, R2, 0x49, PT ;  /* 0x000000490200780c */ /* 0x000fe40003fa4270 */
[----:B------:R-:W-:Y:S02]  /*8950*/  FMNMX.FTZ R12, R173, R12, !PT ;  /* 0x0000000cad0c7209 */ /* 0x000fe40007810000 */
[----:B---3--:R-:W-:Y:S02]  /*8960*/  FSEL R235, R34, -INF , P0 ;  /* 0xff80000022eb7808 */ /* 0x008fe40000000000 */
[----:B------:R-:W-:Y:S01]  /*8970*/  ISETP.GT.AND P0, PT, R0, 0x40, PT ;  /* 0x000000400000780c */ /* 0x000fe20003f04270 */
[----:B------:R-:W3:Y:S01]  /*8980*/  MUFU.TANH R44, R44 ;  /* 0x0000002c002c7308 */ /* 0x000ee20000002400 */
[----:B------:R-:W-:Y:S02]  /*8990*/  ISETP.GT.AND P1, PT, R2, 0x50, PT ;  /* 0x000000500200780c */ /* 0x000fe40003f24270 */
[----:B------:R-:W-:Y:S02]  /*89a0*/  FMNMX.FTZ R100, R192, R100, !PT ;  /* 0x00000064c0647209 */ /* 0x000fe40007810000 */
[----:B-1----:R-:W-:Y:S02]  /*89b0*/  FSEL R194, R41, -INF , P5 ;  /* 0xff80000029c27808 */ /* 0x002fe40002800000 */
[----:B------:R-:W-:Y:S02]  /*89c0*/  FMNMX.FTZ R12, R176, R12, !PT ;  /* 0x0000000cb00c7209 */ /* 0x000fe40007810000 */
[----:B------:R-:W-:Y:S01]  /*89d0*/  FMNMX.FTZ R100, R194, R100, !PT ;  /* 0x00000064c2647209 */ /* 0x000fe20007810000 */
[----:B------:R-:W1:Y:S01]  /*89e0*/  MUFU.TANH R45, R45 ;  /* 0x0000002d002d7308 */ /* 0x000e620000002400 */
[----:B------:R-:W-:Y:S02]  /*89f0*/  FMNMX.FTZ R12, R177, R12, !PT ;  /* 0x0000000cb10c7209 */ /* 0x000fe40007810000 */
[----:B------:R-:W-:Y:S02]  /*8a00*/  ISETP.GT.AND P6, PT, R2, 0x58, PT ;  /* 0x000000580200780c */ /* 0x000fe40003fc4270 */
[----:B--2---:R-:W-:Y:S02]  /*8a10*/  FSEL R250, R38, -INF , P0 ;  /* 0xff80000026fa7808 */ /* 0x004fe40000000000 */
[----:B------:R-:W-:Y:S02]  /*8a20*/  ISETP.GT.AND P0, PT, R2, 0x51, PT ;  /* 0x000000510200780c */ /* 0x000fe40003f04270 */
[----:B------:R-:W-:Y:S01]  /*8a30*/  FMNMX.FTZ R12, R180, R12, !PT ;  /* 0x0000000cb40c7209 */ /* 0x000fe20007810000 */
[----:B------:R-:W2:Y:S01]  /*8a40*/  MUFU.TANH R48, R48 ;  /* 0x0000003000307308 */ /* 0x000ea20000002400 */
[----:B------:R-:W-:Y:S02]  /*8a50*/  ISETP.GT.AND P5, PT, R2, 0x59, PT ;  /* 0x000000590200780c */ /* 0x000fe40003fa4270 */
[----:B------:R-:W-:Y:S01]  /*8a60*/  FMNMX.FTZ R2, R181, R12, !PT ;  /* 0x0000000cb5027209 */ /* 0x000fe20007810000 */
[----:B------:R-:W-:Y:S01]  /*8a70*/  FMUL.FTZ R12, R51, c[0x0][0x320] ;  /* 0x0000c800330c7a20 */ /* 0x000fe20000410000 */
[----:B---3--:R-:W-:Y:S02]  /*8a80*/  FSEL R47, R44, -INF , P1 ;  /* 0xff8000002c2f7808 */ /* 0x008fe40000800000 */
[----:B------:R-:W-:Y:S02]  /*8a90*/  FMNMX.FTZ R2, R193, R2, !PT ;  /* 0x00000002c1027209 */ /* 0x000fe40007810000 */
[----:B------:R-:W-:Y:S01]  /*8aa0*/  FMNMX.FTZ R100, R47, R100, !PT ;  /* 0x000000642f647209 */ /* 0x000fe20007810000 */
[----:B------:R-:W3:Y:S01]  /*8ab0*/  MUFU.TANH R49, R49 ;  /* 0x0000003100317308 */ /* 0x000ee20000002400 */
[----:B------:R-:W-:Y:S02]  /*8ac0*/  FMNMX.FTZ R2, R228, R2, !PT ;  /* 0x00000002e4027209 */ /* 0x000fe40007810000 */
[----:B------:R-:W-:Y:S02]  /*8ad0*/  ISETP.GT.AND P1, PT, R0, 0x41, PT ;  /* 0x000000410000780c */ /* 0x000fe40003f24270 */
[----:B-1----:R-:W-:Y:S02]  /*8ae0*/  FSEL R25, R45, -INF , P0 ;  /* 0xff8000002d197808 */ /* 0x002fe40000000000 */
[----:B------:R-:W-:Y:S02]  /*8af0*/  FMNMX.FTZ R2, R235, R2, !PT ;  /* 0x00000002eb027209 */ /* 0x000fe40007810000 */
[----:B------:R-:W-:Y:S01]  /*8b00*/  FMNMX.FTZ R100, R25, R100, !PT ;  /* 0x0000006419647209 */ /* 0x000fe20007810000 */
[----:B------:R-:W1:Y:S01]  /*8b10*/  MUFU.TANH R39, R39 ;  /* 0x0000002700277308 */ /* 0x000e620000002400 */
[----:B------:R-:W-:Y:S02]  /*8b20*/  FMNMX.FTZ R2, R238, R2, !PT ;  /* 0x00000002ee027209 */ /* 0x000fe40007810000 */
[----:B------:R-:W-:Y:S02]  /*8b30*/  ISETP.GT.AND P0, PT, R0, 0x48, PT ;  /* 0x000000480000780c */ /* 0x000fe40003f04270 */
[----:B--2---:R-:W-:Y:S02]  /*8b40*/  FSEL R234, R48, -INF , P6 ;  /* 0xff80000030ea7808 */ /* 0x004fe40003000000 */
[----:B------:R-:W-:Y:S02]  /*8b50*/  FMNMX.FTZ R2, R250, R2, !PT ;  /* 0x00000002fa027209 */ /* 0x000fe40007810000 */
[----:B------:R-:W-:Y:S01]  /*8b60*/  FMNMX.FTZ R100, R234, R100, !PT ;  /* 0x00000064ea647209 */ /* 0x000fe20007810000 */
[----:B------:R-:W2:Y:S01]  /*8b70*/  MUFU.TANH R42, R42 ;  /* 0x0000002a002a7308 */ /* 0x000ea20000002400 */
[----:B---3--:R-:W-:Y:S04]  /*8b80*/  FSEL R231, R49, -INF , P5 ;  /* 0xff80000031e77808 */ /* 0x008fe80002800000 */
[----:B------:R-:W-:Y:S05]  /*8b90*/  FMNMX.FTZ R100, R231, R100, !PT ;  /* 0x00000064e7647209 */ /* 0x000fea0007810000 */
[----:B------:R-:W3:Y:S01]  /*8ba0*/  MUFU.TANH R43, R43 ;  /* 0x0000002b002b7308 */ /* 0x000ee20000002400 */
[----:B------:R-:W4:Y:S01]  /*8bb0*/  SHFL.BFLY PT, R11, R100, 0x2, 0x1f ;  /* 0x0c401f00640b7f89 */ /* 0x000f2200000e0000 */
[----:B-1----:R-:W-:Y:S02]  /*8bc0*/  FSEL R247, R39, -INF , P1 ;  /* 0xff80000027f77808 */ /* 0x002fe40000800000 */
[----:B------:R-:W-:Y:S02]  /*8bd0*/  ISETP.GT.AND P1, PT, R0, 0x49, PT ;  /* 0x000000490000780c */ /* 0x000fe40003f24270 */
[----:B------:R-:W-:Y:S04]  /*8be0*/  FMNMX.FTZ R2, R247, R2, !PT ;  /* 0x00000002f7027209 */ /* 0x000fe80007810000 */
[----:B------:R-:W1:Y:S01]  /*8bf0*/  MUFU.TANH R46, R46 ;  /* 0x0000002e002e7308 */ /* 0x000e620000002400 */
[----:B--2---:R-:W-:Y:S02]  /*8c00*/  FSEL R251, R42, -INF , P0 ;  /* 0xff8000002afb7808 */ /* 0x004fe40000000000 */
[C---:B------:R-:W-:Y:S02]  /*8c10*/  ISETP.GT.AND P0, PT, R0.reuse, 0x50, PT ;  /* 0x000000500000780c */ /* 0x040fe40003f04270 */
[----:B------:R-:W-:Y:S05]  /*8c20*/  FMNMX.FTZ R2, R251, R2, !PT ;  /* 0x00000002fb027209 */ /* 0x000fea0007810000 */
[----:B------:R-:W2:Y:S01]  /*8c30*/  MUFU.TANH R14, R14 ;  /* 0x0000000e000e7308 */ /* 0x000ea20000002400 */
[----:B---3--:R-:W-:Y:S02]  /*8c40*/  FSEL R252, R43, -INF , P1 ;  /* 0xff8000002bfc7808 */ /* 0x008fe40000800000 */
[----:B------:R-:W-:Y:S02]  /*8c50*/  ISETP.GT.AND P1, PT, R0, 0x51, PT ;  /* 0x000000510000780c */ /* 0x000fe40003f24270 */
[----:B------:R-:W-:Y:S05]  /*8c60*/  FMNMX.FTZ R2, R252, R2, !PT ;  /* 0x00000002fc027209 */ /* 0x000fea0007810000 */
[----:B------:R-:W3:Y:S01]  /*8c70*/  MUFU.TANH R13, R13 ;  /* 0x0000000d000d7308 */ /* 0x000ee20000002400 */
[----:B----4-:R-:W-:Y:S02]  /*8c80*/  FMNMX.FTZ R100, R100, R11, !PT ;  /* 0x0000000b64647209 */ /* 0x010fe40007810000 */
[----:B-1----:R-:W-:Y:S02]  /*8c90*/  FSEL R244, R46, -INF , P0 ;  /* 0xff8000002ef47808 */ /* 0x002fe40000000000 */
[----:B------:R-:W-:Y:S01]  /*8ca0*/  ISETP.GT.AND P0, PT, R0, 0x58, PT ;  /* 0x000000580000780c */ /* 0x000fe20003f04270 */
[----:B------:R-:W1:Y:S01]  /*8cb0*/  SHFL.BFLY PT, R11, R100, 0x1, 0x1f ;  /* 0x0c201f00640b7f89 */ /* 0x000e6200000e0000 */
[----:B------:R-:W-:Y:S03]  /*8cc0*/  FMNMX.FTZ R2, R244, R2, !PT ;  /* 0x00000002f4027209 */ /* 0x000fe60007810000 */
[----:B------:R-:W4:Y:S01]  /*8cd0*/  MUFU.TANH R12, R12 ;  /* 0x0000000c000c7308 */ /* 0x000f220000002400 */
[----:B--2---:R-:W-:Y:S02]  /*8ce0*/  FSEL R241, R14, -INF , P1 ;  /* 0xff8000000ef17808 */ /* 0x004fe40000800000 */
[----:B------:R-:W-:Y:S02]  /*8cf0*/  ISETP.GT.AND P1, PT, R0, 0x59, PT ;  /* 0x000000590000780c */ /* 0x000fe40003f24270 */
[----:B------:R-:W-:Y:S02]  /*8d00*/  FMNMX.FTZ R0, R241, R2, !PT ;  /* 0x00000002f1007209 */ /* 0x000fe40007810000 */
[----:B---3--:R-:W-:Y:S04]  /*8d10*/  FSEL R195, R13, -INF , P0 ;  /* 0xff8000000dc37808 */ /* 0x008fe80000000000 */
[----:B------:R-:W-:Y:S02]  /*8d20*/  FMNMX.FTZ R0, R195, R0, !PT ;  /* 0x00000000c3007209 */ /* 0x000fe40007810000 */
[----:B-1----:R-:W-:Y:S02]  /*8d30*/  FMNMX.FTZ R100, R100, R11, !PT ;  /* 0x0000000b64647209 */ /* 0x002fe40007810000 */
[----:B----4-:R-:W-:Y:S03]  /*8d40*/  FSEL R24, R12, -INF , P1 ;  /* 0xff8000000c187808 */ /* 0x010fe60000800000 */
[C---:B------:R-:W-:Y:S01]  /*8d50*/  FMUL.FTZ R164, R100.reuse, c[0x0][0x2d0] ;  /* 0x0000b40064a47a20 */ /* 0x040fe20000410000 */
[----:B------:R-:W-:Y:S01]  /*8d60*/  FSETP.NEU.FTZ.AND P1, PT, R100, -INF , PT ;  /* 0xff8000006400780b */ /* 0x000fe20003f3d000 */
[----:B------:R-:W-:Y:S01]  /*8d70*/  LDSM.16.MT88.4 R12, [R103+UR4+0x100] ;  /* 0x00010004670c783b */ /* 0x000fe20008004200 */
[----:B------:R-:W-:Y:S02]  /*8d80*/  FMNMX.FTZ R0, R24, R0, !PT ;  /* 0x0000000018007209 */ /* 0x000fe40007810000 */
[----:B------:R-:W-:Y:S05]  /*8d90*/  FSEL R164, R164, RZ, P1 ;  /* 0x000000ffa4a47208 */ /* 0x000fea0000800000 */
[----:B------:R-:W1:Y:S01]  /*8da0*/  SHFL.BFLY PT, R2, R0, 0x2, 0x1f ;  /* 0x0c401f0000027f89 */ /* 0x000e6200000e0000 */
[--C-:B------:R-:W-:Y:S02]  /*8db0*/  FFMA.FTZ R3, R3, c[0x0][0x2d0], -R164.reuse ;  /* 0x0000b40003037a23 */ /* 0x100fe400000108a4 */
[--C-:B------:R-:W-:Y:S02]  /*8dc0*/  FFMA.FTZ R4, R4, c[0x0][0x2d0], -R164.reuse ;  /* 0x0000b40004047a23 */ /* 0x100fe400000108a4 */
[----:B------:R-:W-:Y:S01]  /*8dd0*/  MUFU.EX2 R245, R3 ;  /* 0x0000000300f57308 */ /* 0x000fe20000000800 */
[--C-:B------:R-:W-:Y:S02]  /*8de0*/  FFMA.FTZ R6, R6, c[0x0][0x2d0], -R164.reuse ;  /* 0x0000b40006067a23 */ /* 0x100fe400000108a4 */
[----:B------:R-:W-:Y:S07]  /*8df0*/  FFMA.FTZ R5, R5, c[0x0][0x2d0], -R164 ;  /* 0x0000b40005057a23 */ /* 0x000fee00000108a4 */
[----:B------:R-:W2:Y:S01]  /*8e00*/  MUFU.EX2 R242, R4 ;  /* 0x0000000400f27308 */ /* 0x000ea20000000800 */
[----:B-1----:R-:W-:Y:S09]  /*8e10*/  FMNMX.FTZ R0, R0, R2, !PT ;  /* 0x0000000200007209 */ /* 0x002ff20007810000 */
[----:B------:R-:W-:Y:S01]  /*8e20*/  MUFU.EX2 R19, R6 ;  /* 0x0000000600137308 */ /* 0x000fe20000000800 */
[----:B------:R-:W1:Y:S09]  /*8e30*/  SHFL.BFLY PT, R2, R0, 0x1, 0x1f ;  /* 0x0c201f0000027f89 */ /* 0x000e7200000e0000 */
[----:B------:R-:W3:Y:S01]  /*8e40*/  MUFU.EX2 R246, R5 ;  /* 0x0000000500f67308 */ /* 0x000ee20000000800 */
[----:B--2---:R-:W-:Y:S02]  /*8e50*/  F2FP.PACK_AB R160, R245, R242 ;  /* 0x000000f2f5a0723e */ /* 0x004fe400000000ff */
[----:B-1----:R-:W-:Y:S02]  /*8e60*/  FMNMX.FTZ R3, R0, R2, !PT ;  /* 0x0000000200037209 */ /* 0x002fe40007810000 */
[----:B------:R-:W-:Y:S02]  /*8e70*/  FSEL R2, R100, RZ, P1 ;  /* 0x000000ff64027208 */ /* 0x000fe40000800000 */
[C---:B------:R-:W-:Y:S01]  /*8e80*/  FSETP.NEU.FTZ.AND P0, PT, R3.reuse, -INF , PT ;  /* 0xff8000000300780b */ /* 0x040fe20003f1d000 */
[C---:B------:R-:W-:Y:S01]  /*8e90*/  FMUL.FTZ R165, R3.reuse, c[0x0][0x2d0] ;  /* 0x0000b40003a57a20 */ /* 0x040fe20000410000 */
[----:B---3--:R-:W-:Y:S01]  /*8ea0*/  F2FP.PACK_AB R162, R246, R19 ;  /* 0x00000013f6a2723e */ /* 0x008fe200000000ff */
[----:B------:R-:W-:Y:S01]  /*8eb0*/  FADD.FTZ R2, -R2, R101 ;  /* 0x0000006502027221 */ /* 0x000fe20000010100 */
[----:B------:R-:W-:Y:S02]  /*8ec0*/  FSEL R0, R3, RZ, P0 ;  /* 0x000000ff03007208 */ /* 0x000fe40000000000 */
[----:B------:R-:W-:Y:S01]  /*8ed0*/  FSEL R165, R165, RZ, P0 ;  /* 0x000000ffa5a57208 */ /* 0x000fe20000000000 */
[----:B------:R-:W-:Y:S01]  /*8ee0*/  FMUL.FTZ R2, R2, c[0x0][0x2d0] ;  /* 0x0000b40002027a20 */ /* 0x000fe20000410000 */
[----:B------:R-:W-:Y:S01]  /*8ef0*/  IADD3 R101, R236, UR4, RZ ;  /* 0x00000004ec657c10 */ /* 0x000fe2000fffe0ff */
[----:B------:R-:W-:Y:S01]  /*8f00*/  FADD.FTZ R0, -R0, R102 ;  /* 0x0000006600007221 */ /* 0x000fe20000010100 */
[----:B------:R-:W-:Y:S01]  /*8f10*/  IADD3 R102, R103, UR4, RZ ;  /* 0x0000000467667c10 */ /* 0x000fe2000fffe0ff */
[--C-:B------:R-:W-:Y:S01]  /*8f20*/  FFMA.FTZ R9, R9, c[0x0][0x2d0], -R165.reuse ;  /* 0x0000b40009097a23 */ /* 0x100fe200000108a5 */
[----:B------:R-:W-:Y:S01]  /*8f30*/  PLOP3.LUT P0, PT, PT, PT, UP0, 0x80, 0x0 ;  /* 0x000000000000781c */ /* 0x000fe20003f0f008 */
[----:B------:R-:W-:Y:S01]  /*8f40*/  FMUL.FTZ R0, R0, c[0x0][0x2d0] ;  /* 0x0000b40000007a20 */ /* 0x000fe20000410000 */
[----:B------:R-:W1:Y:S01]  /*8f50*/  MUFU.EX2 R2, R2 ;  /* 0x0000000200027308 */ /* 0x000e620000000800 */
[--C-:B------:R-:W-:Y:S01]  /*8f60*/  FFMA.FTZ R8, R8, c[0x0][0x2d0], -R165.reuse ;  /* 0x0000b40008087a23 */ /* 0x100fe200000108a5 */
[----:B------:R-:W-:Y:S01]  /*8f70*/  IADD3 R102, R240, R102, RZ ;  /* 0x00000066f0667210 */ /* 0x000fe20007ffe0ff */
[--C-:B------:R-:W-:Y:S02]  /*8f80*/  FFMA.FTZ R7, R7, c[0x0][0x2d0], -R165.reuse ;  /* 0x0000b40007077a23 */ /* 0x100fe400000108a5 */
[----:B------:R-:W-:Y:S02]  /*8f90*/  FFMA.FTZ R10, R10, c[0x0][0x2d0], -R165 ;  /* 0x0000b4000a0a7a23 */ /* 0x000fe400000108a5 */
[----:B------:R-:W2:Y:S01]  /*8fa0*/  LDSM.16.MT88.4 R20, [R102+0x100] ;  /* 0x000100006614783b */ /* 0x000ea20000004200 */
[----:B------:R-:W-:Y:S02]  /*8fb0*/  IMAD.IADD R101, R240, 0x1, R101 ;  /* 0x00000001f0657824 */ /* 0x000fe400078e0265 */
[----:B------:R-:W3:Y:S05]  /*8fc0*/  MUFU.EX2 R243, R9 ;  /* 0x0000000900f37308 */ /* 0x000eea0000000800 */
[----:B------:R-:W4:Y:S05]  /*8fd0*/  LDSM.16.MT88.4 R36, [R101+0x100] ;  /* 0x000100006524783b */ /* 0x000f2a0000004200 */
[----:B------:R-:W5:Y:S01]  /*8fe0*/  MUFU.EX2 R26, R8 ;  /* 0x00000008001a7308 */ /* 0x000f620000000800 */
[C---:B-1----:R-:W-:Y:S02]  /*8ff0*/  FMUL.FTZ R4, R2.reuse, R104 ;  /* 0x0000006802047220 */ /* 0x042fe40000410000 */
[C---:B------:R-:W-:Y:S02]  /*9000*/  FMUL.FTZ R5, R2.reuse, R105 ;  /* 0x0000006902057220 */ /* 0x040fe40000410000 */
[C---:B------:R-:W-:Y:S05]  /*9010*/  FMUL.FTZ R16, R2.reuse, R116 ;  /* 0x0000007402107220 */ /* 0x040fea0000410000 */
[----:B------:R-:W1:Y:S01]  /*9020*/  MUFU.EX2 R17, R7 ;  /* 0x0000000700117308 */ /* 0x000e620000000800 */
[C---:B------:R-:W-:Y:S01]  /*9030*/  FMUL.FTZ R32, R2.reuse, R132 ;  /* 0x0000008402207220 */ /* 0x040fe20000410000 */
[----:B------:R-:W-:Y:S01]  /*9040*/  MOV R132, R242 ;  /* 0x000000f200847202 */ /* 0x000fe20000000f00 */
[C---:B------:R-:W-:Y:S01]  /*9050*/  FMUL.FTZ R33, R2.reuse, R133 ;  /* 0x0000008502217220 */ /* 0x040fe20000410000 */
[----:B---3--:R-:W-:Y:S01]  /*9060*/  MOV R133, R243 ;  /* 0x000000f300857202 */ /* 0x008fe20000000f00 */
[C---:B------:R-:W-:Y:S02]  /*9070*/  FMUL.FTZ R9, R2.reuse, R109 ;  /* 0x0000006d02097220 */ /* 0x040fe40000410000 */
[C---:B------:R-:W-:Y:S02]  /*9080*/  FMUL.FTZ R40, R2.reuse, R140 ;  /* 0x0000008c02287220 */ /* 0x040fe40000410000 */
[C---:B------:R-:W-:Y:S01]  /*9090*/  FMUL.FTZ R41, R2.reuse, R141 ;  /* 0x0000008d02297220 */ /* 0x040fe20000410000 */
[----:B------:R-:W3:Y:S01]  /*90a0*/  MUFU.EX2 R18, R10 ;  /* 0x0000000a00127308 */ /* 0x000ee20000000800 */
[C---:B------:R-:W-:Y:S02]  /*90b0*/  FMUL.FTZ R48, R2.reuse, R148 ;  /* 0x0000009402307220 */ /* 0x040fe40000410000 */
[----:B------:R-:W-:Y:S01]  /*90c0*/  FMUL.FTZ R49, R2, R149 ;  /* 0x0000009502317220 */ /* 0x000fe20000410000 */
[----:B-----5:R-:W-:Y:S01]  /*90d0*/  F2FP.PACK_AB R161, R26, R243 ;  /* 0x000000f31aa1723e */ /* 0x020fe200000000ff */
[C---:B------:R-:W-:Y:S01]  /*90e0*/  FMUL.FTZ R8, R2.reuse, R108 ;  /* 0x0000006c02087220 */ /* 0x040fe20000410000 */
[----:B------:R-:W-:Y:S01]  /*90f0*/  MOV R149, R195 ;  /* 0x000000c300957202 */ /* 0x000fe20000000f00 */
[C---:B------:R-:W-:Y:S02]  /*9100*/  FMUL.FTZ R52, R2.reuse, R52 ;  /* 0x0000003402347220 */ /* 0x040fe40000410000 */
[C---:B------:R-:W-:Y:S01]  /*9110*/  FMUL.FTZ R53, R2.reuse, R53 ;  /* 0x0000003502357220 */ /* 0x040fe20000410000 */
[----:B------:R-:W5:Y:S01]  /*9120*/  MUFU.EX2 R0, R0 ;  /* 0x0000000000007308 */ /* 0x000f620000000800 */
[C---:B------:R-:W-:Y:S02]  /*9130*/  FMUL.FTZ R56, R2.reuse, R56 ;  /* 0x0000003802387220 */ /* 0x040fe40000410000 */
[C---:B------:R-:W-:Y:S01]  /*9140*/  FMUL.FTZ R57, R2.reuse, R57 ;  /* 0x0000003902397220 */ /* 0x040fe20000410000 */
[----:B-1----:R-:W-:Y:S01]  /*9150*/  MOV R116, R17 ;  /* 0x0000001100747202 */ /* 0x002fe20000000f00 */
[C---:B------:R-:W-:Y:S02]  /*9160*/  FMUL.FTZ R60, R2.reuse, R60 ;  /* 0x0000003c023c7220 */ /* 0x040fe40000410000 */
[C---:B------:R-:W-:Y:S01]  /*9170*/  FMUL.FTZ R61, R2.reuse, R61 ;  /* 0x0000003d023d7220 */ /* 0x040fe20000410000 */
[----:B------:R-:W-:Y:S01]  /*9180*/  MOV R140, R116 ;  /* 0x00000074008c7202 */ /* 0x000fe20000000f00 */
[C---:B------:R-:W-:Y:S02]  /*9190*/  FMUL.FTZ R64, R2.reuse, R64 ;  /* 0x0000004002407220 */ /* 0x040fe40000410000 */
[C---:B------:R-:W-:Y:S02]  /*91a0*/  FMUL.FTZ R65, R2.reuse, R65 ;  /* 0x0000004102417220 */ /* 0x040fe40000410000 */
[----:B------:R-:W-:Y:S01]  /*91b0*/  FMUL.FTZ R68, R2, R68 ;  /* 0x0000004402447220 */ /* 0x000fe20000410000 */
[----:B---3--:R-:W-:Y:S01]  /*91c0*/  F2FP.PACK_AB R163, R18, R17 ;  /* 0x0000001112a3723e */ /* 0x008fe200000000ff */
[C---:B------:R-:W-:Y:S01]  /*91d0*/  FMUL.FTZ R17, R2.reuse, R117 ;  /* 0x0000007502117220 */ /* 0x040fe20000410000 */
[----:B------:R-:W-:Y:S01]  /*91e0*/  MOV R117, R18 ;  /* 0x0000001200757202 */ /* 0x000fe20000000f00 */
[C---:B------:R-:W-:Y:S02]  /*91f0*/  FMUL.FTZ R69, R2.reuse, R69 ;  /* 0x0000004502457220 */ /* 0x040fe40000410000 */
[C---:B------:R-:W-:Y:S02]  /*9200*/  FMUL.FTZ R72, R2.reuse, R72 ;  /* 0x0000004802487220 */ /* 0x040fe40000410000 */
[C---:B------:R-:W-:Y:S02]  /*9210*/  FMUL.FTZ R73, R2.reuse, R73 ;  /* 0x0000004902497220 */ /* 0x040fe40000410000 */
[----:B------:R-:W-:Y:S02]  /*9220*/  FMUL.FTZ R76, R2, R76 ;  /* 0x0000004c024c7220 */ /* 0x000fe40000410000 */
[C---:B-----5:R-:W-:Y:S02]  /*9230*/  FMUL.FTZ R6, R0.reuse, R106 ;  /* 0x0000006a00067220 */ /* 0x060fe40000410000 */
[C---:B------:R-:W-:Y:S02]  /*9240*/  FMUL.FTZ R7, R0.reuse, R107 ;  /* 0x0000006b00077220 */ /* 0x040fe40000410000 */
[----:B------:R-:W-:Y:S01]  /*9250*/  LDSM.16.MT88.4 R104, [R102+0x3100] ;  /* 0x003100006668783b */ /* 0x000fe20000004200 */
[C---:B------:R-:W-:Y:S02]  /*9260*/  FMUL.FTZ R10, R0.reuse, R110 ;  /* 0x0000006e000a7220 */ /* 0x040fe40000410000 */
[C---:B------:R-:W-:Y:S02]  /*9270*/  FMUL.FTZ R11, R0.reuse, R111 ;  /* 0x0000006f000b7220 */ /* 0x040fe40000410000 */
[C---:B------:R-:W-:Y:S03]  /*9280*/  HMMA.16816.F32 R4, R160.reuse, R12, R4 ;  /* 0x0000000ca004723c */ /* 0x040fe60000001804 */
[----:B------:R-:W-:Y:S02]  /*9290*/  LDSM.16.MT88.4 R108, [R236+UR4+0x3100] ;  /* 0x00310004ec6c783b */ /* 0x000fe40008004200 */
[----:B------:R-:W-:Y:S02]  /*92a0*/  FMUL.FTZ R27, R0, R127 ;  /* 0x0000007f001b7220 */ /* 0x000fe40000410000 */
[C---:B------:R-:W-:Y:S01]  /*92b0*/  FMUL.FTZ R12, R2.reuse, R112 ;  /* 0x00000070020c7220 */ /* 0x040fe20000410000 */
[C---:B------:R-:W-:Y:S04]  /*92c0*/  HMMA.16816.F32 R8, R160.reuse, R14, R8 ;  /* 0x0000000ea008723c */ /* 0x040fe80000001808 */
[----:B------:R-:W-:Y:S02]  /*92d0*/  FMUL.FTZ R13, R2, R113 ;  /* 0x00000071020d7220 */ /* 0x000fe40000410000 */
[C---:B------:R-:W-:Y:S01]  /*92e0*/  FMUL.FTZ R18, R0.reuse, R118 ;  /* 0x0000007600127220 */ /* 0x040fe20000410000 */
[----:B------:R-:W-:Y:S01]  /*92f0*/  MOV R118, R19 ;  /* 0x0000001300767202 */ /* 0x000fe20000000f00 */
[C---:B------:R-:W-:Y:S04]  /*9300*/  FMUL.FTZ R14, R0.reuse, R114 ;  /* 0x00000072000e7220 */ /* 0x040fe80000410000 */
[C---:B------:R-:W-:Y:S02]  /*9310*/  FMUL.FTZ R15, R0.reuse, R115 ;  /* 0x00000073000f7220 */ /* 0x040fe40000410000 */
[----:B------:R-:W-:Y:S01]  /*9320*/  LDSM.16.MT88.4 R112, [R101+0x3100] ;  /* 0x003100006570783b */ /* 0x000fe20000004200 */
[C---:B------:R-:W-:Y:S02]  /*9330*/  FMUL.FTZ R19, R0.reuse, R119 ;  /* 0x0000007700137220 */ /* 0x040fe40000410000 */
[----:B------:R-:W-:Y:S02]  /*9340*/  IMAD.MOV.U32 R119, RZ, RZ, R26 ;  /* 0x000000ffff777224 */ /* 0x000fe400078e001a */
        /* <DEDUP_REMOVED lines=12> */
[----:B------:R-:W-:Y:S01]  /*9410*/  FMUL.FTZ R24, R2, R124 ;  /* 0x0000007c02187220 */ /* 0x000fe20000410000 */
[----:B------:R-:W1:Y:S01]  /*9420*/  LDSM.16.MT88.4 R44, [R103+UR4+0x3100] ;  /* 0x00310004672c783b */ /* 0x000e620008004200 */
[----:B------:R-:W-:Y:S01]  /*9430*/  MOV R148, R121 ;  /* 0x0000007900947202 */ /* 0x000fe20000000f00 */
[C---:B------:R-:W-:Y:S01]  /*9440*/  FMUL.FTZ R35, R0.reuse, R135 ;  /* 0x0000008700237220 */ /* 0x040fe20000410000 */
[----:B------:R-:W-:Y:S01]  /*9450*/  MOV R135, R117 ;  /* 0x0000007500877202 */ /* 0x000fe20000000f00 */
[C---:B------:R-:W-:Y:S03]  /*9460*/  HMMA.16816.F32 R20, R160.reuse, R28, R20 ;  /* 0x0000001ca014723c */ /* 0x040fe60000001814 */
[----:B------:R-:W-:Y:S01]  /*9470*/  FMUL.FTZ R42, R0, R142 ;  /* 0x0000008e002a7220 */ /* 0x000fe20000410000 */
[----:B------:R-:W-:Y:S01]  /*9480*/  LDSM.16.MT88.4 R124, [R103+UR4+0x3900] ;  /* 0x00390004677c783b */ /* 0x000fe20008004200 */
[----:B------:R-:W-:Y:S02]  /*9490*/  IMAD.MOV.U32 R142, RZ, RZ, R118 ;  /* 0x000000ffff8e7224 */ /* 0x000fe400078e0076 */
[C---:B------:R-:W-:Y:S01]  /*94a0*/  FMUL.FTZ R28, R2.reuse, R128 ;  /* 0x00000080021c7220 */ /* 0x040fe20000410000 */
[C---:B------:R-:W-:Y:S04]  /*94b0*/  HMMA.16816.F32 R24, R160.reuse, R30, R24 ;  /* 0x0000001ea018723c */ /* 0x040fe80000001818 */
[----:B------:R-:W-:Y:S02]  /*94c0*/  FMUL.FTZ R29, R2, R129 ;  /* 0x00000081021d7220 */ /* 0x000fe40000410000 */
[C---:B------:R-:W-:Y:S01]  /*94d0*/  FMUL.FTZ R43, R0.reuse, R143 ;  /* 0x0000008f002b7220 */ /* 0x040fe20000410000 */
[----:B------:R-:W-:Y:S01]  /*94e0*/  MOV R143, R119 ;  /* 0x00000077008f7202 */ /* 0x000fe20000000f00 */
[C---:B------:R-:W-:Y:S01]  /*94f0*/  FMUL.FTZ R30, R0.reuse, R130 ;  /* 0x00000082001e7220 */ /* 0x040fe20000410000 */
[----:B------:R-:W-:Y:S03]  /*9500*/  LDSM.16.MT88.4 R116, [R102+0x900] ;  /* 0x000900006674783b */ /* 0x000fe60000004200 */
[C---:B------:R-:W-:Y:S02]  /*9510*/  FMUL.FTZ R31, R0.reuse, R131 ;  /* 0x00000083001f7220 */ /* 0x040fe40000410000 */
[C---:B------:R-:W-:Y:S01]  /*9520*/  FMUL.FTZ R50, R0.reuse, R150 ;  /* 0x0000009600327220 */ /* 0x040fe20000410000 */
[----:B------:R-:W-:Y:S01]  /*9530*/  MOV R150, R231 ;  /* 0x000000e700967202 */ /* 0x000fe20000000f00 */
[C---:B------:R-:W-:Y:S01]  /*9540*/  FMUL.FTZ R51, R0.reuse, R151 ;  /* 0x0000009700337220 */ /* 0x040fe20000410000 */
[----:B------:R-:W-:Y:S01]  /*9550*/  LDSM.16.MT88.4 R128, [R102+0x3900] ;  /* 0x003900006680783b */ /* 0x000fe20000004200 */
[----:B------:R-:W-:Y:S01]  /*9560*/  MOV R151, R234 ;  /* 0x000000ea00977202 */ /* 0x000fe20000000f00 */
[C---:B----4-:R-:W-:Y:S03]  /*9570*/  HMMA.16816.F32 R28, R160.reuse, R36, R28 ;  /* 0x00000024a01c723c */ /* 0x050fe6000000181c */
[C---:B------:R-:W-:Y:S02]  /*9580*/  FMUL.FTZ R54, R0.reuse, R54 ;  /* 0x0000003600367220 */ /* 0x040fe40000410000 */
[----:B------:R-:W-:Y:S02]  /*9590*/  FMUL.FTZ R55, R0, R55 ;  /* 0x0000003700377220 */ /* 0x000fe40000410000 */
[C---:B------:R-:W-:Y:S01]  /*95a0*/  FMUL.FTZ R36, R2.reuse, R136 ;  /* 0x0000008802247220 */ /* 0x040fe20000410000 */
[C---:B------:R-:W-:Y:S04]  /*95b0*/  HMMA.16816.F32 R32, R160.reuse, R38, R32 ;  /* 0x00000026a020723c */ /* 0x040fe80000001820 */
[----:B------:R-:W-:Y:S02]  /*95c0*/  FMUL.FTZ R37, R2, R137 ;  /* 0x0000008902257220 */ /* 0x000fe40000410000 */
[C---:B------:R-:W-:Y:S02]  /*95d0*/  FMUL.FTZ R58, R0.reuse, R58 ;  /* 0x0000003a003a7220 */ /* 0x040fe40000410000 */
[C---:B------:R-:W-:Y:S04]  /*95e0*/  FMUL.FTZ R38, R0.reuse, R138 ;  /* 0x0000008a00267220 */ /* 0x040fe80000410000 */
[C---:B------:R-:W-:Y:S01]  /*95f0*/  FMUL.FTZ R39, R0.reuse, R139 ;  /* 0x0000008b00277220 */ /* 0x040fe20000410000 */
[----:B------:R-:W-:Y:S01]  /*9600*/  MOV R139, R246 ;  /* 0x000000f6008b7202 */ /* 0x000fe20000000f00 */
[C---:B------:R-:W-:Y:S02]  /*9610*/  FMUL.FTZ R59, R0.reuse, R59 ;  /* 0x0000003b003b7220 */ /* 0x040fe40000410000 */
[C---:B------:R-:W-:Y:S02]  /*9620*/  FMUL.FTZ R62, R0.reuse, R62 ;  /* 0x0000003e003e7220 */ /* 0x040fe40000410000 */
[C---:B------:R-:W-:Y:S01]  /*9630*/  FMUL.FTZ R63, R0.reuse, R63 ;  /* 0x0000003f003f7220 */ /* 0x040fe20000410000 */
[C---:B-1----:R-:W-:Y:S03]  /*9640*/  HMMA.16816.F32 R36, R160.reuse, R44, R36 ;  /* 0x0000002ca024723c */ /* 0x042fe60000001824 */
[C---:B------:R-:W-:Y:S02]  /*9650*/  FMUL.FTZ R66, R0.reuse, R66 ;  /* 0x0000004200427220 */ /* 0x040fe40000410000 */
[----:B------:R-:W-:Y:S02]  /*9660*/  FMUL.FTZ R67, R0, R67 ;  /* 0x0000004300437220 */ /* 0x000fe40000410000 */
[C---:B------:R-:W-:Y:S01]  /*9670*/  FMUL.FTZ R44, R2.reuse, R144 ;  /* 0x00000090022c7220 */ /* 0x040fe20000410000 */
[C---:B------:R-:W-:Y:S04]  /*9680*/  HMMA.16816.F32 R40, R160.reuse, R46, R40 ;  /* 0x0000002ea028723c */ /* 0x040fe80000001828 */
[----:B------:R-:W-:Y:S02]  /*9690*/  FMUL.FTZ R45, R2, R145 ;  /* 0x00000091022d7220 */ /* 0x000fe40000410000 */
[C---:B------:R-:W-:Y:S02]  /*96a0*/  FMUL.FTZ R70, R0.reuse, R70 ;  /* 0x0000004600467220 */ /* 0x040fe40000410000 */
[C---:B------:R-:W-:Y:S04]  /*96b0*/  FMUL.FTZ R46, R0.reuse, R146 ;  /* 0x00000092002e7220 */ /* 0x040fe80000410000 */
[C---:B------:R-:W-:Y:S02]  /*96c0*/  FMUL.FTZ R47, R0.reuse, R147 ;  /* 0x00000093002f7220 */ /* 0x040fe40000410000 */
[C---:B------:R-:W-:Y:S02]  /*96d0*/  FMUL.FTZ R71, R0.reuse, R71 ;  /* 0x0000004700477220 */ /* 0x040fe40000410000 */
[C---:B------:R-:W-:Y:S02]  /*96e0*/  FMUL.FTZ R74, R0.reuse, R74 ;  /* 0x0000004a004a7220 */ /* 0x040fe40000410000 */
[----:B------:R-:W-:Y:S01]  /*96f0*/  FMUL.FTZ R75, R0, R75 ;  /* 0x0000004b004b7220 */ /* 0x000fe20000410000 */
[C---:B------:R-:W-:Y:S03]  /*9700*/  HMMA.16816.F32 R44, R160.reuse, R104, R44 ;  /* 0x00000068a02c723c */ /* 0x040fe6000000182c */
[----:B------:R-:W-:Y:S02]  /*9710*/  FMUL.FTZ R77, R2, R77 ;  /* 0x0000004d024d7220 */ /* 0x000fe40000410000 */
[C---:B------:R-:W-:Y:S02]  /*9720*/  FMUL.FTZ R78, R0.reuse, R78 ;  /* 0x0000004e004e7220 */ /* 0x040fe40000410000 */
[----:B------:R-:W-:Y:S01]  /*9730*/  FMUL.FTZ R79, R0, R79 ;  /* 0x0000004f004f7220 */ /* 0x000fe20000410000 */
[C---:B------:R-:W-:Y:S01]  /*9740*/  HMMA.16816.F32 R48, R160.reuse, R106, R48 ;  /* 0x0000006aa030723c */ /* 0x040fe20000001830 */
[----:B------:R-:W1:Y:S03]  /*9750*/  LDSM.16.MT88.4 R104, [R103+UR4+0x6100] ;  /* 0x006100046768783b */ /* 0x000e660008004200 */
[C---:B------:R-:W-:Y:S02]  /*9760*/  FMUL.FTZ R80, R2.reuse, R80 ;  /* 0x0000005002507220 */ /* 0x040fe40000410000 */
[----:B------:R-:W-:Y:S02]  /*9770*/  FMUL.FTZ R81, R2, R81 ;  /* 0x0000005102517220 */ /* 0x000fe40000410000 */
[C---:B------:R-:W-:Y:S04]  /*9780*/  HMMA.16816.F32 R52, R160.reuse, R108, R52 ;  /* 0x0000006ca034723c */ /* 0x040fe80000001834 */
[C---:B------:R-:W-:Y:S02]  /*9790*/  FMUL.FTZ R82, R0.reuse, R82 ;  /* 0x0000005200527220 */ /* 0x040fe40000410000 */
[----:B------:R-:W-:Y:S02]  /*97a0*/  FMUL.FTZ R83, R0, R83 ;  /* 0x0000005300537220 */ /* 0x000fe40000410000 */
[C---:B------:R-:W-:Y:S04]  /*97b0*/  HMMA.16816.F32 R56, R160.reuse, R110, R56 ;  /* 0x0000006ea038723c */ /* 0x040fe80000001838 */
[--C-:B------:R-:W-:Y:S02]  /*97c0*/  FFMA.FTZ R108, R166, c[0x0][0x2d0], -R164.reuse ;  /* 0x0000b400a66c7a23 */ /* 0x100fe400000108a4 */
[C---:B------:R-:W-:Y:S02]  /*97d0*/  FMUL.FTZ R84, R2.reuse, R84 ;  /* 0x0000005402547220 */ /* 0x040fe40000410000 */
[C---:B------:R-:W-:Y:S01]  /*97e0*/  HMMA.16816.F32 R60, R160.reuse, R112, R60 ;  /* 0x00000070a03c723c */ /* 0x040fe2000000183c */
[----:B------:R2:W-:Y:S03]  /*97f0*/  MUFU.EX2 R136, R108 ;  /* 0x0000006c00887308 */ /* 0x0005e60000000800 */
[----:B------:R-:W-:Y:S02]  /*9800*/  FMUL.FTZ R85, R2, R85 ;  /* 0x0000005502557220 */ /* 0x000fe40000410000 */
[C---:B------:R-:W-:Y:S02]  /*9810*/  FMUL.FTZ R86, R0.reuse, R86 ;  /* 0x0000005600567220 */ /* 0x040fe40000410000 */
[C---:B------:R-:W-:Y:S04]  /*9820*/  HMMA.16816.F32 R64, R160.reuse, R114, R64 ;  /* 0x00000072a040723c */ /* 0x040fe80000001840 */
[----:B------:R-:W-:Y:S01]  /*9830*/  FFMA.FTZ R112, R167, c[0x0][0x2d0], -R164 ;  /* 0x0000b400a7707a23 */ /* 0x000fe200000108a4 */
[----:B------:R-:W-:Y:S01]  /*9840*/  MOV R167, R244 ;  /* 0x000000f400a77202 */ /* 0x000fe20000000f00 */
[----:B------:R-:W-:Y:S02]  /*9850*/  FMUL.FTZ R87, R0, R87 ;  /* 0x0000005700577220 */ /* 0x000fe40000410000 */
[----:B------:R3:W-:Y:S01]  /*9860*/  MUFU.EX2 R138, R112 ;  /* 0x00000070008a7308 */ /* 0x0007e20000000800 */
[C---:B-1----:R-:W-:Y:S03]  /*9870*/  HMMA.16816.F32 R68, R160.reuse, R104, R68 ;  /* 0x00000068a044723c */ /* 0x042fe60000001844 */
[C---:B------:R-:W-:Y:S02]  /*9880*/  FMUL.FTZ R88, R2.reuse, R88 ;  /* 0x0000005802587220 */ /* 0x040fe40000410000 */
[----:B------:R-:W-:Y:S02]  /*9890*/  FMUL.FTZ R89, R2, R89 ;  /* 0x0000005902597220 */ /* 0x000fe40000410000 */
[----:B------:R-:W-:Y:S01]  /*98a0*/  FFMA.FTZ R104, R169, c[0x0][0x2d0], -R165 ;  /* 0x0000b400a9687a23 */ /* 0x000fe200000108a5 */
[C---:B------:R-:W-:Y:S01]  /*98b0*/  HMMA.16816.F32 R72, R160.reuse, R106, R72 ;  /* 0x0000006aa048723c */ /* 0x040fe20000001848 */
[----:B--2---:R-:W1:Y:S02]  /*98c0*/  LDSM.16.MT88.4 R108, [R102+0x6100] ;  /* 0x00610000666c783b */ /* 0x004e640000004200 */
[----:B------:R2:W-:Y:S01]  /*98d0*/  MUFU.EX2 R141, R104 ;  /* 0x00000068008d7308 */ /* 0x0005e20000000800 */
[----:B------:R-:W-:Y:S02]  /*98e0*/  IMAD.MOV.U32 R169, RZ, RZ, R122 ;  /* 0x000000ffffa97224 */ /* 0x000fe400078e007a */
[C---:B------:R-:W-:Y:S02]  /*98f0*/  FMUL.FTZ R90, R0.reuse, R90 ;  /* 0x0000005a005a7220 */ /* 0x040fe40000410000 */
[----:B------:R-:W-:Y:S04]  /*9900*/  FMUL.FTZ R91, R0, R91 ;  /* 0x0000005b005b7220 */ /* 0x000fe80000410000 */
[----:B------:R-:W-:Y:S02]  /*9910*/  IMAD.MOV.U32 R137, RZ, RZ, R245 ;  /* 0x000000ffff897224 */ /* 0x000fe400078e00f5 */
[----:B------:R-:W-:Y:S02]  /*9920*/  FMUL.FTZ R92, R2, R92 ;  /* 0x0000005c025c7220 */ /* 0x000fe40000410000 */
[----:B---3--:R-:W-:Y:S01]  /*9930*/  FFMA.FTZ R112, R168, c[0x0][0x2d0], -R165 ;  /* 0x0000b400a8707a23 */ /* 0x008fe200000108a5 */
[----:B------:R-:W-:Y:S01]  /*9940*/  MOV R168, R120 ;  /* 0x0000007800a87202 */ /* 0x000fe20000000f00 */
[----:B------:R-:W-:Y:S01]  /*9950*/  FMUL.FTZ R93, R2, R93 ;  /* 0x0000005d025d7220 */ /* 0x000fe20000410000 */
[----:B------:R-:W-:Y:S01]  /*9960*/  LDSM.16.MT88.4 R120, [R101+0x900] ;  /* 0x000900006578783b */ /* 0x000fe20000004200 */
[----:B------:R3:W4:Y:S01]  /*9970*/  MUFU.EX2 R134, R112 ;  /* 0x0000007000867308 */ /* 0x0007220000000800 */
[C---:B------:R-:W-:Y:S02]  /*9980*/  FMUL.FTZ R94, R0.reuse, R94 ;  /* 0x0000005e005e7220 */ /* 0x040fe40000410000 */
[----:B------:R-:W-:Y:S02]  /*9990*/  FMUL.FTZ R95, R0, R95 ;  /* 0x0000005f005f7220 */ /* 0x000fe40000410000 */
[----:B------:R-:W-:Y:S02]  /*99a0*/  FMUL.FTZ R96, R2, R96 ;  /* 0x0000006002607220 */ /* 0x000fe40000410000 */
[----:B--2---:R-:W-:Y:S02]  /*99b0*/  FFMA.FTZ R104, R170, c[0x0][0x2d0], -R164 ;  /* 0x0000b400aa687a23 */ /* 0x004fe400000108a4 */
[----:B------:R-:W-:Y:S02]  /*99c0*/  IMAD.MOV.U32 R170, RZ, RZ, R194 ;  /* 0x000000ffffaa7224 */ /* 0x000fe400078e00c2 */
[----:B------:R2:W-:Y:S01]  /*99d0*/  MUFU.EX2 R144, R104 ;  /* 0x0000006800907308 */ /* 0x0005e20000000800 */
[----:B------:R-:W-:Y:S02]  /*99e0*/  FMUL.FTZ R97, R2, R97 ;  /* 0x0000006102617220 */ /* 0x000fe40000410000 */
[C---:B------:R-:W-:Y:S02]  /*99f0*/  FMUL.FTZ R98, R0.reuse, R98 ;  /* 0x0000006200627220 */ /* 0x040fe40000410000 */
[----:B------:R-:W-:Y:S02]  /*9a00*/  FMUL.FTZ R99, R0, R99 ;  /* 0x0000006300637220 */ /* 0x000fe40000410000 */
[----:B------:R-:W-:Y:S01]  /*9a10*/  IMAD.MOV.U32 R166, RZ, RZ, R241 ;  /* 0x000000ffffa67224 */ /* 0x000fe200078e00f1 */
[C---:B-1----:R-:W-:Y:S01]  /*9a20*/  HMMA.16816.F32 R76, R160.reuse, R108, R76 ;  /* 0x0000006ca04c723c */ /* 0x042fe2000000184c */
[----:B---3--:R-:W1:Y:S06]  /*9a30*/  LDSM.16.MT88.4 R112, [R236+UR4+0x6100] ;  /* 0x00610004ec70783b */ /* 0x008e6c0008004200 */
[--C-:B------:R-:W-:Y:S01]  /*9a40*/  FFMA.FTZ R108, R171, c[0x0][0x2d0], -R164.reuse ;  /* 0x0000b400ab6c7a23 */ /* 0x100fe200000108a4 */
[C---:B------:R-:W-:Y:S03]  /*9a50*/  HMMA.16816.F32 R80, R160.reuse, R110, R80 ;  /* 0x0000006ea050723c */ /* 0x040fe60000001850 */
[----:B------:R3:W5:Y:S01]  /*9a60*/  MUFU.EX2 R147, R108 ;  /* 0x0000006c00937308 */ /* 0x0007620000000800 */
[----:B------:R-:W-:Y:S01]  /*9a70*/  MOV R171, R192 ;  /* 0x000000c000ab7202 */ /* 0x000fe20000000f00 */
[----:B--2---:R-:W2:Y:S01]  /*9a80*/  LDSM.16.MT88.4 R104, [R101+0x6100] ;  /* 0x006100006568783b */ /* 0x004ea20000004200 */
[--C-:B---3--:R-:W-:Y:S07]  /*9a90*/  FFMA.FTZ R108, R172, c[0x0][0x2d0], -R165.reuse ;  /* 0x0000b400ac6c7a23 */ /* 0x108fee00000108a5 */
[----:B------:R3:W-:Y:S01]  /*9aa0*/  MUFU.EX2 R145, R108 ;  /* 0x0000006c00917308 */ /* 0x0007e20000000800 */
[C---:B-1----:R-:W-:Y:S07]  /*9ab0*/  HMMA.16816.F32 R84, R160.reuse, R112, R84 ;  /* 0x00000070a054723c */ /* 0x042fee0000001854 */
[--C-:B------:R-:W-:Y:S01]  /*9ac0*/  FFMA.FTZ R112, R173, c[0x0][0x2d0], -R165.reuse ;  /* 0x0000b400ad707a23 */ /* 0x100fe200000108a5 */
[C---:B------:R-:W-:Y:S03]  /*9ad0*/  HMMA.16816.F32 R88, R160.reuse, R114, R88 ;  /* 0x00000072a058723c */ /* 0x040fe60000001858 */
[----:B------:R1:W1:Y:S05]  /*9ae0*/  MUFU.EX2 R146, R112 ;  /* 0x0000007000927308 */ /* 0x00026a0000000800 */
[C---:B--2---:R-:W-:Y:S01]  /*9af0*/  HMMA.16816.F32 R92, R160.reuse, R104, R92 ;  /* 0x00000068a05c723c */ /* 0x044fe2000000185c */
[----:B---3--:R-:W2:Y:S06]  /*9b00*/  LDSM.16.MT88.4 R108, [R103+UR4+0x900] ;  /* 0x00090004676c783b */ /* 0x008eac0008004200 */
[----:B----4-:R-:W-:Y:S01]  /*9b10*/  F2FP.PACK_AB R105, R141, R134 ;  /* 0x000000868d69723e */ /* 0x010fe200000000ff */
[----:B------:R-:W-:Y:S04]  /*9b20*/  HMMA.16816.F32 R96, R160, R106, R96 ;  /* 0x0000006aa060723c */ /* 0x000fe80000001860 */
[----:B------:R-:W-:Y:S03]  /*9b30*/  F2FP.PACK_AB R104, R138, R136 ;  /* 0x000000888a68723e */ /* 0x000fe600000000ff */
[----:B-----5:R-:W-:Y:S01]  /*9b40*/  F2FP.PACK_AB R106, R147, R144 ;  /* 0x00000090936a723e */ /* 0x020fe200000000ff */
[----:B-1----:R-:W1:Y:S01]  /*9b50*/  LDSM.16.MT88.4 R112, [R236+UR4+0x900] ;  /* 0x00090004ec70783b */ /* 0x002e620008004200 */
        /* <DEDUP_REMOVED lines=10> */
[C---:B------:R-:W-:Y:S07]  /*9c00*/  HMMA.16816.F32 R28, R104.reuse, R120, R28 ;  /* 0x00000078681c723c */ /* 0x040fee000000181c */
[--C-:B------:R-:W-:Y:S01]  /*9c10*/  FFMA.FTZ R120, R174, c[0x0][0x2d0], -R164.reuse ;  /* 0x0000b400ae787a23 */ /* 0x100fe200000108a4 */
[C---:B------:R-:W-:Y:S03]  /*9c20*/  HMMA.16816.F32 R32, R104.reuse, R122, R32 ;  /* 0x0000007a6820723c */ /* 0x040fe60000001820 */
[----:B------:R4:W-:Y:S05]  /*9c30*/  MUFU.EX2 R246, R120 ;  /* 0x0000007800f67308 */ /* 0x0009ea0000000800 */
[C---:B------:R-:W-:Y:S08]  /*9c40*/  HMMA.16816.F32 R36, R104.reuse, R124, R36 ;  /* 0x0000007c6824723c */ /* 0x040ff00000001824 */
[C---:B------:R-:W-:Y:S01]  /*9c50*/  HMMA.16816.F32 R40, R104.reuse, R126, R40 ;  /* 0x0000007e6828723c */ /* 0x040fe20000001828 */
[----:B------:R-:W-:Y:S07]  /*9c60*/  LDSM.16.MT88.4 R124, [R101+0x6900] ;  /* 0x00690000657c783b */ /* 0x000fee0000004200 */
[C---:B------:R-:W-:Y:S01]  /*9c70*/  HMMA.16816.F32 R44, R104.reuse, R128, R44 ;  /* 0x00000080682c723c */ /* 0x040fe2000000182c */
[----:B----4-:R-:W4:Y:S07]  /*9c80*/  LDSM.16.MT88.4 R120, [R102+0x6900] ;  /* 0x006900006678783b */ /* 0x010f2e0000004200 */
[C---:B------:R-:W-:Y:S01]  /*9c90*/  HMMA.16816.F32 R48, R104.reuse, R130, R48 ;  /* 0x000000826830723c */ /* 0x040fe20000001830 */
[----:B------:R-:W-:Y:S07]  /*9ca0*/  LDSM.16.MT88.4 R128, [R236+UR4+0x4100] ;  /* 0x00410004ec80783b */ /* 0x000fee0008004200 */
[C---:B--2---:R-:W-:Y:S07]  /*9cb0*/  HMMA.16816.F32 R52, R104.reuse, R108, R52 ;  /* 0x0000006c6834723c */ /* 0x044fee0000001834 */
[--C-:B------:R-:W-:Y:S01]  /*9cc0*/  FFMA.FTZ R108, R175, c[0x0][0x2d0], -R164.reuse ;  /* 0x0000b400af6c7a23 */ /* 0x100fe200000108a4 */
[C---:B------:R-:W-:Y:S03]  /*9cd0*/  HMMA.16816.F32 R56, R104.reuse, R110, R56 ;  /* 0x0000006e6838723c */ /* 0x040fe60000001838 */
[----:B------:R2:W5:Y:S05]  /*9ce0*/  MUFU.EX2 R245, R108 ;  /* 0x0000006c00f57308 */ /* 0x00056a0000000800 */
[C---:B---3--:R-:W-:Y:S07]  /*9cf0*/  HMMA.16816.F32 R60, R104.reuse, R116, R60 ;  /* 0x00000074683c723c */ /* 0x048fee000000183c */
[--C-:B------:R-:W-:Y:S01]  /*9d00*/  FFMA.FTZ R116, R177, c[0x0][0x2d0], -R165.reuse ;  /* 0x0000b400b1747a23 */ /* 0x100fe200000108a5 */
[C---:B------:R-:W-:Y:S03]  /*9d10*/  HMMA.16816.F32 R64, R104.reuse, R118, R64 ;  /* 0x000000766840723c */ /* 0x040fe60000001840 */
[----:B------:R3:W-:Y:S05]  /*9d20*/  MUFU.EX2 R243, R116 ;  /* 0x0000007400f37308 */ /* 0x0007ea0000000800 */
[C---:B-1----:R-:W-:Y:S04]  /*9d30*/  HMMA.16816.F32 R68, R104.reuse, R112, R68 ;  /* 0x000000706844723c */ /* 0x042fe80000001844 */
[--C-:B--2---:R-:W-:Y:S03]  /*9d40*/  FFMA.FTZ R108, R176, c[0x0][0x2d0], -R165.reuse ;  /* 0x0000b400b06c7a23 */ /* 0x104fe600000108a5 */
[--C-:B------:R-:W-:Y:S01]  /*9d50*/  FFMA.FTZ R112, R179, c[0x0][0x2d0], -R164.reuse ;  /* 0x0000b400b3707a23 */ /* 0x100fe200000108a4 */
[C---:B------:R-:W-:Y:S01]  /*9d60*/  HMMA.16816.F32 R72, R104.reuse, R114, R72 ;  /* 0x000000726848723c */ /* 0x040fe20000001848 */
[----:B------:R1:W2:Y:S07]  /*9d70*/  MUFU.EX2 R244, R108 ;  /* 0x0000006c00f47308 */ /* 0x0002ae0000000800 */
[C---:B----4-:R-:W-:Y:S03]  /*9d80*/  HMMA.16816.F32 R76, R104.reuse, R120, R76 ;  /* 0x00000078684c723c */ /* 0x050fe6000000184c */
[----:B------:R4:W-:Y:S01]  /*9d90*/  MUFU.EX2 R241, R112 ;  /* 0x0000007000f17308 */ /* 0x0009e20000000800 */
[--C-:B---3--:R-:W-:Y:S03]  /*9da0*/  FFMA.FTZ R116, R178, c[0x0][0x2d0], -R164.reuse ;  /* 0x0000b400b2747a23 */ /* 0x108fe600000108a4 */
[--C-:B------:R-:W-:Y:S01]  /*9db0*/  FFMA.FTZ R120, R181, c[0x0][0x2d0], -R165.reuse ;  /* 0x0000b400b5787a23 */ /* 0x100fe200000108a5 */
[C---:B------:R-:W-:Y:S05]  /*9dc0*/  HMMA.16816.F32 R80, R104.reuse, R122, R80 ;  /* 0x0000007a6850723c */ /* 0x040fea0000001850 */
[----:B------:R3:W2:Y:S01]  /*9dd0*/  MUFU.EX2 R242, R116 ;  /* 0x0000007400f27308 */ /* 0x0006a20000000800 */
[----:B-1----:R-:W1:Y:S09]  /*9de0*/  LDSM.16.MT88.4 R108, [R236+UR4+0x6900] ;  /* 0x00690004ec6c783b */ /* 0x002e720008004200 */
[----:B------:R2:W-:Y:S01]  /*9df0*/  MUFU.EX2 R234, R120 ;  /* 0x0000007800ea7308 */ /* 0x0005e20000000800 */
[--C-:B----4-:R-:W-:Y:S09]  /*9e00*/  FFMA.FTZ R112, R180, c[0x0][0x2d0], -R165.reuse ;  /* 0x0000b400b4707a23 */ /* 0x110ff200000108a5 */
[----:B------:R4:W1:Y:S01]  /*9e10*/  MUFU.EX2 R231, R112 ;  /* 0x0000007000e77308 */ /* 0x0008620000000800 */
[----:B---3--:R-:W-:Y:S08]  /*9e20*/  LDSM.16.MT88.4 R116, [R102+0x1100] ;  /* 0x001100006674783b */ /* 0x008ff00000004200 */
[----:B--2---:R-:W-:Y:S01]  /*9e30*/  LDSM.16.MT88.4 R120, [R101+0x1100] ;  /* 0x001100006578783b */ /* 0x004fe20000004200 */
[C---:B-1----:R-:W-:Y:S07]  /*9e40*/  HMMA.16816.F32 R84, R104.reuse, R108, R84 ;  /* 0x0000006c6854723c */ /* 0x042fee0000001854 */
[----:B----4-:R-:W1:Y:S01]  /*9e50*/  LDSM.16.MT88.4 R112, [R103+UR4+0x1100] ;  /* 0x001100046770783b */ /* 0x010e620008004200 */
[C---:B------:R-:W-:Y:S07]  /*9e60*/  HMMA.16816.F32 R88, R104.reuse, R110, R88 ;  /* 0x0000006e6858723c */ /* 0x040fee0000001858 */
[----:B------:R-:W2:Y:S01]  /*9e70*/  LDSM.16.MT88.4 R108, [R236+UR4+0x1100] ;  /* 0x00110004ec6c783b */ /* 0x000ea20008004200 */
        /* <DEDUP_REMOVED lines=16> */
[C---:B------:R-:W-:Y:S07]  /*9f80*/  HMMA.16816.F32 R28, R104.reuse, R120, R28 ;  /* 0x00000078681c723c */ /* 0x040fee000000181c */
[--C-:B------:R-:W-:Y:S01]  /*9f90*/  FFMA.FTZ R120, R182, c[0x0][0x2d0], -R164.reuse ;  /* 0x0000b400b6787a23 */ /* 0x100fe200000108a4 */
[C---:B------:R-:W-:Y:S03]  /*9fa0*/  HMMA.16816.F32 R32, R104.reuse, R122, R32 ;  /* 0x0000007a6820723c */ /* 0x040fe60000001820 */
[----:B------:R4:W-:Y:S05]  /*9fb0*/  MUFU.EX2 R192, R120 ;  /* 0x0000007800c07308 */ /* 0x0009ea0000000800 */
[C---:B-1----:R-:W-:Y:S08]  /*9fc0*/  HMMA.16816.F32 R36, R104.reuse, R112, R36 ;  /* 0x000000706824723c */ /* 0x042ff00000001824 */
[C---:B------:R-:W-:Y:S01]  /*9fd0*/  HMMA.16816.F32 R40, R104.reuse, R114, R40 ;  /* 0x000000726828723c */ /* 0x040fe20000001828 */
[----:B------:R-:W1:Y:S07]  /*9fe0*/  LDSM.16.MT88.4 R112, [R102+0x7100] ;  /* 0x007100006670783b */ /* 0x000e6e0000004200 */
[C---:B------:R-:W-:Y:S01]  /*9ff0*/  HMMA.16816.F32 R44, R104.reuse, R124, R44 ;  /* 0x0000007c682c723c */ /* 0x040fe2000000182c */
[----:B----4-:R-:W4:Y:S07]  /*a000*/  LDSM.16.MT88.4 R120, [R236+UR4+0x7100] ;  /* 0x00710004ec78783b */ /* 0x010f2e0008004200 */
        /* <DEDUP_REMOVED lines=8> */
[----:B------:R3:W5:Y:S05]  /*a090*/  MUFU.EX2 R195, R116 ;  /* 0x0000007400c37308 */ /* 0x00076a0000000800 */
[C---:B--2---:R-:W-:Y:S07]  /*a0a0*/  HMMA.16816.F32 R68, R104.reuse, R108, R68 ;  /* 0x0000006c6844723c */ /* 0x044fee0000001844 */
[--C-:B------:R-:W-:Y:S01]  /*a0b0*/  FFMA.FTZ R108, R228, c[0x0][0x2d0], -R165.reuse ;  /* 0x0000b400e46c7a23 */ /* 0x100fe200000108a5 */
[C---:B------:R-:W-:Y:S04]  /*a0c0*/  HMMA.16816.F32 R72, R104.reuse, R110, R72 ;  /* 0x0000006e6848723c */ /* 0x040fe80000001848 */
[----:B------:R-:W-:Y:S04]  /*a0d0*/  MOV R228, R132 ;  /* 0x0000008400e47202 */ /* 0x000fe80000000f00 */
[C---:B-1----:R-:W-:Y:S04]  /*a0e0*/  HMMA.16816.F32 R76, R104.reuse, R112, R76 ;  /* 0x00000070684c723c */ /* 0x042fe8000000184c */
[--C-:B---3--:R-:W-:Y:S02]  /*a0f0*/  FFMA.FTZ R116, R193, c[0x0][0x2d0], -R165.reuse ;  /* 0x0000b400c1747a23 */ /* 0x108fe400000108a5 */
[----:B------:R1:W-:Y:S02]  /*a100*/  MUFU.EX2 R193, R108 ;  /* 0x0000006c00c17308 */ /* 0x0003e40000000800 */
[C---:B------:R-:W-:Y:S01]  /*a110*/  HMMA.16816.F32 R80, R104.reuse, R114, R80 ;  /* 0x000000726850723c */ /* 0x040fe20000001850 */
[----:B------:R-:W-:Y:S07]  /*a120*/  LDSM.16.MT88.4 R112, [R102+0x1900] ;  /* 0x001900006670783b */ /* 0x000fee0000004200 */
[C---:B----4-:R-:W-:Y:S01]  /*a130*/  HMMA.16816.F32 R84, R104.reuse, R120, R84 ;  /* 0x000000786854723c */ /* 0x050fe20000001854 */
[----:B------:R2:W2:Y:S06]  /*a140*/  MUFU.EX2 R194, R116 ;  /* 0x0000007400c27308 */ /* 0x0004ac0000000800 */
[--C-:B------:R-:W-:Y:S01]  /*a150*/  FFMA.FTZ R120, R238, c[0x0][0x2d0], -R165.reuse ;  /* 0x0000b400ee787a23 */ /* 0x100fe200000108a5 */
[C---:B------:R-:W-:Y:S03]  /*a160*/  HMMA.16816.F32 R88, R104.reuse, R122, R88 ;  /* 0x0000007a6858723c */ /* 0x040fe60000001858 */
[----:B------:R4:W-:Y:S01]  /*a170*/  MUFU.EX2 R181, R120 ;  /* 0x0000007800b57308 */ /* 0x0009e20000000800 */
[----:B------:R-:W-:Y:S01]  /*a180*/  MOV R238, R141 ;  /* 0x0000008d00ee7202 */ /* 0x000fe20000000f00 */
[--C-:B-1----:R-:W-:Y:S01]  /*a190*/  FFMA.FTZ R108, R229, c[0x0][0x2d0], -R164.reuse ;  /* 0x0000b400e56c7a23 */ /* 0x102fe200000108a4 */
[----:B------:R-:W-:Y:S02]  /*a1a0*/  MOV R229, R147 ;  /* 0x0000009300e57202 */ /* 0x000fe40000000f00 */
[----:B------:R-:W4:Y:S05]  /*a1b0*/  LDL.LU R147, [R1+0xc] ;  /* 0x00000c0001937983 */ /* 0x000f2a0000300800 */
[----:B------:R1:W-:Y:S01]  /*a1c0*/  MUFU.EX2 R183, R108 ;  /* 0x0000006c00b77308 */ /* 0x0003e20000000800 */
[----:B--2---:R-:W2:Y:S08]  /*a1d0*/  LDSM.16.MT88.4 R116, [R101+0x7100] ;  /* 0x007100006574783b */ /* 0x004eb00000004200 */
[----:B----4-:R-:W-:Y:S01]  /*a1e0*/  LDSM.16.MT88.4 R120, [R236+UR4+0x1900] ;  /* 0x00190004ec78783b */ /* 0x010fe20008004200 */
[----:B-1----:R-:W-:Y:S01]  /*a1f0*/  FFMA.FTZ R108, R230, c[0x0][0x2d0], -R164 ;  /* 0x0000b400e66c7a23 */ /* 0x002fe200000108a4 */
[----:B------:R-:W-:Y:S02]  /*a200*/  MOV R230, R145 ;  /* 0x0000009100e67202 */ /* 0x000fe40000000f00 */
[----:B------:R-:W-:Y:S01]  /*a210*/  MOV R145, R133 ;  /* 0x0000008500917202 */ /* 0x000fe20000000f00 */
[----:B------:R1:W4:Y:S01]  /*a220*/  MUFU.EX2 R182, R108 ;  /* 0x0000006c00b67308 */ /* 0x0003220000000800 */
[C---:B--2---:R-:W-:Y:S08]  /*a230*/  HMMA.16816.F32 R92, R104.reuse, R116, R92 ;  /* 0x00000074685c723c */ /* 0x044ff0000000185c */
[----:B------:R-:W-:Y:S01]  /*a240*/  HMMA.16816.F32 R96, R104, R118, R96 ;  /* 0x000000766860723c */ /* 0x000fe20000001860 */
[----:B------:R-:W-:Y:S03]  /*a250*/  LDSM.16.MT88.4 R116, [R102+0x4900] ;  /* 0x004900006674783b */ /* 0x000fe60000004200 */
[--C-:B-1----:R-:W-:Y:S02]  /*a260*/  FFMA.FTZ R108, R235, c[0x0][0x2d0], -R165.reuse ;  /* 0x0000b400eb6c7a23 */ /* 0x102fe400000108a5 */
[----:B------:R-:W-:Y:S01]  /*a270*/  IMAD.MOV.U32 R235, RZ, RZ, R144 ;  /* 0x000000ffffeb7224 */ /* 0x000fe200078e0090 */
[----:B-----5:R-:W-:Y:S01]  /*a280*/  F2FP.PACK_AB R104, R195, R192 ;  /* 0x000000c0c368723e */ /* 0x020fe200000000ff */
[----:B------:R1:W2:Y:S01]  /*a290*/  MUFU.EX2 R180, R108 ;  /* 0x0000006c00b47308 */ /* 0x0002a20000000800 */
[----:B------:R-:W-:Y:S03]  /*a2a0*/  F2FP.PACK_AB R105, R193, R194 ;  /* 0x000000c2c169723e */ /* 0x000fe600000000ff */
[----:B----4-:R-:W-:Y:S02]  /*a2b0*/  F2FP.PACK_AB R106, R182, R183 ;  /* 0x000000b7b66a723e */ /* 0x010fe400000000ff */
[----:B------:R-:W-:Y:S01]  /*a2c0*/  MOV R144, R142 ;  /* 0x0000008e00907202 */ /* 0x000fe20000000f00 */
        /* <DEDUP_REMOVED lines=9> */
[----:B------:R-:W-:Y:S01]  /*a360*/  FFMA.FTZ R120, R248, c[0x0][0x2d0], -R164 ;  /* 0x0000b400f8787a23 */ /* 0x000fe200000108a4 */
[C---:B------:R-:W-:Y:S03]  /*a370*/  HMMA.16816.F32 R24, R104.reuse, R122, R24 ;  /* 0x0000007a6818723c */ /* 0x040fe60000001818 */
        /* <DEDUP_REMOVED lines=9> */
[----:B------:R-:W-:Y:S04]  /*a410*/  IMAD.MOV.U32 R252, RZ, RZ, R134 ;  /* 0x000000fffffc7224 */ /* 0x000fe800078e0086 */
[C---:B------:R-:W-:Y:S07]  /*a420*/  HMMA.16816.F32 R44, R104.reuse, R116, R44 ;  /* 0x00000074682c723c */ /* 0x040fee000000182c */
[--C-:B------:R-:W-:Y:S01]  /*a430*/  FFMA.FTZ R116, R249, c[0x0][0x2d0], -R164.reuse ;  /* 0x0000b400f9747a23 */ /* 0x100fe200000108a4 */
[C---:B------:R-:W-:Y:S01]  /*a440*/  HMMA.16816.F32 R48, R104.reuse, R118, R48 ;  /* 0x000000766830723c */ /* 0x040fe20000001830 */
[----:B------:R-:W3:Y:S02]  /*a450*/  LDL.64 R248, [R1+0x30] ;  /* 0x0000300001f87983 */ /* 0x000ee40000100a00 */
[----:B------:R2:W2:Y:S05]  /*a460*/  MUFU.EX2 R179, R116 ;  /* 0x0000007400b37308 */ /* 0x0004aa0000000800 */
[C---:B-1----:R-:W-:Y:S01]  /*a470*/  HMMA.16816.F32 R52, R104.reuse, R108, R52 ;  /* 0x0000006c6834723c */ /* 0x042fe20000001834 */
[----:B-----5:R-:W-:Y:S06]  /*a480*/  LDSM.16.MT88.4 R128, [R236+UR4+0x5100] ;  /* 0x00510004ec80783b */ /* 0x020fec0008004200 */
[--C-:B------:R-:W-:Y:S01]  /*a490*/  FFMA.FTZ R108, R247, c[0x0][0x2d0], -R165.reuse ;  /* 0x0000b400f76c7a23 */ /* 0x100fe200000108a5 */
[C---:B------:R-:W-:Y:S03]  /*a4a0*/  HMMA.16816.F32 R56, R104.reuse, R110, R56 ;  /* 0x0000006e6838723c */ /* 0x040fe60000001838 */
[----:B------:R1:W-:Y:S01]  /*a4b0*/  MUFU.EX2 R176, R108 ;  /* 0x0000006c00b07308 */ /* 0x0003e20000000800 */
[----:B------:R-:W-:Y:S02]  /*a4c0*/  MOV R247, R138 ;  /* 0x0000008a00f77202 */ /* 0x000fe40000000f00 */
[----:B------:R-:W-:Y:S02]  /*a4d0*/  MOV R138, R137 ;  /* 0x00000089008a7202 */ /* 0x000fe40000000f00 */
[C---:B--2---:R-:W-:Y:S04]  /*a4e0*/  HMMA.16816.F32 R60, R104.reuse, R112, R60 ;  /* 0x00000070683c723c */ /* 0x044fe8000000183c */
[--C-:B------:R-:W-:Y:S01]  /*a4f0*/  FFMA.FTZ R116, R250, c[0x0][0x2d0], -R165.reuse ;  /* 0x0000b400fa747a23 */ /* 0x100fe200000108a5 */
[----:B------:R-:W-:Y:S02]  /*a500*/  MOV R137, R135 ;  /* 0x0000008700897202 */ /* 0x000fe40000000f00 */
[--C-:B------:R-:W-:Y:S01]  /*a510*/  FFMA.FTZ R112, R171, c[0x0][0x2d0], -R164.reuse ;  /* 0x0000b400ab707a23 */ /* 0x100fe200000108a4 */
[C---:B------:R-:W-:Y:S01]  /*a520*/  HMMA.16816.F32 R64, R104.reuse, R114, R64 ;  /* 0x000000726840723c */ /* 0x040fe20000001840 */
[----:B------:R2:W5:Y:S01]  /*a530*/  MUFU.EX2 R174, R116 ;  /* 0x0000007400ae7308 */ /* 0x0005620000000800 */
[----:B------:R-:W-:Y:S06]  /*a540*/  LDSM.16.MT88.4 R132, [R101+0x2900] ;  /* 0x002900006584783b */ /* 0x000fec0000004200 */
[C---:B----4-:R-:W-:Y:S03]  /*a550*/  HMMA.16816.F32 R68, R104.reuse, R120, R68 ;  /* 0x000000786844723c */ /* 0x050fe60000001844 */
[----:B------:R4:W-:Y:S01]  /*a560*/  MUFU.EX2 R177, R112 ;  /* 0x0000007000b17308 */ /* 0x0009e20000000800 */
[----:B-1----:R-:W-:Y:S04]  /*a570*/  LDSM.16.MT88.4 R108, [R236+UR4+0x7900] ;  /* 0x00790004ec6c783b */ /* 0x002fe80008004200 */
[C---:B------:R-:W-:Y:S04]  /*a580*/  HMMA.16816.F32 R72, R104.reuse, R122, R72 ;  /* 0x0000007a6848723c */ /* 0x040fe80000001848 */
[----:B------:R-:W-:Y:S08]  /*a590*/  LDSM.16.MT88.4 R120, [R102+0x2100] ;  /* 0x002100006678783b */ /* 0x000ff00000004200 */
[----:B--2---:R-:W1:Y:S01]  /*a5a0*/  LDSM.16.MT88.4 R116, [R102+0x7900] ;  /* 0x007900006674783b */ /* 0x004e620000004200 */
[----:B----4-:R-:W-:Y:S04]  /*a5b0*/  FFMA.FTZ R112, R170, c[0x0][0x2d0], -R164 ;  /* 0x0000b400aa707a23 */ /* 0x010fe800000108a4 */
[----:B------:R2:W4:Y:S01]  /*a5c0*/  MUFU.EX2 R175, R112 ;  /* 0x0000007000af7308 */ /* 0x0005220000000800 */
[----:B------:R-:W-:Y:S01]  /*a5d0*/  FFMA.FTZ R2, R2, R147, R228 ;  /* 0x0000009302027223 */ /* 0x000fe200000100e4 */
[----:B------:R-:W-:Y:S01]  /*a5e0*/  MOV R228, R146 ;  /* 0x0000009200e47202 */ /* 0x000fe20000000f00 */
[--C-:B--2---:R-:W-:Y:S02]  /*a5f0*/  FFMA.FTZ R112, R251, c[0x0][0x2d0], -R165.reuse ;  /* 0x0000b400fb707a23 */ /* 0x104fe400000108a5 */
[----:B------:R-:W2:Y:S05]  /*a600*/  LDL.64 R250, [R1+0x18] ;  /* 0x0000180001fa7983 */ /* 0x000eaa0000100a00 */
        /* <DEDUP_REMOVED lines=12> */
[----:B-----5:R-:W-:Y:S03]  /*a6d0*/  F2FP.PACK_AB R105, R176, R174 ;  /* 0x000000aeb069723e */ /* 0x020fe600000000ff */
[----:B------:R-:W-:Y:S02]  /*a6e0*/  F2FP.PACK_AB R106, R175, R177 ;  /* 0x000000b1af6a723e */ /* 0x000fe400000000ff */
        /* <DEDUP_REMOVED lines=17> */
[----:B------:R-:W-:Y:S01]  /*a800*/  FFMA.FTZ R124, R169, c[0x0][0x2d0], -R164 ;  /* 0x0000b400a97c7a23 */ /* 0x000fe200000108a4 */
[C---:B------:R-:W-:Y:S03]  /*a810*/  HMMA.16816.F32 R48, R104.reuse, R126, R48 ;  /* 0x0000007e6830723c */ /* 0x040fe60000001830 */
[----:B------:R1:W-:Y:S05]  /*a820*/  MUFU.EX2 R171, R124 ;  /* 0x0000007c00ab7308 */ /* 0x0003ea0000000800 */
[C---:B------:R-:W-:Y:S07]  /*a830*/  HMMA.16816.F32 R52, R104.reuse, R128, R52 ;  /* 0x000000806834723c */ /* 0x040fee0000001834 */
[----:B------:R-:W-:Y:S01]  /*a840*/  MOV R128, R143 ;  /* 0x0000008f00807202 */ /* 0x000fe20000000f00 */
[C---:B------:R-:W-:Y:S04]  /*a850*/  HMMA.16816.F32 R56, R104.reuse, R130, R56 ;  /* 0x000000826838723c */ /* 0x040fe80000001838 */
[----:B------:R-:W-:Y:S02]  /*a860*/  IMAD.MOV.U32 R129, RZ, RZ, R140 ;  /* 0x000000ffff817224 */ /* 0x000fe400078e008c */
[----:B------:R-:W-:Y:S02]  /*a870*/  LDSM.16.MT88.4 R140, [R103+UR4+0x5900] ;  /* 0x00590004678c783b */ /* 0x000fe40008004200 */
[C---:B-----5:R-:W-:Y:S06]  /*a880*/  HMMA.16816.F32 R60, R104.reuse, R120, R60 ;  /* 0x00000078683c723c */ /* 0x060fec000000183c */
[----:B-1----:R-:W-:Y:S01]  /*a890*/  LDSM.16.MT88.4 R124, [R236+UR4+0x2900] ;  /* 0x00290004ec7c783b */ /* 0x002fe20008004200 */
[--C-:B------:R-:W-:Y:S01]  /*a8a0*/  FFMA.FTZ R120, R168, c[0x0][0x2d0], -R164.reuse ;  /* 0x0000b400a8787a23 */ /* 0x100fe200000108a4 */
[C---:B------:R-:W-:Y:S03]  /*a8b0*/  HMMA.16816.F32 R64, R104.reuse, R122, R64 ;  /* 0x0000007a6840723c */ /* 0x040fe60000001840 */
[----:B------:R1:W5:Y:S05]  /*a8c0*/  MUFU.EX2 R170, R120 ;  /* 0x0000007800aa7308 */ /* 0x00036a0000000800 */
[C---:B----4-:R-:W-:Y:S07]  /*a8d0*/  HMMA.16816.F32 R68, R104.reuse, R108, R68 ;  /* 0x0000006c6844723c */ /* 0x050fee0000001844 */
[--C-:B------:R-:W-:Y:S01]  /*a8e0*/  FFMA.FTZ R108, R166, c[0x0][0x2d0], -R165.reuse ;  /* 0x0000b400a66c7a23 */ /* 0x100fe200000108a5 */
[C---:B------:R-:W-:Y:S03]  /*a8f0*/  HMMA.16816.F32 R72, R104.reuse, R110, R72 ;  /* 0x0000006e6848723c */ /* 0x040fe60000001848 */
[----:B------:R4:W-:Y:S05]  /*a900*/  MUFU.EX2 R168, R108 ;  /* 0x0000006c00a87308 */ /* 0x0009ea0000000800 */
[C---:B------:R-:W-:Y:S04]  /*a910*/  HMMA.16816.F32 R76, R104.reuse, R112, R76 ;  /* 0x00000070684c723c */ /* 0x040fe8000000184c */
[--C-:B-1----:R-:W-:Y:S01]  /*a920*/  FFMA.FTZ R120, R167, c[0x0][0x2d0], -R165.reuse ;  /* 0x0000b400a7787a23 */ /* 0x102fe200000108a5 */
[----:B-----5:R-:W-:Y:S03]  /*a930*/  F2FP.PACK_AB R160, R170, R171 ;  /* 0x000000abaaa0723e */ /* 0x020fe600000000ff */
[C---:B------:R-:W-:Y:S01]  /*a940*/  HMMA.16816.F32 R80, R104.reuse, R114, R80 ;  /* 0x000000726850723c */ /* 0x040fe20000001850 */
[----:B------:R-:W1:Y:S07]  /*a950*/  MUFU.EX2 R169, R120 ;  /* 0x0000007800a97308 */ /* 0x000e6e0000000800 */
[C---:B------:R-:W-:Y:S04]  /*a960*/  HMMA.16816.F32 R84, R104.reuse, R116, R84 ;  /* 0x000000746854723c */ /* 0x040fe80000001854 */
[--C-:B----4-:R-:W-:Y:S02]  /*a970*/  FFMA.FTZ R108, R151, c[0x0][0x2d0], -R164.reuse ;  /* 0x0000b400976c7a23 */ /* 0x110fe400000108a4 */
[----:B------:R-:W-:Y:S02]  /*a980*/  FFMA.FTZ R164, R150, c[0x0][0x2d0], -R164 ;  /* 0x0000b40096a47a23 */ /* 0x000fe400000108a4 */
[C---:B------:R-:W-:Y:S01]  /*a990*/  HMMA.16816.F32 R88, R104.reuse, R118, R88 ;  /* 0x000000766858723c */ /* 0x040fe20000001858 */
[----:B------:R4:W-:Y:S01]  /*a9a0*/  MUFU.EX2 R167, R108 ;  /* 0x0000006c00a77308 */ /* 0x0009e20000000800 */
[----:B------:R-:W-:Y:S02]  /*a9b0*/  LDSM.16.MT88.4 R116, [R102+0x2900] ;  /* 0x002900006674783b */ /* 0x000fe40000004200 */
[----:B-1----:R-:W-:Y:S06]  /*a9c0*/  F2FP.PACK_AB R161, R168, R169 ;  /* 0x000000a9a8a1723e */ /* 0x002fec00000000ff */
[----:B------:R-:W1:Y:S01]  /*a9d0*/  LDSM.16.MT88.4 R120, [R101+0x8100] ;  /* 0x008100006578783b */ /* 0x000e620000004200 */
[----:B------:R-:W5:Y:S01]  /*a9e0*/  MUFU.EX2 R166, R164 ;  /* 0x000000a400a67308 */ /* 0x000f620000000800 */
[--C-:B----4-:R-:W-:Y:S02]  /*a9f0*/  FFMA.FTZ R108, R149, c[0x0][0x2d0], -R165.reuse ;  /* 0x0000b400956c7a23 */ /* 0x110fe400000108a5 */
[----:B------:R-:W-:Y:S07]  /*aa00*/  FFMA.FTZ R165, R148, c[0x0][0x2d0], -R165 ;  /* 0x0000b40094a57a23 */ /* 0x000fee00000108a5 */
[----:B------:R4:W-:Y:S01]  /*aa10*/  MUFU.EX2 R164, R108 ;  /* 0x0000006c00a47308 */ /* 0x0009e20000000800 */
[----:B------:R-:W-:Y:S01]  /*aa20*/  LDSM.16.MT88.4 R148, [R102+0x5900] ;  /* 0x005900006694783b */ /* 0x000fe20000004200 */
[----:B-----5:R-:W-:Y:S08]  /*aa30*/  F2FP.PACK_AB R162, R166, R167 ;  /* 0x000000a7a6a2723e */ /* 0x020ff000000000ff */
[----:B------:R-:W5:Y:S01]  /*aa40*/  MUFU.EX2 R165, R165 ;  /* 0x000000a500a57308 */ /* 0x000f620000000800 */
[C---:B-1----:R-:W-:Y:S01]  /*aa50*/  HMMA.16816.F32 R92, R104.reuse, R120, R92 ;  /* 0x00000078685c723c */ /* 0x042fe2000000185c */
[----:B----4-:R-:W1:Y:S07]  /*aa60*/  LDSM.16.MT88.4 R108, [R103+UR4+0x2900] ;  /* 0x00290004676c783b */ /* 0x010e6e0008004200 */
[----:B------:R-:W-:Y:S04]  /*aa70*/  HMMA.16816.F32 R96, R104, R122, R96 ;  /* 0x0000007a6860723c */ /* 0x000fe80000001860 */
[----:B-----5:R-:W-:Y:S07]  /*aa80*/  F2FP.PACK_AB R163, R165, R164 ;  /* 0x000000a4a5a3723e */ /* 0x020fee00000000ff */
[C---:B-1----:R-:W-:Y:S01]  /*aa90*/  HMMA.16816.F32 R104, R160.reuse, R108, R4 ;  /* 0x0000006ca068723c */ /* 0x042fe20000001804 */
[----:B------:R-:W1:Y:S07]  /*aaa0*/  LDSM.16.MT88.4 R4, [R236+UR4+0x5900] ;  /* 0x00590004ec04783b */ /* 0x000e6e0008004200 */
[C---:B------:R-:W-:Y:S01]  /*aab0*/  HMMA.16816.F32 R108, R160.reuse, R110, R8 ;  /* 0x0000006ea06c723c */ /* 0x040fe20000001808 */
[----:B------:R-:W4:Y:S07]  /*aac0*/  LDSM.16.MT88.4 R8, [R101+0x5900] ;  /* 0x005900006508783b */ /* 0x000f2e0000004200 */
[C---:B------:R-:W-:Y:S07]  /*aad0*/  HMMA.16816.F32 R112, R160.reuse, R116, R12 ;  /* 0x00000074a070723c */ /* 0x040fee000000180c */
[----:B------:R-:W-:Y:S01]  /*aae0*/  IMAD.MOV.U32 R13, RZ, RZ, R144 ;  /* 0x000000ffff0d7224 */ /* 0x000fe200078e0090 */
[C---:B------:R-:W-:Y:S01]  /*aaf0*/  HMMA.16816.F32 R116, R160.reuse, R118, R16 ;  /* 0x00000076a074723c */ /* 0x040fe20000001810 */
[----:B------:R-:W5:Y:S03]  /*ab00*/  LDL.LU R144, [R1+0x10] ;  /* 0x0000100001907983 */ /* 0x000f660000300800 */
[----:B------:R-:W-:Y:S02]  /*ab10*/  MOV R12, R128 ;  /* 0x00000080000c7202 */ /* 0x000fe40000000f00 */
[----:B------:R-:W-:Y:S01]  /*ab20*/  MOV R14, R129 ;  /* 0x00000081000e7202 */ /* 0x000fe20000000f00 */
[----:B------:R-:W-:Y:S01]  /*ab30*/  IMAD.MOV.U32 R18, RZ, RZ, R137 ;  /* 0x000000ffff127224 */ /* 0x000fe200078e0089 */
[C---:B------:R-:W-:Y:S01]  /*ab40*/  HMMA.16816.F32 R120, R160.reuse, R124, R20 ;  /* 0x0000007ca078723c */ /* 0x040fe20000001814 */
[----:B------:R-:W2:Y:S03]  /*ab50*/  LDL R21, [R1+0x38] ;  /* 0x0000380001157983 */ /* 0x000ea60000100800 */
[----:B------:R-:W-:Y:S02]  /*ab60*/  MOV R15, R139 ;  /* 0x0000008b000f7202 */ /* 0x000fe40000000f00 */
[----:B------:R-:W-:Y:S02]  /*ab70*/  MOV R17, R138 ;  /* 0x0000008a00117202 */ /* 0x000fe40000000f00 */
[C---:B------:R-:W-:Y:S04]  /*ab80*/  HMMA.16816.F32 R124, R160.reuse, R126, R24 ;  /* 0x0000007ea07c723c */ /* 0x040fe80000001818 */
[----:B------:R-:W-:Y:S01]  /*ab90*/  FADD.FTZ R2, R17, R2 ;  /* 0x0000000211027221 */ /* 0x000fe20000010000 */
[----:B------:R-:W-:Y:S03]  /*aba0*/  MOV R19, R136 ;  /* 0x0000008800137202 */ /* 0x000fe60000000f00 */
[C---:B------:R-:W-:Y:S04]  /*abb0*/  HMMA.16816.F32 R128, R160.reuse, R132, R28 ;  /* 0x00000084a080723c */ /* 0x040fe8000000181c */
[----:B------:R-:W-:Y:S04]  /*abc0*/  FADD.FTZ R2, R13, R2 ;  /* 0x000000020d027221 */ /* 0x000fe80000010000 */
[C---:B------:R-:W-:Y:S08]  /*abd0*/  HMMA.16816.F32 R132, R160.reuse, R134, R32 ;  /* 0x00000086a084723c */ /* 0x040ff00000001820 */
[C---:B------:R-:W-:Y:S08]  /*abe0*/  HMMA.16816.F32 R136, R160.reuse, R140, R36 ;  /* 0x0000008ca088723c */ /* 0x040ff00000001824 */
[C---:B------:R-:W-:Y:S04]  /*abf0*/  HMMA.16816.F32 R140, R160.reuse, R142, R40 ;  /* 0x0000008ea08c723c */ /* 0x040fe80000001828 */
[----:B-----5:R-:W-:Y:S04]  /*ac00*/  FFMA.FTZ R0, R0, R144, R145 ;  /* 0x0000009000007223 */ /* 0x020fe80000010091 */
[C---:B------:R-:W-:Y:S04]  /*ac10*/  HMMA.16816.F32 R144, R160.reuse, R148, R44 ;  /* 0x00000094a090723c */ /* 0x040fe8000000182c */
[----:B------:R-:W-:Y:S04]  /*ac20*/  FADD.FTZ R0, R12, R0 ;  /* 0x000000000c007221 */ /* 0x000fe80000010000 */
[----:B------:R-:W-:Y:S01]  /*ac30*/  FADD.FTZ R16, R14, R0 ;  /* 0x000000000e107221 */ /* 0x000fe20000010000 */
[C---:B------:R-:W-:Y:S03]  /*ac40*/  HMMA.16816.F32 R148, R160.reuse, R150, R48 ;  /* 0x00000096a094723c */ /* 0x040fe60000001830 */
[----:B------:R-:W-:Y:S02]  /*ac50*/  FADD.FTZ R0, R15, R2 ;  /* 0x000000020f007221 */ /* 0x000fe40000010000 */
[----:B------:R-:W5:Y:S01]  /*ac60*/  LDSM.16.MT88.4 R12, [R103+UR4+0x8900] ;  /* 0x00890004670c783b */ /* 0x000f620008004200 */
[----:B------:R-:W-:Y:S02]  /*ac70*/  FADD.FTZ R2, R18, R16 ;  /* 0x0000001012027221 */ /* 0x000fe40000010000 */
[C---:B-1----:R-:W-:Y:S04]  /*ac80*/  HMMA.16816.F32 R52, R160.reuse, R4, R52 ;  /* 0x00000004a034723c */ /* 0x042fe80000001834 */
[----:B---3--:R-:W-:Y:S01]  /*ac90*/  @P0 MOV R18, R248 ;  /* 0x000000f800120202 */ /* 0x008fe20000000f00 */
[----:B------:R-:W-:Y:S01]  /*aca0*/  FADD.FTZ R0, R19, R0 ;  /* 0x0000000013007221 */ /* 0x000fe20000010000 */
[----:B--2---:R-:W-:Y:S01]  /*acb0*/  @P0 MOV R19, R251 ;  /* 0x000000fb00130202 */ /* 0x004fe20000000f00 */
[----:B------:R-:W-:Y:S01]  /*acc0*/  IMAD.U32 R5, RZ, RZ, UR21 ;  /* 0x00000015ff057e24 */ /* 0x000fe2000f8e00ff */
[----:B------:R-:W-:Y:S01]  /*acd0*/  MOV R4, UR20 ;  /* 0x0000001400047c02 */ /* 0x000fe20008000f00 */
[C---:B------:R-:W-:Y:S03]  /*ace0*/  HMMA.16816.F32 R56, R160.reuse, R6, R56 ;  /* 0x00000006a038723c */ /* 0x040fe60000001838 */
[----:B------:R-:W-:Y:S02]  /*acf0*/  FADD.FTZ R2, R252, R2 ;  /* 0x00000002fc027221 */ /* 0x000fe40000010000 */
[----:B------:R-:W-:Y:S02]  /*ad00*/  @P0 IMAD.WIDE.U32 R18, R4, 0x60, R18 ;  /* 0x0000006004120825 */ /* 0x000fe400078e0012 */
[----:B------:R1:W2:Y:S01]  /*ad10*/  LDSM.16.MT88.4 R4, [R102+0x8900] ;  /* 0x008900006604783b */ /* 0x0002a20000004200 */
[C---:B----4-:R-:W-:Y:S04]  /*ad20*/  HMMA.16816.F32 R60, R160.reuse, R8, R60 ;  /* 0x00000008a03c723c */ /* 0x050fe8000000183c */
[----:B------:R-:W-:Y:S02]  /*ad30*/  FADD.FTZ R0, R247, R0 ;  /* 0x00000000f7007221 */ /* 0x000fe40000010000 */
[----:B------:R-:W-:Y:S02]  /*ad40*/  FADD.FTZ R2, R238, R2 ;  /* 0x00000002ee027221 */ /* 0x000fe40000010000 */
[----:B------:R-:W-:Y:S01]  /*ad50*/  FADD.FTZ R0, R235, R0 ;  /* 0x00000000eb007221 */ /* 0x000fe20000010000 */
[C---:B------:R-:W-:Y:S01]  /*ad60*/  HMMA.16816.F32 R64, R160.reuse, R10, R64 ;  /* 0x0000000aa040723c */ /* 0x040fe20000001840 */
[----:B------:R-:W3:Y:S02]  /*ad70*/  LDSM.16.MT88.4 R8, [R236+UR4+0x8900] ;  /* 0x00890004ec08783b */ /* 0x000ee40008004200 */
[----:B------:R-:W-:Y:S02]  /*ad80*/  FADD.FTZ R2, R230, R2 ;  /* 0x00000002e6027221 */ /* 0x000fe40000010000 */
[----:B------:R-:W-:Y:S02]  /*ad90*/  FADD.FTZ R0, R229, R0 ;  /* 0x00000000e5007221 */ /* 0x000fe40000010000 */
[----:B------:R-:W-:Y:S02]  /*ada0*/  FADD.FTZ R16, R228, R2 ;  /* 0x00000002e4107221 */ /* 0x000fe40000010000 */
[----:B------:R-:W-:Y:S01]  /*adb0*/  FADD.FTZ R2, R246, R0 ;  /* 0x00000000f6027221 */ /* 0x000fe20000010000 */
[C---:B-----5:R-:W-:Y:S03]  /*adc0*/  HMMA.16816.F32 R68, R160.reuse, R12, R68 ;  /* 0x0000000ca044723c */ /* 0x060fe60000001844 */
[----:B------:R-:W-:Y:S01]  /*add0*/  FADD.FTZ R2, R245, R2 ;  /* 0x00000002f5027221 */ /* 0x000fe20000010000 */
[----:B-1----:R-:W-:Y:S01]  /*ade0*/  MOV R102, R3 ;  /* 0x0000000300667202 */ /* 0x002fe20000000f00 */
[----:B------:R-:W-:Y:S03]  /*adf0*/  FADD.FTZ R0, R244, R16 ;  /* 0x00000010f4007221 */ /* 0x000fe60000010000 */
[C---:B------:R-:W-:Y:S01]  /*ae00*/  HMMA.16816.F32 R72, R160.reuse, R14, R72 ;  /* 0x0000000ea048723c */ /* 0x040fe20000001848 */
[----:B------:R1:W4:Y:S03]  /*ae10*/  LDSM.16.MT88.4 R12, [R101+0x8900] ;  /* 0x00890000650c783b */ /* 0x0003260000004200 */
[----:B------:R-:W-:Y:S02]  /*ae20*/  FADD.FTZ R16, R243, R0 ;  /* 0x00000000f3107221 */ /* 0x000fe40000010000 */
[----:B------:R-:W-:Y:S02]  /*ae30*/  FADD.FTZ R0, R242, R2 ;  /* 0x00000002f2007221 */ /* 0x000fe40000010000 */
[----:B------:R-:W-:Y:S01]  /*ae40*/  @P0 IMAD.SHL.U32 R2, R18, 0x2, RZ ;  /* 0x0000000212020824 */ /* 0x000fe200078e00ff */
[C---:B--2---:R-:W-:Y:S03]  /*ae50*/  HMMA.16816.F32 R76, R160.reuse, R4, R76 ;  /* 0x00000004a04c723c */ /* 0x044fe6000000184c */
[----:B------:R-:W-:Y:S01]  /*ae60*/  FADD.FTZ R17, R241, R0 ;  /* 0x00000000f1117221 */ /* 0x000fe20000010000 */
[----:B------:R-:W-:Y:S01]  /*ae70*/  MOV R0, UR12 ;  /* 0x0000000c00007c02 */ /* 0x000fe20008000f00 */
[----:B------:R-:W-:Y:S01]  /*ae80*/  FADD.FTZ R20, R231, R16 ;  /* 0x00000010e7147221 */ /* 0x000fe20000010000 */
[----:B------:R-:W-:Y:S01]  /*ae90*/  @P0 IADD3 R16, R19, UR17, RZ ;  /* 0x0000001113100c10 */ /* 0x000fe2000fffe0ff */
[----:B------:R-:W-:Y:S01]  /*aea0*/  FADD.FTZ R22, R192, R17 ;  /* 0x00000011c0167221 */ /* 0x000fe20000010000 */
[C---:B------:R-:W-:Y:S01]  /*aeb0*/  HMMA.16816.F32 R80, R160.reuse, R6, R80 ;  /* 0x00000006a050723c */ /* 0x040fe20000001850 */
[----:B------:R-:W-:Y:S02]  /*aec0*/  @UP0 USHF.L.U32 UR17, UR6, 0x6, URZ ;  /* 0x0000000606110899 */ /* 0x000fe4000800063f */
[----:B------:R-:W-:Y:S01]  /*aed0*/  UISETP.GT.AND UP0, UPT, UR15, UR13, UPT ;  /* 0x0000000d0f00728c */ /* 0x000fe2000bf04270 */
[----:B------:R-:W-:Y:S01]  /*aee0*/  @P0 IMAD R0, R0, 0x4800, R21 ;  /* 0x0000480000000824 */ /* 0x000fe200078e0215 */
[----:B------:R-:W-:Y:S01]  /*aef0*/  @P0 SHF.L.U64.HI R18, R18, 0x1, R16 ;  /* 0x0000000112120819 */ /* 0x000fe20000010210 */
[----:B------:R-:W-:Y:S01]  /*af00*/  FADD.FTZ R19, R234, R20 ;  /* 0x00000014ea137221 */ /* 0x000fe20000010000 */
[----:B------:R-:W-:Y:S01]  /*af10*/  @P0 IADD3 R16, P6, R2, c[0x0][0x1c8], RZ ;  /* 0x0000720002100a10 */ /* 0x000fe20007fde0ff */
[----:B------:R-:W-:Y:S01]  /*af20*/  FADD.FTZ R22, R195, R22 ;  /* 0x00000016c3167221 */ /* 0x000fe20000010000 */
[----:B------:R-:W-:Y:S01]  /*af30*/  @P0 SHF.L.U32 R0, R0, 0x1, RZ ;  /* 0x0000000100000819 */ /* 0x000fe200000006ff */
[C---:B---3--:R-:W-:Y:S01]  /*af40*/  HMMA.16816.F32 R84, R160.reuse, R8, R84 ;  /* 0x00000008a054723c */ /* 0x048fe20000001854 */
[----:B------:R-:W-:Y:S02]  /*af50*/  UIADD3 UR15, UR5, 0x1, URZ ;  /* 0x00000001050f7890 */ /* 0x000fe4000fffe03f */
[----:B------:R-:W-:Y:S01]  /*af60*/  @P0 IADD3.X R17, R18, c[0x0][0x1cc], RZ, P6, !PT ;  /* 0x0000730012110a10 */ /* 0x000fe200037fe4ff */
[----:B------:R-:W-:Y:S01]  /*af70*/  FADD.FTZ R4, R183, R22 ;  /* 0x00000016b7047221 */ /* 0x000fe20000010000 */
[----:B------:R-:W-:Y:S01]  /*af80*/  @P0 IADD3 R20, P5, R2, 0x80, RZ ;  /* 0x0000008002140810 */ /* 0x000fe20007fbe0ff */
[----:B------:R-:W-:Y:S01]  /*af90*/  FADD.FTZ R19, R194, R19 ;  /* 0x00000013c2137221 */ /* 0x000fe20000010000 */
[----:B------:R-:W-:Y:S01]  /*afa0*/  USEL UR5, UR15, URZ, !UP1 ;  /* 0x0000003f0f057287 */ /* 0x000fe2000c800000 */
[----:B------:R-:W-:Y:S01]  /*afb0*/  @!PT LDS RZ, [RZ] ;  /* 0x00000000fffff984 */ /* 0x000fe20000000800 */
[----:B------:R-:W-:Y:S01]  /*afc0*/  @!PT LDS RZ, [RZ] ;  /* 0x00000000fffff984 */ /* 0x000fe20000000800 */
[----:B------:R-:W-:Y:S01]  /*afd0*/  @!PT LDS RZ, [RZ] ;  /* 0x00000000fffff984 */ /* 0x000fe20000000800 */
[----:B------:R2:W-:Y:S01]  /*afe0*/  @P0 LDGSTS.E.BYPASS.LTC128B.128 [R0+0x12100], [R16.64], !P4 ;  /* 0x1210000010000fae */ /* 0x0005e2000e101d58 */
[----:B------:R-:W-:Y:S01]  /*aff0*/  @P0 IADD3 R20, P1, R20, c[0x0][0x1c8], RZ ;  /* 0x0000720014140a10 */ /* 0x000fe20007f3e0ff */
[C---:B------:R-:W-:Y:S01]  /*b000*/  HMMA.16816.F32 R88, R160.reuse, R10, R88 ;  /* 0x0000000aa058723c */ /* 0x040fe20000001858 */
[----:B------:R-:W-:Y:S02]  /*b010*/  UMOV UR15, UR28 ;  /* 0x0000001c000f7c82 */ /* 0x000fe40008000000 */
[----:B------:R-:W-:Y:S01]  /*b020*/  @P0 IADD3.X R21, RZ, c[0x0][0x1cc], R18, P1, P5 ;  /* 0x00007300ff150a10 */ /* 0x000fe20000fea412 */
[----:B------:R-:W-:Y:S01]  /*b030*/  FADD.FTZ R4, R182, R4 ;  /* 0x00000004b6047221 */ /* 0x000fe20000010000 */
[----:B------:R-:W-:Y:S01]  /*b040*/  @P0 IADD3 R2, P5, R2, 0x100, RZ ;  /* 0x0000010002020810 */ /* 0x000fe20007fbe0ff */
[----:B------:R-:W-:Y:S01]  /*b050*/  FADD.FTZ R5, R193, R19 ;  /* 0x00000013c1057221 */ /* 0x000fe20000010000 */
[----:B-1----:R-:W-:Y:S01]  /*b060*/  MOV R101, R100 ;  /* 0x0000006400657202 */ /* 0x002fe20000000f00 */
[----:B------:R2:W-:Y:S01]  /*b070*/  @P0 LDGSTS.E.BYPASS.LTC128B.128 [R0+0x15100], [R20.64], !P3 ;  /* 0x1510000014000fae */ /* 0x0005e2000d901d58 */
[----:B------:R-:W-:Y:S01]  /*b080*/  @P0 IADD3 R6, P1, R2, c[0x0][0x1c8], RZ ;  /* 0x0000720002060a10 */ /* 0x000fe20007f3e0ff */
[C---:B----4-:R-:W-:Y:S03]  /*b090*/  HMMA.16816.F32 R92, R160.reuse, R12, R92 ;  /* 0x0000000ca05c723c */ /* 0x050fe6000000185c */
[----:B------:R-:W-:Y:S01]  /*b0a0*/  @P0 IADD3.X R7, RZ, c[0x0][0x1cc], R18, P1, P5 ;  /* 0x00007300ff070a10 */ /* 0x000fe20000fea412 */
[----:B------:R-:W-:Y:S04]  /*b0b0*/  FADD.FTZ R5, R180, R5 ;  /* 0x00000005b4057221 */ /* 0x000fe80000010000 */
[----:B------:R1:W-:Y:S01]  /*b0c0*/  @P0 LDGSTS.E.BYPASS.LTC128B.128 [R0+0x18100], [R6.64], !P2 ;  /* 0x1810000006000fae */ /* 0x0003e2000d101d58 */
[----:B------:R-:W-:Y:S01]  /*b0d0*/  FADD.FTZ R2, R181, R5 ;  /* 0x00000005b5027221 */ /* 0x000fe20000010000 */
[----:B------:R-:W-:Y:S03]  /*b0e0*/  HMMA.16816.F32 R96, R160, R14, R96 ;  /* 0x0000000ea060723c */ /* 0x000fe60000001860 */
[----:B------:R-:W-:Y:S01]  /*b0f0*/  FADD.FTZ R5, R178, R4 ;  /* 0x00000004b2057221 */ /* 0x000fe20000010000 */
[----:B------:R-:W-:Y:S01]  /*b100*/  @P0 IADD3 R4, P1, R16, UR17, RZ ;  /* 0x0000001110040c10 */ /* 0x000fe2000ff3e0ff */
[----:B------:R-:W-:Y:S02]  /*b110*/  FADD.FTZ R18, R174, R2 ;  /* 0x00000002ae127221 */ /* 0x000fe40000010000 */
[----:B------:R-:W-:Y:S01]  /*b120*/  FADD.FTZ R2, R179, R5 ;  /* 0x00000005b3027221 */ /* 0x000fe20000010000 */
[----:B------:R-:W-:Y:S01]  /*b130*/  @P0 IADD3.X R5, R17, UR18, RZ, P1, !PT ;  /* 0x0000001211050c10 */ /* 0x000fe20008ffe4ff */
[----:B------:R-:W-:Y:S03]  /*b140*/  FADD.FTZ R8, R176, R18 ;  /* 0x00000012b0087221 */ /* 0x000fe60000010000 */
[----:B------:R-:W-:Y:S01]  /*b150*/  FADD.FTZ R2, R177, R2 ;  /* 0x00000002b1027221 */ /* 0x000fe20000010000 */
[----:B------:R3:W-:Y:S03]  /*b160*/  @P0 LDGSTS.E.BYPASS.LTC128B.128 [R0+0x13100], [R4.64], !P4 ;  /* 0x1310000004000fae */ /* 0x0007e6000e101d58 */
[----:B------:R-:W-:Y:S04]  /*b170*/  FADD.FTZ R2, R175, R2 ;  /* 0x00000002af027221 */ /* 0x000fe80000010000 */
[----:B------:R-:W-:Y:S01]  /*b180*/  FADD.FTZ R2, R171, R2 ;  /* 0x00000002ab027221 */ /* 0x000fe20000010000 */
[----:B------:R3:W-:Y:S03]  /*b190*/  @P0 LDGSTS.E.BYPASS.LTC128B.128 [R0+0x16100], [R4.64+0x80], !P3 ;  /* 0x1610008004000fae */ /* 0x0007e6000d901d58 */
[----:B------:R-:W-:Y:S01]  /*b1a0*/  FADD.FTZ R2, R170, R2 ;  /* 0x00000002aa027221 */ /* 0x000fe20000010000 */
[----:B-1----:R-:W-:Y:S03]  /*b1b0*/  @P0 IADD3 R6, P1, R4, UR17, RZ ;  /* 0x0000001104060c10 */ /* 0x002fe6000ff3e0ff */
[----:B------:R-:W-:Y:S01]  /*b1c0*/  FADD.FTZ R2, R167, R2 ;  /* 0x00000002a7027221 */ /* 0x000fe20000010000 */
[----:B------:R3:W-:Y:S01]  /*b1d0*/  @P0 LDGSTS.E.BYPASS.LTC128B.128 [R0+0x19100], [R4.64+0x100], !P2 ;  /* 0x1910010004000fae */ /* 0x0007e2000d101d58 */
[----:B------:R-:W-:Y:S02]  /*b1e0*/  @P0 IADD3.X R7, R5, UR18, RZ, P1, !PT ;  /* 0x0000001205070c10 */ /* 0x000fe40008ffe4ff */
[----:B------:R-:W-:Y:S05]  /*b1f0*/  FADD.FTZ R2, R166, R2 ;  /* 0x00000002a6027221 */ /* 0x000fea0000010000 */
[----:B------:R2:W-:Y:S08]  /*b200*/  @P0 LDGSTS.E.BYPASS.LTC128B.128 [R0+0x14100], [R6.64], !P4 ;  /* 0x1410000006000fae */ /* 0x0005f0000e101d58 */
[----:B------:R2:W-:Y:S08]  /*b210*/  @P0 LDGSTS.E.BYPASS.LTC128B.128 [R0+0x17100], [R6.64+0x80], !P3 ;  /* 0x1710008006000fae */ /* 0x0005f0000d901d58 */
[----:B------:R2:W-:Y:S01]  /*b220*/  @P0 LDGSTS.E.BYPASS.LTC128B.128 [R0+0x1a100], [R6.64+0x100], !P2 ;  /* 0x1a10010006000fae */ /* 0x0005e2000d101d58 */
[----:B------:R-:W-:Y:S01]  /*b230*/  PLOP3.LUT P0, PT, PT, PT, UP0, 0x80, 0x0 ;  /* 0x000000000000781c */ /* 0x000fe20003f0f008 */
[----:B---3--:R-:W-:Y:S06]  /*b240*/  FADD.FTZ R4, R173, R8 ;  /* 0x00000008ad047221 */ /* 0x008fec0000010000 */
[----:B------:R1:W-:Y:S04]  /*b250*/  STL [R1+0xc], R2 ;  /* 0x00000c0201007387 */ /* 0x0003e80000100800 */
[----:B------:R-:W0:Y:S01]  /*b260*/  LDGDEPBAR ;  /* 0x00000000000079af */ /* 0x000e220000000000 */
[----:B--2---:R-:W-:Y:S04]  /*b270*/  FADD.FTZ R0, R172, R4 ;  /* 0x00000004ac007221 */ /* 0x004fe80000010000 */
[----:B------:R-:W-:Y:S04]  /*b280*/  FADD.FTZ R0, R169, R0 ;  /* 0x00000000a9007221 */ /* 0x000fe80000010000 */
[----:B------:R-:W-:Y:S04]  /*b290*/  FADD.FTZ R0, R168, R0 ;  /* 0x00000000a8007221 */ /* 0x000fe80000010000 */
[----:B------:R-:W-:Y:S04]  /*b2a0*/  FADD.FTZ R0, R164, R0 ;  /* 0x00000000a4007221 */ /* 0x000fe80000010000 */
[----:B------:R-:W-:Y:S05]  /*b2b0*/  FADD.FTZ R0, R165, R0 ;  /* 0x00000000a5007221 */ /* 0x000fea0000010000 */
[----:B------:R1:W-:Y:S01]  /*b2c0*/  STL [R1+0x10], R0 ;  /* 0x0000100001007387 */ /* 0x0003e20000100800 */
[----:B------:R-:W-:-:S05]  /*b2d0*/  @P0 BRA `(.L_x_1151) ;  /* 0xffffb86000000947 */ /* 0x000fca000383ffff */
.L_x_1150:
[----:B------:R-:W-:-:S13]  /*b2e0*/  ISETP.LE.AND P0, PT, RZ, UR28, PT ;  /* 0x0000001cff007c0c */ /* 0x000fda000bf03270 */
[----:B------:R-:W-:Y:S05]  /*b2f0*/  @!P0 BRA `(.L_x_1152) ;  /* 0x000041c000008947 */ /* 0x000fea0003800000 */
[----:B-1----:R-:W2:Y:S01]  /*b300*/  LDL.LU R0, [R1+0x40] ;  /* 0x0000400001007983 */ /* 0x002ea20000300800 */
[----:B------:R-:W-:Y:S01]  /*b310*/  ULDC.64 UR6, c[0x0][0x1e0] ;  /* 0x0000780000067ab9 */ /* 0x000fe20000000a00 */
[----:B------:R-:W-:Y:S01]  /*b320*/  IMAD.MOV.U32 R238, RZ, RZ, 0x40 ;  /* 0x00000040ffee7424 */ /* 0x000fe200078e00ff */
[----:B------:R-:W-:Y:S01]  /*b330*/  UIADD3 UR21, UP1, UR11, 0x80, URZ ;  /* 0x000000800b157890 */ /* 0x000fe2000ff3e03f */
[----:B------:R-:W-:Y:S01]  /*b340*/  MOV R101, R3 ;  /* 0x0000000300657202 */ /* 0x000fe20000000f00 */
[----:B------:R-:W-:Y:S02]  /*b350*/  UIADD3 UR23, UP0, UR11, 0x100, URZ ;  /* 0x000001000b177890 */ /* 0x000fe4000ff1e03f */
[----:B------:R-:W-:Y:S02]  /*b360*/  UIMAD.WIDE.U32 UR8, UR6, 0x40, URZ ;  /* 0x00000040060878a5 */ /* 0x000fe4000f8e003f */
[----:B------:R-:W-:Y:S02]  /*b370*/  USHF.L.U32 UR18, UR7, 0x6, URZ ;  /* 0x0000000607127899 */ /* 0x000fe4000800063f */
[----:B------:R-:W-:-:S02]  /*b380*/  UIADD3.X UR20, URZ, UR10, URZ, UP1, !UPT ;  /* 0x0000000a3f147290 */ /* 0x000fc40008ffe43f */
[----:B------:R-:W-:Y:S02]  /*b390*/  UIADD3.X UR22, URZ, UR10, URZ, UP0, !UPT ;  /* 0x0000000a3f167290 */ /* 0x000fe400087fe43f */
[----:B------:R-:W-:Y:S02]  /*b3a0*/  UIADD3 UR18, UR9, UR18, URZ ;  /* 0x0000001209127290 */ /* 0x000fe4000fffe03f */
[----:B------:R-:W-:Y:S02]  /*b3b0*/  UIADD3 UR17, UP1, UR8, 0x80, URZ ;  /* 0x0000008008117890 */ /* 0x000fe4000ff3e03f */
[----:B------:R-:W-:Y:S02]  /*b3c0*/  UIADD3 UR19, UP0, UR8, 0x100, URZ ;  /* 0x0000010008137890 */ /* 0x000fe4000ff1e03f */
[----:B------:R-:W-:Y:S02]  /*b3d0*/  USHF.L.U64.HI UR14, UR6, 0x6, UR7 ;  /* 0x00000006060e7899 */ /* 0x000fe40008010207 */
[----:B------:R-:W-:-:S02]  /*b3e0*/  USHF.L.U32 UR13, UR6, 0x6, URZ ;  /* 0x00000006060d7899 */ /* 0x000fc4000800063f */
[----:B------:R-:W-:Y:S02]  /*b3f0*/  UIADD3.X UR16, URZ, UR18, URZ, UP1, !UPT ;  /* 0x000000123f107290 */ /* 0x000fe40008ffe43f */
[----:B------:R-:W-:Y:S02]  /*b400*/  UIADD3.X UR18, URZ, UR18, URZ, UP0, !UPT ;  /* 0x000000123f127290 */ /* 0x000fe400087fe43f */
[----:B------:R-:W-:Y:S02]  /*b410*/  ULDC.64 UR8, c[0x0][0x208] ;  /* 0x0000820000087ab9 */ /* 0x000fe40000000a00 */
[----:B------:R-:W-:Y:S01]  /*b420*/  ULDC.64 UR6, c[0x0][0x1e0] ;  /* 0x0000780000067ab9 */ /* 0x000fe20000000a00 */
[----:B--2---:R-:W-:Y:S01]  /*b430*/  LOP3.LUT P0, RZ, R0, 0x4, RZ, 0xc0, !PT ;  /* 0x0000000400ff7812 */ /* 0x004fe2000780c0ff */
[----:B------:R-:W-:-:S03]  /*b440*/  IMAD.MOV.U32 R0, RZ, RZ, R100 ;  /* 0x000000ffff007224 */ /* 0x000fc600078e0064 */
[----:B------:R-:W-:Y:S02]  /*b450*/  SEL R238, R238, 0xffffffc0, !P0 ;  /* 0xffffffc0eeee7807 */ /* 0x000fe40004000000 */
.L_x_1153:
[----:B------:R-:W2:Y:S01]  /*b460*/  LDL.64 R44, [R1+0x20] ;  /* 0x00002000012c7983 */ /* 0x000ea20000100a00 */
[----:B------:R-:W-:Y:S04]  /*b470*/  DEPBAR.LE SB0, 0x2 ;  /* 0x000080800000791a */ /* 0x000fe80000000000 */
[----:B------:R-:W-:Y:S01]  /*b480*/  UIMAD UR4, UR5, 0x9000, URZ ;  /* 0x00009000050478a4 */ /* 0x000fe2000f8e023f */
[----:B------:R-:W2:Y:S01]  /*b490*/  LDL.64 R38, [R1+0x28] ;  /* 0x0000280001267983 */ /* 0x000ea20000100a00 */
[----:B------:R-:W-:Y:S01]  /*b4a0*/  UISETP.NE.AND UP0, UPT, UR28, URZ, UPT ;  /* 0x0000003f1c00728c */ /* 0x000fe2000bf05270 */
[----:B------:R-:W-:Y:S01]  /*b4b0*/  MOV R100, UR12 ;  /* 0x0000000c00647c02 */ /* 0x000fe20008000f00 */
[----:B------:R-:W-:Y:S02]  /*b4c0*/  UIADD3 UR27, UR28, -0x1, URZ ;  /* 0xffffffff1c1b7890 */ /* 0x000fe4000fffe03f */
[----:B------:R-:W-:Y:S01]  /*b4d0*/  IADD3 R3, R237, UR4, RZ ;  /* 0x00000004ed037c10 */ /* 0x000fe2000fffe0ff */
[----:B------:R-:W3:Y:S04]  /*b4e0*/  LDL R46, [R1+0x8] ;  /* 0x00000800012e7983 */ /* 0x000ee80000100800 */
[----:B------:R-:W-:Y:S01]  /*b4f0*/  BAR.SYNC.DEFER_BLOCKING 0x0 ;  /* 0x0000000000007b1d */ /* 0x000fe20000010000 */
[----:B------:R-:W-:Y:S01]  /*b500*/  PLOP3.LUT P0, PT, PT, PT, UP0, 0x80, 0x0 ;  /* 0x000000000000781c */ /* 0x000fe20003f0f008 */
[----:B------:R-:W-:Y:S01]  /*b510*/  @UP0 USHF.R.S32.HI UR15, URZ, 0x1f, UR27 ;  /* 0x0000001f3f0f0899 */ /* 0x000fe2000801141b */
[-C--:B-1----:R-:W-:Y:S01]  /*b520*/  IADD3 R2, R239, R3.reuse, RZ ;  /* 0x00000003ef027210 */ /* 0x082fe20007ffe0ff */
[----:B------:R-:W-:Y:S01]  /*b530*/  @UP0 UIMAD.WIDE.U32 UR30, UR27, UR8, URZ ;  /* 0x000000081b1e02a5 */ /* 0x000fe2000f8e003f */
[----:B------:R-:W-:Y:S01]  /*b540*/  IADD3 R3, R238, R3, RZ ;  /* 0x00000003ee037210 */ /* 0x000fe20007ffe0ff */
[----:B------:R-:W-:Y:S04]  /*b550*/  @UP0 UIMAD UR15, UR15, UR8, URZ ;  /* 0x000000080f0f02a4 */ /* 0x000fe8000f8e023f */
[----:B------:R-:W-:Y:S01]  /*b560*/  MOV R36, UR30 ;  /* 0x0000001e00247c02 */ /* 0x000fe20008000f00 */
[----:B------:R-:W-:Y:S04]  /*b570*/  @UP0 UIMAD UR15, UR27, UR9, UR15 ;  /* 0x000000091b0f02a4 */ /* 0x000fe8000f8e020f */
[----:B------:R-:W-:Y:S04]  /*b580*/  @UP0 UIADD3 UR15, UR31, UR15, URZ ;  /* 0x0000000f1f0f0290 */ /* 0x000fe8000fffe03f */
[----:B------:R-:W-:Y:S02]  /*b590*/  @UP0 UIMAD UR15, UR15, 0x60, URZ ;  /* 0x000000600f0f08a4 */ /* 0x000fe4000f8e023f */
[----:B------:R-:W-:Y:S01]  /*b5a0*/  UISETP.GE.AND UP0, UPT, UR28, 0x2, UPT ;  /* 0x000000021c00788c */ /* 0x000fe2000bf06270 */
[----:B------:R-:W1:Y:S08]  /*b5b0*/  LDSM.16.M88.4 R8, [R237+UR4+0x12100] ;  /* 0x01210004ed08783b */ /* 0x000e700008000200 */
[----:B------:R-:W4:Y:S02]  /*b5c0*/  LDSM.16.M88.4 R16, [R237+UR4+0x12900] ;  /* 0x01290004ed10783b */ /* 0x000f240008000200 */
[----:B------:R-:W-:Y:S04]  /*b5d0*/  @UP0 UIADD3 UR26, UR28, -0x2, URZ ;  /* 0xfffffffe1c1a0890 */ /* 0x000fe8000fffe03f */
[----:B------:R-:W-:Y:S02]  /*b5e0*/  @UP0 UIMAD.WIDE.U32 UR30, UR26, UR6, URZ ;  /* 0x000000061a1e02a5 */ /* 0x000fe4000f8e003f */
[----:B------:R-:W5:Y:S08]  /*b5f0*/  LDSM.16.M88.4 R24, [R237+UR4+0x13100] ;  /* 0x01310004ed18783b */ /* 0x000f700008000200 */
[----:B------:R-:W5:Y:S08]  /*b600*/  LDSM.16.M88.4 R32, [R237+UR4+0x13900] ;  /* 0x01390004ed20783b */ /* 0x000f700008000200 */
[----:B------:R-:W2:Y:S01]  /*b610*/  LDSM.16.M88.4 R40, [R237+UR4+0x14100] ;  /* 0x01410004ed28783b */ /* 0x000ea20008000200 */
[C---:B-1----:R-:W-:Y:S07]  /*b620*/  HMMA.16816.F32 R4, R152.reuse, R8, RZ ;  /* 0x000000089804723c */ /* 0x042fee00000018ff */
[----:B------:R-:W1:Y:S01]  /*b630*/  LDSM.16.M88.4 R48, [R237+UR4+0x14900] ;  /* 0x01490004ed30783b */ /* 0x000e620008000200 */
[C---:B------:R-:W-:Y:S07]  /*b640*/  HMMA.16816.F32 R8, R152.reuse, R10, RZ ;  /* 0x0000000a9808723c */ /* 0x040fee00000018ff */
[----:B------:R-:W1:Y:S01]  /*b650*/  LDSM.16.M88.4 R160, [R2+0x12100] ;  /* 0x0121000002a0783b */ /* 0x000e620000000200 */
[C---:B----4-:R-:W-:Y:S07]  /*b660*/  HMMA.16816.F32 R12, R152.reuse, R16, RZ ;  /* 0x00000010980c723c */ /* 0x050fee00000018ff */
[----:B------:R-:W4:Y:S01]  /*b670*/  LDSM.16.M88.4 R164, [R2+0x12900] ;  /* 0x0129000002a4783b */ /* 0x000f220000000200 */
[C---:B------:R-:W-:Y:S07]  /*b680*/  HMMA.16816.F32 R16, R152.reuse, R18, RZ ;  /* 0x000000129810723c */ /* 0x040fee00000018ff */
[----:B------:R-:W1:Y:S01]  /*b690*/  LDSM.16.M88.4 R168, [R2+0x13100] ;  /* 0x0131000002a8783b */ /* 0x000e620000000200 */
[C---:B-----5:R-:W-:Y:S07]  /*b6a0*/  HMMA.16816.F32 R20, R152.reuse, R24, RZ ;  /* 0x000000189814723c */ /* 0x060fee00000018ff */
[----:B------:R-:W5:Y:S01]  /*b6b0*/  LDSM.16.M88.4 R172, [R2+0x13900] ;  /* 0x0139000002ac783b */ /* 0x000f620000000200 */
[C---:B------:R-:W-:Y:S07]  /*b6c0*/  HMMA.16816.F32 R24, R152.reuse, R26, RZ ;  /* 0x0000001a9818723c */ /* 0x040fee00000018ff */
[----:B------:R-:W1:Y:S01]  /*b6d0*/  LDSM.16.M88.4 R176, [R2+0x14100] ;  /* 0x0141000002b0783b */ /* 0x000e620000000200 */
[C---:B------:R-:W-:Y:S07]  /*b6e0*/  HMMA.16816.F32 R28, R152.reuse, R32, RZ ;  /* 0x00000020981c723c */ /* 0x040fee00000018ff */
[----:B------:R-:W1:Y:S01]  /*b6f0*/  LDSM.16.M88.4 R180, [R2+0x14900] ;  /* 0x0149000002b4783b */ /* 0x000e620000000200 */
[C---:B------:R-:W-:Y:S01]  /*b700*/  HMMA.16816.F32 R32, R152.reuse, R34, RZ ;  /* 0x000000229820723c */ /* 0x040fe200000018ff */
[----:B--2---:R-:W-:Y:S05]  /*b710*/  @P0 MOV R44, R38 ;  /* 0x00000026002c0202 */ /* 0x004fea0000000f00 */
[----:B------:R-:W-:Y:S02]  /*b720*/  @P0 IMAD.WIDE.U32 R44, R36, 0x60, R44 ;  /* 0x00000060242c0825 */ /* 0x000fe400078e002c */
[C---:B------:R-:W-:Y:S04]  /*b730*/  HMMA.16816.F32 R36, R152.reuse, R40, RZ ;  /* 0x000000289824723c */ /* 0x040fe800000018ff */
[----:B---3--:R-:W-:Y:S01]  /*b740*/  @P0 IMAD R100, R100, 0x9000, R46 ;  /* 0x0000900064640824 */ /* 0x008fe200078e022e */
[----:B------:R-:W-:Y:S02]  /*b750*/  @P0 SHF.L.U32 R192, R44, 0x1, RZ ;  /* 0x000000012cc00819 */ /* 0x000fe400000006ff */
[----:B------:R-:W-:Y:S01]  /*b760*/  @P0 IADD3 R102, R45, UR15, RZ ;  /* 0x0000000f2d660c10 */ /* 0x000fe2000fffe0ff */
[----:B------:R-:W-:Y:S01]  /*b770*/  @UP0 USHF.R.S32.HI UR15, URZ, 0x1f, UR26 ;  /* 0x0000001f3f0f0899 */ /* 0x000fe2000801141a */
[----:B------:R-:W-:Y:S01]  /*b780*/  @P0 IADD3 R228, P6, R192, 0x80, RZ ;  /* 0x00000080c0e40810 */ /* 0x000fe20007fde0ff */
[C---:B------:R-:W-:Y:S02]  /*b790*/  HMMA.16816.F32 R40, R152.reuse, R42, RZ ;  /* 0x0000002a9828723c */ /* 0x040fe400000018ff */
[----:B------:R-:W-:Y:S01]  /*b7a0*/  @P0 SHF.L.U64.HI R102, R44, 0x1, R102 ;  /* 0x000000012c660819 */ /* 0x000fe20000010266 */
[----:B------:R-:W-:Y:S01]  /*b7b0*/  @UP0 UIMAD UR15, UR15, UR6, URZ ;  /* 0x000000060f0f02a4 */ /* 0x000fe2000f8e023f */
[----:B------:R-:W-:Y:S02]  /*b7c0*/  @P0 IADD3 R228, P5, R228, c[0x0][0x1f8], RZ ;  /* 0x00007e00e4e40a10 */ /* 0x000fe40007fbe0ff */
[C---:B------:R-:W-:Y:S01]  /*b7d0*/  @P0 IADD3 R194, P1, R192.reuse, 0x100, RZ ;  /* 0x00000100c0c20810 */ /* 0x040fe20007f3e0ff */
[----:B------:R-:W-:Y:S01]  /*b7e0*/  @UP0 UIMAD UR15, UR26, UR7, UR15 ;  /* 0x000000071a0f02a4 */ /* 0x000fe2000f8e020f */
[C---:B-1----:R-:W-:Y:S01]  /*b7f0*/  HMMA.16816.F32 R44, R152.reuse, R48, RZ ;  /* 0x00000030982c723c */ /* 0x042fe200000018ff */
[--C-:B------:R-:W-:Y:S01]  /*b800*/  @P0 IADD3.X R229, RZ, c[0x0][0x1fc], R102.reuse, P5, P6 ;  /* 0x00007f00ffe50a10 */ /* 0x100fe20002fec466 */
[----:B------:R-:W-:Y:S02]  /*b810*/  UIADD3 UR26, UR12, 0x1, URZ ;  /* 0x000000010c1a7890 */ /* 0x000fe4000fffe03f */
[----:B------:R-:W-:Y:S01]  /*b820*/  @P0 IADD3 R192, P6, R192, c[0x0][0x1f8], RZ ;  /* 0x00007e00c0c00a10 */ /* 0x000fe20007fde0ff */
[----:B------:R-:W-:Y:S01]  /*b830*/  @UP0 UIADD3 UR15, UR31, UR15, URZ ;  /* 0x0000000f1f0f0290 */ /* 0x000fe2000fffe03f */
[----:B------:R-:W-:Y:S02]  /*b840*/  @P0 IADD3 R194, P5, R194, c[0x0][0x1f8], RZ ;  /* 0x00007e00c2c20a10 */ /* 0x000fe40007fbe0ff */
[----:B------:R-:W-:Y:S01]  /*b850*/  HMMA.16816.F32 R48, R152, R50, RZ ;  /* 0x000000329830723c */ /* 0x000fe200000018ff */
[----:B------:R-:W-:Y:S01]  /*b860*/  @P0 IADD3.X R193, R102, c[0x0][0x1fc], RZ, P6, !PT ;  /* 0x00007f0066c10a10 */ /* 0x000fe200037fe4ff */
[----:B------:R-:W-:Y:S02]  /*b870*/  @UP0 UIMAD UR15, UR15, 0x60, URZ ;  /* 0x000000600f0f08a4 */ /* 0x000fe4000f8e023f */
[----:B------:R-:W-:Y:S02]  /*b880*/  @P0 IADD3.X R195, RZ, c[0x0][0x1fc], R102, P5, P1 ;  /* 0x00007f00ffc30a10 */ /* 0x000fe40002fe2466 */
[----:B------:R-:W-:Y:S01]  /*b890*/  @!PT LDS RZ, [RZ] ;  /* 0x00000000fffff984 */ /* 0x000fe20000000800 */
[----:B------:R-:W-:Y:S01]  /*b8a0*/  @!PT LDS RZ, [RZ] ;  /* 0x00000000fffff984 */ /* 0x000fe20000000800 */
[----:B------:R-:W-:Y:S01]  /*b8b0*/  @!PT LDS RZ, [RZ] ;  /* 0x00000000fffff984 */ /* 0x000fe20000000800 */
[----:B------:R1:W-:Y:S01]  /*b8c0*/  @P0 LDGSTS.E.BYPASS.LTC128B.128 [R100+0x100], [R192.64], !P4 ;  /* 0x00100000c0640fae */ /* 0x0003e2000e101d58 */
[----:B------:R-:W-:Y:S01]  /*b8d0*/  IADD3 R102, R238, R2, RZ ;  /* 0x00000002ee667210 */ /* 0x000fe20007ffe0ff */
[C---:B------:R-:W-:Y:S06]  /*b8e0*/  HMMA.16816.F32 R4, R156.reuse, R160, R4 ;  /* 0x000000a09c04723c */ /* 0x040fec0000001804 */
[----:B------:R2:W-:Y:S02]  /*b8f0*/  @P0 LDGSTS.E.BYPASS.LTC128B.128 [R100+0x3100], [R228.64], !P3 ;  /* 0x03100000e4640fae */ /* 0x0005e4000d901d58 */
[C---:B------:R-:W-:Y:S06]  /*b900*/  HMMA.16816.F32 R8, R156.reuse, R162, R8 ;  /* 0x000000a29c08723c */ /* 0x040fec0000001808 */
[----:B------:R3:W-:Y:S02]  /*b910*/  @P0 LDGSTS.E.BYPASS.LTC128B.128 [R100+0x6100], [R194.64], !P2 ;  /* 0x06100000c2640fae */ /* 0x0007e4000d101d58 */
[C---:B----4-:R-:W-:Y:S08]  /*b920*/  HMMA.16816.F32 R12, R156.reuse, R164, R12 ;  /* 0x000000a49c0c723c */ /* 0x050ff0000000180c */
[C---:B------:R-:W-:Y:S04]  /*b930*/  HMMA.16816.F32 R16, R156.reuse, R166, R16 ;  /* 0x000000a69c10723c */ /* 0x040fe80000001810 */
[----:B-1----:R-:W-:Y:S04]  /*b940*/  @P0 IADD3 R192, P1, R192, UR11, RZ ;  /* 0x0000000bc0c00c10 */ /* 0x002fe8000ff3e0ff */
[C---:B------:R-:W-:Y:S04]  /*b950*/  HMMA.16816.F32 R20, R156.reuse, R168, R20 ;  /* 0x000000a89c14723c */ /* 0x040fe80000001814 */
[----:B------:R-:W-:Y:S02]  /*b960*/  @P0 IADD3.X R193, R193, UR10, RZ, P1, !PT ;  /* 0x0000000ac1c10c10 */ /* 0x000fe40008ffe4ff */
[C---:B------:R-:W-:Y:S02]  /*b970*/  @P0 IADD3 R160, P6, R192.reuse, UR11, RZ ;  /* 0x0000000bc0a00c10 */ /* 0x040fe4000ffde0ff */
[C---:B------:R-:W-:Y:S01]  /*b980*/  HMMA.16816.F32 R24, R156.reuse, R170, R24 ;  /* 0x000000aa9c18723c */ /* 0x040fe20000001818 */
[----:B------:R1:W-:Y:S03]  /*b990*/  @P0 LDGSTS.E.BYPASS.LTC128B.128 [R100+0x1100], [R192.64], !P4 ;  /* 0x01100000c0640fae */ /* 0x0003e6000e101d58 */
[C---:B------:R-:W-:Y:S02]  /*b9a0*/  @P0 IADD3.X R161, R193.reuse, UR10, RZ, P6, !PT ;  /* 0x0000000ac1a10c10 */ /* 0x040fe4000b7fe4ff */
[C---:B--2---:R-:W-:Y:S02]  /*b9b0*/  @P0 IADD3 R228, P5, R192.reuse, UR21, RZ ;  /* 0x00000015c0e40c10 */ /* 0x044fe4000ffbe0ff */
[C---:B-----5:R-:W-:Y:S01]  /*b9c0*/  HMMA.16816.F32 R28, R156.reuse, R172, R28 ;  /* 0x000000ac9c1c723c */ /* 0x060fe2000000181c */
[----:B------:R1:W-:Y:S03]  /*b9d0*/  @P0 LDGSTS.E.BYPASS.LTC128B.128 [R100+0x4100], [R192.64+0x80], !P3 ;  /* 0x04100080c0640fae */ /* 0x0003e6000d901d58 */
[C---:B------:R-:W-:Y:S02]  /*b9e0*/  @P0 IADD3.X R229, R193.reuse, UR20, RZ, P5, !PT ;  /* 0x00000014c1e50c10 */ /* 0x040fe4000affe4ff */
[----:B---3--:R-:W-:Y:S02]  /*b9f0*/  @P0 IADD3 R194, P1, R192, UR23, RZ ;  /* 0x00000017c0c20c10 */ /* 0x008fe4000ff3e0ff */
[C---:B------:R-:W-:Y:S01]  /*ba00*/  HMMA.16816.F32 R32, R156.reuse, R174, R32 ;  /* 0x000000ae9c20723c */ /* 0x040fe20000001820 */
[----:B------:R1:W-:Y:S03]  /*ba10*/  @P0 LDGSTS.E.BYPASS.LTC128B.128 [R100+0x7100], [R192.64+0x100], !P2 ;  /* 0x07100100c0640fae */ /* 0x0003e6000d101d58 */
[----:B------:R-:W-:Y:S04]  /*ba20*/  @P0 IADD3.X R195, R193, UR22, RZ, P1, !PT ;  /* 0x00000016c1c30c10 */ /* 0x000fe80008ffe4ff */
[C---:B------:R-:W-:Y:S01]  /*ba30*/  HMMA.16816.F32 R36, R156.reuse, R176, R36 ;  /* 0x000000b09c24723c */ /* 0x040fe20000001824 */
[----:B------:R2:W-:Y:S07]  /*ba40*/  @P0 LDGSTS.E.BYPASS.LTC128B.128 [R100+0x2100], [R160.64], !P4 ;  /* 0x02100000a0640fae */ /* 0x0005ee000e101d58 */
[C---:B------:R-:W-:Y:S01]  /*ba50*/  HMMA.16816.F32 R40, R156.reuse, R178, R40 ;  /* 0x000000b29c28723c */ /* 0x040fe20000001828 */
[----:B------:R1:W-:Y:S07]  /*ba60*/  @P0 LDGSTS.E.BYPASS.LTC128B.128 [R100+0x5100], [R228.64], !P3 ;  /* 0x05100000e4640fae */ /* 0x0003ee000d901d58 */
[C---:B------:R-:W-:Y:S01]  /*ba70*/  HMMA.16816.F32 R44, R156.reuse, R180, R44 ;  /* 0x000000b49c2c723c */ /* 0x040fe2000000182c */
[----:B------:R1:W-:Y:S01]  /*ba80*/  @P0 LDGSTS.E.BYPASS.LTC128B.128 [R100+0x8100], [R194.64], !P2 ;  /* 0x08100000c2640fae */ /* 0x0003e2000d101d58 */
[----:B------:R-:W-:Y:S01]  /*ba90*/  PLOP3.LUT P0, PT, PT, PT, UP0, 0x80, 0x0 ;  /* 0x000000000000781c */ /* 0x000fe20003f0f008 */
[----:B------:R-:W-:Y:S04]  /*baa0*/  UISETP.GE.AND UP0, UPT, UR12, 0x1, UPT ;  /* 0x000000010c00788c */ /* 0x000fe8000bf06270 */
[----:B------:R-:W-:Y:S01]  /*bab0*/  USEL UR12, UR26, URZ, !UP0 ;  /* 0x0000003f1a0c7287 */ /* 0x000fe2000c000000 */
[----:B------:R-:W-:Y:S01]  /*bac0*/  HMMA.16816.F32 R48, R156, R182, R48 ;  /* 0x000000b69c30723c */ /* 0x000fe20000001830 */
[----:B------:R-:W-:Y:S01]  /*bad0*/  LDSM.16.M88.4 R164, [R3+0x13100] ;  /* 0x0131000003a4783b */ /* 0x000fe20000000200 */
[----:B------:R-:W-:Y:S07]  /*bae0*/  UISETP.GE.AND UP0, UPT, UR5, 0x1, UPT ;  /* 0x000000010500788c */ /* 0x000fee000bf06270 */
[----:B--2---:R-:W2:Y:S08]  /*baf0*/  LDSM.16.M88.4 R160, [R3+0x12100] ;  /* 0x0121000003a0783b */ /* 0x004eb00000000200 */
[----:B------:R-:W0:Y:S01]  /*bb00*/  LDGDEPBAR ;  /* 0x00000000000079af */ /* 0x000e220000000000 */
[----:B-1----:R-:W-:Y:S04]  /*bb10*/  IADD3 R100, R238, UR4, R237 ;  /* 0x00000004ee647c10 */ /* 0x002fe8000fffe0ed */
[----:B------:R-:W-:Y:S03]  /*bb20*/  IADD3 R100, R239, R100, RZ ;  /* 0x00000064ef647210 */ /* 0x000fe60007ffe0ff */
[----:B------:R-:W1:Y:S08]  /*bb30*/  LDSM.16.M88.4 R192, [R3+0x12900] ;  /* 0x0129000003c0783b */ /* 0x000e700000000200 */
[----:B------:R-:W3:Y:S08]  /*bb40*/  LDSM.16.M88.4 R168, [R3+0x13900] ;  /* 0x0139000003a8783b */ /* 0x000ef00000000200 */
[----:B------:R-:W4:Y:S01]  /*bb50*/  LDSM.16.M88.4 R172, [R3+0x14100] ;  /* 0x0141000003ac783b */ /* 0x000f220000000200 */
[C---:B--2---:R-:W-:Y:S07]  /*bb60*/  HMMA.16816.F32 R4, R184.reuse, R160, R4 ;  /* 0x000000a0b804723c */ /* 0x044fee0000001804 */
[----:B------:R-:W-:Y:S01]  /*bb70*/  LDSM.16.M88.4 R176, [R102+0x12100] ;  /* 0x0121000066b0783b */ /* 0x000fe20000000200 */
[C---:B------:R-:W-:Y:S07]  /*bb80*/  HMMA.16816.F32 R8, R184.reuse, R162, R8 ;  /* 0x000000a2b808723c */ /* 0x040fee0000001808 */
[----:B------:R-:W2:Y:S01]  /*bb90*/  LDSM.16.M88.4 R160, [R3+0x14900] ;  /* 0x0149000003a0783b */ /* 0x000ea20000000200 */
[C---:B-1----:R-:W-:Y:S07]  /*bba0*/  HMMA.16816.F32 R12, R184.reuse, R192, R12 ;  /* 0x000000c0b80c723c */ /* 0x042fee000000180c */
[----:B------:R-:W1:Y:S01]  /*bbb0*/  LDSM.16.M88.4 R180, [R102+0x12900] ;  /* 0x0129000066b4783b */ /* 0x000e620000000200 */
[C---:B------:R-:W-:Y:S07]  /*bbc0*/  HMMA.16816.F32 R16, R184.reuse, R194, R16 ;  /* 0x000000c2b810723c */ /* 0x040fee0000001810 */
[----:B------:R-:W-:Y:S01]  /*bbd0*/  LDSM.16.M88.4 R192, [R237+UR4+0x16100] ;  /* 0x01610004edc0783b */ /* 0x000fe20008000200 */
[C---:B------:R-:W-:Y:S07]  /*bbe0*/  HMMA.16816.F32 R20, R184.reuse, R164, R20 ;  /* 0x000000a4b814723c */ /* 0x040fee0000001814 */
[----:B------:R-:W-:Y:S01]  /*bbf0*/  LDSM.16.M88.4 R228, [R237+UR4+0x16900] ;  /* 0x01690004ede4783b */ /* 0x000fe20008000200 */
[C---:B------:R-:W-:Y:S07]  /*bc00*/  HMMA.16816.F32 R24, R184.reuse, R166, R24 ;  /* 0x000000a6b818723c */ /* 0x040fee0000001818 */
[----:B------:R-:W5:Y:S01]  /*bc10*/  LDSM.16.M88.4 R164, [R102+0x13100] ;  /* 0x0131000066a4783b */ /* 0x000f620000000200 */
[C---:B---3--:R-:W-:Y:S07]  /*bc20*/  HMMA.16816.F32 R28, R184.reuse, R168, R28 ;  /* 0x000000a8b81c723c */ /* 0x048fee000000181c */
[----:B------:R-:W-:Y:S01]  /*bc30*/  LDSM.16.M88.4 R232, [R2+0x19900] ;  /* 0x0199000002e8783b */ /* 0x000fe20000000200 */
[C---:B------:R-:W-:Y:S07]  /*bc40*/  HMMA.16816.F32 R32, R184.reuse, R170, R32 ;  /* 0x000000aab820723c */ /* 0x040fee0000001820 */
[----:B------:R-:W3:Y:S01]  /*bc50*/  LDSM.16.M88.4 R168, [R102+0x13900] ;  /* 0x0139000066a8783b */ /* 0x000ee20000000200 */
[C---:B----4-:R-:W-:Y:S08]  /*bc60*/  HMMA.16816.F32 R36, R184.reuse, R172, R36 ;  /* 0x000000acb824723c */ /* 0x050ff00000001824 */
[C---:B------:R-:W-:Y:S01]  /*bc70*/  HMMA.16816.F32 R40, R184.reuse, R174, R40 ;  /* 0x000000aeb828723c */ /* 0x040fe20000001828 */
[----:B------:R-:W-:Y:S07]  /*bc80*/  LDSM.16.M88.4 R172, [R102+0x14900] ;  /* 0x0149000066ac783b */ /* 0x000fee0000000200 */
[C---:B--2---:R-:W-:Y:S08]  /*bc90*/  HMMA.16816.F32 R44, R184.reuse, R160, R44 ;  /* 0x000000a0b82c723c */ /* 0x044ff0000000182c */
[----:B------:R-:W-:Y:S01]  /*bca0*/  HMMA.16816.F32 R48, R184, R162, R48 ;  /* 0x000000a2b830723c */ /* 0x000fe20000001830 */
[----:B------:R-:W2:Y:S07]  /*bcb0*/  LDSM.16.M88.4 R160, [R102+0x14100] ;  /* 0x0141000066a0783b */ /* 0x000eae0000000200 */
[C---:B------:R-:W-:Y:S08]  /*bcc0*/  HMMA.16816.F32 R4, R188.reuse, R176, R4 ;  /* 0x000000b0bc04723c */ /* 0x040ff00000001804 */
[C---:B------:R-:W-:Y:S01]  /*bcd0*/  HMMA.16816.F32 R8, R188.reuse, R178, R8 ;  /* 0x000000b2bc08723c */ /* 0x040fe20000001808 */
[----:B------:R-:W4:Y:S07]  /*bce0*/  LDSM.16.M88.4 R176, [R237+UR4+0x15100] ;  /* 0x01510004edb0783b */ /* 0x000f2e0008000200 */
[C---:B-1----:R-:W-:Y:S08]  /*bcf0*/  HMMA.16816.F32 R12, R188.reuse, R180, R12 ;  /* 0x000000b4bc0c723c */ /* 0x042ff0000000180c */
[C---:B------:R-:W-:Y:S01]  /*bd00*/  HMMA.16816.F32 R16, R188.reuse, R182, R16 ;  /* 0x000000b6bc10723c */ /* 0x040fe20000001810 */
[----:B------:R-:W1:Y:S07]  /*bd10*/  LDSM.16.M88.4 R180, [R237+UR4+0x15900] ;  /* 0x01590004edb4783b */ /* 0x000e6e0008000200 */
[C---:B-----5:R-:W-:Y:S08]  /*bd20*/  HMMA.16816.F32 R20, R188.reuse, R164, R20 ;  /* 0x000000a4bc14723c */ /* 0x060ff00000001814 */
[C---:B------:R-:W-:Y:S01]  /*bd30*/  HMMA.16816.F32 R24, R188.reuse, R166, R24 ;  /* 0x000000a6bc18723c */ /* 0x040fe20000001818 */
[----:B------:R-:W5:Y:S07]  /*bd40*/  LDSM.16.M88.4 R164, [R237+UR4+0x17100] ;  /* 0x01710004eda4783b */ /* 0x000f6e0008000200 */
[C---:B---3--:R-:W-:Y:S08]  /*bd50*/  HMMA.16816.F32 R28, R188.reuse, R168, R28 ;  /* 0x000000a8bc1c723c */ /* 0x048ff0000000181c */
[C---:B------:R-:W-:Y:S01]  /*bd60*/  HMMA.16816.F32 R32, R188.reuse, R170, R32 ;  /* 0x000000aabc20723c */ /* 0x040fe20000001820 */
[----:B------:R-:W3:Y:S07]  /*bd70*/  LDSM.16.M88.4 R168, [R237+UR4+0x17900] ;  /* 0x01790004eda8783b */ /* 0x000eee0008000200 */
[C---:B--2---:R-:W-:Y:S08]  /*bd80*/  HMMA.16816.F32 R36, R188.reuse, R160, R36 ;  /* 0x000000a0bc24723c */ /* 0x044ff00000001824 */
[C---:B------:R-:W-:Y:S01]  /*bd90*/  HMMA.16816.F32 R40, R188.reuse, R162, R40 ;  /* 0x000000a2bc28723c */ /* 0x040fe20000001828 */
[----:B------:R-:W2:Y:S07]  /*bda0*/  LDSM.16.M88.4 R160, [R2+0x15100] ;  /* 0x0151000002a0783b */ /* 0x000eae0000000200 */
[C---:B------:R-:W-:Y:S08]  /*bdb0*/  HMMA.16816.F32 R44, R188.reuse, R172, R44 ;  /* 0x000000acbc2c723c */ /* 0x040ff0000000182c */
[----:B------:R-:W-:Y:S01]  /*bdc0*/  HMMA.16816.F32 R48, R188, R174, R48 ;  /* 0x000000aebc30723c */ /* 0x000fe20000001830 */
[----:B------:R-:W2:Y:S07]  /*bdd0*/  LDSM.16.M88.4 R172, [R2+0x15900] ;  /* 0x0159000002ac783b */ /* 0x000eae0000000200 */
[C---:B----4-:R-:W-:Y:S08]  /*bde0*/  HMMA.16816.F32 R4, R196.reuse, R176, R4 ;  /* 0x000000b0c404723c */ /* 0x050ff00000001804 */
[C---:B------:R-:W-:Y:S01]  /*bdf0*/  HMMA.16816.F32 R8, R196.reuse, R178, R8 ;  /* 0x000000b2c408723c */ /* 0x040fe20000001808 */
[----:B------:R-:W4:Y:S07]  /*be00*/  LDSM.16.M88.4 R176, [R2+0x16100] ;  /* 0x0161000002b0783b */ /* 0x000f2e0000000200 */
[C---:B-1----:R-:W-:Y:S08]  /*be10*/  HMMA.16816.F32 R12, R196.reuse, R180, R12 ;  /* 0x000000b4c40c723c */ /* 0x042ff0000000180c */
[C---:B------:R-:W-:Y:S01]  /*be20*/  HMMA.16816.F32 R16, R196.reuse, R182, R16 ;  /* 0x000000b6c410723c */ /* 0x040fe20000001810 */
[----:B------:R-:W-:Y:S07]  /*be30*/  LDSM.16.M88.4 R180, [R2+0x17900] ;  /* 0x0179000002b4783b */ /* 0x000fee0000000200 */
[C---:B------:R-:W-:Y:S08]  /*be40*/  HMMA.16816.F32 R20, R196.reuse, R192, R20 ;  /* 0x000000c0c414723c */ /* 0x040ff00000001814 */
[C---:B------:R-:W-:Y:S01]  /*be50*/  HMMA.16816.F32 R24, R196.reuse, R194, R24 ;  /* 0x000000c2c418723c */ /* 0x040fe20000001818 */
[----:B------:R-:W-:Y:S07]  /*be60*/  LDSM.16.M88.4 R192, [R3+0x15100] ;  /* 0x0151000003c0783b */ /* 0x000fee0000000200 */
[C---:B------:R-:W-:Y:S08]  /*be70*/  HMMA.16816.F32 R28, R196.reuse, R228, R28 ;  /* 0x000000e4c41c723c */ /* 0x040ff0000000181c */
[C---:B------:R-:W-:Y:S01]  /*be80*/  HMMA.16816.F32 R32, R196.reuse, R230, R32 ;  /* 0x000000e6c420723c */ /* 0x040fe20000001820 */
[----:B------:R-:W-:Y:S07]  /*be90*/  LDSM.16.M88.4 R228, [R3+0x15900] ;  /* 0x0159000003e4783b */ /* 0x000fee0000000200 */
[C---:B-----5:R-:W-:Y:S08]  /*bea0*/  HMMA.16816.F32 R36, R196.reuse, R164, R36 ;  /* 0x000000a4c424723c */ /* 0x060ff00000001824 */
[C---:B------:R-:W-:Y:S01]  /*beb0*/  HMMA.16816.F32 R40, R196.reuse, R166, R40 ;  /* 0x000000a6c428723c */ /* 0x040fe20000001828 */
[----:B------:R-:W1:Y:S07]  /*bec0*/  LDSM.16.M88.4 R164, [R2+0x16900] ;  /* 0x0169000002a4783b */ /* 0x000e6e0000000200 */
[C---:B---3--:R-:W-:Y:S08]  /*bed0*/  HMMA.16816.F32 R44, R196.reuse, R168, R44 ;  /* 0x000000a8c42c723c */ /* 0x048ff0000000182c */
[----:B------:R-:W-:Y:S01]  /*bee0*/  HMMA.16816.F32 R48, R196, R170, R48 ;  /* 0x000000aac430723c */ /* 0x000fe20000001830 */
[----:B------:R-:W3:Y:S07]  /*bef0*/  LDSM.16.M88.4 R168, [R2+0x17100] ;  /* 0x0171000002a8783b */ /* 0x000eee0000000200 */
[C---:B--2---:R-:W-:Y:S08]  /*bf00*/  HMMA.16816.F32 R4, R200.reuse, R160, R4 ;  /* 0x000000a0c804723c */ /* 0x044ff00000001804 */
[C---:B------:R-:W-:Y:S01]  /*bf10*/  HMMA.16816.F32 R8, R200.reuse, R162, R8 ;  /* 0x000000a2c808723c */ /* 0x040fe20000001808 */
[----:B------:R-:W2:Y:S07]  /*bf20*/  LDSM.16.M88.4 R160, [R3+0x16100] ;  /* 0x0161000003a0783b */ /* 0x000eae0000000200 */
[C---:B------:R-:W-:Y:S08]  /*bf30*/  HMMA.16816.F32 R12, R200.reuse, R172, R12 ;  /* 0x000000acc80c723c */ /* 0x040ff0000000180c */
[C---:B------:R-:W-:Y:S01]  /*bf40*/  HMMA.16816.F32 R16, R200.reuse, R174, R16 ;  /* 0x000000aec810723c */ /* 0x040fe20000001810 */
[----:B------:R-:W5:Y:S07]  /*bf50*/  LDSM.16.M88.4 R172, [R3+0x16900] ;  /* 0x0169000003ac783b */ /* 0x000f6e0000000200 */
[C---:B----4-:R-:W-:Y:S08]  /*bf60*/  HMMA.16816.F32 R20, R200.reuse, R176, R20 ;  /* 0x000000b0c814723c */ /* 0x050ff00000001814 */
[C---:B------:R-:W-:Y:S01]  /*bf70*/  HMMA.16816.F32 R24, R200.reuse, R178, R24 ;  /* 0x000000b2c818723c */ /* 0x040fe20000001818 */
[----:B------:R-:W-:Y:S07]  /*bf80*/  LDSM.16.M88.4 R176, [R100+0x16100] ;  /* 0x0161000064b0783b */ /* 0x000fee0000000200 */
[C---:B-1----:R-:W-:Y:S08]  /*bf90*/  HMMA.16816.F32 R28, R200.reuse, R164, R28 ;  /* 0x000000a4c81c723c */ /* 0x042ff0000000181c */
[C---:B------:R-:W-:Y:S01]  /*bfa0*/  HMMA.16816.F32 R32, R200.reuse, R166, R32 ;  /* 0x000000a6c820723c */ /* 0x040fe20000001820 */
[----:B------:R-:W1:Y:S07]  /*bfb0*/  LDSM.16.M88.4 R164, [R3+0x17100] ;  /* 0x0171000003a4783b */ /* 0x000e6e0000000200 */
[C---:B---3--:R-:W-:Y:S08]  /*bfc0*/  HMMA.16816.F32 R36, R200.reuse, R168, R36 ;  /* 0x000000a8c824723c */ /* 0x048ff00000001824 */
[C---:B------:R-:W-:Y:S01]  /*bfd0*/  HMMA.16816.F32 R40, R200.reuse, R170, R40 ;  /* 0x000000aac828723c */ /* 0x040fe20000001828 */
[----:B------:R-:W3:Y:S07]  /*bfe0*/  LDSM.16.M88.4 R168, [R3+0x17900] ;  /* 0x0179000003a8783b */ /* 0x000eee0000000200 */
[C---:B------:R-:W-:Y:S08]  /*bff0*/  HMMA.16816.F32 R44, R200.reuse, R180, R44 ;  /* 0x000000b4c82c723c */ /* 0x040ff0000000182c */
[----:B------:R-:W-:Y:S01]  /*c000*/  HMMA.16816.F32 R48, R200, R182, R48 ;  /* 0x000000b6c830723c */ /* 0x000fe20000001830 */
[----:B------:R-:W-:Y:S07]  /*c010*/  LDSM.16.M88.4 R180, [R100+0x16900] ;  /* 0x0169000064b4783b */ /* 0x000fee0000000200 */
[C---:B------:R-:W-:Y:S08]  /*c020*/  HMMA.16816.F32 R4, R204.reuse, R192, R4 ;  /* 0x000000c0cc04723c */ /* 0x040ff00000001804 */
[C---:B------:R-:W-:Y:S01]  /*c030*/  HMMA.16816.F32 R8, R204.reuse, R194, R8 ;  /* 0x000000c2cc08723c */ /* 0x040fe20000001808 */
[----:B------:R-:W-:Y:S07]  /*c040*/  LDSM.16.M88.4 R192, [R237+UR4+0x18100] ;  /* 0x01810004edc0783b */ /* 0x000fee0008000200 */
[C---:B------:R-:W-:Y:S08]  /*c050*/  HMMA.16816.F32 R12, R204.reuse, R228, R12 ;  /* 0x000000e4cc0c723c */ /* 0x040ff0000000180c */
[C---:B------:R-:W-:Y:S01]  /*c060*/  HMMA.16816.F32 R16, R204.reuse, R230, R16 ;  /* 0x000000e6cc10723c */ /* 0x040fe20000001810 */
[----:B------:R-:W-:Y:S07]  /*c070*/  LDSM.16.M88.4 R228, [R237+UR4+0x1a900] ;  /* 0x01a90004ede4783b */ /* 0x000fee0008000200 */
[C---:B--2---:R-:W-:Y:S08]  /*c080*/  HMMA.16816.F32 R20, R204.reuse, R160, R20 ;  /* 0x000000a0cc14723c */ /* 0x044ff00000001814 */
[C---:B------:R-:W-:Y:S01]  /*c090*/  HMMA.16816.F32 R24, R204.reuse, R162, R24 ;  /* 0x000000a2cc18723c */ /* 0x040fe20000001818 */
[----:B------:R-:W2:Y:S07]  /*c0a0*/  LDSM.16.M88.4 R160, [R102+0x15100] ;  /* 0x0151000066a0783b */ /* 0x000eae0000000200 */
[C---:B-----5:R-:W-:Y:S08]  /*c0b0*/  HMMA.16816.F32 R28, R204.reuse, R172, R28 ;  /* 0x000000accc1c723c */ /* 0x060ff0000000181c */
[C---:B------:R-:W-:Y:S01]  /*c0c0*/  HMMA.16816.F32 R32, R204.reuse, R174, R32 ;  /* 0x000000aecc20723c */ /* 0x040fe20000001820 */
[----:B------:R-:W4:Y:S07]  /*c0d0*/  LDSM.16.M88.4 R172, [R100+0x15900] ;  /* 0x0159000064ac783b */ /* 0x000f2e0000000200 */
[C---:B-1----:R-:W-:Y:S08]  /*c0e0*/  HMMA.16816.F32 R36, R204.reuse, R164, R36 ;  /* 0x000000a4cc24723c */ /* 0x042ff00000001824 */
[C---:B------:R-:W-:Y:S01]  /*c0f0*/  HMMA.16816.F32 R40, R204.reuse, R166, R40 ;  /* 0x000000a6cc28723c */ /* 0x040fe20000001828 */
[----:B------:R-:W1:Y:S07]  /*c100*/  LDSM.16.M88.4 R164, [R100+0x17100] ;  /* 0x0171000064a4783b */ /* 0x000e6e0000000200 */
[C---:B---3--:R-:W-:Y:S08]  /*c110*/  HMMA.16816.F32 R44, R204.reuse, R168, R44 ;  /* 0x000000a8cc2c723c */ /* 0x048ff0000000182c */
[----:B------:R-:W-:Y:S01]  /*c120*/  HMMA.16816.F32 R48, R204, R170, R48 ;  /* 0x000000aacc30723c */ /* 0x000fe20000001830 */
[----:B------:R-:W3:Y:S07]  /*c130*/  LDSM.16.M88.4 R168, [R100+0x17900] ;  /* 0x0179000064a8783b */ /* 0x000eee0000000200 */
[C---:B--2---:R-:W-:Y:S08]  /*c140*/  HMMA.16816.F32 R4, R208.reuse, R160, R4 ;  /* 0x000000a0d004723c */ /* 0x044ff00000001804 */
[C---:B------:R-:W-:Y:S01]  /*c150*/  HMMA.16816.F32 R8, R208.reuse, R162, R8 ;  /* 0x000000a2d008723c */ /* 0x040fe20000001808 */
[----:B------:R-:W2:Y:S07]  /*c160*/  LDSM.16.M88.4 R160, [R237+UR4+0x18900] ;  /* 0x01890004eda0783b */ /* 0x000eae0008000200 */
[C---:B----4-:R-:W-:Y:S08]  /*c170*/  HMMA.16816.F32 R12, R208.reuse, R172, R12 ;  /* 0x000000acd00c723c */ /* 0x050ff0000000180c */
[C---:B------:R-:W-:Y:S01]  /*c180*/  HMMA.16816.F32 R16, R208.reuse, R174, R16 ;  /* 0x000000aed010723c */ /* 0x040fe20000001810 */
[----:B------:R-:W4:Y:S07]  /*c190*/  LDSM.16.M88.4 R172, [R237+UR4+0x19100] ;  /* 0x01910004edac783b */ /* 0x000f2e0008000200 */
[C---:B------:R-:W-:Y:S08]  /*c1a0*/  HMMA.16816.F32 R20, R208.reuse, R176, R20 ;  /* 0x000000b0d014723c */ /* 0x040ff00000001814 */
[C---:B------:R-:W-:Y:S01]  /*c1b0*/  HMMA.16816.F32 R24, R208.reuse, R178, R24 ;  /* 0x000000b2d018723c */ /* 0x040fe20000001818 */
[----:B------:R-:W5:Y:S07]  /*c1c0*/  LDSM.16.M88.4 R176, [R237+UR4+0x19900] ;  /* 0x01990004edb0783b */ /* 0x000f6e0008000200 */
[C---:B------:R-:W-:Y:S08]  /*c1d0*/  HMMA.16816.F32 R28, R208.reuse, R180, R28 ;  /* 0x000000b4d01c723c */ /* 0x040ff0000000181c */
[C---:B------:R-:W-:Y:S01]  /*c1e0*/  HMMA.16816.F32 R32, R208.reuse, R182, R32 ;  /* 0x000000b6d020723c */ /* 0x040fe20000001820 */
[----:B------:R-:W2:Y:S07]  /*c1f0*/  LDSM.16.M88.4 R180, [R237+UR4+0x1a100] ;  /* 0x01a10004edb4783b */ /* 0x000eae0008000200 */
[C---:B-1----:R-:W-:Y:S08]  /*c200*/  HMMA.16816.F32 R36, R208.reuse, R164, R36 ;  /* 0x000000a4d024723c */ /* 0x042ff00000001824 */
[C---:B------:R-:W-:Y:S01]  /*c210*/  HMMA.16816.F32 R40, R208.reuse, R166, R40 ;  /* 0x000000a6d028723c */ /* 0x040fe20000001828 */
[----:B------:R-:W1:Y:S07]  /*c220*/  LDSM.16.M88.4 R164, [R2+0x18100] ;  /* 0x0181000002a4783b */ /* 0x000e6e0000000200 */
[C---:B---3--:R-:W-:Y:S08]  /*c230*/  HMMA.16816.F32 R44, R208.reuse, R168, R44 ;  /* 0x000000a8d02c723c */ /* 0x048ff0000000182c */
[----:B------:R-:W-:Y:S01]  /*c240*/  HMMA.16816.F32 R48, R208, R170, R48 ;  /* 0x000000aad030723c */ /* 0x000fe20000001830 */
[----:B------:R-:W3:Y:S07]  /*c250*/  LDSM.16.M88.4 R168, [R2+0x18900] ;  /* 0x0189000002a8783b */ /* 0x000eee0000000200 */
[C---:B------:R-:W-:Y:S08]  /*c260*/  HMMA.16816.F32 R4, R212.reuse, R192, R4 ;  /* 0x000000c0d404723c */ /* 0x040ff00000001804 */
        /* <DEDUP_REMOVED lines=32> */
[C---:B----4-:R-:W-:Y:S08]  /*c470*/  HMMA.16816.F32 R44, R216.reuse, R172, R44 ;  /* 0x000000acd82c723c */ /* 0x050ff0000000182c */
[----:B------:R-:W-:Y:S08]  /*c480*/  HMMA.16816.F32 R48, R216, R174, R48 ;  /* 0x000000aed830723c */ /* 0x000ff00000001830 */
[C---:B-----5:R-:W-:Y:S08]  /*c490*/  HMMA.16816.F32 R4, R220.reuse, R176, R4 ;  /* 0x000000b0dc04723c */ /* 0x060ff00000001804 */
[C---:B------:R-:W-:Y:S08]  /*c4a0*/  HMMA.16816.F32 R8, R220.reuse, R178, R8 ;  /* 0x000000b2dc08723c */ /* 0x040ff00000001808 */
[C---:B-1----:R-:W-:Y:S08]  /*c4b0*/  HMMA.16816.F32 R12, R220.reuse, R164, R12 ;  /* 0x000000a4dc0c723c */ /* 0x042ff0000000180c */
        /* <DEDUP_REMOVED lines=42> */
[----:B------:R2:W-:Y:S10]  /*c760*/  MUFU.TANH R165, R11 ;  /* 0x0000000b00a57308 */ /* 0x0005f40000002400 */
[----:B------:R-:W5:Y:S10]  /*c770*/  MUFU.TANH R162, R12 ;  /* 0x0000000c00a27308 */ /* 0x000f740000002400 */
[----:B------:R-:W3:Y:S01]  /*c780*/  MUFU.TANH R163, R13 ;  /* 0x0000000d00a37308 */ /* 0x000ee20000002400 */
[C---:B-1----:R-:W-:Y:S01]  /*c790*/  HMMA.16816.F32 R20, R224.reuse, R4, R20 ;  /* 0x00000004e014723c */ /* 0x042fe20000001814 */
[----:B--2---:R-:W1:Y:S08]  /*c7a0*/  LDSM.16.M88.4 R8, [R100+0x19900] ;  /* 0x019900006408783b */ /* 0x004e700000000200 */
[----:B------:R-:W2:Y:S01]  /*c7b0*/  MUFU.TANH R173, R14 ;  /* 0x0000000e00ad7308 */ /* 0x000ea20000002400 */
        /* <DEDUP_REMOVED lines=19> */
[----:B------:R-:W-:Y:S07]  /*c8f0*/  BAR.SYNC.DEFER_BLOCKING 0x0 ;  /* 0x0000000000007b1d */ /* 0x000fee0000010000 */
[C---:B------:R-:W-:Y:S04]  /*c900*/  HMMA.16816.F32 R40, R224.reuse, R6, R40 ;  /* 0x00000006e028723c */ /* 0x040fe80000001828 */
[----:B------:R-:W-:Y:S02]  /*c910*/  FMUL.FTZ R28, R28, c[0x0][0x320] ;  /* 0x0000c8001c1c7a20 */ /* 0x000fe40000410000 */
[----:B------:R-:W-:Y:S02]  /*c920*/  FMUL.FTZ R29, R29, c[0x0][0x320] ;  /* 0x0000c8001d1d7a20 */ /* 0x000fe40000410000 */
[----:B------:R-:W-:Y:S01]  /*c930*/  FMUL.FTZ R30, R30, c[0x0][0x320] ;  /* 0x0000c8001e1e7a20 */ /* 0x000fe20000410000 */
[----:B---3--:R-:W-:Y:S03]  /*c940*/  FMNMX.FTZ R100, R102, R2, !PT ;  /* 0x0000000266647209 */ /* 0x008fe60007810000 */
[----:B------:R-:W-:Y:S01]  /*c950*/  FMUL.FTZ R31, R31, c[0x0][0x320] ;  /* 0x0000c8001f1f7a20 */ /* 0x000fe20000410000 */
[----:B----4-:R-:W-:Y:S01]  /*c960*/  FMNMX.FTZ R2, R164, R3, !PT ;  /* 0x00000003a4027209 */ /* 0x010fe20007810000 */
[----:B------:R-:W-:Y:S01]  /*c970*/  FMUL.FTZ R32, R32, c[0x0][0x320] ;  /* 0x0000c80020207a20 */ /* 0x000fe20000410000 */
[----:B-----5:R-:W-:Y:S01]  /*c980*/  FMNMX.FTZ R100, R162, R100, !PT ;  /* 0x00000064a2647209 */ /* 0x020fe20007810000 */
[----:B------:R-:W-:Y:S01]  /*c990*/  FMUL.FTZ R36, R36, c[0x0][0x320] ;  /* 0x0000c80024247a20 */ /* 0x000fe20000410000 */
[----:B------:R-:W2:Y:S01]  /*c9a0*/  MUFU.TANH R172, R17 ;  /* 0x0000001100ac7308 */ /* 0x000ea20000002400 */
[----:B------:R-:W-:Y:S01]  /*c9b0*/  LDSM.16.MT88.4 R12, [R103+UR4+0x100] ;  /* 0x00010004670c783b */ /* 0x000fe20008004200 */
[----:B------:R-:W-:Y:S01]  /*c9c0*/  FMUL.FTZ R37, R37, c[0x0][0x320] ;  /* 0x0000c80025257a20 */ /* 0x000fe20000410000 */
[----:B------:R-:W-:Y:S01]  /*c9d0*/  FMNMX.FTZ R2, R165, R2, !PT ;  /* 0x00000002a5027209 */ /* 0x000fe20007810000 */
[----:B------:R-:W-:Y:S01]  /*c9e0*/  FMUL.FTZ R38, R38, c[0x0][0x320] ;  /* 0x0000c80026267a20 */ /* 0x000fe20000410000 */
[----:B------:R-:W-:Y:S01]  /*c9f0*/  FMNMX.FTZ R100, R163, R100, !PT ;  /* 0x00000064a3647209 */ /* 0x000fe20007810000 */
[----:B------:R-:W-:Y:S01]  /*ca00*/  FMUL.FTZ R39, R39, c[0x0][0x320] ;  /* 0x0000c80027277a20 */ /* 0x000fe20000410000 */
[----:B------:R-:W-:Y:S01]  /*ca10*/  FMNMX.FTZ R2, R173, R2, !PT ;  /* 0x00000002ad027209 */ /* 0x000fe20007810000 */
[C---:B-1----:R-:W-:Y:S02]  /*ca20*/  HMMA.16816.F32 R44, R224.reuse, R8, R44 ;  /* 0x00000008e02c723c */ /* 0x042fe4000000182c */
[----:B------:R-:W-:Y:S01]  /*ca30*/  MUFU.TANH R193, R28 ;  /* 0x0000001c00c17308 */ /* 0x000fe20000002400 */
[----:B------:R-:W-:Y:S01]  /*ca40*/  FMUL.FTZ R33, R33, c[0x0][0x320] ;  /* 0x0000c80021217a20 */ /* 0x000fe20000410000 */
[----:B------:R-:W-:Y:S01]  /*ca50*/  FMNMX.FTZ R100, R171, R100, !PT ;  /* 0x00000064ab647209 */ /* 0x000fe20007810000 */
[----:B------:R-:W-:Y:S01]  /*ca60*/  FMUL.FTZ R34, R34, c[0x0][0x320] ;  /* 0x0000c80022227a20 */ /* 0x000fe20000410000 */
[----:B------:R-:W-:Y:S01]  /*ca70*/  FMNMX.FTZ R2, R175, R2, !PT ;  /* 0x00000002af027209 */ /* 0x000fe20007810000 */
[----:B------:R-:W-:Y:S01]  /*ca80*/  FMUL.FTZ R35, R35, c[0x0][0x320] ;  /* 0x0000c80023237a20 */ /* 0x000fe20000410000 */
[----:B------:R-:W-:Y:S04]  /*ca90*/  HMMA.16816.F32 R48, R224, R10, R48 ;  /* 0x0000000ae030723c */ /* 0x000fe80000001830 */
[----:B------:R-:W1:Y:S01]  /*caa0*/  MUFU.TANH R180, R24 ;  /* 0x0000001800b47308 */ /* 0x000e620000002400 */
[----:B------:R-:W-:Y:S02]  /*cab0*/  FMUL.FTZ R42, R42, c[0x0][0x320] ;  /* 0x0000c8002a2a7a20 */ /* 0x000fe40000410000 */
[----:B------:R-:W-:Y:S01]  /*cac0*/  FMUL.FTZ R40, R40, c[0x0][0x320] ;  /* 0x0000c80028287a20 */ /* 0x000fe20000410000 */
[----:B--2---:R-:W-:Y:S01]  /*cad0*/  FMNMX.FTZ R100, R172, R100, !PT ;  /* 0x00000064ac647209 */ /* 0x004fe20007810000 */
[----:B------:R-:W-:Y:S03]  /*cae0*/  FMUL.FTZ R41, R41, c[0x0][0x320] ;  /* 0x0000c80029297a20 */ /* 0x000fe60000410000 */
[----:B------:R-:W-:Y:S01]  /*caf0*/  FMNMX.FTZ R100, R177, R100, !PT ;  /* 0x00000064b1647209 */ /* 0x000fe20007810000 */
[----:B------:R-:W-:Y:S01]  /*cb00*/  FMUL.FTZ R43, R43, c[0x0][0x320] ;  /* 0x0000c8002b2b7a20 */ /* 0x000fe20000410000 */
[----:B------:R-:W2:Y:S02]  /*cb10*/  MUFU.TANH R179, R25 ;  /* 0x0000001900b37308 */ /* 0x000ea40000002400 */
[----:B------:R-:W-:Y:S01]  /*cb20*/  FMNMX.FTZ R100, R178, R100, !PT ;  /* 0x00000064b2647209 */ /* 0x000fe20007810000 */
        /* <DEDUP_REMOVED lines=10> */
[----:B------:R-:W1:Y:S01]  /*cbd0*/  MUFU.TANH R241, R32 ;  /* 0x0000002000f17308 */ /* 0x000e620000002400 */
[----:B--2---:R-:W-:Y:S04]  /*cbe0*/  FMNMX.FTZ R100, R179, R100, !PT ;  /* 0x00000064b3647209 */ /* 0x004fe80007810000 */
[----:B------:R-:W-:Y:S05]  /*cbf0*/  FMNMX.FTZ R100, R193, R100, !PT ;  /* 0x00000064c1647209 */ /* 0x000fea0007810000 */
[----:B------:R-:W2:Y:S01]  /*cc00*/  MUFU.TANH R242, R33 ;  /* 0x0000002100f27308 */ /* 0x000ea20000002400 */
[----:B---3--:R-:W-:Y:S09]  /*cc10*/  FMNMX.FTZ R100, R194, R100, !PT ;  /* 0x00000064c2647209 */ /* 0x008ff20007810000 */
[----:B------:R-:W3:Y:S01]  /*cc20*/  MUFU.TANH R233, R36 ;  /* 0x0000002400e97308 */ /* 0x000ee20000002400 */
[----:B-1----:R-:W-:Y:S09]  /*cc30*/  FMNMX.FTZ R100, R241, R100, !PT ;  /* 0x00000064f1647209 */ /* 0x002ff20007810000 */
[----:B------:R-:W-:Y:S01]  /*cc40*/  MUFU.TANH R250, R48 ;  /* 0x0000003000fa7308 */ /* 0x000fe20000002400 */
[----:B--2---:R-:W-:Y:S09]  /*cc50*/  FMNMX.FTZ R100, R242, R100, !PT ;  /* 0x00000064f2647209 */ /* 0x004ff20007810000 */
[----:B------:R-:W1:Y:S01]  /*cc60*/  MUFU.TANH R251, R42 ;  /* 0x0000002a00fb7308 */ /* 0x000e620000002400 */
[----:B---3--:R-:W-:Y:S09]  /*cc70*/  FMNMX.FTZ R100, R233, R100, !PT ;  /* 0x00000064e9647209 */ /* 0x008ff20007810000 */
[----:B------:R-:W2:Y:S10]  /*cc80*/  MUFU.TANH R24, R37 ;  /* 0x0000002500187308 */ /* 0x000eb40000002400 */
[----:B------:R-:W3:Y:S01]  /*cc90*/  MUFU.TANH R245, R40 ;  /* 0x0000002800f57308 */ /* 0x000ee20000002400 */
[----:B-1----:R-:W-:Y:S09]  /*cca0*/  MOV R48, R251 ;  /* 0x000000fb00307202 */ /* 0x002ff20000000f00 */
        /* <DEDUP_REMOVED lines=9> */
[----:B---3--:R-:W-:Y:S04]  /*cd40*/  FMNMX.FTZ R100, R234, R100, !PT ;  /* 0x00000064ea647209 */ /* 0x008fe80007810000 */
[----:B------:R-:W-:Y:S05]  /*cd50*/  FMNMX.FTZ R100, R250, R100, !PT ;  /* 0x00000064fa647209 */ /* 0x000fea0007810000 */
        /* <DEDUP_REMOVED lines=31> */
[----:B------:R2:W-:Y:S01]  /*cf50*/  MUFU.EX2 R5, R4 ;  /* 0x0000000400057308 */ /* 0x0005e20000000800 */
[----:B---3--:R-:W-:Y:S09]  /*cf60*/  FMNMX.FTZ R2, R247, R2, !PT ;  /* 0x00000002f7027209 */ /* 0x008ff20007810000 */
[----:B------:R-:W3:Y:S01]  /*cf70*/  MUFU.TANH R230, R43 ;  /* 0x0000002b00e67308 */ /* 0x000ee20000002400 */
[----:B-1----:R-:W-:Y:S04]  /*cf80*/  FMNMX.FTZ R2, R246, R2, !PT ;  /* 0x00000002f6027209 */ /* 0x002fe80007810000 */
[----:B------:R-:W-:Y:S05]  /*cf90*/  FMNMX.FTZ R2, R48, R2, !PT ;  /* 0x0000000230027209 */ /* 0x000fea0007810000 */
[----:B------:R-:W1:Y:S01]  /*cfa0*/  MUFU.TANH R248, R46 ;  /* 0x0000002e00f87308 */ /* 0x000e620000002400 */
[--C-:B--2---:R-:W-:Y:S01]  /*cfb0*/  FFMA.FTZ R4, R167, c[0x0][0x2d0], -R160.reuse ;  /* 0x0000b400a7047a23 */ /* 0x104fe200000108a0 */
[----:B------:R-:W-:Y:S08]  /*cfc0*/  MOV R167, R16 ;  /* 0x0000001000a77202 */ /* 0x000ff00000000f00 */
[----:B------:R-:W2:Y:S01]  /*cfd0*/  MUFU.TANH R249, R47 ;  /* 0x0000002f00f97308 */ /* 0x000ea20000002400 */
[----:B---3--:R-:W-:Y:S09]  /*cfe0*/  FMNMX.FTZ R2, R230, R2, !PT ;  /* 0x00000002e6027209 */ /* 0x008ff20007810000 */
[----:B------:R-:W3:Y:S01]  /*cff0*/  MUFU.TANH R231, R50 ;  /* 0x0000003200e77308 */ /* 0x000ee20000002400 */
[----:B-1----:R-:W-:Y:S09]  /*d000*/  FMNMX.FTZ R2, R248, R2, !PT ;  /* 0x00000002f8027209 */ /* 0x002ff20007810000 */
[----:B------:R-:W1:Y:S01]  /*d010*/  MUFU.TANH R235, R51 ;  /* 0x0000003300eb7308 */ /* 0x000e620000002400 */
[----:B--2---:R-:W-:Y:S01]  /*d020*/  FMNMX.FTZ R2, R249, R2, !PT ;  /* 0x00000002f9027209 */ /* 0x004fe20007810000 */
[----:B------:R-:W-:Y:S08]  /*d030*/  LDSM.16.MT88.4 R44, [R103+UR4+0x3100] ;  /* 0x00310004672c783b */ /* 0x000ff00008004200 */
[----:B------:R2:W4:Y:S01]  /*d040*/  MUFU.EX2 R6, R4 ;  /* 0x0000000400067308 */ /* 0x0005220000000800 */
[----:B---3--:R-:W-:Y:S04]  /*d050*/  FMNMX.FTZ R2, R231, R2, !PT ;  /* 0x00000002e7027209 */ /* 0x008fe80007810000 */
[----:B-1----:R-:W-:Y:S05]  /*d060*/  FMNMX.FTZ R2, R235, R2, !PT ;  /* 0x00000002eb027209 */ /* 0x002fea0007810000 */
        /* <DEDUP_REMOVED lines=11> */
[----:B------:R1:W5:Y:S02]  /*d120*/  MUFU.EX2 R2, R0 ;  /* 0x0000000000027308 */ /* 0x0003640000000800 */
[C---:B------:R-:W-:Y:S04]  /*d130*/  FMUL.FTZ R161, R3.reuse, c[0x0][0x2d0] ;  /* 0x0000b40003a17a20 */ /* 0x040fe80000410000 */
[----:B--2---:R-:W-:Y:S01]  /*d140*/  FFMA.FTZ R4, R170, c[0x0][0x2d0], -R161 ;  /* 0x0000b400aa047a23 */ /* 0x004fe200000108a1 */
[----:B----4-:R-:W-:Y:S03]  /*d150*/  MOV R170, R6 ;  /* 0x0000000600aa7202 */ /* 0x010fe60000000f00 */
[----:B------:R2:W-:Y:S01]  /*d160*/  MUFU.EX2 R169, R4 ;  /* 0x0000000400a97308 */ /* 0x0005e20000000800 */
[----:B-1----:R-:W-:Y:S01]  /*d170*/  FADD.FTZ R0, -R3, R101 ;  /* 0x0000006503007221 */ /* 0x002fe20000010100 */
[----:B------:R-:W-:Y:S01]  /*d180*/  IADD3 R101, R236, UR4, RZ ;  /* 0x00000004ec657c10 */ /* 0x000fe2000fffe0ff */
[----:B-----5:R-:W-:Y:S02]  /*d190*/  FMUL.FTZ R8, R2, R108 ;  /* 0x0000006c02087220 */ /* 0x020fe40000410000 */
        /* <DEDUP_REMOVED lines=12> */
[----:B------:R4:W-:Y:S01]  /*d260*/  MUFU.EX2 R229, R4 ;  /* 0x0000000400e57308 */ /* 0x0009e20000000800 */
        /* <DEDUP_REMOVED lines=9> */
[----:B------:R-:W-:Y:S02]  /*d300*/  FMUL.FTZ R57, R2, R57 ;  /* 0x0000003902397220 */ /* 0x000fe40000410000 */
[----:B-1----:R-:W-:Y:S01]  /*d310*/  FMUL.FTZ R6, R0, R106 ;  /* 0x0000006a00067220 */ /* 0x002fe20000410000 */
[----:B------:R-:W-:Y:S01]  /*d320*/  F2FP.PACK_AB R106, R252, R166 ;  /* 0x000000a6fc6a723e */ /* 0x000fe200000000ff */
[C---:B------:R-:W-:Y:S02]  /*d330*/  FMUL.FTZ R7, R0.reuse, R107 ;  /* 0x0000006b00077220 */ /* 0x040fe40000410000 */
[C---:B------:R-:W-:Y:S02]  /*d340*/  FMUL.FTZ R10, R0.reuse, R110 ;  /* 0x0000006e000a7220 */ /* 0x040fe40000410000 */
[C---:B------:R-:W-:Y:S02]  /*d350*/  FMUL.FTZ R11, R0.reuse, R111 ;  /* 0x0000006f000b7220 */ /* 0x040fe40000410000 */
[----:B------:R-:W-:Y:S01]  /*d360*/  FMUL.FTZ R18, R0, R118 ;  /* 0x0000007600127220 */ /* 0x000fe20000410000 */
[----:B------:R-:W1:Y:S01]  /*d370*/  LDSM.16.MT88.4 R108, [R102+0x3100] ;  /* 0x00310000666c783b */ /* 0x000e620000004200 */
[--C-:B----4-:R-:W-:Y:S02]  /*d380*/  FFMA.FTZ R4, R164, c[0x0][0x2d0], -R161.reuse ;  /* 0x0000b400a4047a23 */ /* 0x110fe400000108a1 */
[C---:B------:R-:W-:Y:S02]  /*d390*/  FMUL.FTZ R19, R0.reuse, R119 ;  /* 0x0000007700137220 */ /* 0x040fe40000410000 */
[----:B------:R4:W5:Y:S01]  /*d3a0*/  MUFU.EX2 R5, R4 ;  /* 0x0000000400057308 */ /* 0x0009620000000800 */
[C---:B------:R-:W-:Y:S02]  /*d3b0*/  FMUL.FTZ R26, R0.reuse, R126 ;  /* 0x0000007e001a7220 */ /* 0x040fe40000410000 */
[C---:B------:R-:W-:Y:S01]  /*d3c0*/  FMUL.FTZ R27, R0.reuse, R127 ;  /* 0x0000007f001b7220 */ /* 0x040fe20000410000 */
[----:B------:R-:W-:Y:S01]  /*d3d0*/  LDSM.16.MT88.4 R116, [R101+0x3100] ;  /* 0x003100006574783b */ /* 0x000fe20000004200 */
[C---:B------:R-:W-:Y:S02]  /*d3e0*/  FMUL.FTZ R34, R0.reuse, R134 ;  /* 0x0000008600227220 */ /* 0x040fe40000410000 */
        /* <DEDUP_REMOVED lines=8> */
[----:B------:R-:W-:Y:S01]  /*d470*/  LDSM.16.MT88.4 R132, [R102+0x4100] ;  /* 0x004100006684783b */ /* 0x000fe20000004200 */
[C---:B------:R-:W-:Y:S02]  /*d480*/  FMUL.FTZ R54, R0.reuse, R54 ;  /* 0x0000003600367220 */ /* 0x040fe40000410000 */
[C---:B------:R-:W-:Y:S02]  /*d490*/  FMUL.FTZ R55, R0.reuse, R55 ;  /* 0x0000003700377220 */ /* 0x040fe40000410000 */
[C---:B------:R-:W-:Y:S02]  /*d4a0*/  FMUL.FTZ R58, R0.reuse, R58 ;  /* 0x0000003a003a7220 */ /* 0x040fe40000410000 */
[----:B------:R-:W-:Y:S02]  /*d4b0*/  FMUL.FTZ R59, R0, R59 ;  /* 0x0000003b003b7220 */ /* 0x000fe40000410000 */
[--C-:B----4-:R-:W-:Y:S01]  /*d4c0*/  FFMA.FTZ R4, R165, c[0x0][0x2d0], -R161.reuse ;  /* 0x0000b400a5047a23 */ /* 0x110fe200000108a1 */
[----:B-----5:R-:W-:Y:S01]  /*d4d0*/  MOV R165, R5 ;  /* 0x0000000500a57202 */ /* 0x020fe20000000f00 */
[C---:B------:R-:W-:Y:S01]  /*d4e0*/  FMUL.FTZ R5, R2.reuse, R105 ;  /* 0x0000006902057220 */ /* 0x040fe20000410000 */
[----:B------:R-:W-:Y:S01]  /*d4f0*/  F2FP.PACK_AB R105, R229, R169 ;  /* 0x000000a9e569723e */ /* 0x000fe200000000ff */
        /* <DEDUP_REMOVED lines=19> */
[C---:B------:R-:W-:Y:S05]  /*d630*/  HMMA.16816.F32 R4, R104.reuse, R12, R4 ;  /* 0x0000000c6804723c */ /* 0x040fea0000001804 */
[----:B------:R-:W-:Y:S02]  /*d640*/  FMUL.FTZ R75, R0, R75 ;  /* 0x0000004b004b7220 */ /* 0x000fe40000410000 */
[C---:B------:R-:W-:Y:S01]  /*d650*/  FMUL.FTZ R12, R2.reuse, R112 ;  /* 0x00000070020c7220 */ /* 0x040fe20000410000 */
[C---:B------:R-:W-:Y:S04]  /*d660*/  HMMA.16816.F32 R8, R104.reuse, R14, R8 ;  /* 0x0000000e6808723c */ /* 0x040fe80000001808 */
[C---:B------:R-:W-:Y:S02]  /*d670*/  FMUL.FTZ R13, R2.reuse, R113 ;  /* 0x00000071020d7220 */ /* 0x040fe40000410000 */
[----:B------:R-:W-:Y:S02]  /*d680*/  FMUL.FTZ R76, R2, R76 ;  /* 0x0000004c024c7220 */ /* 0x000fe40000410000 */
[C---:B------:R-:W-:Y:S04]  /*d690*/  FMUL.FTZ R14, R0.reuse, R114 ;  /* 0x00000072000e7220 */ /* 0x040fe80000410000 */
[----:B------:R-:W-:Y:S02]  /*d6a0*/  FMUL.FTZ R15, R0, R115 ;  /* 0x00000073000f7220 */ /* 0x000fe40000410000 */
[----:B------:R-:W4:Y:S01]  /*d6b0*/  LDSM.16.MT88.4 R112, [R236+UR4+0x3100] ;  /* 0x00310004ec70783b */ /* 0x000f220008004200 */
[----:B------:R-:W-:Y:S02]  /*d6c0*/  FMUL.FTZ R77, R2, R77 ;  /* 0x0000004d024d7220 */ /* 0x000fe40000410000 */
[C---:B------:R-:W-:Y:S02]  /*d6d0*/  FMUL.FTZ R78, R0.reuse, R78 ;  /* 0x0000004e004e7220 */ /* 0x040fe40000410000 */
[C---:B---3--:R-:W-:Y:S03]  /*d6e0*/  HMMA.16816.F32 R12, R104.reuse, R20, R12 ;  /* 0x00000014680c723c */ /* 0x048fe6000000180c */
        /* <DEDUP_REMOVED lines=9> */
[----:B------:R-:W-:Y:S02]  /*d780*/  LDSM.16.MT88.4 R124, [R236+UR4+0x900] ;  /* 0x00090004ec7c783b */ /* 0x000fe40008004200 */
        /* <DEDUP_REMOVED lines=16> */
[C---:B--2---:R-:W-:Y:S03]  /*d890*/  HMMA.16816.F32 R28, R104.reuse, R36, R28 ;  /* 0x00000024681c723c */ /* 0x044fe6000000181c */
        /* <DEDUP_REMOVED lines=37> */
[C---:B----4-:R-:W-:Y:S07]  /*daf0*/  HMMA.16816.F32 R52, R104.reuse, R112, R52 ;  /* 0x000000706834723c */ /* 0x050fee0000001834 */
        /* <DEDUP_REMOVED lines=10> */
[----:B--2---:R-:W1:Y:S06]  /*dba0*/  LDSM.16.MT88.4 R112, [R102+0x6100] ;  /* 0x006100006670783b */ /* 0x004e6c0000004200 */
[--C-:B------:R-:W-:Y:S01]  /*dbb0*/  FFMA.FTZ R108, R172, c[0x0][0x2d0], -R160.reuse ;  /* 0x0000b400ac6c7a23 */ /* 0x100fe200000108a0 */
[C---:B------:R-:W-:Y:S03]  /*dbc0*/  HMMA.16816.F32 R72, R104.reuse, R110, R72 ;  /* 0x0000006e6848723c */ /* 0x040fe60000001848 */
[----:B------:R2:W-:Y:S01]  /*dbd0*/  MUFU.EX2 R249, R108 ;  /* 0x0000006c00f97308 */ /* 0x0005e20000000800 */
[----:B------:R-:W-:Y:S01]  /*dbe0*/  MOV R172, R242 ;  /* 0x000000f200ac7202 */ /* 0x000fe20000000f00 */
[--C-:B---3--:R-:W-:Y:S01]  /*dbf0*/  FFMA.FTZ R116, R171, c[0x0][0x2d0], -R160.reuse ;  /* 0x0000b400ab747a23 */ /* 0x108fe200000108a0 */
[----:B------:R-:W-:Y:S07]  /*dc00*/  MOV R171, R243 ;  /* 0x000000f300ab7202 */ /* 0x000fee0000000f00 */
[----:B------:R3:W5:Y:S01]  /*dc10*/  MUFU.EX2 R250, R116 ;  /* 0x0000007400fa7308 */ /* 0x0007620000000800 */
[--C-:B--2---:R-:W-:Y:S01]  /*dc20*/  FFMA.FTZ R108, R173, c[0x0][0x2d0], -R161.reuse ;  /* 0x0000b400ad6c7a23 */ /* 0x104fe200000108a1 */
[----:B------:R-:W-:Y:S08]  /*dc30*/  MOV R173, R241 ;  /* 0x000000f100ad7202 */ /* 0x000ff00000000f00 */
        /* <DEDUP_REMOVED lines=19> */
[----:B-1----:R-:W1:Y:S02]  /*dd70*/  LDSM.16.MT88.4 R116, [R101+0x900] ;  /* 0x000900006574783b */ /* 0x002e640000004200 */
        /* <DEDUP_REMOVED lines=10> */
[----:B------:R-:W-:Y:S07]  /*de20*/  LDSM.16.MT88.4 R124, [R236+UR4+0x1100] ;  /* 0x00110004ec7c783b */ /* 0x000fee0008004200 */
        /* <DEDUP_REMOVED lines=8> */
[----:B-1----:R-:W1:Y:S06]  /*deb0*/  LDSM.16.MT88.4 R116, [R103+UR4+0x6900] ;  /* 0x006900046774783b */ /* 0x002e6c0008004200 */
[--C-:B------:R-:W-:Y:S01]  /*dec0*/  FFMA.FTZ R108, R178, c[0x0][0x2d0], -R160.reuse ;  /* 0x0000b400b26c7a23 */ /* 0x100fe200000108a0 */
[C---:B------:R-:W-:Y:S03]  /*ded0*/  HMMA.16816.F32 R48, R104.reuse, R110, R48 ;  /* 0x0000006e6830723c */ /* 0x040fe60000001830 */
[----:B------:R4:W5:Y:S05]  /*dee0*/  MUFU.EX2 R244, R108 ;  /* 0x0000006c00f47308 */ /* 0x00096a0000000800 */
[C---:B--2---:R-:W-:Y:S07]  /*def0*/  HMMA.16816.F32 R52, R104.reuse, R112, R52 ;  /* 0x000000706834723c */ /* 0x044fee0000001834 */
[--C-:B------:R-:W-:Y:S01]  /*df00*/  FFMA.FTZ R112, R180, c[0x0][0x2d0], -R160.reuse ;  /* 0x0000b400b4707a23 */ /* 0x100fe200000108a0 */
[C---:B------:R-:W-:Y:S03]  /*df10*/  HMMA.16816.F32 R56, R104.reuse, R114, R56 ;  /* 0x000000726838723c */ /* 0x040fe60000001838 */
[----:B------:R2:W-:Y:S05]  /*df20*/  MUFU.EX2 R243, R112 ;  /* 0x0000007000f37308 */ /* 0x0005ea0000000800 */
        /* <DEDUP_REMOVED lines=10> */
[----:B------:R2:W2:Y:S01]  /*dfd0*/  MUFU.EX2 R235, R116 ;  /* 0x0000007400eb7308 */ /* 0x0004a20000000800 */
[----:B----4-:R-:W-:Y:S01]  /*dfe0*/  LDSM.16.MT88.4 R120, [R101+0x6900] ;  /* 0x006900006578783b */ /* 0x010fe20000004200 */
[C---:B---3--:R-:W-:Y:S07]  /*dff0*/  HMMA.16816.F32 R76, R104.reuse, R108, R76 ;  /* 0x0000006c684c723c */ /* 0x048fee000000184c */
[----:B-1----:R-:W1:Y:S01]  /*e000*/  LDSM.16.MT88.4 R112, [R236+UR4+0x6900] ;  /* 0x00690004ec70783b */ /* 0x002e620008004200 */
[--C-:B------:R-:W-:Y:S01]  /*e010*/  FFMA.FTZ R108, R192, c[0x0][0x2d0], -R161.reuse ;  /* 0x0000b400c06c7a23 */ /* 0x100fe200000108a1 */
[C---:B------:R-:W-:Y:S03]  /*e020*/  HMMA.16816.F32 R80, R104.reuse, R110, R80 ;  /* 0x0000006e6850723c */ /* 0x040fe60000001850 */
[----:B------:R3:W-:Y:S01]  /*e030*/  MUFU.EX2 R232, R108 ;  /* 0x0000006c00e87308 */ /* 0x0007e20000000800 */
[--C-:B--2---:R-:W-:Y:S09]  /*e040*/  FFMA.FTZ R116, R182, c[0x0][0x2d0], -R161.reuse ;  /* 0x0000b400b6747a23 */ /* 0x104ff200000108a1 */
[----:B------:R2:W4:Y:S01]  /*e050*/  MUFU.EX2 R234, R116 ;  /* 0x0000007400ea7308 */ /* 0x0005220000000800 */
[----:B---3--:R-:W-:Y:S08]  /*e060*/  LDSM.16.MT88.4 R108, [R102+0x1100] ;  /* 0x00110000666c783b */ /* 0x008ff00000004200 */
[----:B--2---:R-:W2:Y:S01]  /*e070*/  LDSM.16.MT88.4 R116, [R103+UR4+0x1100] ;  /* 0x001100046774783b */ /* 0x004ea20008004200 */
[C---:B-1----:R-:W-:Y:S08]  /*e080*/  HMMA.16816.F32 R84, R104.reuse, R112, R84 ;  /* 0x000000706854723c */ /* 0x042ff00000001854 */
[C---:B------:R-:W-:Y:S01]  /*e090*/  HMMA.16816.F32 R88, R104.reuse, R114, R88 ;  /* 0x000000726858723c */ /* 0x040fe20000001858 */
[----:B------:R-:W1:Y:S07]  /*e0a0*/  LDSM.16.MT88.4 R112, [R103+UR4+0x4100] ;  /* 0x004100046770783b */ /* 0x000e6e0008004200 */
[C---:B------:R-:W-:Y:S08]  /*e0b0*/  HMMA.16816.F32 R92, R104.reuse, R120, R92 ;  /* 0x00000078685c723c */ /* 0x040ff0000000185c */
[----:B------:R-:W-:Y:S01]  /*e0c0*/  HMMA.16816.F32 R96, R104, R122, R96 ;  /* 0x0000007a6860723c */ /* 0x000fe20000001860 */
[----:B------:R-:W3:Y:S06]  /*e0d0*/  LDSM.16.MT88.4 R120, [R236+UR4+0x4100] ;  /* 0x00410004ec78783b */ /* 0x000eec0008004200 */
[----:B-----5:R-:W-:Y:S02]  /*e0e0*/  F2FP.PACK_AB R104, R244, R242 ;  /* 0x000000f2f468723e */ /* 0x020fe400000000ff */
        /* <DEDUP_REMOVED lines=11> */
[----:B------:R-:W-:Y:S07]  /*e1a0*/  LDSM.16.MT88.4 R124, [R102+0x1900] ;  /* 0x00190000667c783b */ /* 0x000fee0000004200 */
        /* <DEDUP_REMOVED lines=8> */
[----:B-----5:R-:W-:Y:S07]  /*e230*/  LDSM.16.MT88.4 R128, [R101+0x1900] ;  /* 0x001900006580783b */ /* 0x020fee0000004200 */
[C---:B------:R-:W-:Y:S01]  /*e240*/  HMMA.16816.F32 R48, R104.reuse, R134, R48 ;  /* 0x000000866830723c */ /* 0x040fe20000001830 */
[----:B------:R-:W-:Y:S07]  /*e250*/  LDSM.16.MT88.4 R132, [R102+0x5100] ;  /* 0x005100006684783b */ /* 0x000fee0000004200 */
[C---:B---3--:R-:W-:Y:S07]  /*e260*/  HMMA.16816.F32 R52, R104.reuse, R120, R52 ;  /* 0x000000786834723c */ /* 0x048fee0000001834 */
[--C-:B------:R-:W-:Y:S01]  /*e270*/  FFMA.FTZ R120, R193, c[0x0][0x2d0], -R160.reuse ;  /* 0x0000b400c1787a23 */ /* 0x100fe200000108a0 */
[C---:B------:R-:W-:Y:S03]  /*e280*/  HMMA.16816.F32 R56, R104.reuse, R122, R56 ;  /* 0x0000007a6838723c */ /* 0x040fe60000001838 */
        /* <DEDUP_REMOVED lines=12> */
[----:B--2---:R-:W2:Y:S04]  /*e350*/  LDSM.16.MT88.4 R116, [R236+UR4+0x7100] ;  /* 0x00710004ec74783b */ /* 0x004ea80008004200 */
[C---:B------:R-:W-:Y:S04]  /*e360*/  HMMA.16816.F32 R80, R104.reuse, R114, R80 ;  /* 0x000000726850723c */ /* 0x040fe80000001850 */
[----:B------:R-:W-:Y:S01]  /*e370*/  LDSM.16.MT88.4 R112, [R236+UR4+0x1900] ;  /* 0x00190004ec70783b */ /* 0x000fe20008004200 */
[--C-:B---3--:R-:W-:Y:S04]  /*e380*/  FFMA.FTZ R120, R228, c[0x0][0x2d0], -R161.reuse ;  /* 0x0000b400e4787a23 */ /* 0x108fe800000108a1 */
[----:B------:R3:W5:Y:S03]  /*e390*/  MUFU.EX2 R228, R120 ;  /* 0x0000007800e47308 */ /* 0x0007660000000800 */
[--C-:B-1----:R-:W-:Y:S07]  /*e3a0*/  FFMA.FTZ R108, R172, c[0x0][0x2d0], -R160.reuse ;  /* 0x0000b400ac6c7a23 */ /* 0x102fee00000108a0 */
[----:B------:R1:W1:Y:S01]  /*e3b0*/  MUFU.EX2 R194, R108 ;  /* 0x0000006c00c27308 */ /* 0x0002620000000800 */
[C---:B--2---:R-:W-:Y:S01]  /*e3c0*/  HMMA.16816.F32 R84, R104.reuse, R116, R84 ;  /* 0x000000746854723c */ /* 0x044fe20000001854 */
[----:B---3--:R-:W2:Y:S07]  /*e3d0*/  LDSM.16.MT88.4 R120, [R101+0x7100] ;  /* 0x007100006578783b */ /* 0x008eae0000004200 */
[C---:B------:R-:W-:Y:S01]  /*e3e0*/  HMMA.16816.F32 R88, R104.reuse, R118, R88 ;  /* 0x000000766858723c */ /* 0x040fe20000001858 */
[----:B------:R-:W-:Y:S03]  /*e3f0*/  LDSM.16.MT88.4 R116, [R103+UR4+0x4900] ;  /* 0x004900046774783b */ /* 0x000fe60008004200 */
[--C-:B-1----:R-:W-:Y:S04]  /*e400*/  FFMA.FTZ R108, R171, c[0x0][0x2d0], -R161.reuse ;  /* 0x0000b400ab6c7a23 */ /* 0x102fe800000108a1 */
[----:B------:R1:W3:Y:S02]  /*e410*/  MUFU.EX2 R193, R108 ;  /* 0x0000006c00c17308 */ /* 0x0002e40000000800 */
[----:B-1----:R-:W1:Y:S01]  /*e420*/  LDSM.16.MT88.4 R108, [R103+UR4+0x1900] ;  /* 0x00190004676c783b */ /* 0x002e620008004200 */
[C---:B--2---:R-:W-:Y:S08]  /*e430*/  HMMA.16816.F32 R92, R104.reuse, R120, R92 ;  /* 0x00000078685c723c */ /* 0x044ff0000000185c */
[----:B------:R-:W-:Y:S01]  /*e440*/  HMMA.16816.F32 R96, R104, R122, R96 ;  /* 0x0000007a6860723c */ /* 0x000fe20000001860 */
[----:B------:R-:W2:Y:S06]  /*e450*/  LDSM.16.MT88.4 R120, [R102+0x4900] ;  /* 0x004900006678783b */ /* 0x000eac0000004200 */
[----:B----4-:R-:W-:Y:S02]  /*e460*/  F2FP.PACK_AB R104, R230, R231 ;  /* 0x000000e7e668723e */ /* 0x010fe400000000ff */
[----:B-----5:R-:W-:Y:S03]  /*e470*/  F2FP.PACK_AB R105, R228, R229 ;  /* 0x000000e5e469723e */ /* 0x020fe600000000ff */
[----:B------:R-:W-:Y:S02]  /*e480*/  F2FP.PACK_AB R106, R194, R195 ;  /* 0x000000c3c26a723e */ /* 0x000fe400000000ff */
[----:B---3--:R-:W-:Y:S07]  /*e490*/  F2FP.PACK_AB R107, R192, R193 ;  /* 0x000000c1c06b723e */ /* 0x008fee00000000ff */
[C---:B-1----:R-:W-:Y:S08]  /*e4a0*/  HMMA.16816.F32 R4, R104.reuse, R108, R4 ;  /* 0x0000006c6804723c */ /* 0x042ff00000001804 */
[C---:B------:R-:W-:Y:S01]  /*e4b0*/  HMMA.16816.F32 R8, R104.reuse, R110, R8 ;  /* 0x0000006e6808723c */ /* 0x040fe20000001808 */
[----:B------:R-:W1:Y:S07]  /*e4c0*/  LDSM.16.MT88.4 R108, [R236+UR4+0x4900] ;  /* 0x00490004ec6c783b */ /* 0x000e6e0008004200 */
[C---:B------:R-:W-:Y:S08]  /*e4d0*/  HMMA.16816.F32 R12, R104.reuse, R124, R12 ;  /* 0x0000007c680c723c */ /* 0x040ff0000000180c */
[C---:B------:R-:W-:Y:S01]  /*e4e0*/  HMMA.16816.F32 R16, R104.reuse, R126, R16 ;  /* 0x0000007e6810723c */ /* 0x040fe20000001810 */
[----:B------:R-:W-:Y:S07]  /*e4f0*/  LDSM.16.MT88.4 R124, [R236+UR4+0x2100] ;  /* 0x00210004ec7c783b */ /* 0x000fee0008004200 */
[C---:B------:R-:W-:Y:S08]  /*e500*/  HMMA.16816.F32 R20, R104.reuse, R112, R20 ;  /* 0x000000706814723c */ /* 0x040ff00000001814 */
[C---:B------:R-:W-:Y:S01]  /*e510*/  HMMA.16816.F32 R24, R104.reuse, R114, R24 ;  /* 0x000000726818723c */ /* 0x040fe20000001818 */
[----:B------:R-:W3:Y:S07]  /*e520*/  LDSM.16.MT88.4 R112, [R101+0x4900] ;  /* 0x004900006570783b */ /* 0x000eee0000004200 */
[C---:B------:R-:W-:Y:S08]  /*e530*/  HMMA.16816.F32 R28, R104.reuse, R128, R28 ;  /* 0x00000080681c723c */ /* 0x040ff0000000181c */
[C---:B------:R-:W-:Y:S01]  /*e540*/  HMMA.16816.F32 R32, R104.reuse, R130, R32 ;  /* 0x000000826820723c */ /* 0x040fe20000001820 */
[----:B------:R-:W-:Y:S07]  /*e550*/  LDSM.16.MT88.4 R128, [R101+0x2100] ;  /* 0x002100006580783b */ /* 0x000fee0000004200 */
        /* <DEDUP_REMOVED lines=8> */
[C---:B-1----:R-:W-:Y:S01]  /*e5e0*/  HMMA.16816.F32 R52, R104.reuse, R108, R52 ;  /* 0x0000006c6834723c */ /* 0x042fe20000001834 */
[----:B----4-:R-:W1:Y:S06]  /*e5f0*/  LDSM.16.MT88.4 R116, [R103+UR4+0x7900] ;  /* 0x007900046774783b */ /* 0x010e6c0008004200 */
[--C-:B------:R-:W-:Y:S01]  /*e600*/  FFMA.FTZ R108, R150, c[0x0][0x2d0], -R161.reuse ;  /* 0x0000b400966c7a23 */ /* 0x100fe200000108a1 */
[C---:B------:R-:W-:Y:S03]  /*e610*/  HMMA.16816.F32 R56, R104.reuse, R110, R56 ;  /* 0x0000006e6838723c */ /* 0x040fe60000001838 */
[----:B------:R4:W-:Y:S05]  /*e620*/  MUFU.EX2 R181, R108 ;  /* 0x0000006c00b57308 */ /* 0x0009ea0000000800 */
[C---:B---3--:R-:W-:Y:S01]  /*e630*/  HMMA.16816.F32 R60, R104.reuse, R112, R60 ;  /* 0x00000070683c723c */ /* 0x048fe2000000183c */
[----:B--2---:R-:W2:Y:S06]  /*e640*/  LDSM.16.MT88.4 R120, [R102+0x7900] ;  /* 0x007900006678783b */ /* 0x004eac0000004200 */
[--C-:B------:R-:W-:Y:S01]  /*e650*/  FFMA.FTZ R112, R148, c[0x0][0x2d0], -R160.reuse ;  /* 0x0000b40094707a23 */ /* 0x100fe200000108a0 */
[C---:B------:R-:W-:Y:S03]  /*e660*/  HMMA.16816.F32 R64, R104.reuse, R114, R64 ;  /* 0x000000726840723c */ /* 0x040fe60000001840 */
[----:B------:R3:W-:Y:S01]  /*e670*/  MUFU.EX2 R179, R112 ;  /* 0x0000007000b37308 */ /* 0x0007e20000000800 */
[--C-:B----4-:R-:W-:Y:S02]  /*e680*/  FFMA.FTZ R108, R149, c[0x0][0x2d0], -R161.reuse ;  /* 0x0000b400956c7a23 */ /* 0x110fe400000108a1 */
[----:B------:R-:W-:Y:S07]  /*e690*/  LDSM.16.MT88.4 R148, [R102+0x5900] ;  /* 0x005900006694783b */ /* 0x000fee0000004200 */
[----:B------:R4:W4:Y:S01]  /*e6a0*/  MUFU.EX2 R180, R108 ;  /* 0x0000006c00b47308 */ /* 0x0009220000000800 */
[C---:B-1----:R-:W-:Y:S07]  /*e6b0*/  HMMA.16816.F32 R68, R104.reuse, R116, R68 ;  /* 0x000000746844723c */ /* 0x042fee0000001844 */
[--C-:B------:R-:W-:Y:S01]  /*e6c0*/  FFMA.FTZ R116, R147, c[0x0][0x2d0], -R160.reuse ;  /* 0x0000b40093747a23 */ /* 0x100fe200000108a0 */
[C---:B------:R-:W-:Y:S01]  /*e6d0*/  HMMA.16816.F32 R72, R104.reuse, R118, R72 ;  /* 0x000000766848723c */ /* 0x040fe20000001848 */
[----:B---3--:R-:W-:Y:S02]  /*e6e0*/  LDSM.16.MT88.4 R112, [R101+0x7900] ;  /* 0x007900006570783b */ /* 0x008fe40000004200 */
[----:B------:R1:W3:Y:S01]  /*e6f0*/  MUFU.EX2 R178, R116 ;  /* 0x0000007400b27308 */ /* 0x0002e20000000800 */
[----:B------:R-:W-:Y:S04]  /*e700*/  MOV R147, R170 ;  /* 0x000000aa00937202 */ /* 0x000fe80000000f00 */
[C---:B--2---:R-:W-:Y:S01]  /*e710*/  HMMA.16816.F32 R76, R104.reuse, R120, R76 ;  /* 0x00000078684c723c */ /* 0x044fe2000000184c */
[----:B----4-:R-:W2:Y:S06]  /*e720*/  LDSM.16.MT88.4 R108, [R236+UR4+0x7900] ;  /* 0x00790004ec6c783b */ /* 0x010eac0008004200 */
[--C-:B------:R-:W-:Y:S01]  /*e730*/  FFMA.FTZ R120, R145, c[0x0][0x2d0], -R161.reuse ;  /* 0x0000b40091787a23 */ /* 0x100fe200000108a1 */
[C---:B------:R-:W-:Y:S03]  /*e740*/  HMMA.16816.F32 R80, R104.reuse, R122, R80 ;  /* 0x0000007a6850723c */ /* 0x040fe60000001850 */
[----:B------:R4:W-:Y:S01]  /*e750*/  MUFU.EX2 R176, R120 ;  /* 0x0000007800b07308 */ /* 0x0009e20000000800 */
[----:B------:R-:W-:Y:S02]  /*e760*/  MOV R145, R138 ;  /* 0x0000008a00917202 */ /* 0x000fe40000000f00 */
[----:B------:R-:W-:Y:S01]  /*e770*/  MOV R138, R169 ;  /* 0x000000a9008a7202 */ /* 0x000fe20000000f00 */
[--C-:B-1----:R-:W-:Y:S01]  /*e780*/  FFMA.FTZ R116, R146, c[0x0][0x2d0], -R161.reuse ;  /* 0x0000b40092747a23 */ /* 0x102fe200000108a1 */
[----:B------:R-:W-:Y:S04]  /*e790*/  MOV R146, R137 ;  /* 0x0000008900927202 */ /* 0x000fe80000000f00 */
[----:B------:R-:W-:Y:S01]  /*e7a0*/  MOV R137, R166 ;  /* 0x000000a600897202 */ /* 0x000fe20000000f00 */
[----:B------:R1:W1:Y:S01]  /*e7b0*/  MUFU.EX2 R177, R116 ;  /* 0x0000007400b17308 */ /* 0x0002620000000800 */
[----:B----4-:R-:W-:Y:S01]  /*e7c0*/  LDSM.16.MT88.4 R120, [R102+0x2100] ;  /* 0x002100006678783b */ /* 0x010fe20000004200 */
[C---:B--2---:R-:W-:Y:S07]  /*e7d0*/  HMMA.16816.F32 R84, R104.reuse, R108, R84 ;  /* 0x0000006c6854723c */ /* 0x044fee0000001854 */
[----:B-1----:R-:W1:Y:S01]  /*e7e0*/  LDSM.16.MT88.4 R116, [R103+UR4+0x2100] ;  /* 0x002100046774783b */ /* 0x002e620008004200 */
[C---:B------:R-:W-:Y:S07]  /*e7f0*/  HMMA.16816.F32 R88, R104.reuse, R110, R88 ;  /* 0x0000006e6858723c */ /* 0x040fee0000001858 */
[----:B------:R-:W2:Y:S01]  /*e800*/  LDSM.16.MT88.4 R108, [R103+UR4+0x5100] ;  /* 0x00510004676c783b */ /* 0x000ea20008004200 */
[C---:B------:R-:W-:Y:S08]  /*e810*/  HMMA.16816.F32 R92, R104.reuse, R112, R92 ;  /* 0x00000070685c723c */ /* 0x040ff0000000185c */
[----:B------:R-:W-:Y:S01]  /*e820*/  HMMA.16816.F32 R96, R104, R114, R96 ;  /* 0x000000726860723c */ /* 0x000fe20000001860 */
[----:B------:R-:W4:Y:S06]  /*e830*/  LDSM.16.MT88.4 R112, [R236+UR4+0x5100] ;  /* 0x00510004ec70783b */ /* 0x000f2c0008004200 */
[----:B-----5:R-:W-:Y:S02]  /*e840*/  F2FP.PACK_AB R104, R182, R183 ;  /* 0x000000b7b668723e */ /* 0x020fe400000000ff */
[----:B------:R-:W-:Y:S03]  /*e850*/  F2FP.PACK_AB R105, R180, R181 ;  /* 0x000000b5b469723e */ /* 0x000fe600000000ff */
[----:B---3--:R-:W-:Y:S02]  /*e860*/  F2FP.PACK_AB R106, R178, R179 ;  /* 0x000000b3b26a723e */ /* 0x008fe400000000ff */
[----:B------:R-:W-:Y:S07]  /*e870*/  F2FP.PACK_AB R107, R176, R177 ;  /* 0x000000b1b06b723e */ /* 0x000fee00000000ff */
[C---:B-1----:R-:W-:Y:S08]  /*e880*/  HMMA.16816.F32 R4, R104.reuse, R116, R4 ;  /* 0x000000746804723c */ /* 0x042ff00000001804 */
[C---:B------:R-:W-:Y:S01]  /*e890*/  HMMA.16816.F32 R8, R104.reuse, R118, R8 ;  /* 0x000000766808723c */ /* 0x040fe20000001808 */
[----:B------:R-:W1:Y:S07]  /*e8a0*/  LDSM.16.MT88.4 R116, [R101+0x5100] ;  /* 0x005100006574783b */ /* 0x000e6e0000004200 */
[C---:B------:R-:W-:Y:S08]  /*e8b0*/  HMMA.16816.F32 R12, R104.reuse, R120, R12 ;  /* 0x00000078680c723c */ /* 0x040ff0000000180c */
[C---:B------:R-:W-:Y:S01]  /*e8c0*/  HMMA.16816.F32 R16, R104.reuse, R122, R16 ;  /* 0x0000007a6810723c */ /* 0x040fe20000001810 */
[----:B------:R-:W3:Y:S07]  /*e8d0*/  LDSM.16.MT88.4 R120, [R103+UR4+0x8100] ;  /* 0x008100046778783b */ /* 0x000eee0008004200 */
        /* <DEDUP_REMOVED lines=9> */
[C---:B------:R-:W-:Y:S08]  /*e970*/  HMMA.16816.F32 R44, R104.reuse, R132, R44 ;  /* 0x00000084682c723c */ /* 0x040ff0000000182c */
[C---:B------:R-:W-:Y:S01]  /*e980*/  HMMA.16816.F32 R48, R104.reuse, R134, R48 ;  /* 0x000000866830723c */ /* 0x040fe20000001830 */
[----:B------:R-:W-:Y:S07]  /*e990*/  LDSM.16.MT88.4 R132, [R101+0x2900] ;  /* 0x002900006584783b */ /* 0x000fee0000004200 */
[C---:B----4-:R-:W-:Y:S07]  /*e9a0*/  HMMA.16816.F32 R52, R104.reuse, R112, R52 ;  /* 0x000000706834723c */ /* 0x050fee0000001834 */
[--C-:B------:R-:W-:Y:S01]  /*e9b0*/  FFMA.FTZ R112, R144, c[0x0][0x2d0], -R160.reuse ;  /* 0x0000b40090707a23 */ /* 0x100fe200000108a0 */
[C---:B------:R-:W-:Y:S03]  /*e9c0*/  HMMA.16816.F32 R56, R104.reuse, R114, R56 ;  /* 0x000000726838723c */ /* 0x040fe60000001838 */
[----:B------:R4:W-:Y:S01]  /*e9d0*/  MUFU.EX2 R175, R112 ;  /* 0x0000007000af7308 */ /* 0x0009e20000000800 */
[----:B------:R-:W-:Y:S04]  /*e9e0*/  MOV R144, R165 ;  /* 0x000000a500907202 */ /* 0x000fe80000000f00 */
[C---:B-1----:R-:W-:Y:S07]  /*e9f0*/  HMMA.16816.F32 R60, R104.reuse, R116, R60 ;  /* 0x00000074683c723c */ /* 0x042fee000000183c */
[--C-:B------:R-:W-:Y:S01]  /*ea00*/  FFMA.FTZ R116, R141, c[0x0][0x2d0], -R161.reuse ;  /* 0x0000b4008d747a23 */ /* 0x100fe200000108a1 */
[C---:B------:R-:W-:Y:S03]  /*ea10*/  HMMA.16816.F32 R64, R104.reuse, R118, R64 ;  /* 0x000000766840723c */ /* 0x040fe60000001840 */
[----:B------:R1:W-:Y:S05]  /*ea20*/  MUFU.EX2 R172, R116 ;  /* 0x0000007400ac7308 */ /* 0x0003ea0000000800 */
[C---:B---3--:R-:W-:Y:S04]  /*ea30*/  HMMA.16816.F32 R68, R104.reuse, R120, R68 ;  /* 0x000000786844723c */ /* 0x048fe80000001844 */
[--C-:B----4-:R-:W-:Y:S03]  /*ea40*/  FFMA.FTZ R112, R143, c[0x0][0x2d0], -R160.reuse ;  /* 0x0000b4008f707a23 */ /* 0x110fe600000108a0 */
[--C-:B------:R-:W-:Y:S01]  /*ea50*/  FFMA.FTZ R120, R140, c[0x0][0x2d0], -R160.reuse ;  /* 0x0000b4008c787a23 */ /* 0x100fe200000108a0 */
[C---:B------:R-:W-:Y:S01]  /*ea60*/  HMMA.16816.F32 R72, R104.reuse, R122, R72 ;  /* 0x0000007a6848723c */ /* 0x040fe20000001848 */
[----:B------:R3:W4:Y:S07]  /*ea70*/  MUFU.EX2 R174, R112 ;  /* 0x0000007000ae7308 */ /* 0x00072e0000000800 */
[C---:B--2---:R-:W-:Y:S03]  /*ea80*/  HMMA.16816.F32 R76, R104.reuse, R108, R76 ;  /* 0x0000006c684c723c */ /* 0x044fe6000000184c */
[----:B------:R2:W-:Y:S01]  /*ea90*/  MUFU.EX2 R171, R120 ;  /* 0x0000007800ab7308 */ /* 0x0005e20000000800 */
[----:B-1----:R-:W-:Y:S03]  /*eaa0*/  LDSM.16.MT88.4 R116, [R101+0x8100] ;  /* 0x008100006574783b */ /* 0x002fe60000004200 */
[--C-:B------:R-:W-:Y:S01]  /*eab0*/  FFMA.FTZ R108, R136, c[0x0][0x2d0], -R161.reuse ;  /* 0x0000b400886c7a23 */ /* 0x100fe200000108a1 */
[C---:B------:R-:W-:Y:S04]  /*eac0*/  HMMA.16816.F32 R80, R104.reuse, R110, R80 ;  /* 0x0000006e6850723c */ /* 0x040fe80000001850 */
[----:B------:R-:W-:Y:S01]  /*ead0*/  MOV R136, R168 ;  /* 0x000000a800887202 */ /* 0x000fe20000000f00 */
[----:B------:R1:W-:Y:S01]  /*eae0*/  MUFU.EX2 R169, R108 ;  /* 0x0000006c00a97308 */ /* 0x0003e20000000800 */
[--C-:B---3--:R-:W-:Y:S02]  /*eaf0*/  FFMA.FTZ R112, R142, c[0x0][0x2d0], -R161.reuse ;  /* 0x0000b4008e707a23 */ /* 0x108fe400000108a1 */
[----:B------:R-:W-:Y:S07]  /*eb00*/  LDSM.16.MT88.4 R140, [R103+UR4+0x5900] ;  /* 0x00590004678c783b */ /* 0x000fee0008004200 */
[----:B------:R3:W5:Y:S01]  /*eb10*/  MUFU.EX2 R173, R112 ;  /* 0x0000007000ad7308 */ /* 0x0007620000000800 */
[----:B--2---:R-:W-:Y:S01]  /*eb20*/  FFMA.FTZ R120, R139, c[0x0][0x2d0], -R160 ;  /* 0x0000b4008b787a23 */ /* 0x004fe200000108a0 */
[----:B----4-:R-:W-:Y:S02]  /*eb30*/  F2FP.PACK_AB R160, R174, R175 ;  /* 0x000000afaea0723e */ /* 0x010fe400000000ff */
[----:B------:R-:W-:Y:S06]  /*eb40*/  MOV R139, R164 ;  /* 0x000000a4008b7202 */ /* 0x000fec0000000f00 */
[----:B------:R2:W4:Y:S01]  /*eb50*/  MUFU.EX2 R170, R120 ;  /* 0x0000007800aa7308 */ /* 0x0005220000000800 */
[----:B-1----:R-:W-:Y:S02]  /*eb60*/  FFMA.FTZ R108, R167, c[0x0][0x2d0], -R161 ;  /* 0x0000b400a76c7a23 */ /* 0x002fe400000108a1 */
[----:B------:R-:W-:Y:S07]  /*eb70*/  LDSM.16.MT88.4 R164, [R236+UR4+0x5900] ;  /* 0x00590004eca4783b */ /* 0x000fee0008004200 */
[----:B------:R-:W1:Y:S01]  /*eb80*/  MUFU.EX2 R168, R108 ;  /* 0x0000006c00a87308 */ /* 0x000e620000000800 */
[----:B---3--:R-:W3:Y:S01]  /*eb90*/  LDSM.16.MT88.4 R112, [R236+UR4+0x8100] ;  /* 0x00810004ec70783b */ /* 0x008ee20008004200 */
[----:B-----5:R-:W-:Y:S07]  /*eba0*/  F2FP.PACK_AB R161, R172, R173 ;  /* 0x000000adaca1723e */ /* 0x020fee00000000ff */
[----:B--2---:R-:W2:Y:S01]  /*ebb0*/  LDSM.16.MT88.4 R120, [R103+UR4+0x2900] ;  /* 0x002900046778783b */ /* 0x004ea20008004200 */
[----:B----4-:R-:W-:Y:S02]  /*ebc0*/  F2FP.PACK_AB R162, R170, R171 ;  /* 0x000000abaaa2723e */ /* 0x010fe400000000ff */
[----:B-1----:R-:W-:Y:S01]  /*ebd0*/  F2FP.PACK_AB R163, R168, R169 ;  /* 0x000000a9a8a3723e */ /* 0x002fe200000000ff */
[C---:B---3--:R-:W-:Y:S08]  /*ebe0*/  HMMA.16816.F32 R84, R104.reuse, R112, R84 ;  /* 0x000000706854723c */ /* 0x048ff00000001854 */
[C---:B------:R-:W-:Y:S08]  /*ebf0*/  HMMA.16816.F32 R88, R104.reuse, R114, R88 ;  /* 0x000000726858723c */ /* 0x040ff00000001858 */
[C---:B------:R-:W-:Y:S08]  /*ec00*/  HMMA.16816.F32 R92, R104.reuse, R116, R92 ;  /* 0x00000074685c723c */ /* 0x040ff0000000185c */
[----:B------:R-:W-:Y:S08]  /*ec10*/  HMMA.16816.F32 R96, R104, R118, R96 ;  /* 0x000000766860723c */ /* 0x000ff00000001860 */
[C---:B--2---:R-:W-:Y:S01]  /*ec20*/  HMMA.16816.F32 R104, R160.reuse, R120, R4 ;  /* 0x00000078a068723c */ /* 0x044fe20000001804 */
[----:B------:R-:W1:Y:S07]  /*ec30*/  LDSM.16.MT88.4 R4, [R101+0x5900] ;  /* 0x005900006504783b */ /* 0x000e6e0000004200 */
[C---:B------:R-:W-:Y:S01]  /*ec40*/  HMMA.16816.F32 R108, R160.reuse, R122, R8 ;  /* 0x0000007aa06c723c */ /* 0x040fe20000001808 */
[----:B------:R-:W2:Y:S07]  /*ec50*/  LDSM.16.MT88.4 R8, [R103+UR4+0x8900] ;  /* 0x008900046708783b */ /* 0x000eae0008004200 */
[C---:B------:R-:W-:Y:S01]  /*ec60*/  HMMA.16816.F32 R112, R160.reuse, R124, R12 ;  /* 0x0000007ca070723c */ /* 0x040fe2000000180c */
[----:B------:R-:W3:Y:S06]  /*ec70*/  LDL.LU R12, [R1+0x10] ;  /* 0x00001000010c7983 */ /* 0x000eec0000300800 */
[----:B------:R-:W-:Y:S01]  /*ec80*/  MOV R15, R145 ;  /* 0x00000091000f7202 */ /* 0x000fe20000000f00 */
[C---:B------:R-:W-:Y:S01]  /*ec90*/  HMMA.16816.F32 R116, R160.reuse, R126, R16 ;  /* 0x0000007ea074723c */ /* 0x040fe20000001810 */
[----:B------:R-:W4:Y:S03]  /*eca0*/  LDL.64 R16, [R1+0x30] ;  /* 0x0000300001107983 */ /* 0x000f260000100a00 */
[----:B------:R-:W-:Y:S02]  /*ecb0*/  MOV R13, R147 ;  /* 0x00000093000d7202 */ /* 0x000fe40000000f00 */
[----:B------:R-:W-:Y:S02]  /*ecc0*/  MOV R14, R146 ;  /* 0x00000092000e7202 */ /* 0x000fe40000000f00 */
[C---:B------:R-:W-:Y:S01]  /*ecd0*/  HMMA.16816.F32 R120, R160.reuse, R128, R20 ;  /* 0x00000080a078723c */ /* 0x040fe20000001814 */
[----:B------:R-:W4:Y:S03]  /*ece0*/  LDL.64 R22, [R1+0x18] ;  /* 0x0000180001167983 */ /* 0x000f260000100a00 */
[----:B------:R-:W-:Y:S02]  /*ecf0*/  MOV R18, R144 ;  /* 0x0000009000127202 */ /* 0x000fe40000000f00 */
[----:B------:R-:W-:Y:S02]  /*ed00*/  MOV R19, R139 ;  /* 0x0000008b00137202 */ /* 0x000fe40000000f00 */
[C---:B------:R-:W-:Y:S01]  /*ed10*/  HMMA.16816.F32 R124, R160.reuse, R130, R24 ;  /* 0x00000082a07c723c */ /* 0x040fe20000001818 */
[----:B------:R-:W5:Y:S03]  /*ed20*/  LDL.LU R27, [R1+0xc] ;  /* 0x00000c00011b7983 */ /* 0x000f660000300800 */
[----:B------:R-:W-:Y:S02]  /*ed30*/  MOV R20, R138 ;  /* 0x0000008a00147202 */ /* 0x000fe40000000f00 */
[----:B------:R-:W-:Y:S02]  /*ed40*/  MOV R21, R137 ;  /* 0x0000008900157202 */ /* 0x000fe40000000f00 */
[C---:B------:R-:W-:Y:S04]  /*ed50*/  HMMA.16816.F32 R128, R160.reuse, R132, R28 ;  /* 0x00000084a080723c */ /* 0x040fe8000000181c */
[----:B------:R-:W-:Y:S04]  /*ed60*/  MOV R26, R136 ;  /* 0x00000088001a7202 */ /* 0x000fe80000000f00 */
        /* <DEDUP_REMOVED lines=10> */
[C---:B------:R-:W-:Y:S01]  /*ee10*/  HMMA.16816.F32 R72, R160.reuse, R10, R72 ;  /* 0x0000000aa048723c */ /* 0x040fe20000001848 */
[----:B------:R1:W-:Y:S03]  /*ee20*/  LDSM.16.MT88.4 R8, [R101+0x8900] ;  /* 0x008900006508783b */ /* 0x0003e60000004200 */
[----:B-1----:R-:W-:Y:S01]  /*ee30*/  MOV R101, R3 ;  /* 0x0000000300657202 */ /* 0x002fe20000000f00 */
[----:B---3--:R-:W-:Y:S01]  /*ee40*/  FFMA.FTZ R0, R0, R12, R20 ;  /* 0x0000000c00007223 */ /* 0x008fe20000010014 */
[----:B------:R-:W-:Y:S03]  /*ee50*/  MOV R12, UR30 ;  /* 0x0000001e000c7c02 */ /* 0x000fe60008000f00 */
[----:B------:R-:W-:Y:S03]  /*ee60*/  FADD.FTZ R14, R14, R0 ;  /* 0x000000000e0e7221 */ /* 0x000fe60000010000 */
[----:B----4-:R-:W-:Y:S05]  /*ee70*/  @P0 MOV R17, R23 ;  /* 0x0000001700110202 */ /* 0x010fea0000000f00 */
[----:B------:R-:W-:Y:S04]  /*ee80*/  @P0 IMAD.WIDE.U32 R16, R12, 0x60, R16 ;  /* 0x000000600c100825 */ /* 0x000fe800078e0010 */
[----:B-----5:R-:W-:Y:S04]  /*ee90*/  FFMA.FTZ R2, R2, R27, R26 ;  /* 0x0000001b02027223 */ /* 0x020fe8000001001a */
[----:B------:R-:W-:Y:S01]  /*eea0*/  FADD.FTZ R2, R13, R2 ;  /* 0x000000020d027221 */ /* 0x000fe20000010000 */
[----:B------:R-:W-:Y:S03]  /*eeb0*/  MOV R13, UR31 ;  /* 0x0000001f000d7c02 */ /* 0x000fe60008000f00 */
[----:B------:R-:W-:Y:S02]  /*eec0*/  FADD.FTZ R0, R21, R2 ;  /* 0x0000000215007221 */ /* 0x000fe40000010000 */
[----:B------:R-:W2:Y:S01]  /*eed0*/  LDL R21, [R1+0x38] ;  /* 0x0000380001157983 */ /* 0x000ea20000100800 */
[----:B------:R-:W-:Y:S02]  /*eee0*/  FADD.FTZ R2, R18, R14 ;  /* 0x0000000e12027221 */ /* 0x000fe40000010000 */
[----:B------:R-:W-:Y:S02]  /*eef0*/  FADD.FTZ R0, R15, R0 ;  /* 0x000000000f007221 */ /* 0x000fe40000010000 */
[----:B------:R-:W1:Y:S01]  /*ef00*/  LDSM.16.MT88.4 R12, [R102+0x8900] ;  /* 0x00890000660c783b */ /* 0x000e620000004200 */
[----:B------:R-:W-:Y:S02]  /*ef10*/  FADD.FTZ R18, R19, R2 ;  /* 0x0000000213127221 */ /* 0x000fe40000010000 */
[----:B------:R-:W-:Y:S02]  /*ef20*/  FADD.FTZ R2, R252, R0 ;  /* 0x00000000fc027221 */ /* 0x000fe40000010000 */
[----:B------:R-:W-:Y:S01]  /*ef30*/  FADD.FTZ R0, R248, R18 ;  /* 0x00000012f8007221 */ /* 0x000fe20000010000 */
[----:B------:R-:W-:Y:S01]  /*ef40*/  @P0 IADD3 R18, R17, UR15, RZ ;  /* 0x0000000f11120c10 */ /* 0x000fe2000fffe0ff */
[----:B------:R-:W-:Y:S01]  /*ef50*/  FADD.FTZ R4, R251, R2 ;  /* 0x00000002fb047221 */ /* 0x000fe20000010000 */
[----:B------:R-:W-:Y:S01]  /*ef60*/  MOV R17, UR12 ;  /* 0x0000000c00117c02 */ /* 0x000fe20008000f00 */
[----:B------:R-:W-:Y:S01]  /*ef70*/  FADD.FTZ R0, R247, R0 ;  /* 0x00000000f7007221 */ /* 0x000fe20000010000 */
[C---:B------:R-:W-:Y:S01]  /*ef80*/  @P0 SHF.L.U32 R2, R16.reuse, 0x1, RZ ;  /* 0x0000000110020819 */ /* 0x040fe200000006ff */
[----:B------:R-:W-:Y:S01]  /*ef90*/  UIADD3 UR15, UR5, 0x1, URZ ;  /* 0x00000001050f7890 */ /* 0x000fe2000fffe03f */
[----:B------:R-:W-:Y:S01]  /*efa0*/  @P0 SHF.L.U64.HI R18, R16, 0x1, R18 ;  /* 0x0000000110120819 */ /* 0x000fe20000010212 */
[----:B------:R-:W-:Y:S01]  /*efb0*/  FADD.FTZ R0, R246, R0 ;  /* 0x00000000f6007221 */ /* 0x000fe20000010000 */
[----:B------:R-:W-:Y:S01]  /*efc0*/  @P0 IADD3 R22, P6, R2, 0x80, RZ ;  /* 0x0000008002160810 */ /* 0x000fe20007fde0ff */
[----:B------:R-:W-:Y:S01]  /*efd0*/  FADD.FTZ R16, R250, R4 ;  /* 0x00000004fa107221 */ /* 0x000fe20000010000 */
[----:B------:R-:W-:Y:S01]  /*efe0*/  USEL UR5, UR15, URZ, !UP0 ;  /* 0x0000003f0f057287 */ /* 0x000fe2000c000000 */
[----:B------:R-:W3:Y:S01]  /*eff0*/  LDSM.16.MT88.4 R4, [R236+UR4+0x8900] ;  /* 0x00890004ec04783b */ /* 0x000ee20008004200 */
[----:B------:R-:W-:Y:S01]  /*f000*/  FADD.FTZ R19, R245, R0 ;  /* 0x00000000f5137221 */ /* 0x000fe20000010000 */
[----:B------:R-:W-:Y:S01]  /*f010*/  @P0 IADD3 R22, P5, R22, c[0x0][0x1c8], RZ ;  /* 0x0000720016160a10 */ /* 0x000fe20007fbe0ff */
[----:B------:R-:W-:Y:S01]  /*f020*/  FADD.FTZ R20, R249, R16 ;  /* 0x00000010f9147221 */ /* 0x000fe20000010000 */
[----:B------:R-:W-:Y:S02]  /*f030*/  @P0 IADD3 R16, P1, R2, c[0x0][0x1c8], RZ ;  /* 0x0000720002100a10 */ /* 0x000fe40007f3e0ff */
[----:B------:R-:W-:Y:S01]  /*f040*/  @P0 IADD3.X R23, RZ, c[0x0][0x1cc], R18, P5, P6 ;  /* 0x00007300ff170a10 */ /* 0x000fe20002fec412 */
[----:B------:R-:W-:Y:S01]  /*f050*/  FADD.FTZ R20, R242, R20 ;  /* 0x00000014f2147221 */ /* 0x000fe20000010000 */
[C---:B-1----:R-:W-:Y:S08]  /*f060*/  HMMA.16816.F32 R76, R160.reuse, R12, R76 ;  /* 0x0000000ca04c723c */ /* 0x042ff0000000184c */
[C---:B------:R-:W-:Y:S08]  /*f070*/  HMMA.16816.F32 R80, R160.reuse, R14, R80 ;  /* 0x0000000ea050723c */ /* 0x040ff00000001850 */
[C---:B---3--:R-:W-:Y:S08]  /*f080*/  HMMA.16816.F32 R84, R160.reuse, R4, R84 ;  /* 0x00000004a054723c */ /* 0x048ff00000001854 */
[C---:B------:R-:W-:Y:S08]  /*f090*/  HMMA.16816.F32 R88, R160.reuse, R6, R88 ;  /* 0x00000006a058723c */ /* 0x040ff00000001858 */
[C---:B------:R-:W-:Y:S08]  /*f0a0*/  HMMA.16816.F32 R92, R160.reuse, R8, R92 ;  /* 0x00000008a05c723c */ /* 0x040ff0000000185c */
[----:B------:R-:W-:Y:S04]  /*f0b0*/  HMMA.16816.F32 R96, R160, R10, R96 ;  /* 0x0000000aa060723c */ /* 0x000fe80000001860 */
[----:B--2---:R-:W-:Y:S01]  /*f0c0*/  @P0 IMAD R0, R17, 0x4800, R21 ;  /* 0x0000480011000824 */ /* 0x004fe200078e0215 */
[----:B------:R-:W-:Y:S01]  /*f0d0*/  @P0 IADD3.X R17, R18, c[0x0][0x1cc], RZ, P1, !PT ;  /* 0x0000730012110a10 */ /* 0x000fe20000ffe4ff */
[----:B------:R-:W-:Y:S01]  /*f0e0*/  FADD.FTZ R21, R233, R19 ;  /* 0x00000013e9157221 */ /* 0x000fe20000010000 */
[----:B------:R-:W-:Y:S01]  /*f0f0*/  @P0 IADD3 R2, P1, R2, 0x100, RZ ;  /* 0x0000010002020810 */ /* 0x000fe20007f3e0ff */
[----:B------:R-:W-:Y:S01]  /*f100*/  FADD.FTZ R19, R244, R20 ;  /* 0x00000014f4137221 */ /* 0x000fe20000010000 */
[----:B------:R-:W-:Y:S03]  /*f110*/  @P0 SHF.L.U32 R0, R0, 0x1, RZ ;  /* 0x0000000100000819 */ /* 0x000fe600000006ff */
[----:B------:R-:W-:Y:S01]  /*f120*/  FADD.FTZ R21, R235, R21 ;  /* 0x00000015eb157221 */ /* 0x000fe20000010000 */
[----:B------:R-:W-:Y:S01]  /*f130*/  @P0 IADD3 R20, P5, R2, c[0x0][0x1c8], RZ ;  /* 0x0000720002140a10 */ /* 0x000fe20007fbe0ff */
[----:B------:R-:W-:Y:S01]  /*f140*/  FADD.FTZ R19, R243, R19 ;  /* 0x00000013f3137221 */ /* 0x000fe20000010000 */
[----:B------:R-:W-:Y:S01]  /*f150*/  @!PT LDS RZ, [RZ] ;  /* 0x00000000fffff984 */ /* 0x000fe20000000800 */
[----:B------:R-:W-:Y:S01]  /*f160*/  @!PT LDS RZ, [RZ] ;  /* 0x00000000fffff984 */ /* 0x000fe20000000800 */
[----:B------:R-:W-:Y:S01]  /*f170*/  @!PT LDS RZ, [RZ] ;  /* 0x00000000fffff984 */ /* 0x000fe20000000800 */
[----:B------:R1:W-:Y:S01]  /*f180*/  @P0 LDGSTS.E.BYPASS.LTC128B.128 [R0+0x12100], [R16.64], !P4 ;  /* 0x1210000010000fae */ /* 0x0003e2000e101d58 */
[----:B------:R-:W-:Y:S01]  /*f190*/  FADD.FTZ R2, R234, R21 ;  /* 0x00000015ea027221 */ /* 0x000fe20000010000 */
[----:B------:R-:W-:Y:S01]  /*f1a0*/  @P0 IADD3.X R21, RZ, c[0x0][0x1cc], R18, P5, P1 ;  /* 0x00007300ff150a10 */ /* 0x000fe20002fe2412 */
[----:B------:R-:W-:Y:S01]  /*f1b0*/  FADD.FTZ R13, R241, R19 ;  /* 0x00000013f10d7221 */ /* 0x000fe20000010000 */
[----:B------:R-:W-:Y:S01]  /*f1c0*/  @P0 IADD3 R12, P5, R16, UR13, RZ ;  /* 0x0000000d100c0c10 */ /* 0x000fe2000ffbe0ff */
[----:B------:R-:W-:Y:S02]  /*f1d0*/  FADD.FTZ R2, R232, R2 ;  /* 0x00000002e8027221 */ /* 0x000fe40000010000 */
[----:B------:R-:W-:Y:S01]  /*f1e0*/  FADD.FTZ R15, R231, R13 ;  /* 0x0000000de70f7221 */ /* 0x000fe20000010000 */
[----:B------:R2:W-:Y:S01]  /*f1f0*/  @P0 LDGSTS.E.BYPASS.LTC128B.128 [R0+0x15100], [R22.64], !P3 ;  /* 0x1510000016000fae */ /* 0x0005e2000d901d58 */
[----:B------:R-:W-:Y:S01]  /*f200*/  @P0 IADD3.X R13, R17, UR14, RZ, P5, !PT ;  /* 0x0000000e110d0c10 */ /* 0x000fe2000affe4ff */
[----:B------:R-:W-:Y:S01]  /*f210*/  FADD.FTZ R2, R229, R2 ;  /* 0x00000002e5027221 */ /* 0x000fe20000010000 */
[C---:B------:R-:W-:Y:S02]  /*f220*/  @P0 IADD3 R14, P1, R12.reuse, UR13, RZ ;  /* 0x0000000d0c0e0c10 */ /* 0x040fe4000ff3e0ff */
[----:B------:R-:W-:Y:S01]  /*f230*/  @P0 IADD3 R6, P5, R12, UR17, RZ ;  /* 0x000000110c060c10 */ /* 0x000fe2000ffbe0ff */
[----:B------:R-:W-:Y:S02]  /*f240*/  FADD.FTZ R2, R228, R2 ;  /* 0x00000002e4027221 */ /* 0x000fe40000010000 */
[----:B------:R2:W-:Y:S01]  /*f250*/  @P0 LDGSTS.E.BYPASS.LTC128B.128 [R0+0x18100], [R20.64], !P2 ;  /* 0x1810000014000fae */ /* 0x0005e2000d101d58 */
[----:B------:R-:W-:Y:S01]  /*f260*/  @P0 IADD3.X R7, R13, UR16, RZ, P5, !PT ;  /* 0x000000100d070c10 */ /* 0x000fe2000affe4ff */
[----:B------:R-:W-:Y:S04]  /*f270*/  FADD.FTZ R2, R193, R2 ;  /* 0x00000002c1027221 */ /* 0x000fe80000010000 */
[----:B------:R-:W-:Y:S02]  /*f280*/  FADD.FTZ R2, R192, R2 ;  /* 0x00000002c0027221 */ /* 0x000fe40000010000 */
[----:B------:R3:W-:Y:S02]  /*f290*/  @P0 LDGSTS.E.BYPASS.LTC128B.128 [R0+0x13100], [R12.64], !P4 ;  /* 0x131000000c000fae */ /* 0x0007e4000e101d58 */
[----:B------:R-:W-:Y:S02]  /*f2a0*/  FADD.FTZ R2, R181, R2 ;  /* 0x00000002b5027221 */ /* 0x000fe40000010000 */
[----:B-1----:R-:W-:Y:S01]  /*f2b0*/  FADD.FTZ R16, R230, R15 ;  /* 0x0000000fe6107221 */ /* 0x002fe20000010000 */
[----:B------:R-:W-:Y:S01]  /*f2c0*/  @P0 IADD3.X R15, R13, UR14, RZ, P1, !PT ;  /* 0x0000000e0d0f0c10 */ /* 0x000fe20008ffe4ff */
[----:B------:R-:W-:Y:S02]  /*f2d0*/  FADD.FTZ R2, R180, R2 ;  /* 0x00000002b4027221 */ /* 0x000fe40000010000 */
[----:B------:R3:W-:Y:S01]  /*f2e0*/  @P0 LDGSTS.E.BYPASS.LTC128B.128 [R0+0x16100], [R12.64+0x80], !P3 ;  /* 0x161000800c000fae */ /* 0x0007e2000d901d58 */
[----:B------:R-:W-:Y:S02]  /*f2f0*/  FADD.FTZ R4, R195, R16 ;  /* 0x00000010c3047221 */ /* 0x000fe40000010000 */
[----:B------:R-:W-:Y:S02]  /*f300*/  FADD.FTZ R2, R177, R2 ;  /* 0x00000002b1027221 */ /* 0x000fe40000010000 */
[----:B------:R-:W-:Y:S02]  /*f310*/  FADD.FTZ R4, R194, R4 ;  /* 0x00000004c2047221 */ /* 0x000fe40000010000 */
[----:B------:R-:W-:Y:S01]  /*f320*/  FADD.FTZ R2, R176, R2 ;  /* 0x00000002b0027221 */ /* 0x000fe20000010000 */
[----:B------:R3:W-:Y:S01]  /*f330*/  @P0 LDGSTS.E.BYPASS.LTC128B.128 [R0+0x19100], [R12.64+0x100], !P2 ;  /* 0x191001000c000fae */ /* 0x0007e2000d101d58 */
[----:B------:R-:W-:Y:S01]  /*f340*/  FADD.FTZ R5, R183, R4 ;  /* 0x00000004b7057221 */ /* 0x000fe20000010000 */
[----:B------:R-:W-:Y:S06]  /*f350*/  @P0 IADD3 R4, P1, R12, UR19, RZ ;  /* 0x000000130c040c10 */ /* 0x000fec000ff3e0ff */
[----:B------:R2:W-:Y:S08]  /*f360*/  @P0 LDGSTS.E.BYPASS.LTC128B.128 [R0+0x14100], [R14.64], !P4 ;  /* 0x141000000e000fae */ /* 0x0005f0000e101d58 */
[----:B------:R1:W-:Y:S01]  /*f370*/  @P0 LDGSTS.E.BYPASS.LTC128B.128 [R0+0x17100], [R6.64], !P3 ;  /* 0x1710000006000fae */ /* 0x0003e2000d901d58 */
[----:B---3--:R-:W-:Y:S01]  /*f380*/  FADD.FTZ R12, R182, R5 ;  /* 0x00000005b60c7221 */ /* 0x008fe20000010000 */
[----:B------:R-:W-:Y:S06]  /*f390*/  @P0 IADD3.X R5, R13, UR18, RZ, P1, !PT ;  /* 0x000000120d050c10 */ /* 0x000fec0008ffe4ff */
[----:B------:R2:W-:Y:S01]  /*f3a0*/  @P0 LDGSTS.E.BYPASS.LTC128B.128 [R0+0x1a100], [R4.64], !P2 ;  /* 0x1a10000004000fae */ /* 0x0005e2000d101d58 */
[----:B------:R-:W-:Y:S01]  /*f3b0*/  ISETP.LT.AND P0, PT, RZ, UR28, PT ;  /* 0x0000001cff007c0c */ /* 0x000fe2000bf01270 */
[----:B------:R-:W-:Y:S06]  /*f3c0*/  UMOV UR28, UR27 ;  /* 0x0000001b001c7c82 */ /* 0x000fec0008000000 */
[----:B------:R-:W0:Y:S01]  /*f3d0*/  LDGDEPBAR ;  /* 0x00000000000079af */ /* 0x000e220000000000 */
[----:B-1----:R-:W-:Y:S04]  /*f3e0*/  FADD.FTZ R6, R179, R12 ;  /* 0x0000000cb3067221 */ /* 0x002fe80000010000 */
        /* <DEDUP_REMOVED lines=13> */
.L_x_1152:
        /* <DEDUP_REMOVED lines=125> */
.L_x_1146:
        /* <DEDUP_REMOVED lines=152> */
.L_x_1155:
        /* <DEDUP_REMOVED lines=139> */
.L_x_1157:
[----:B---3--:R-:W-:Y:S05]  /*10ec0*/  BSYNC B0 ;  /* 0x0000000000007941 */ /* 0x008fea0003800000 */
.L_x_1156:
        /* <DEDUP_REMOVED lines=23> */
.L_x_1159:
[----:B------:R-:W-:Y:S05]  /*11040*/  BSYNC B0 ;  /* 0x0000000000007941 */ /* 0x000fea0003800000 */
.L_x_1158:
        /* <DEDUP_REMOVED lines=23> */
.L_x_1161:
[----:B------:R-:W-:Y:S05]  /*111c0*/  BSYNC B0 ;  /* 0x0000000000007941 */ /* 0x000fea0003800000 */
.L_x_1160:
        /* <DEDUP_REMOVED lines=24> */
.L_x_1154:
        /* <DEDUP_REMOVED lines=19> */
.L_x_1162:
        /* <DEDUP_REMOVED lines=42> */
.L_x_1164:
[----:B------:R-:W-:Y:S05]  /*11720*/  BSYNC B0 ;  /* 0x0000000000007941 */ /* 0x000fea0003800000 */
.L_x_1163:
        /* <DEDUP_REMOVED lines=66> */
.L_x_1166:
[----:B------:R-:W-:Y:S05]  /*11b50*/  BSYNC B0 ;  /* 0x0000000000007941 */ /* 0x000fea0003800000 */
.L_x_1165:
        /* <DEDUP_REMOVED lines=21> */
.L_x_1168:
[----:B------:R-:W-:Y:S05]  /*11cb0*/  BSYNC B0 ;  /* 0x0000000000007941 */ /* 0x000fea0003800000 */
.L_x_1167:
        /* <DEDUP_REMOVED lines=21> */
.L_x_1170:
[----:B------:R-:W-:Y:S05]  /*11e10*/  BSYNC B0 ;  /* 0x0000000000007941 */ /* 0x000fea0003800000 */
.L_x_1169:
        /* <DEDUP_REMOVED lines=22> */
.L_x_1171:
        /* <DEDUP_REMOVED lines=16> */
.L_x_1303:


//--------------------- .text._ZN7cutlass13device_kernelIN5flash19enable_sm80_to_sm89INS1_16FlashAttnFwdSm80INS1_25CollectiveMainloopFwdSm80ILi8ELi2ELb0EN4cute5tupleIJNS5_1CILi128EEENS7_ILi64EEENS7_ILi192EEEEEELi192ENS_6half_tEfNS_4arch4Sm80ELb1ELb0ELb1ELb1ELb0ELb1ELb1ELb0EEENS1_21CollectiveEpilogueFwdINS6_IJS8_SA_S9_EEENS6_IJNS7_ILi1EEESI_SI_EEESC_SE_Li256ELb1ELb1ELb0ELb0EEENS1_19SingleTileSchedulerILb1ELb0ELb1ELi128EEEEEEEEEvNT_6ParamsE --------------------------
	.section	.text._ZN7cutlass13device_kernelIN5flash19enable_sm80_to_sm89INS1_16FlashAttnFwdSm80INS1_25CollectiveMainloopFwdSm80ILi8ELi2ELb0EN4cute5tupleIJNS5_1CILi128EEENS7_ILi64EEENS7_ILi192EEEEEELi192ENS_6half_tEfNS_4arch4Sm80ELb1ELb0ELb1ELb1ELb0ELb1ELb1ELb0EEENS1_21CollectiveEpilogueFwdINS6_IJS8_SA_S9_EEENS6_IJNS7_ILi1EEESI_SI_EEESC_SE_Li256ELb1ELb1ELb0ELb0EEENS1_19SingleTileSchedulerILb1ELb0ELb1ELi128EEEEEEEEEvNT_6ParamsE,"ax",@progbits
	.sectioninfo	@"SHI_REGISTERS=255"
	.align	128
.text._ZN7cutlass13device_kernelIN5flash19enable_sm80_to_sm89INS1_16FlashAttnFwdSm80INS1_25CollectiveMainloopFwdSm80ILi8ELi2ELb0EN4cute5tupleIJNS5_1CILi128EEENS7_ILi64EEENS7_ILi192EEEEEELi192ENS_6half_tEfNS_4arch4Sm80ELb1ELb0ELb1ELb1ELb0ELb1ELb1ELb0EEENS1_21CollectiveEpilogueFwdINS6_IJS8_SA_S9_EEENS6_IJNS7_ILi1EEESI_SI_EEESC_SE_Li256ELb1ELb1ELb0ELb0EEENS1_19SingleTileSchedulerILb1ELb0ELb1ELi128EEEEEEEEEvNT_6ParamsE:
        .type           _ZN7cutlass13device_kernelIN5flash19enable_sm80_to_sm89INS1_16FlashAttnFwdSm80INS1_25CollectiveMainloopFwdSm80ILi8ELi2ELb0EN4cute5tupleIJNS5_1CILi128EEENS7_ILi64EEENS7_ILi192EEEEEELi192ENS_6half_tEfNS_4arch4Sm80ELb1ELb0ELb1ELb1ELb0ELb1ELb1ELb0EEENS1_21CollectiveEpilogueFwdINS6_IJS8_SA_S9_EEENS6_IJNS7_ILi1EEESI_SI_EEESC_SE_Li256ELb1ELb1ELb0ELb0EEENS1_19SingleTileSchedulerILb1ELb0ELb1ELi128EEEEEEEEEvNT_6ParamsE,@function
        .size           _ZN7cutlass13device_kernelIN5flash19enable_sm80_to_sm89INS1_16FlashAttnFwdSm80INS1_25CollectiveMainloopFwdSm80ILi8ELi2ELb0EN4cute5tupleIJNS5_1CILi128EEENS7_ILi64EEENS7_ILi192EEEEEELi192ENS_6half_tEfNS_4arch4Sm80ELb1ELb0ELb1ELb1ELb0ELb1ELb1ELb0EEENS1_21CollectiveEpilogueFwdINS6_IJS8_SA_S9_EEENS6_IJNS7_ILi1EEESI_SI_EEESC_SE_Li256ELb1ELb1ELb0ELb0EEENS1_19SingleTileSchedulerILb1ELb0ELb1ELi128EEEEEEEEEvNT_6ParamsE,(.L_x_1304 - _ZN7cutlass13device_kernelIN5flash19enable_sm80_to_sm89INS1_16FlashAttnFwdSm80INS1_25CollectiveMainloopFwdSm80ILi8ELi2ELb0EN4cute5tupleIJNS5_1CILi128EEENS7_ILi64EEENS7_ILi192EEEEEELi192ENS_6half_tEfNS_4arch4Sm80ELb1ELb0ELb1ELb1ELb0ELb1ELb1ELb0EEENS1_21CollectiveEpilogueFwdINS6_IJS8_SA_S9_EEENS6_IJNS7_ILi1EEESI_SI_EEESC_SE_Li256ELb1ELb1ELb0ELb0EEENS1_19SingleTileSchedulerILb1ELb0ELb1ELi128EEEEEEEEEvNT_6ParamsE)
        .other          _ZN7cutlass13device_kernelIN5flash19enable_sm80_to_sm89INS1_16FlashAttnFwdSm80INS1_25CollectiveMainloopFwdSm80ILi8ELi2ELb0EN4cute5tupleIJNS5_1CILi128EEENS7_ILi64EEENS7_ILi192EEEEEELi192ENS_6half_tEfNS_4arch4Sm80ELb1ELb0ELb1ELb1ELb0ELb1ELb1ELb0EEENS1_21CollectiveEpilogueFwdINS6_IJS8_SA_S9_EEENS6_IJNS7_ILi1EEESI_SI_EEESC_SE_Li256ELb1ELb1ELb0ELb0EEENS1_19SingleTileSchedulerILb1ELb0ELb1ELi128EEEEEEEEEvNT_6ParamsE,@"STO_CUDA_ENTRY STV_DEFAULT"
_ZN7cutlass13device_kernelIN5flash19enable_sm80_to_sm89INS1_16FlashAttnFwdSm80INS1_25CollectiveMainloopFwdSm80ILi8ELi2ELb0EN4cute5tupleIJNS5_1CILi128EEENS7_ILi64EEENS7_ILi192EEEEEELi192ENS_6half_tEfNS_4arch4Sm80ELb1ELb0ELb1ELb1ELb0ELb1ELb1ELb0EEENS1_21CollectiveEpilogueFwdINS6_IJS8_SA_S9_EEENS6_IJNS7_ILi1EEESI_SI_EEESC_SE_Li256ELb1ELb1ELb0ELb0EEENS1_19SingleTileSchedulerILb1ELb0ELb1ELi128EEEEEEEEEvNT_6ParamsE:
        /* <DEDUP_REMOVED lines=16> */
.L_x_1173:
        /* <DEDUP_REMOVED lines=8> */
.L_x_1175:
[----:B------:R-:W-:-:S04]  /*0180*/  MOV R5, c[0x0][0x54c] ;  /* 0x0001530000057a02 */ /* 0x000fc80000000f00 */
.L_x_1174:
[----:B------:R-:W-:Y:S01]  /*0190*/  USHF.L.U32 UR4, UR4, 0x7, URZ ;  /* 0x0000000704047899 */ /* 0x000fe2000800063f */
[----:B-----5:R-:W-:-:S05]  /*01a0*/  IMAD R5, R5, c[0x0][0x548], RZ ;  /* 0x0001520005057a24 */ /* 0x020fca00078e02ff */
[----:B------:R-:W-:-:S04]  /*01b0*/  MOV R92, UR4 ;  /* 0x00000004005c7c02 */ /* 0x000fc80008000f00 */
[----:B------:R-:W-:-:S04]  /*01c0*/  ISETP.GE.AND P0, PT, R92, R5, PT ;  /* 0x000000055c00720c */ /* 0x000fc80003f06270 */
[----:B------:R-:W-:Y:S01]  /*01d0*/  SEL R196, R196, 0xffffffff, !P0 ;  /* 0xffffffffc4c47807 */ /* 0x000fe20004000000 */
[----:B------:R-:W-:Y:S05]  /*01e0*/  BRA `(.L_x_1176) ;  /* 0x0000013000007947 */ /* 0x000fea0003800000 */
.L_x_1172:
[----:B------:R-:W-:-:S04]  /*01f0*/  ISETP.NE.U32.AND P0, PT, RZ, c[0x0][0x568], PT ;  /* 0x00015a00ff007a0c */ /* 0x000fc80003f05070 */
[----:B------:R-:W-:-:S13]  /*0200*/  ISETP.NE.AND.EX P0, PT, RZ, c[0x0][0x56c], PT, P0 ;  /* 0x00015b00ff007a0c */ /* 0x000fda0003f05300 */
[----:B------:R-:W-:Y:S05]  /*0210*/  @!P0 BRA `(.L_x_1177) ;  /* 0x0000002000008947 */ /* 0x000fea0003800000 */
[----:B------:R1:W5:Y:S01]  /*0220*/  LDG.E R5, [R4.64] ;  /* 0x0000000604057981 */ /* 0x000362000c1e1900 */
[----:B------:R-:W-:Y:S05]  /*0230*/  BRA `(.L_x_1178) ;  /* 0x0000009000007947 */ /* 0x000fea0003800000 */
.L_x_1177:
        /* <DEDUP_REMOVED lines=8> */
.L_x_1179:
[----:B------:R-:W-:-:S04]  /*02c0*/  MOV R5, c[0x0][0x54c] ;  /* 0x0001530000057a02 */ /* 0x000fc80000000f00 */
.L_x_1178:
[----:B------:R-:W-:Y:S01]  /*02d0*/  USHF.L.U32 UR4, UR4, 0x7, URZ ;  /* 0x0000000704047899 */ /* 0x000fe2000800063f */
[----:B-----5:R-:W-:-:S05]  /*02e0*/  IMAD R5, R5, c[0x0][0x548], RZ ;  /* 0x0001520005057a24 */ /* 0x020fca00078e02ff */
[----:B------:R-:W-:-:S04]  /*02f0*/  MOV R92, UR4 ;  /* 0x00000004005c7c02 */ /* 0x000fc80008000f00 */
[----:B------:R-:W-:-:S04]  /*0300*/  ISETP.GE.AND P0, PT, R92, R5, PT ;  /* 0x000000055c00720c */ /* 0x000fc80003f06270 */
[----:B------:R-:W-:-:S04]  /*0310*/  SEL R196, R196, 0xffffffff, !P0 ;  /* 0xffffffffc4c47807 */ /* 0x000fc80004000000 */
.L_x_1176:
        /* <DEDUP_REMOVED lines=35> */
.L_x_1180:
[----:B-1----:R-:W-:-:S04]  /*0550*/  ISETP.NE.U32.AND P0, PT, RZ, c[0x0][0x368], PT ;  /* 0x0000da00ff007a0c */ /* 0x002fc80003f05070 */
[----:B------:R-:W-:-:S13]  /*0560*/  ISETP.NE.AND.EX P0, PT, RZ, c[0x0][0x36c], PT, P0 ;  /* 0x0000db00ff007a0c */ /* 0x000fda0003f05300 */
[----:B------:R-:W-:Y:S05]  /*0570*/  @!P0 BRA `(.L_x_1181) ;  /* 0x0000003000008947 */ /* 0x000fea0003800000 */
[----:B------:R-:W-:-:S06]  /*0580*/  IMAD.WIDE R6, R196, R3, c[0x0][0x368] ;  /* 0x0000da00c4067625 */ /* 0x000fcc00078e0203 */
[----:B------:R1:W5:Y:S01]  /*0590*/  LDG.E R6, [R6.64] ;  /* 0x0000000606067981 */ /* 0x000362000c1e1900 */
[----:B------:R-:W-:Y:S05]  /*05a0*/  BRA `(.L_x_1182) ;  /* 0x0000004000007947 */ /* 0x000fea0003800000 */
.L_x_1181:
[----:B------:R-:W-:Y:S05]  /*05b0*/  @!P5 BRA `(.L_x_1182) ;  /* 0x000000300000d947 */ /* 0x000fea0003800000 */
[----:B------:R-:W2:Y:S04]  /*05c0*/  LDG.E R6, [R8.64] ;  /* 0x0000000608067981 */ /* 0x000ea8000c1e1900 */
[----:B------:R-:W2:Y:S02]  /*05d0*/  LDG.E R5, [R8.64+0x4] ;  /* 0x0000040608057981 */ /* 0x000ea4000c1e1900 */
[----:B--2---:R-:W-:Y:S02]  /*05e0*/  IADD3 R6, -R6, R5, RZ ;  /* 0x0000000506067210 */ /* 0x004fe40007ffe1ff */
.L_x_1182:
[----:B------:R-:W2:Y:S04]  /*05f0*/  @P4 LDG.E R0, [R10.64] ;  /* 0x000000060a004981 */ /* 0x000ea8000c1e1900 */
[----:B------:R-:W2:Y:S01]  /*0600*/  @P4 LDG.E R5, [R10.64+0x4] ;  /* 0x000004060a054981 */ /* 0x000ea2000c1e1900 */
[----:B------:R-:W-:Y:S01]  /*0610*/  IMAD.MOV.U32 R216, RZ, RZ, c[0x0][0x2c4] ;  /* 0x0000b100ffd87624 */ /* 0x000fe200078e00ff */
[----:B------:R-:W-:Y:S01]  /*0620*/  ISETP.NE.U32.AND P0, PT, RZ, c[0x0][0x378], PT ;  /* 0x0000de00ff007a0c */ /* 0x000fe20003f05070 */
[----:B-----5:R-:W-:-:S03]  /*0630*/  IMAD.MOV.U32 R85, RZ, RZ, R6 ;  /* 0x000000ffff557224 */ /* 0x020fc600078e0006 */
[----:B------:R-:W-:Y:S02]  /*0640*/  ISETP.NE.AND P1, PT, R216, 0x1, PT ;  /* 0x00000001d800780c */ /* 0x000fe40003f25270 */
[----:B------:R-:W-:Y:S02]  /*0650*/  IADD3 R2, R92, 0x7f, RZ ;  /* 0x0000007f5c027810 */ /* 0x000fe40007ffe0ff */
[----:B------:R-:W-:-:S09]  /*0660*/  ISETP.NE.AND.EX P0, PT, RZ, c[0x0][0x37c], PT, P0 ;  /* 0x0000df00ff007a0c */ /* 0x000fd20003f05300 */
[----:B------:R-:W-:-:S04]  /*0670*/  @P1 IADD3 R4, R92, 0x7f, RZ ;  /* 0x0000007f5c041810 */ /* 0x000fc80007ffe0ff */
[----:B------:R-:W-:-:S04]  /*0680*/  @P0 IMAD.WIDE R8, R196, R3, c[0x0][0x378] ;  /* 0x0000de00c4080625 */ /* 0x000fc800078e0203 */
[----:B------:R-:W-:Y:S01]  /*0690*/  @P1 IMAD.HI.U32 R4, R4, c[0x0][0x2c8], RZ ;  /* 0x0000b20004041a27 */ /* 0x000fe200078e00ff */
[----:B------:R3:W5:Y:S01]  /*06a0*/  @P0 LDG.E R85, [R8.64] ;  /* 0x0000000608550981 */ /* 0x000762000c1e1900 */
[----:B------:R-:W-:-:S03]  /*06b0*/  LOP3.LUT R197, R197, 0xfffffff7, RZ, 0xc0, !PT ;  /* 0xfffffff7c5c57812 */ /* 0x000fc600078ec0ff */
[----:B------:R-:W-:Y:S02]  /*06c0*/  @P1 SHF.R.U32.HI R2, RZ, c[0x0][0x2cc], R4 ;  /* 0x0000b300ff021a19 */ /* 0x000fe40000011604 */
[----:B------:R-:W-:Y:S01]  /*06d0*/  @P1 LOP3.LUT R197, R197, 0x8, RZ, 0xfc, !PT ;  /* 0x00000008c5c51812 */ /* 0x000fe200078efcff */
[----:B--2---:R-:W-:Y:S02]  /*06e0*/  @P4 IMAD.IADD R93, R5, 0x1, -R0 ;  /* 0x00000001055d4824 */ /* 0x004fe400078e0a00 */
[----:B------:R-:W-:-:S04]  /*06f0*/  IMAD.IADD R0, R6, 0x1, -R90 ;  /* 0x0000000106007824 */ /* 0x000fc800078e0a5a */
[----:B------:R-:W-:Y:S02]  /*0700*/  IMAD.IADD R215, R0, 0x1, R93 ;  /* 0x0000000100d77824 */ /* 0x000fe400078e025d */
[----:B------:R-:W-:-:S03]  /*0710*/  IMAD.MOV R11, RZ, RZ, -R0 ;  /* 0x000000ffff0b7224 */ /* 0x000fc600078e0a00 */
[C---:B------:R-:W-:Y:S02]  /*0720*/  IADD3 R87, R215.reuse, 0x40, -R218 ;  /* 0x00000040d7577810 */ /* 0x040fe40007ffe8da */
[----:B-1----:R-:W-:Y:S02]  /*0730*/  IADD3 R7, R215, 0x3f, RZ ;  /* 0x0000003fd7077810 */ /* 0x002fe40007ffe0ff */
[----:B------:R-:W-:Y:S01]  /*0740*/  IMNMX R11, RZ, R11, !PT ;  /* 0x0000000bff0b7217 */ /* 0x000fe20007800200 */
[----:B------:R-:W-:Y:S01]  /*0750*/  IMAD.IADD R5, R87, 0x1, R2 ;  /* 0x0000000157057824 */ /* 0x000fe200078e0202 */
[----:B------:R-:W-:-:S04]  /*0760*/  SHF.R.S32.HI R4, RZ, 0x1f, R7 ;  /* 0x0000001fff047819 */ /* 0x000fc80000011407 */
[----:B------:R-:W-:Y:S02]  /*0770*/  SHF.R.S32.HI R2, RZ, 0x1f, R5 ;  /* 0x0000001fff027819 */ /* 0x000fe40000011405 */
[----:B------:R-:W-:Y:S02]  /*0780*/  LEA.HI R4, R4, R7, RZ, 0x6 ;  /* 0x0000000704047211 */ /* 0x000fe400078f30ff */
[----:B------:R-:W-:Y:S02]  /*0790*/  LEA.HI R2, R2, R5, RZ, 0x6 ;  /* 0x0000000502027211 */ /* 0x000fe400078f30ff */
[----:B------:R-:W-:Y:S02]  /*07a0*/  SHF.R.S32.HI R88, RZ, 0x6, R4 ;  /* 0x00000006ff587819 */ /* 0x000fe40000011404 */
[----:B------:R-:W-:-:S04]  /*07b0*/  SHF.R.S32.HI R5, RZ, 0x6, R2 ;  /* 0x00000006ff057819 */ /* 0x000fc80000011402 */
[----:B------:R-:W-:-:S05]  /*07c0*/  IMNMX R5, R88, R5, PT ;  /* 0x0000000558057217 */ /* 0x000fca0003800200 */
[----:B------:R-:W-:-:S05]  /*07d0*/  IMAD R0, R5, 0x40, -R0 ;  /* 0x0000004005007824 */ /* 0x000fca00078e0a00 */
        /* <DEDUP_REMOVED lines=10> */
[----:B---3--:R-:W-:-:S04]  /*0880*/  ISETP.NE.U32.AND P3, PT, RZ, c[0x0][0x340], PT ;  /* 0x0000d000ff007a0c */ /* 0x008fc80003f65070 */
        /* <DEDUP_REMOVED lines=14> */
[----:B------:R-:W-:Y:S01]  /*0970*/  IMAD R146, R195, c[0x0][0x244], R146 ;  /* 0x00009100c3927a24 */ /* 0x000fe200078e0292 */
[----:B------:R-:W-:Y:S01]  /*0980*/  IADD3 R17, P0, R10, R17, RZ ;  /* 0x000000110a117210 */ /* 0x000fe20007f1e0ff */
[----:B------:R-:W-:Y:S01]  /*0990*/  IMAD.SHL.U32 R96, R0, 0x40, RZ ;  /* 0x0000004000607824 */ /* 0x000fe200078e00ff */
[----:B------:R-:W-:Y:S01]  /*09a0*/  SHF.L.U64.HI R95, R98, R131, c[0x0][0x23c] ;  /* 0x00008f00625f7619 */ /* 0x000fe20000010283 */
[----:B------:R-:W-:Y:S01]  /*09b0*/  IMAD.IADD R8, R84, 0x1, -R7 ;  /* 0x0000000154087824 */ /* 0x000fe200078e0a07 */
[----:B------:R-:W-:Y:S01]  /*09c0*/  LEA.HI.X.SX32 R20, R10, R3, 0x1, P0 ;  /* 0x000000030a147211 */ /* 0x000fe200000f0eff */
[----:B------:R-:W-:Y:S01]  /*09d0*/  IMAD.SHL.U32 R99, R98, 0x20, RZ ;  /* 0x0000002062637824 */ /* 0x000fe200078e00ff */
[----:B------:R-:W-:Y:S01]  /*09e0*/  SHF.L.U64.HI R94, R0, R131, c[0x0][0x25c] ;  /* 0x00009700005e7619 */ /* 0x000fe20000010283 */
[----:B------:R-:W-:Y:S01]  /*09f0*/  IMAD.SHL.U32 R8, R8, 0x8, RZ ;  /* 0x0000000808087824 */ /* 0x000fe200078e00ff */
[----:B------:R-:W-:Y:S01]  /*0a00*/  SHF.R.S32.HI R7, RZ, 0x1f, R18 ;  /* 0x0000001fff077819 */ /* 0x000fe20000011412 */
[----:B------:R-:W-:Y:S01]  /*0a10*/  IMAD R14, R20, c[0x0][0x238], RZ ;  /* 0x00008e00140e7a24 */ /* 0x000fe200078e02ff */
[----:B------:R-:W-:Y:S01]  /*0a20*/  SEL R144, R196, RZ, !P4 ;  /* 0x000000ffc4907207 */ /* 0x000fe20006000000 */
[----:B------:R-:W-:Y:S01]  /*0a30*/  IMAD R20, R20, c[0x0][0x258], RZ ;  /* 0x0000960014147a24 */ /* 0x000fe200078e02ff */
[----:B------:R-:W-:Y:S01]  /*0a40*/  SHF.R.S32.HI R9, RZ, 0x1f, R8 ;  /* 0x0000001fff097819 */ /* 0x000fe20000011408 */
[C---:B------:R-:W-:Y:S01]  /*0a50*/  IMAD R14, R17.reuse, c[0x0][0x23c], R14 ;  /* 0x00008f00110e7a24 */ /* 0x040fe200078e020e */
[----:B------:R-:W-:Y:S01]  /*0a60*/  ULDC.U8 UR4, c[0x0][0x298] ;  /* 0x0000a60000047ab9 */ /* 0x000fe20000000000 */
[----:B------:R-:W-:-:S02]  /*0a70*/  IMAD R20, R17, c[0x0][0x25c], R20 ;  /* 0x0000970011147a24 */ /* 0x000fc400078e0214 */
[----:B-1----:R-:W-:-:S04]  /*0a80*/  IMAD.WIDE.U32 R12, R17, c[0x0][0x238], R8 ;  /* 0x00008e00110c7a25 */ /* 0x002fc800078e0008 */
[----:B------:R-:W-:-:S04]  /*0a90*/  IMAD.WIDE.U32 R16, R17, c[0x0][0x258], R8 ;  /* 0x0000960011107a25 */ /* 0x000fc800078e0008 */
[----:B------:R-:W-:Y:S02]  /*0aa0*/  IMAD.IADD R15, R13, 0x1, R14 ;  /* 0x000000010d0f7824 */ /* 0x000fe400078e020e */
[----:B------:R-:W-:Y:S01]  /*0ab0*/  IMAD.IADD R21, R17, 0x1, R20 ;  /* 0x0000000111157824 */ /* 0x000fe200078e0214 */
[----:B------:R-:W-:Y:S01]  /*0ac0*/  SHF.R.S32.HI R17, RZ, 0x1f, R196 ;  /* 0x0000001fff117819 */ /* 0x000fe200000114c4 */
[----:B------:R-:W-:Y:S02]  /*0ad0*/  IMAD.MOV.U32 R14, RZ, RZ, R12 ;  /* 0x000000ffff0e7224 */ /* 0x000fe400078e000c */
[----:B------:R-:W-:Y:S01]  /*0ae0*/  IMAD R12, R95, R18, RZ ;  /* 0x000000125f0c7224 */ /* 0x000fe200078e02ff */
[----:B------:R-:W-:Y:S01]  /*0af0*/  SEL R149, R17, RZ, !P4 ;  /* 0x000000ff11957207 */ /* 0x000fe20006000000 */
[----:B------:R-:W-:-:S04]  /*0b00*/  IMAD.WIDE.U32 R14, R195, c[0x0][0x240], R14 ;  /* 0x00009000c30e7a25 */ /* 0x000fc800078e000e */
[----:B------:R-:W-:Y:S02]  /*0b10*/  IMAD R3, R94, R18, RZ ;  /* 0x000000125e037224 */ /* 0x000fe400078e02ff */
[----:B------:R-:W-:Y:S02]  /*0b20*/  IMAD.IADD R147, R15, 0x1, R146 ;  /* 0x000000010f937824 */ /* 0x000fe400078e0292 */
[----:B------:R-:W-:Y:S02]  /*0b30*/  IMAD.MOV.U32 R146, RZ, RZ, R14 ;  /* 0x000000ffff927224 */ /* 0x000fe400078e000e */
[----:B------:R-:W-:Y:S02]  /*0b40*/  IMAD.IADD R13, R93, 0x1, -R10 ;  /* 0x000000015d0d7824 */ /* 0x000fe400078e0a0a */
[----:B------:R-:W-:Y:S02]  /*0b50*/  IMAD R151, R149, c[0x0][0x248], RZ ;  /* 0x0000920095977a24 */ /* 0x000fe400078e02ff */
[----:B------:R-:W-:-:S02]  /*0b60*/  IMAD R9, R7, R97, R12 ;  /* 0x0000006107097224 */ /* 0x000fc400078e020c */
[----:B------:R-:W-:Y:S02]  /*0b70*/  IMAD R7, R7, R96, R3 ;  /* 0x0000006007077224 */ /* 0x000fe400078e0203 */
[----:B------:R-:W-:Y:S02]  /*0b80*/  IMAD.SHL.U32 R3, R10, 0x40, RZ ;  /* 0x000000400a037824 */ /* 0x000fe400078e00ff */
[----:B------:R-:W-:Y:S02]  /*0b90*/  IMAD R10, R18, -0x40, R13 ;  /* 0xffffffc0120a7824 */ /* 0x000fe400078e020d */
[C---:B------:R-:W-:Y:S01]  /*0ba0*/  IMAD R151, R144.reuse, c[0x0][0x24c], R151 ;  /* 0x0000930090977a24 */ /* 0x040fe200078e0297 */
[----:B------:R-:W-:Y:S01]  /*0bb0*/  LOP3.LUT R3, R3, 0x1c0, RZ, 0xc0, !PT ;  /* 0x000001c003037812 */ /* 0x000fe200078ec0ff */
[----:B------:R-:W-:Y:S01]  /*0bc0*/  IMAD.WIDE.U32 R146, R144, c[0x0][0x248], R146 ;  /* 0x0000920090927a25 */ /* 0x000fe200078e0092 */
[C---:B------:R-:W-:Y:S02]  /*0bd0*/  ISETP.GE.AND P1, PT, R10.reuse, 0x21, PT ;  /* 0x000000210a00780c */ /* 0x040fe40003f26270 */
[----:B------:R-:W-:Y:S01]  /*0be0*/  ISETP.GE.AND P2, PT, R10, 0x1, PT ;  /* 0x000000010a00780c */ /* 0x000fe20003f46270 */
[----:B------:R-:W-:Y:S01]  /*0bf0*/  IMAD.MOV.U32 R20, RZ, RZ, R16 ;  /* 0x000000ffff147224 */ /* 0x000fe200078e0010 */
[----:B------:R-:W-:Y:S01]  /*0c00*/  LOP3.LUT R10, R3, 0x38, R8, 0xf8, !PT ;  /* 0x00000038030a7812 */ /* 0x000fe200078ef808 */
[----:B------:R-:W-:Y:S01]  /*0c10*/  IMAD R14, R86, c[0x0][0x260], RZ ;  /* 0x00009800560e7a24 */ /* 0x000fe200078e02ff */
[----:B------:R-:W-:Y:S01]  /*0c20*/  SHF.R.U32.HI R3, RZ, 0x3, R3 ;  /* 0x00000003ff037819 */ /* 0x000fe20000011603 */
[----:B------:R-:W-:Y:S01]  /*0c30*/  IMAD.IADD R151, R147, 0x1, R151 ;  /* 0x0000000193977824 */ /* 0x000fe200078e0297 */
[----:B------:R-:W-:Y:S01]  /*0c40*/  LEA.HI R16, R5, R84, RZ, 0x6 ;  /* 0x0000005405107211 */ /* 0x000fe200078f30ff */
[----:B------:R-:W-:Y:S01]  /*0c50*/  IMAD.MOV.U32 R150, RZ, RZ, R146 ;  /* 0x000000ffff967224 */ /* 0x000fe200078e0092 */
[----:B------:R-:W-:Y:S01]  /*0c60*/  LOP3.LUT R3, R10, R3, RZ, 0x3c, !PT ;  /* 0x000000030a037212 */ /* 0x000fe200078e3cff */
[C---:B------:R-:W-:Y:S01]  /*0c70*/  IMAD R14, R195.reuse, c[0x0][0x264], R14 ;  /* 0x00009900c30e7a24 */ /* 0x040fe200078e020e */
[----:B------:R-:W-:Y:S01]  /*0c80*/  IADD3 R10, R8, 0x80, RZ ;  /* 0x00000080080a7810 */ /* 0x000fe20007ffe0ff */
[----:B------:R-:W-:-:S04]  /*0c90*/  IMAD.WIDE.U32 R20, R195, c[0x0][0x260], R20 ;  /* 0x00009800c3147a25 */ /* 0x000fc800078e0014 */
[----:B------:R-:W-:-:S04]  /*0ca0*/  IMAD.WIDE.U32 R12, R18, R97, R150 ;  /* 0x00000061120c7225 */ /* 0x000fc800078e0096 */
[----:B------:R-:W-:Y:S01]  /*0cb0*/  IMAD.IADD R15, R21, 0x1, R14 ;  /* 0x00000001150f7824 */ /* 0x000fe200078e020e */
[C---:B------:R-:W-:Y:S01]  /*0cc0*/  @P2 LEA R22, P0, R12.reuse, c[0x0][0x220], 0x1 ;  /* 0x000088000c162a11 */ /* 0x040fe200078008ff */
[----:B------:R-:W-:Y:S02]  /*0cd0*/  IMAD R149, R149, c[0x0][0x268], RZ ;  /* 0x00009a0095957a24 */ /* 0x000fe400078e02ff */
[----:B------:R-:W-:Y:S02]  /*0ce0*/  IMAD.IADD R13, R13, 0x1, R9 ;  /* 0x000000010d0d7824 */ /* 0x000fe400078e0209 */
[----:B------:R-:W-:Y:S02]  /*0cf0*/  IMAD.MOV.U32 R14, RZ, RZ, R20 ;  /* 0x000000ffff0e7224 */ /* 0x000fe400078e0014 */
[----:B------:R-:W-:Y:S01]  /*0d00*/  IMAD.MOV.U32 R9, RZ, RZ, 0x5 ;  /* 0x00000005ff097424 */ /* 0x000fe200078e00ff */
[----:B------:R-:W-:Y:S01]  /*0d10*/  @P2 LEA.HI.X R23, R12, c[0x0][0x224], R13, 0x1, P0 ;  /* 0x000089000c172a11 */ /* 0x000fe200000f0c0d */
[----:B------:R-:W-:-:S02]  /*0d20*/  IMAD R149, R144, c[0x0][0x26c], R149 ;  /* 0x00009b0090957a24 */ /* 0x000fc400078e0295 */
[----:B------:R-:W-:Y:S01]  /*0d30*/  IMAD.WIDE.U32 R144, R144, c[0x0][0x268], R14 ;  /* 0x00009a0090907a25 */ /* 0x000fe200078e000e */
[----:B------:R-:W-:Y:S02]  /*0d40*/  @P1 IADD3 R15, P4, R99, R12, RZ ;  /* 0x0000000c630f1210 */ /* 0x000fe40007f9e0ff */
[-C--:B------:R-:W-:Y:S01]  /*0d50*/  SHF.L.U64.HI R98, R98, R9.reuse, c[0x0][0x23c] ;  /* 0x00008f0062627619 */ /* 0x080fe20000010209 */
[----:B------:R-:W-:Y:S01]  /*0d60*/  IMAD.IADD R149, R145, 0x1, R149 ;  /* 0x0000000191957824 */ /* 0x000fe200078e0295 */
[----:B------:R-:W-:Y:S01]  /*0d70*/  IADD3 R14, R8, 0x40, RZ ;  /* 0x00000040080e7810 */ /* 0x000fe20007ffe0ff */
[----:B------:R-:W-:Y:S01]  /*0d80*/  IMAD.MOV.U32 R148, RZ, RZ, R144 ;  /* 0x000000ffff947224 */ /* 0x000fe200078e0090 */
[C---:B------:R-:W-:Y:S01]  /*0d90*/  SHF.L.U64.HI R104, R0.reuse, R9, c[0x0][0x25c] ;  /* 0x0000970000687619 */ /* 0x040fe20000010209 */
[----:B------:R-:W-:Y:S02]  /*0da0*/  IMAD.SHL.U32 R105, R0, 0x20, RZ ;  /* 0x0000002000697824 */ /* 0x000fe400078e00ff */
[----:B------:R-:W-:-:S02]  /*0db0*/  IMAD.IADD R154, R89, 0x1, R6 ;  /* 0x00000001599a7824 */ /* 0x000fc400078e0206 */
[----:B------:R-:W-:Y:S02]  /*0dc0*/  IMAD.MOV.U32 R102, RZ, RZ, 0x1 ;  /* 0x00000001ff667424 */ /* 0x000fe400078e00ff */
[----:B------:R-:W-:Y:S02]  /*0dd0*/  IMAD R152, R86, c[0x0][0x1e8], RZ ;  /* 0x00007a0056987a24 */ /* 0x000fe400078e02ff */
[----:B------:R-:W-:Y:S02]  /*0de0*/  IMAD.MOV.U32 R69, RZ, RZ, 0x1 ;  /* 0x00000001ff457424 */ /* 0x000fe400078e00ff */
[----:B------:R-:W-:Y:S02]  /*0df0*/  IMAD R152, R195, c[0x0][0x1ec], R152 ;  /* 0x00007b00c3987a24 */ /* 0x000fe400078e0298 */
[----:B------:R-:W-:Y:S01]  /*0e00*/  IMAD.MOV.U32 R51, RZ, RZ, RZ ;  /* 0x000000ffff337224 */ /* 0x000fe200078e00ff */
[--C-:B--2---:R-:W-:Y:S01]  /*0e10*/  @P3 SHF.R.S32.HI R21, RZ, 0x1f, R4.reuse ;  /* 0x0000001fff153819 */ /* 0x104fe20000011404 */
[----:B------:R-:W-:-:S02]  /*0e20*/  @P3 IMAD.MOV.U32 R20, RZ, RZ, R4 ;  /* 0x000000ffff143224 */ /* 0x000fc400078e0004 */
[----:B------:R-:W-:Y:S02]  /*0e30*/  @!P3 IMAD.MOV.U32 R20, RZ, RZ, R196 ;  /* 0x000000ffff14b224 */ /* 0x000fe400078e00c4 */
[----:B------:R-:W-:Y:S01]  /*0e40*/  @!P3 IMAD.MOV.U32 R21, RZ, RZ, R17 ;  /* 0x000000ffff15b224 */ /* 0x000fe200078e0011 */
[----:B------:R-:W-:Y:S01]  /*0e50*/  ISETP.GE.AND P3, PT, R10, c[0x0][0x1d4], PT ;  /* 0x000075000a007a0c */ /* 0x000fe20003f66270 */
[----:B------:R-:W-:Y:S01]  /*0e60*/  IMAD.SHL.U32 R10, R16, 0x8, RZ ;  /* 0x00000008100a7824 */ /* 0x000fe200078e00ff */
[----:B------:R-:W-:Y:S02]  /*0e70*/  SEL R166, R20, RZ, !P5 ;  /* 0x000000ff14a67207 */ /* 0x000fe40006800000 */
[----:B------:R-:W-:Y:S02]  /*0e80*/  SEL R4, R21, RZ, !P5 ;  /* 0x000000ff15047207 */ /* 0x000fe40006800000 */
[----:B------:R-:W-:Y:S01]  /*0e90*/  ISETP.GE.AND P5, PT, R8, c[0x0][0x1d4], PT ;  /* 0x0000750008007a0c */ /* 0x000fe20003fa6270 */
[----:B------:R-:W-:Y:S01]  /*0ea0*/  @P1 IMAD.X R8, R98, 0x1, R13, P4 ;  /* 0x0000000162081824 */ /* 0x000fe200020e060d */
[----:B------:R-:W-:Y:S01]  /*0eb0*/  ISETP.GE.AND P4, PT, R14, c[0x0][0x1d4], PT ;  /* 0x000075000e007a0c */ /* 0x000fe20003f86270 */
[----:B------:R-:W-:Y:S01]  /*0ec0*/  IMAD.WIDE.U32 R12, R18, R96, R148 ;  /* 0x00000060120c7225 */ /* 0x000fe200078e0094 */
[----:B------:R-:W-:-:S02]  /*0ed0*/  @P1 LEA R20, P0, R15, c[0x0][0x220], 0x1 ;  /* 0x000088000f141a11 */ /* 0x000fc400078008ff */
[----:B------:R-:W-:Y:S01]  /*0ee0*/  LOP3.LUT R10, R3, 0xfffffe00, R10, 0xf8, !PT ;  /* 0xfffffe00030a7812 */ /* 0x000fe200078ef80a */
[----:B------:R-:W-:Y:S01]  /*0ef0*/  IMAD.IADD R7, R13, 0x1, R7 ;  /* 0x000000010d077824 */ /* 0x000fe200078e0207 */
[----:B------:R-:W-:Y:S01]  /*0f00*/  @P1 LEA.HI.X R21, R15, c[0x0][0x224], R8, 0x1, P0 ;  /* 0x000089000f151a11 */ /* 0x000fe200000f0c08 */
[----:B------:R-:W-:Y:S01]  /*0f10*/  IMAD R103, R4, c[0x0][0x1f0], RZ ;  /* 0x00007c0004677a24 */ /* 0x000fe200078e02ff */
        /* <DEDUP_REMOVED lines=11> */
[----:B------:R-:W-:Y:S01]  /*0fd0*/  IMAD R103, R166, c[0x0][0x1f4], R103 ;  /* 0x00007d00a6677a24 */ /* 0x000fe200078e0267 */
[----:B------:R-:W-:Y:S01]  /*0fe0*/  LEA.HI R8, R5, R84, RZ, 0x2 ;  /* 0x0000005405087211 */ /* 0x000fe200078f10ff */
[----:B------:R1:W-:Y:S01]  /*0ff0*/  @P2 LDGSTS.E.BYPASS.LTC128B.128 [R15+0xe100], [R22.64+0x80], !P4 ;  /* 0x0e100080160f2fae */ /* 0x0003e2000e101d46 */
[----:B------:R-:W-:-:S02]  /*1000*/  IMAD R121, R4, c[0x0][0x218], RZ ;  /* 0x0000860004797a24 */ /* 0x000fc400078e02ff */
[----:B------:R-:W-:Y:S01]  /*1010*/  SHF.R.S32.HI R111, RZ, 0x2, R8 ;  /* 0x00000002ff6f7819 */ /* 0x000fe20000011408 */
[----:B------:R1:W-:Y:S01]  /*1020*/  @P2 LDGSTS.E.BYPASS.LTC128B.128 [R15+0x10100], [R22.64+0x100], !P3 ;  /* 0x10100100160f2fae */ /* 0x0003e2000d901d46 */
[----:B------:R-:W-:-:S03]  /*1030*/  IMAD R121, R166, c[0x0][0x21c], R121 ;  /* 0x00008700a6797a24 */ /* 0x000fc600078e0279 */
        /* <DEDUP_REMOVED lines=217> */
.L_x_1208:
        /* <DEDUP_REMOVED lines=90> */
.L_x_1188:
[----:B------:R-:W-:Y:S05]  /*2370*/  BSYNC B0 ;  /* 0x0000000000007941 */ /* 0x000fea0003800000 */
.L_x_1187:
        /* <DEDUP_REMOVED lines=89> */
.L_x_1191:
[----:B------:R-:W-:Y:S05]  /*2910*/  BSYNC B0 ;  /* 0x0000000000007941 */ /* 0x000fea0003800000 */
.L_x_1190:
        /* <DEDUP_REMOVED lines=56> */
.L_x_1193:
[----:B------:R-:W-:Y:S05]  /*2ca0*/  BSYNC B0 ;  /* 0x0000000000007941 */ /* 0x000fea0003800000 */
.L_x_1192:
        /* <DEDUP_REMOVED lines=56> */
.L_x_1195:
[----:B------:R-:W-:Y:S05]  /*3030*/  BSYNC B0 ;  /* 0x0000000000007941 */ /* 0x000fea0003800000 */
.L_x_1194:
        /* <DEDUP_REMOVED lines=56> */
.L_x_1197:
[----:B------:R-:W-:Y:S05]  /*33c0*/  BSYNC B0 ;  /* 0x0000000000007941 */ /* 0x000fea0003800000 */
.L_x_1196:
        /* <DEDUP_REMOVED lines=56> */
.L_x_1199:
[----:B------:R-:W-:Y:S05]  /*3750*/  BSYNC B0 ;  /* 0x0000000000007941 */ /* 0x000fea0003800000 */
.L_x_1198:
        /* <DEDUP_REMOVED lines=56> */
.L_x_1186:
        /* <DEDUP_REMOVED lines=47> */
.L_x_1201:
[----:B------:R-:W-:Y:S05]  /*3dd0*/  BSYNC B0 ;  /* 0x0000000000007941 */ /* 0x000fea0003800000 */
.L_x_1200:
        /* <DEDUP_REMOVED lines=153> */
.L_x_1203:
[----:B------:R-:W-:Y:S05]  /*4770*/  BSYNC B0 ;  /* 0x0000000000007941 */ /* 0x000fea0003800000 */
.L_x_1202:
        /* <DEDUP_REMOVED lines=118> */
.L_x_1205:
[----:B------:R-:W-:Y:S05]  /*4ee0*/  BSYNC B0 ;  /* 0x0000000000007941 */ /* 0x000fea0003800000 */
.L_x_1204:
        /* <DEDUP_REMOVED lines=120> */
.L_x_1185:
        /* <DEDUP_REMOVED lines=29> */
.L_x_1189:
[----:B------:R-:W-:Y:S05]  /*5840*/  BSYNC B1 ;  /* 0x0000000000017941 */ /* 0x000fea0003800000 */
.L_x_1184:
        /* <DEDUP_REMOVED lines=66> */
.L_x_1207:
[----:B-1----:R-:W-:Y:S05]  /*5c70*/  BSYNC B0 ;  /* 0x0000000000007941 */ /* 0x002fea0003800000 */
.L_x_1206:
        /* <DEDUP_REMOVED lines=33> */
.L_x_1183:
[----:B---3--:R-:W-:Y:S01]  /*5e90*/  ISETP.NE.AND P3, PT, R216, 0x1, PT ;  /* 0x00000001d800780c */ /* 0x008fe20003f65270 */
[----:B------:R-:W-:Y:S01]  /*5ea0*/  CS2R R98, SRZ ;  /* 0x0000000000627805 */ /* 0x000fe2000001ff00 */
[----:B------:R-:W-:Y:S01]  /*5eb0*/  IADD3 R2, R92, 0x7f, RZ ;  /* 0x0000007f5c027810 */ /* 0x000fe20007ffe0ff */
[----:B-1----:R-:W-:Y:S01]  /*5ec0*/  IMAD.MOV.U32 R5, RZ, RZ, RZ ;  /* 0x000000ffff057224 */ /* 0x002fe200078e00ff */
[----:B------:R-:W-:Y:S01]  /*5ed0*/  PLOP3.LUT P2, PT, PT, PT, PT, 0x80, 0x0 ;  /* 0x000000000000781c */ /* 0x000fe20003f4f070 */
[----:B------:R-:W-:Y:S01]  /*5ee0*/  IMAD.MOV.U32 R96, RZ, RZ, RZ ;  /* 0x000000ffff607224 */ /* 0x000fe200078e00ff */
[----:B------:R-:W-:Y:S01]  /*5ef0*/  CS2R R14, SRZ ;  /* 0x00000000000e7805 */ /* 0x000fe2000001ff00 */
[----:B------:R-:W-:Y:S01]  /*5f00*/  IMAD.MOV.U32 R94, RZ, RZ, RZ ;  /* 0x000000ffff5e7224 */ /* 0x000fe200078e00ff */
[----:B------:R-:W-:Y:S01]  /*5f10*/  CS2R R10, SRZ ;  /* 0x00000000000a7805 */ /* 0x000fe2000001ff00 */
[----:B------:R-:W-:Y:S01]  /*5f20*/  CS2R R8, SRZ ;  /* 0x0000000000087805 */ /* 0x000fe2000001ff00 */
[----:B------:R-:W-:Y:S01]  /*5f30*/  CS2R R12, SRZ ;  /* 0x00000000000c7805 */ /* 0x000fe2000001ff00 */
[----:B------:R-:W-:Y:S01]  /*5f40*/  IMAD.MOV.U32 R7, RZ, RZ, RZ ;  /* 0x000000ffff077224 */ /* 0x000fe200078e00ff */
[----:B------:R-:W-:Y:S01]  /*5f50*/  CS2R R82, SRZ ;  /* 0x0000000000527805 */ /* 0x000fe2000001ff00 */
[----:B------:R-:W-:Y:S01]  /*5f60*/  @P3 IMAD.HI.U32 R0, R2, c[0x0][0x2c8], RZ ;  /* 0x0000b20002003a27 */ /* 0x000fe200078e00ff */
[----:B------:R-:W-:Y:S01]  /*5f70*/  CS2R R80, SRZ ;  /* 0x0000000000507805 */ /* 0x000fe2000001ff00 */
[----:B-----5:R-:W-:Y:S01]  /*5f80*/  CS2R R78, SRZ ;  /* 0x00000000004e7805 */ /* 0x020fe2000001ff00 */
[----:B------:R-:W-:Y:S01]  /*5f90*/  CS2R R76, SRZ ;  /* 0x00000000004c7805 */ /* 0x000fe2000001ff00 */
[----:B------:R-:W-:Y:S01]  /*5fa0*/  CS2R R74, SRZ ;  /* 0x00000000004a7805 */ /* 0x000fe2000001ff00 */
[----:B------:R-:W-:Y:S01]  /*5fb0*/  @P3 SHF.R.U32.HI R2, RZ, c[0x0][0x2cc], R0 ;  /* 0x0000b300ff023a19 */ /* 0x000fe20000011600 */
[----:B------:R-:W-:Y:S01]  /*5fc0*/  CS2R R72, SRZ ;  /* 0x0000000000487805 */ /* 0x000fe2000001ff00 */
[----:B------:R-:W-:Y:S01]  /*5fd0*/  CS2R R70, SRZ ;  /* 0x0000000000467805 */ /* 0x000fe2000001ff00 */
[----:B------:R-:W-:Y:S01]  /*5fe0*/  CS2R R68, SRZ ;  /* 0x0000000000447805 */ /* 0x000fe2000001ff00 */
[----:B------:R-:W-:Y:S01]  /*5ff0*/  CS2R R66, SRZ ;  /* 0x0000000000427805 */ /* 0x000fe2000001ff00 */
[----:B------:R-:W-:Y:S01]  /*6000*/  IMAD.IADD R87, R87, 0x1, R2 ;  /* 0x0000000157577824 */ /* 0x000fe200078e0202 */
[----:B------:R-:W-:Y:S01]  /*6010*/  CS2R R64, SRZ ;  /* 0x0000000000407805 */ /* 0x000fe2000001ff00 */
[----:B------:R-:W-:Y:S01]  /*6020*/  CS2R R62, SRZ ;  /* 0x00000000003e7805 */ /* 0x000fe2000001ff00 */
[----:B------:R-:W-:Y:S01]  /*6030*/  CS2R R60, SRZ ;  /* 0x00000000003c7805 */ /* 0x000fe2000001ff00 */
[----:B------:R-:W-:Y:S01]  /*6040*/  CS2R R58, SRZ ;  /* 0x00000000003a7805 */ /* 0x000fe2000001ff00 */
[----:B------:R-:W-:Y:S01]  /*6050*/  SHF.R.S32.HI R0, RZ, 0x1f, R87 ;  /* 0x0000001fff007819 */ /* 0x000fe20000011457 */
[----:B------:R-:W-:Y:S01]  /*6060*/  CS2R R56, SRZ ;  /* 0x0000000000387805 */ /* 0x000fe2000001ff00 */
[----:B------:R-:W-:Y:S01]  /*6070*/  CS2R R54, SRZ ;  /* 0x0000000000367805 */ /* 0x000fe2000001ff00 */
[----:B------:R-:W-:Y:S01]  /*6080*/  CS2R R52, SRZ ;  /* 0x0000000000347805 */ /* 0x000fe2000001ff00 */
[----:B------:R-:W-:Y:S01]  /*6090*/  LEA.HI R0, R0, R87, RZ, 0x6 ;  /* 0x0000005700007211 */ /* 0x000fe200078f30ff */
[----:B------:R-:W-:Y:S01]  /*60a0*/  CS2R R50, SRZ ;  /* 0x0000000000327805 */ /* 0x000fe2000001ff00 */
[----:B------:R-:W-:Y:S01]  /*60b0*/  CS2R R48, SRZ ;  /* 0x0000000000307805 */ /* 0x000fe2000001ff00 */
[----:B------:R-:W-:Y:S01]  /*60c0*/  CS2R R46, SRZ ;  /* 0x00000000002e7805 */ /* 0x000fe2000001ff00 */
[----:B------:R-:W-:Y:S01]  /*60d0*/  SHF.R.S32.HI R95, RZ, 0x6, R0 ;  /* 0x00000006ff5f7819 */ /* 0x000fe20000011400 */
[----:B------:R-:W-:Y:S01]  /*60e0*/  IMAD.IADD R0, R89, 0x1, R90 ;  /* 0x0000000159007824 */ /* 0x000fe200078e025a */
[----:B------:R-:W-:Y:S01]  /*60f0*/  CS2R R44, SRZ ;  /* 0x00000000002c7805 */ /* 0x000fe2000001ff00 */
[----:B------:R-:W-:Y:S01]  /*6100*/  IMAD.MOV.U32 R90, RZ, RZ, RZ ;  /* 0x000000ffff5a7224 */ /* 0x000fe200078e00ff */
[----:B------:R-:W-:Y:S01]  /*6110*/  IMNMX R95, R88, R95, PT ;  /* 0x0000005f585f7217 */ /* 0x000fe20003800200 */
[----:B------:R-:W-:Y:S01]  /*6120*/  CS2R R42, SRZ ;  /* 0x00000000002a7805 */ /* 0x000fe2000001ff00 */
[----:B------:R-:W-:Y:S01]  /*6130*/  CS2R R88, SRZ ;  /* 0x0000000000587805 */ /* 0x000fe2000001ff00 */
[----:B------:R-:W-:Y:S01]  /*6140*/  CS2R R40, SRZ ;  /* 0x0000000000287805 */ /* 0x000fe2000001ff00 */
[----:B------:R-:W-:Y:S01]  /*6150*/  ISETP.GE.AND P0, PT, R95, 0x1, PT ;  /* 0x000000015f00780c */ /* 0x000fe20003f06270 */
        /* <DEDUP_REMOVED lines=29> */
[CC--:B------:R-:W-:Y:S02]  /*6330*/  LEA.HI R8, R7.reuse, R84.reuse, RZ, 0x3 ;  /* 0x0000005407087211 */ /* 0x0c0fe400078f18ff */
[----:B------:R-:W-:Y:S01]  /*6340*/  LEA.HI R15, R7, R84, RZ, 0x4 ;  /* 0x00000054070f7211 */ /* 0x000fe200078f20ff */
[----:B------:R-:W-:Y:S01]  /*6350*/  IMAD R2, R2, c[0x0][0x178], RZ ;  /* 0x00005e0002027a24 */ /* 0x000fe200078e02ff */
[----:B------:R-:W-:Y:S02]  /*6360*/  SHF.R.S32.HI R10, RZ, 0x3, R8 ;  /* 0x00000003ff0a7819 */ /* 0x000fe40000011408 */
[----:B------:R-:W-:Y:S01]  /*6370*/  LOP3.LUT R219, R8, 0xfffffff8, RZ, 0xc0, !PT ;  /* 0xfffffff808db7812 */ /* 0x000fe200078ec0ff */
[----:B------:R-:W-:Y:S01]  /*6380*/  IMAD R5, R91, c[0x0][0x17c], R2 ;  /* 0x00005f005b057a24 */ /* 0x000fe200078e0202 */
[----:B------:R-:W-:Y:S01]  /*6390*/  SHF.R.S32.HI R3, RZ, 0x4, R15 ;  /* 0x00000004ff037819 */ /* 0x000fe2000001140f */
[----:B------:R-:W-:Y:S01]  /*63a0*/  IMAD.SHL.U32 R203, R10, 0x40, RZ ;  /* 0x000000400acb7824 */ /* 0x000fe200078e00ff */
[----:B------:R-:W-:Y:S01]  /*63b0*/  ISETP.NE.U32.AND P2, PT, RZ, c[0x0][0x348], PT ;  /* 0x0000d200ff007a0c */ /* 0x000fe20003f45070 */
[----:B------:R-:W-:Y:S01]  /*63c0*/  IMAD.IADD R219, R84, 0x1, -R219 ;  /* 0x0000000154db7824 */ /* 0x000fe200078e0adb */
[----:B------:R-:W-:Y:S01]  /*63d0*/  LEA.HI R2, R15, R3, RZ, 0x1 ;  /* 0x000000030f027211 */ /* 0x000fe200078f08ff */
[----:B------:R-:W-:Y:S01]  /*63e0*/  IMAD.IADD R17, R17, 0x1, R5 ;  /* 0x0000000111117824 */ /* 0x000fe200078e0205 */
[----:B------:R-:W-:Y:S01]  /*63f0*/  LOP3.LUT R203, R203, 0x1c0, RZ, 0xc0, !PT ;  /* 0x000001c0cbcb7812 */ /* 0x000fe200078ec0ff */
[C---:B------:R-:W-:Y:S01]  /*6400*/  IMAD.SHL.U32 R20, R219.reuse, 0x8, RZ ;  /* 0x00000008db147824 */ /* 0x040fe200078e00ff */
[----:B------:R-:W-:Y:S01]  /*6410*/  LOP3.LUT R2, R2, 0xfffffffe, RZ, 0xc0, !PT ;  /* 0xfffffffe02027812 */ /* 0x000fe200078ec0ff */
[----:B------:R-:W-:Y:S01]  /*6420*/  IMAD R11, R219, 0x20, R10 ;  /* 0x00000020db0b7824 */ /* 0x000fe200078e020a */
[----:B------:R-:W-:Y:S01]  /*6430*/  SHF.R.S32.HI R9, RZ, 0x1f, R196 ;  /* 0x0000001fff097819 */ /* 0x000fe200000114c4 */
[----:B------:R-:W-:Y:S01]  /*6440*/  IMAD.WIDE.U32 R16, R195, c[0x0][0x1b8], R16 ;  /* 0x00006e00c3107a25 */ /* 0x000fe200078e0010 */
[----:B------:R-:W-:-:S02]  /*6450*/  LOP3.LUT R4, R203, 0x38, R20, 0xf8, !PT ;  /* 0x00000038cb047812 */ /* 0x000fc400078ef814 */
[----:B------:R-:W-:Y:S01]  /*6460*/  SHF.R.U32.HI R203, RZ, 0x3, R203 ;  /* 0x00000003ffcb7819 */ /* 0x000fe200000116cb */
[----:B------:R-:W-:Y:S01]  /*6470*/  IMAD.IADD R2, R3, 0x1, -R2 ;  /* 0x0000000103027824 */ /* 0x000fe200078e0a02 */
[----:B------:R-:W-:Y:S01]  /*6480*/  IADD3 R3, R20, 0x80, RZ ;  /* 0x0000008014037810 */ /* 0x000fe20007ffe0ff */
[----:B------:R-:W-:Y:S01]  /*6490*/  IMAD.SHL.U32 R5, R219, 0x40, RZ ;  /* 0x00000040db057824 */ /* 0x000fe200078e00ff */
[----:B------:R-:W-:Y:S01]  /*64a0*/  LOP3.LUT R203, R4, R203, RZ, 0x3c, !PT ;  /* 0x000000cb04cb7212 */ /* 0x000fe200078e3cff */
[----:B------:R-:W-:Y:S01]  /*64b0*/  IMAD R4, R86, c[0x0][0x1b8], RZ ;  /* 0x00006e0056047a24 */ /* 0x000fe200078e02ff */
[C---:B------:R-:W-:Y:S02]  /*64c0*/  ISETP.GE.AND P1, PT, R3.reuse, c[0x0][0x1d4], PT ;  /* 0x0000750003007a0c */ /* 0x040fe40003f26270 */
[----:B------:R-:W-:Y:S01]  /*64d0*/  ISETP.GE.AND P4, PT, R3, c[0x0][0x198], PT ;  /* 0x0000660003007a0c */ /* 0x000fe20003f86270 */
[----:B------:R-:W-:Y:S01]  /*64e0*/  IMAD R3, R195, c[0x0][0x1bc], R4 ;  /* 0x00006f00c3037a24 */ /* 0x000fe200078e0204 */
[----:B------:R-:W-:Y:S01]  /*64f0*/  ISETP.NE.AND.EX P2, PT, RZ, c[0x0][0x34c], PT, P2 ;  /* 0x0000d300ff007a0c */ /* 0x000fe20003f45320 */
[----:B------:R-:W-:Y:S01]  /*6500*/  IMAD.IADD R4, R92, 0x1, R11 ;  /* 0x000000015c047824 */ /* 0x000fe200078e020b */
[----:B------:R-:W-:Y:S01]  /*6510*/  LOP3.LUT R15, R15, 0xfffffff0, RZ, 0xc0, !PT ;  /* 0xfffffff00f0f7812 */ /* 0x000fe200078ec0ff */
[----:B------:R-:W-:Y:S01]  /*6520*/  IMAD.IADD R17, R17, 0x1, R3 ;  /* 0x0000000111117824 */ /* 0x000fe200078e0203 */
[----:B------:R-:W-:Y:S01]  /*6530*/  SEL R21, R9, RZ, !P2 ;  /* 0x000000ff09157207 */ /* 0x000fe20005000000 */
[----:B------:R-:W-:Y:S01]  /*6540*/  @P3 IMAD.HI.U32 R3, R4, c[0x0][0x2c8], RZ ;  /* 0x0000b20004033a27 */ /* 0x000fe200078e00ff */
[----:B------:R-:W-:-:S02]  /*6550*/  SEL R18, R196, RZ, !P2 ;  /* 0x000000ffc4127207 */ /* 0x000fc40005000000 */
[----:B------:R-:W-:Y:S01]  /*6560*/  LOP3.LUT R5, R5, 0x1c0, RZ, 0xc0, !PT ;  /* 0x000001c005057812 */ /* 0x000fe200078ec0ff */
[----:B------:R-:W-:Y:S01]  /*6570*/  IMAD.MOV.U32 R24, RZ, RZ, R4 ;  /* 0x000000ffff187224 */ /* 0x000fe200078e0004 */
[----:B------:R-:W-:Y:S01]  /*6580*/  @P3 SHF.R.U32.HI R24, RZ, c[0x0][0x2cc], R3 ;  /* 0x0000b300ff183a19 */ /* 0x000fe20000011603 */
[----:B------:R-:W-:Y:S01]  /*6590*/  IMAD R21, R21, c[0x0][0x1c0], RZ ;  /* 0x0000700015157a24 */ /* 0x000fe200078e02ff */
[----:B-1----:R-:W-:Y:S01]  /*65a0*/  SHF.R.S32.HI R13, RZ, 0x1f, R0 ;  /* 0x0000001fff0d7819 */ /* 0x002fe20000011400 */
[----:B------:R-:W-:Y:S01]  /*65b0*/  IMAD.IADD R22, R84, 0x1, -R15 ;  /* 0x0000000154167824 */ /* 0x000fe200078e0a0f */
[----:B------:R-:W-:Y:S01]  /*65c0*/  SHF.R.S32.HI R3, RZ, 0x1f, R24 ;  /* 0x0000001fff037819 */ /* 0x000fe20000011418 */
[C---:B------:R-:W-:Y:S01]  /*65d0*/  IMAD R21, R18.reuse, c[0x0][0x1c4], R21 ;  /* 0x0000710012157a24 */ /* 0x040fe200078e0215 */
[----:B------:R-:W-:Y:S01]  /*65e0*/  LOP3.LUT R8, R5, 0x8, R8, 0xf8, !PT ;  /* 0x0000000805087812 */ /* 0x000fe200078ef808 */
[----:B------:R-:W-:Y:S01]  /*65f0*/  IMAD.WIDE.U32 R18, R18, c[0x0][0x1c0], R16 ;  /* 0x0000700012127a25 */ /* 0x000fe200078e0010 */
[----:B------:R-:W-:-:S02]  /*6600*/  IADD3 R17, P2, R10, R0, RZ ;  /* 0x000000000a117210 */ /* 0x000fc40007f5e0ff */
[----:B------:R-:W-:Y:S01]  /*6610*/  SHF.R.S32.HI R15, RZ, 0x1f, R22 ;  /* 0x0000001fff0f7819 */ /* 0x000fe20000011416 */
[----:B------:R-:W-:Y:S01]  /*6620*/  IMAD.MOV R11, RZ, RZ, -R24 ;  /* 0x000000ffff0b7224 */ /* 0x000fe200078e0a18 */
[----:B------:R-:W-:Y:S01]  /*6630*/  SHF.R.U32.HI R5, RZ, 0x3, R5 ;  /* 0x00000003ff057819 */ /* 0x000fe20000011605 */
[----:B------:R-:W-:Y:S01]  /*6640*/  IMAD R3, R3, c[0x0][0x1b0], RZ ;  /* 0x00006c0003037a24 */ /* 0x000fe200078e02ff */
[----:B------:R-:W-:Y:S01]  /*6650*/  LEA.HI.X.SX32 R13, R10, R13, 0x1, P2 ;  /* 0x0000000d0a0d7211 */ /* 0x000fe200010f0eff */
[----:B------:R-:W-:Y:S01]  /*6660*/  IMAD R11, R11, c[0x0][0x2c4], R4 ;  /* 0x0000b1000b0b7a24 */ /* 0x000fe200078e0204 */
[----:B------:R-:W-:Y:S01]  /*6670*/  LEA.HI R4, R15, R22, RZ, 0x3 ;  /* 0x000000160f047211 */ /* 0x000fe200078f18ff */
[----:B------:R-:W-:Y:S01]  /*6680*/  IMAD.IADD R19, R19, 0x1, R21 ;  /* 0x0000000113137824 */ /* 0x000fe200078e0215 */
[----:B------:R-:W-:Y:S01]  /*6690*/  LOP3.LUT R5, R8, R5, RZ, 0x3c, !PT ;  /* 0x0000000508057212 */ /* 0x000fe200078e3cff */
[----:B------:R-:W-:Y:S01]  /*66a0*/  IMAD R3, R24, c[0x0][0x1b4], R3 ;  /* 0x00006d0018037a24 */ /* 0x000fe200078e0203 */
[----:B------:R-:W-:Y:S01]  /*66b0*/  LOP3.LUT R15, R4, 0xfffffff8, RZ, 0xc0, !PT ;  /* 0xfffffff8040f7812 */ /* 0x000fe200078ec0ff */
[----:B------:R-:W-:Y:S01]  /*66c0*/  IMAD.WIDE.U32 R24, R24, c[0x0][0x1b0], R18 ;  /* 0x00006c0018187a25 */ /* 0x000fe200078e0012 */
[----:B------:R-:W-:-:S02]  /*66d0*/  LEA.HI R14, R7, R84, RZ, 0x6 ;  /* 0x00000054070e7211 */ /* 0x000fc400078f30ff */
[----:B------:R-:W-:Y:S01]  /*66e0*/  SHF.R.S32.HI R21, RZ, 0x1f, R20 ;  /* 0x0000001fff157819 */ /* 0x000fe20000011414 */
[C---:B------:R-:W-:Y:S01]  /*66f0*/  IMAD R8, R13.reuse, c[0x0][0x1e0], RZ ;  /* 0x000078000d087a24 */ /* 0x040fe200078e02ff */
[----:B------:R-:W-:Y:S01]  /*6700*/  ISETP.NE.U32.AND P2, PT, RZ, c[0x0][0x350], PT ;  /* 0x0000d400ff007a0c */ /* 0x000fe20003f45070 */
[----:B------:R-:W-:Y:S01]  /*6710*/  IMAD R0, R13, c[0x0][0x208], RZ ;  /* 0x000082000d007a24 */ /* 0x000fe200078e02ff */
[----:B------:R-:W-:Y:S01]  /*6720*/  SHF.R.S32.HI R13, RZ, 0x1f, R11 ;  /* 0x0000001fff0d7819 */ /* 0x000fe2000001140b */
[----:B------:R-:W-:Y:S01]  /*6730*/  IMAD.IADD R25, R25, 0x1, R3 ;  /* 0x0000000119197824 */ /* 0x000fe200078e0203 */
[----:B------:R-:W-:Y:S01]  /*6740*/  ISETP.NE.AND.EX P2, PT, RZ, c[0x0][0x354], PT, P2 ;  /* 0x0000d500ff007a0c */ /* 0x000fe20003f45320 */
[----:B------:R-:W-:Y:S01]  /*6750*/  IMAD.IADD R3, R22, 0x1, -R15 ;  /* 0x0000000116037824 */ /* 0x000fe200078e0a0f */
[----:B------:R-:W-:Y:S01]  /*6760*/  LOP3.LUT P5, RZ, R219, 0x2, RZ, 0xc0, !PT ;  /* 0x00000002dbff7812 */ /* 0x000fe200078ac0ff */
[----:B------:R-:W-:Y:S01]  /*6770*/  IMAD R22, R13, c[0x0][0x1a8], RZ ;  /* 0x00006a000d167a24 */ /* 0x000fe200078e02ff */
[----:B------:R-:W-:Y:S01]  /*6780*/  LOP3.LUT R197, R197, 0xfffffffe, RZ, 0xc0, !PT ;  /* 0xfffffffec5c57812 */ /* 0x000fe200078ec0ff */
[----:B------:R-:W-:Y:S01]  /*6790*/  IMAD.SHL.U32 R14, R14, 0x8, RZ ;  /* 0x000000080e0e7824 */ /* 0x000fe200078e00ff */
[----:B------:R-:W-:Y:S01]  /*67a0*/  P2R R12, PR, RZ, 0x10 ;  /* 0x00000010ff0c7803 */ /* 0x000fe20000000000 */
[----:B------:R-:W-:Y:S01]  /*67b0*/  IMAD R8, R17, c[0x0][0x1e4], R8 ;  /* 0x0000790011087a24 */ /* 0x000fe200078e0208 */
[----:B------:R-:W-:Y:S01]  /*67c0*/  @P1 LOP3.LUT R197, R197, 0x1, RZ, 0xfc, !PT ;  /* 0x00000001c5c51812 */ /* 0x000fe200078efcff */
[----:B------:R-:W-:Y:S01]  /*67d0*/  IMAD.WIDE.U32 R18, R17, c[0x0][0x1e0], R20 ;  /* 0x0000780011127a25 */ /* 0x000fe200078e0014 */
[----:B------:R-:W-:-:S02]  /*67e0*/  LOP3.LUT R203, R203, 0xfffffe00, R14, 0xf8, !PT ;  /* 0xfffffe00cbcb7812 */ /* 0x000fc400078ef80e */
[----:B------:R-:W-:Y:S01]  /*67f0*/  LOP3.LUT R197, R197, 0xfffffffb, RZ, 0xc0, !PT ;  /* 0xfffffffbc5c57812 */ /* 0x000fe200078ec0ff */
[----:B------:R-:W-:Y:S01]  /*6800*/  IMAD R22, R11, c[0x0][0x1ac], R22 ;  /* 0x00006b000b167a24 */ /* 0x000fe200078e0216 */
[----:B------:R-:W-:Y:S01]  /*6810*/  LOP3.LUT P1, RZ, R219, 0x4, RZ, 0xc0, !PT ;  /* 0x00000004dbff7812 */ /* 0x000fe2000782c0ff */
[----:B------:R-:W-:Y:S01]  /*6820*/  IMAD.WIDE.U32 R24, R11, c[0x0][0x1a8], R24 ;  /* 0x00006a000b187a25 */ /* 0x000fe200078e0018 */
[----:B------:R-:W-:Y:S02]  /*6830*/  LEA.HI R11, R7, R84, RZ, 0x3 ;  /* 0x00000054070b7211 */ /* 0x000fe400078f18ff */
[----:B------:R-:W-:Y:S01]  /*6840*/  @P5 LOP3.LUT R197, R197, 0x4, RZ, 0xfc, !PT ;  /* 0x00000004c5c55812 */ /* 0x000fe200078efcff */
[----:B------:R-:W-:Y:S01]  /*6850*/  IMAD R0, R17, c[0x0][0x20c], R0 ;  /* 0x0000830011007a24 */ /* 0x000fe200078e0200 */
[----:B------:R-:W-:Y:S01]  /*6860*/  LOP3.LUT R11, R11, 0xfffffff8, RZ, 0xc0, !PT ;  /* 0xfffffff80b0b7812 */ /* 0x000fe200078ec0ff */
[----:B------:R-:W-:Y:S01]  /*6870*/  IMAD.WIDE.U32 R16, R17, c[0x0][0x208], R20 ;  /* 0x0000820011107a25 */ /* 0x000fe200078e0014 */
[----:B------:R-:W-:-:S03]  /*6880*/  ISETP.GE.AND P6, PT, R20, c[0x0][0x1d4], PT ;  /* 0x0000750014007a0c */ /* 0x000fc60003fc6270 */
[----:B------:R-:W-:Y:S02]  /*6890*/  IMAD.IADD R19, R19, 0x1, R8 ;  /* 0x0000000113137824 */ /* 0x000fe400078e0208 */
[----:B------:R-:W-:Y:S02]  /*68a0*/  IMAD.SHL.U32 R8, R3, 0x40, RZ ;  /* 0x0000004003087824 */ /* 0x000fe400078e00ff */
[----:B------:R-:W-:Y:S02]  /*68b0*/  IMAD.IADD R17, R17, 0x1, R0 ;  /* 0x0000000111117824 */ /* 0x000fe400078e0200 */
[C---:B------:R-:W-:Y:S02]  /*68c0*/  IMAD R5, R2.reuse, 0x200, R5 ;  /* 0x0000020002057824 */ /* 0x040fe400078e0205 */
[----:B------:R-:W-:Y:S02]  /*68d0*/  IMAD.SHL.U32 R2, R2, 0x8, RZ ;  /* 0x0000000802027824 */ /* 0x000fe400078e00ff */
[----:B------:R-:W-:-:S04]  /*68e0*/  IMAD.WIDE.U32 R206, R195, c[0x0][0x1e8], R18 ;  /* 0x00007a00c3ce7a25 */ /* 0x000fc800078e0012 */
[----:B------:R-:W-:Y:S02]  /*68f0*/  IMAD.IADD R18, R92, 0x1, R10 ;  /* 0x000000015c127824 */ /* 0x000fe400078e020a */
[----:B------:R-:W-:Y:S01]  /*6900*/  IMAD.WIDE.U32 R16, R195, c[0x0][0x210], R16 ;  /* 0x00008400c3107a25 */ /* 0x000fe200078e0010 */
[----:B--2---:R-:W-:-:S03]  /*6910*/  @P0 SHF.R.S32.HI R15, RZ, 0x1f, R6 ;  /* 0x0000001fff0f0819 */ /* 0x004fc60000011406 */
[----:B------:R-:W-:Y:S01]  /*6920*/  @P0 IMAD.MOV.U32 R14, RZ, RZ, R6 ;  /* 0x000000ffff0e0224 */ /* 0x000fe200078e0006 */
[----:B------:R-:W-:Y:S01]  /*6930*/  @!P0 MOV R14, R196 ;  /* 0x000000c4000e8202 */ /* 0x000fe20000000f00 */
[----:B------:R-:W-:Y:S01]  /*6940*/  @!P0 IMAD.MOV.U32 R15, RZ, RZ, R9 ;  /* 0x000000ffff0f8224 */ /* 0x000fe200078e0009 */
[----:B------:R-:W-:Y:S01]  /*6950*/  LEA R13, P0, R24, c[0x0][0x160], 0x1 ;  /* 0x00005800180d7a11 */ /* 0x000fe200078008ff */
[----:B------:R-:W-:Y:S01]  /*6960*/  IMAD.IADD R9, R25, 0x1, R22 ;  /* 0x0000000119097824 */ /* 0x000fe200078e0216 */
[----:B------:R-:W-:Y:S01]  /*6970*/  SEL R204, R14, RZ, !P2 ;  /* 0x000000ff0ecc7207 */ /* 0x000fe20005000000 */
[C---:B------:R-:W-:Y:S01]  /*6980*/  IMAD R6, R86.reuse, c[0x0][0x1e8], RZ ;  /* 0x00007a0056067a24 */ /* 0x040fe200078e02ff */
[----:B------:R-:W-:Y:S01]  /*6990*/  SEL R14, R15, RZ, !P2 ;  /* 0x000000ff0f0e7207 */ /* 0x000fe20005000000 */
[----:B------:R-:W-:Y:S01]  /*69a0*/  IMAD R86, R86, c[0x0][0x210], RZ ;  /* 0x0000840056567a24 */ /* 0x000fe200078e02ff */
[----:B------:R-:W-:Y:S01]  /*69b0*/  LEA.HI.X R0, R24, c[0x0][0x164], R9, 0x1, P0 ;  /* 0x0000590018007a11 */ /* 0x000fe200000f0c09 */
[C---:B------:R-:W-:Y:S01]  /*69c0*/  IMAD R6, R195.reuse, c[0x0][0x1ec], R6 ;  /* 0x00007b00c3067a24 */ /* 0x040fe200078e0206 */
[----:B------:R-:W-:Y:S01]  /*69d0*/  LOP3.LUT R9, R8, 0x1c0, RZ, 0xc0, !PT ;  /* 0x000001c008097812 */ /* 0x000fe200078ec0ff */
[----:B------:R-:W-:Y:S01]  /*69e0*/  IMAD R86, R195, c[0x0][0x214], R86 ;  /* 0x00008500c3567a24 */ /* 0x000fe200078e0256 */
[----:B------:R-:W-:Y:S01]  /*69f0*/  LOP3.LUT P2, RZ, R3, 0x4, RZ, 0xc0, !PT ;  /* 0x0000000403ff7812 */ /* 0x000fe2000784c0ff */
[----:B------:R-:W-:Y:S01]  /*6a00*/  IMAD.IADD R207, R6, 0x1, R207 ;  /* 0x0000000106cf7824 */ /* 0x000fe200078e02cf */
[----:B------:R-:W-:Y:S01]  /*6a10*/  LOP3.LUT R2, R9, 0x8, R2, 0xf8, !PT ;  /* 0x0000000809027812 */ /* 0x000fe200078ef802 */
[----:B------:R-:W-:Y:S01]  /*6a20*/  IMAD.IADD R87, R86, 0x1, R17 ;  /* 0x0000000156577824 */ /* 0x000fe200078e0211 */
[----:B------:R-:W-:Y:S01]  /*6a30*/  SHF.R.U32.HI R9, RZ, 0x3, R9 ;  /* 0x00000003ff097819 */ /* 0x000fe20000011609 */
[C---:B------:R-:W-:Y:S01]  /*6a40*/  IMAD R211, R14.reuse, c[0x0][0x1f0], RZ ;  /* 0x00007c000ed37a24 */ /* 0x040fe200078e02ff */
[----:B------:R-:W-:Y:S01]  /*6a50*/  LOP3.LUT P0, RZ, R3, 0x2, RZ, 0xc0, !PT ;  /* 0x0000000203ff7812 */ /* 0x000fe2000780c0ff */
[----:B------:R-:W-:Y:S01]  /*6a60*/  IMAD R209, R14, c[0x0][0x218], RZ ;  /* 0x000086000ed17a24 */ /* 0x000fe200078e02ff */
[----:B------:R-:W-:Y:S01]  /*6a70*/  LOP3.LUT R2, R2, R9, RZ, 0x3c, !PT ;  /* 0x0000000902027212 */ /* 0x000fe200078e3cff */
[----:B------:R-:W-:Y:S01]  /*6a80*/  IMAD R9, R218, c[0x0][0x2c4], RZ ;  /* 0x0000b100da097a24 */ /* 0x000fe200078e02ff */
[----:B------:R-:W-:Y:S01]  /*6a90*/  SHF.L.U32 R3, R4, 0x6, RZ ;  /* 0x0000000604037819 */ /* 0x000fe200000006ff */
[----:B------:R-:W-:Y:S01]  /*6aa0*/  IMAD.IADD R8, R84, 0x1, -R11 ;  /* 0x0000000154087824 */ /* 0x000fe200078e0a0b */
[----:B------:R-:W-:Y:S01]  /*6ab0*/  LEA.HI R6, R7, R84, RZ, 0x5 ;  /* 0x0000005407067211 */ /* 0x000fe200078f28ff */
[----:B------:R-:W-:Y:S01]  /*6ac0*/  IMAD.MOV.U32 R86, RZ, RZ, R16 ;  /* 0x000000ffff567224 */ /* 0x000fe200078e0010 */
[----:B------:R-:W-:Y:S01]  /*6ad0*/  LOP3.LUT R3, R2, 0xfffffe00, R3, 0xf8, !PT ;  /* 0xfffffe0002037812 */ /* 0x000fe200078ef803 */
[----:B------:R-:W-:Y:S01]  /*6ae0*/  IMAD.MOV.U32 R2, RZ, RZ, 0x10 ;  /* 0x00000010ff027424 */ /* 0x000fe200078e00ff */
[----:B------:R-:W-:Y:S01]  /*6af0*/  IADD3 R11, R20, 0x40, RZ ;  /* 0x00000040140b7810 */ /* 0x000fe20007ffe0ff */
[----:B------:R-:W-:Y:S01]  /*6b00*/  IMAD.MOV.U32 R4, RZ, RZ, 0x20 ;  /* 0x00000020ff047424 */ /* 0x000fe200078e00ff */
[----:B------:R1:W2:Y:S01]  /*6b10*/  SHFL.IDX PT, R22, R13, RZ, 0x181f ;  /* 0x00181fff0d167589 */ /* 0x0002a200000e0000 */
[----:B------:R-:W-:Y:S01]  /*6b20*/  IMAD R211, R204, c[0x0][0x1f4], R211 ;  /* 0x00007d00ccd37a24 */ /* 0x000fe200078e02d3 */
[----:B------:R-:W-:Y:S01]  /*6b30*/  SEL R2, R2, 0xfffffff0, !P0 ;  /* 0xfffffff002027807 */ /* 0x000fe20004000000 */
[----:B------:R-:W-:Y:S01]  /*6b40*/  IMAD R209, R204, c[0x0][0x21c], R209 ;  /* 0x00008700ccd17a24 */ /* 0x000fe200078e02d1 */
[----:B------:R-:W-:Y:S01]  /*6b50*/  ISETP.GE.AND P0, PT, R18, R9, PT ;  /* 0x000000091200720c */ /* 0x000fe20003f06270 */
[----:B------:R-:W-:Y:S01]  /*6b60*/  IMAD.WIDE.U32 R206, R204, c[0x0][0x1f0], R206 ;  /* 0x00007c00ccce7a25 */ /* 0x000fe200078e00ce */
[----:B------:R1:W3:Y:S01]  /*6b70*/  SHFL.IDX PT, R23, R0, RZ, 0x181f ;  /* 0x00181fff00177589 */ /* 0x0002e200000e0000 */
[----:B------:R-:W-:-:S02]  /*6b80*/  SEL R4, R4, 0xffffffe0, !P2 ;  /* 0xffffffe004047807 */ /* 0x000fc40005000000 */
[----:B------:R-:W-:Y:S01]  /*6b90*/  IMAD.SHL.U32 R8, R8, 0x8, RZ ;  /* 0x0000000808087824 */ /* 0x000fe200078e00ff */
[----:B------:R-:W-:Y:S01]  /*6ba0*/  ISETP.GE.AND P5, PT, R11, c[0x0][0x1d4], PT ;  /* 0x000075000b007a0c */ /* 0x000fe20003fa6270 */
[----:B------:R-:W-:Y:S01]  /*6bb0*/  IMAD.WIDE.U32 R204, R204, c[0x0][0x218], R86 ;  /* 0x00008600cccc7a25 */ /* 0x000fe200078e0056 */
[----:B------:R-:W-:Y:S02]  /*6bc0*/  SHF.R.S32.HI R86, RZ, 0x5, R6 ;  /* 0x00000005ff567819 */ /* 0x000fe40000011406 */
[----:B------:R-:W-:Y:S01]  /*6bd0*/  ISETP.GE.AND P2, PT, R8, c[0x0][0x198], PT ;  /* 0x0000660008007a0c */ /* 0x000fe20003f46270 */
[----:B------:R-:W-:Y:S01]  /*6be0*/  IMAD.IADD R211, R207, 0x1, R211 ;  /* 0x00000001cfd37824 */ /* 0x000fe200078e02d3 */
[----:B------:R-:W-:Y:S01]  /*6bf0*/  ISETP.GE.AND P3, PT, R11, c[0x0][0x198], PT ;  /* 0x000066000b007a0c */ /* 0x000fe20003f66270 */
[----:B------:R-:W-:Y:S01]  /*6c00*/  IMAD.IADD R209, R205, 0x1, R209 ;  /* 0x00000001cdd17824 */ /* 0x000fe200078e02d1 */
[----:B------:R-:W-:Y:S06]  /*6c10*/  @P0 BRA `(.L_x_1211) ;  /* 0x0000010000000947 */ /* 0x000fec0003800000 */
[----:B------:R-:W-:Y:S02]  /*6c20*/  IADD3 R14, R8, 0x80, RZ ;  /* 0x00000080080e7810 */ /* 0x000fe40007ffe0ff */
[----:B------:R-:W-:-:S02]  /*6c30*/  SHF.R.S32.HI R16, RZ, 0x1f, R11 ;  /* 0x0000001fff107819 */ /* 0x000fc4000001140b */
[----:B------:R-:W-:Y:S02]  /*6c40*/  SHF.R.S32.HI R15, RZ, 0x1f, R14 ;  /* 0x0000001fff0f7819 */ /* 0x000fe4000001140e */
[----:B------:R-:W-:Y:S02]  /*6c50*/  LEA.HI R16, R16, R11, RZ, 0x3 ;  /* 0x0000000b10107211 */ /* 0x000fe400078f18ff */
[----:B------:R-:W-:Y:S01]  /*6c60*/  LEA.HI R15, R15, R14, RZ, 0x3 ;  /* 0x0000000e0f0f7211 */ /* 0x000fe200078f18ff */
[----:B------:R-:W-:Y:S01]  /*6c70*/  IMAD.SHL.U32 R14, R203, 0x2, RZ ;  /* 0x00000002cb0e7824 */ /* 0x000fe200078e00ff */
[----:B--2---:R-:W-:Y:S02]  /*6c80*/  LEA R24, P0, R8, R22, 0x1 ;  /* 0x0000001608187211 */ /* 0x004fe400078008ff */
[----:B------:R-:W-:Y:S02]  /*6c90*/  LOP3.LUT R16, R16, 0xfffffff8, RZ, 0xc0, !PT ;  /* 0xfffffff810107812 */ /* 0x000fe400078ec0ff */
[----:B------:R-:W-:-:S02]  /*6ca0*/  LOP3.LUT R15, R15, 0xfffffff8, RZ, 0xc0, !PT ;  /* 0xfffffff80f0f7812 */ /* 0x000fc400078ec0ff */
[----:B---3--:R-:W-:Y:S01]  /*6cb0*/  LEA.HI.X R25, R8, R23, R21, 0x1, P0 ;  /* 0x0000001708197211 */ /* 0x008fe200000f0c15 */
[----:B------:R-:W-:-:S04]  /*6cc0*/  IMAD.WIDE R16, R16, 0x2, R22 ;  /* 0x0000000210107825 */ /* 0x000fc800078e0216 */
[----:B------:R-:W-:Y:S01]  /*6cd0*/  IMAD.WIDE R22, R15, 0x2, R22 ;  /* 0x000000020f167825 */ /* 0x000fe200078e0216 */
[----:B------:R-:W-:Y:S01]  /*6ce0*/  @!PT LDS RZ, [RZ] ;  /* 0x00000000fffff984 */ /* 0x000fe20000000800 */
[----:B------:R2:W-:Y:S04]  /*6cf0*/  LDGSTS.E.BYPASS.LTC128B.128 [R14+0x18100], [R24.64], !P2 ;  /* 0x18100000180e7fae */ /* 0x0005e8000d101d46 */
[----:B------:R2:W-:Y:S04]  /*6d00*/  LDGSTS.E.BYPASS.LTC128B.128 [R14+0x1c100], [R16.64], !P3 ;  /* 0x1c100000100e7fae */ /* 0x0005e8000d901d46 */
[----:B------:R2:W-:Y:S02]  /*6d10*/  LDGSTS.E.BYPASS.LTC128B.128 [R14+0x20100], [R22.64], !P4 ;  /* 0x20100000160e7fae */ /* 0x0005e4000e101d46 */
.L_x_1211:
[----:B------:R-:W-:Y:S05]  /*6d20*/  BSYNC B0 ;  /* 0x0000000000007941 */ /* 0x000fea0003800000 */
.L_x_1210:
        /* <DEDUP_REMOVED lines=22> */
.L_x_1213:
[----:B------:R-:W-:Y:S05]  /*6e90*/  BSYNC B0 ;  /* 0x0000000000007941 */ /* 0x000fea0003800000 */
.L_x_1212:
[----:B------:R-:W-:Y:S01]  /*6ea0*/  IADD3 R14, R18, 0x40, RZ ;  /* 0x00000040120e7810 */ /* 0x000fe20007ffe0ff */
[----:B---3--:R3:W1:Y:S01]  /*6eb0*/  SHFL.IDX PT, R23, R0, 0x2, 0x181f ;  /* 0x00581f0000177f89 */ /* 0x00866200000e0000 */
        /* <DEDUP_REMOVED lines=20> */
.L_x_1215:
[----:B------:R-:W-:Y:S05]  /*7000*/  BSYNC B0 ;  /* 0x0000000000007941 */ /* 0x000fea0003800000 */
.L_x_1214:
[----:B------:R-:W5:Y:S01]  /*7010*/  SHFL.IDX PT, R14, R13, 0x3, 0x181f ;  /* 0x00781f000d0e7f89 */ /* 0x000f6200000e0000 */
[----:B------:R-:W-:Y:S01]  /*7020*/  IADD3 R18, R18, 0x60, RZ ;  /* 0x0000006012127810 */ /* 0x000fe20007ffe0ff */
[----:B------:R-:W-:Y:S01]  /*7030*/  IMAD.SHL.U32 R132, R203, 0x2, RZ ;  /* 0x00000002cb847824 */ /* 0x000fe200078e00ff */
[----:B------:R-:W-:Y:S01]  /*7040*/  IADD3 R87, R95, -0x1, RZ ;  /* 0xffffffff5f577810 */ /* 0x000fe20007ffe0ff */
[----:B-1----:R1:W2:Y:S01]  /*7050*/  SHFL.IDX PT, R15, R0, 0x3, 0x181f ;  /* 0x00781f00000f7f89 */ /* 0x0022a200000e0000 */
[----:B------:R-:W-:Y:S01]  /*7060*/  ISETP.GE.AND P0, PT, R18, R9, PT ;  /* 0x000000091200720c */ /* 0x000fe20003f06270 */
[----:B------:R-:W-:Y:S01]  /*7070*/  IMAD.IADD R10, R215, 0x1, -R10 ;  /* 0x00000001d70a7824 */ /* 0x000fe200078e0a0a */
[----:B------:R-:W-:Y:S01]  /*7080*/  IADD3 R202, R132, 0x100, RZ ;  /* 0x0000010084ca7810 */ /* 0x000fe20007ffe0ff */
[----:B------:R-:W-:-:S02]  /*7090*/  IMAD.MOV.U32 R50, RZ, RZ, 0x6 ;  /* 0x00000006ff327424 */ /* 0x000fc400078e00ff */
[----:B------:R-:W-:Y:S02]  /*70a0*/  IMAD R10, R87, -0x40, R10 ;  /* 0xffffffc0570a7824 */ /* 0x000fe400078e020a */
[----:B------:R-:W-:Y:S02]  /*70b0*/  IMAD.MOV.U32 R210, RZ, RZ, R206 ;  /* 0x000000ffffd27224 */ /* 0x000fe400078e00ce */
[----:B------:R-:W-:Y:S02]  /*70c0*/  IMAD.MOV.U32 R200, RZ, RZ, 0x5 ;  /* 0x00000005ffc87424 */ /* 0x000fe400078e00ff */
[----:B------:R-:W-:Y:S02]  /*70d0*/  IMAD.MOV.U32 R208, RZ, RZ, R204 ;  /* 0x000000ffffd07224 */ /* 0x000fe400078e00cc */
[C---:B-----5:R-:W-:Y:S02]  /*70e0*/  @!P0 LEA R18, P4, R8.reuse, R14, 0x1 ;  /* 0x0000000e08128211 */ /* 0x060fe400078808ff */
[----:B-123--:R-:W-:-:S02]  /*70f0*/  IADD3 R0, R8, 0x80, RZ ;  /* 0x0000008008007810 */ /* 0x00efc40007ffe0ff */
[----:B------:R-:W-:Y:S02]  /*7100*/  @!P0 LEA.HI.X R19, R8, R15, R21, 0x1, P4 ;  /* 0x0000000f08138211 */ /* 0x000fe400020f0c15 */
[----:B------:R-:W-:Y:S02]  /*7110*/  @!P0 SHF.R.S32.HI R13, RZ, 0x1f, R0 ;  /* 0x0000001fff0d8819 */ /* 0x000fe40000011400 */
[----:B------:R-:W-:Y:S01]  /*7120*/  LOP3.LUT P4, RZ, R197, 0x1, RZ, 0xc0, !PT ;  /* 0x00000001c5ff7812 */ /* 0x000fe2000788c0ff */
[----:B------:R-:W-:Y:S01]  /*7130*/  @!PT LDS RZ, [RZ] ;  /* 0x00000000fffff984 */ /* 0x000fe20000000800 */
[----:B------:R1:W-:Y:S01]  /*7140*/  @!P0 LDGSTS.E.BYPASS.LTC128B.128 [R132+0x1b100], [R18.64], !P2 ;  /* 0x1b10000012848fae */ /* 0x0003e2000d101d46 */
[----:B------:R-:W-:Y:S02]  /*7150*/  ISETP.NE.AND P2, PT, R12, RZ, PT ;  /* 0x000000ff0c00720c */ /* 0x000fe40003f45270 */
[----:B------:R-:W-:-:S04]  /*7160*/  @!P0 SHF.R.S32.HI R12, RZ, 0x1f, R11 ;  /* 0x0000001fff0c8819 */ /* 0x000fc8000001140b */
[----:B------:R-:W-:Y:S02]  /*7170*/  @!P0 LEA.HI R17, R12, R11, RZ, 0x3 ;  /* 0x0000000b0c118211 */ /* 0x000fe400078f18ff */
[----:B------:R-:W-:Y:S02]  /*7180*/  @!P0 LEA.HI R12, R13, R0, RZ, 0x3 ;  /* 0x000000000d0c8211 */ /* 0x000fe400078f18ff */
[----:B------:R-:W-:Y:S02]  /*7190*/  @!P0 LOP3.LUT R17, R17, 0xfffffff8, RZ, 0xc0, !PT ;  /* 0xfffffff811118812 */ /* 0x000fe400078ec0ff */
[----:B------:R-:W-:-:S03]  /*71a0*/  @!P0 LOP3.LUT R12, R12, 0xfffffff8, RZ, 0xc0, !PT ;  /* 0xfffffff80c0c8812 */ /* 0x000fc600078ec0ff */
[----:B------:R-:W-:-:S04]  /*71b0*/  @!P0 IMAD.WIDE R20, R17, 0x2, R14 ;  /* 0x0000000211148825 */ /* 0x000fc800078e020e */
[----:B------:R-:W-:Y:S01]  /*71c0*/  @!P0 IMAD.WIDE R16, R12, 0x2, R14 ;  /* 0x000000020c108825 */ /* 0x000fe200078e020e */
[----:B------:R2:W-:Y:S01]  /*71d0*/  @!P0 LDGSTS.E.BYPASS.LTC128B.128 [R132+0x1f100], [R20.64], !P3 ;  /* 0x1f10000014848fae */ /* 0x0005e2000d901d46 */
[----:B------:R-:W-:Y:S02]  /*71e0*/  SHF.R.S32.HI R12, RZ, 0x1f, R87 ;  /* 0x0000001fff0c7819 */ /* 0x000fe40000011457 */
[----:B------:R-:W-:Y:S01]  /*71f0*/  IMAD.MOV.U32 R15, RZ, RZ, c[0x0][0x1e0] ;  /* 0x00007800ff0f7624 */ /* 0x000fe200078e00ff */
[----:B------:R3:W-:Y:S01]  /*7200*/  @!P0 LDGSTS.E.BYPASS.LTC128B.128 [R132+0x23100], [R16.64], !P2 ;  /* 0x2310000010848fae */ /* 0x0007e2000d101d46 */
[----:B------:R-:W-:Y:S02]  /*7210*/  ISETP.GE.AND P2, PT, R10, 0x1, PT ;  /* 0x000000010a00780c */ /* 0x000fe40003f46270 */
[C---:B------:R-:W-:Y:S01]  /*7220*/  IMAD.SHL.U32 R93, R15.reuse, 0x40, RZ ;  /* 0x000000400f5d7824 */ /* 0x040fe200078e00ff */
[C---:B------:R-:W-:Y:S01]  /*7230*/  SHF.L.U64.HI R94, R15.reuse, R50, c[0x0][0x1e4] ;  /* 0x000079000f5e7619 */ /* 0x040fe20000010232 */
[C---:B------:R-:W-:Y:S01]  /*7240*/  IMAD.SHL.U32 R199, R15.reuse, 0x20, RZ ;  /* 0x000000200fc77824 */ /* 0x040fe200078e00ff */
[----:B------:R-:W0:Y:S01]  /*7250*/  LDGDEPBAR ;  /* 0x00000000000079af */ /* 0x000e220000000000 */
[----:B------:R-:W-:-:S02]  /*7260*/  SHF.L.U64.HI R198, R15, R200, c[0x0][0x1e4] ;  /* 0x000079000fc67619 */ /* 0x000fc400000102c8 */
[----:B------:R-:W-:-:S04]  /*7270*/  IMAD R13, R94, R87, RZ ;  /* 0x000000575e0d7224 */ /* 0x000fc800078e02ff */
[-C--:B------:R-:W-:Y:S02]  /*7280*/  IMAD R13, R12, R93.reuse, R13 ;  /* 0x0000005d0c0d7224 */ /* 0x080fe400078e020d */
[----:B---3--:R-:W-:-:S04]  /*7290*/  IMAD.WIDE.U32 R16, R87, R93, R210 ;  /* 0x0000005d57107225 */ /* 0x008fc800078e00d2 */
[----:B------:R-:W-:Y:S01]  /*72a0*/  IMAD.IADD R13, R17, 0x1, R13 ;  /* 0x00000001110d7824 */ /* 0x000fe200078e020d */
[----:B------:R-:W-:Y:S01]  /*72b0*/  BAR.SYNC.DEFER_BLOCKING 0x0 ;  /* 0x0000000000007b1d */ /* 0x000fe20000010000 */
[----:B--2---:R-:W-:-:S04]  /*72c0*/  @P2 LEA R20, P0, R16, c[0x0][0x1c8], 0x1 ;  /* 0x0000720010142a11 */ /* 0x004fc800078008ff */
[----:B------:R-:W-:Y:S02]  /*72d0*/  @P2 LEA.HI.X R21, R16, c[0x0][0x1cc], R13, 0x1, P0 ;  /* 0x0000730010152a11 */ /* 0x000fe400000f0c0d */
[----:B------:R-:W-:-:S13]  /*72e0*/  ISETP.GT.AND P0, PT, R10, 0x20, PT ;  /* 0x000000200a00780c */ /* 0x000fda0003f04270 */
[----:B------:R-:W-:Y:S01]  /*72f0*/  @P0 IADD3 R14, P3, R199, R16, RZ ;  /* 0x00000010c70e0210 */ /* 0x000fe20007f7e0ff */
[----:B------:R-:W-:Y:S01]  /*7300*/  @!PT LDS RZ, [RZ] ;  /* 0x00000000fffff984 */ /* 0x000fe20000000800 */
[----:B------:R-:W-:Y:S01]  /*7310*/  @!PT LDS RZ, [RZ] ;  /* 0x00000000fffff984 */ /* 0x000fe20000000800 */
[----:B------:R-:W-:Y:S01]  /*7320*/  @!PT LDS RZ, [RZ] ;  /* 0x00000000fffff984 */ /* 0x000fe20000000800 */
[----:B------:R2:W-:Y:S04]  /*7330*/  @P2 LDGSTS.E.BYPASS.LTC128B.128 [R132+0xc100], [R20.64], !P6 ;  /* 0x0c10000014842fae */ /* 0x0005e8000f101d46 */
[----:B------:R-:W-:Y:S01]  /*7340*/  @P0 IMAD.X R13, R198, 0x1, R13, P3 ;  /* 0x00000001c60d0824 */ /* 0x000fe200018e060d */
[C---:B-1----:R-:W-:Y:S01]  /*7350*/  @P0 LEA R18, P3, R14.reuse, c[0x0][0x1c8], 0x1 ;  /* 0x000072000e120a11 */ /* 0x042fe200078608ff */
[----:B------:R2:W-:Y:S03]  /*7360*/  @P2 LDGSTS.E.BYPASS.LTC128B.128 [R132+0xe100], [R20.64+0x80], !P5 ;  /* 0x0e10008014842fae */ /* 0x0005e6000e901d46 */
[----:B------:R-:W-:Y:S01]  /*7370*/  @P0 LEA.HI.X R19, R14, c[0x0][0x1cc], R13, 0x1, P3 ;  /* 0x000073000e130a11 */ /* 0x000fe200018f0c0d */
[----:B------:R-:W-:Y:S01]  /*7380*/  IMAD.MOV.U32 R13, RZ, RZ, c[0x0][0x208] ;  /* 0x00008200ff0d7624 */ /* 0x000fe200078e00ff */
[----:B------:R2:W-:Y:S01]  /*7390*/  @P2 LDGSTS.E.BYPASS.LTC128B.128 [R132+0x10100], [R20.64+0x100], !P4 ;  /* 0x1010010014842fae */ /* 0x0005e2000e101d46 */
[----:B------:R-:W-:-:S02]  /*73a0*/  ISETP.GE.AND P3, PT, R8, c[0x0][0x1d4], PT ;  /* 0x0000750008007a0c */ /* 0x000fc40003f66270 */
[C---:B------:R-:W-:Y:S01]  /*73b0*/  IMAD.SHL.U32 R51, R13.reuse, 0x40, RZ ;  /* 0x000000400d337824 */ /* 0x040fe200078e00ff */
[C---:B------:R-:W-:Y:S01]  /*73c0*/  SHF.L.U64.HI R50, R13.reuse, R50, c[0x0][0x20c] ;  /* 0x000083000d327619 */ /* 0x040fe20000010232 */
[----:B------:R-:W-:Y:S01]  /*73d0*/  IMAD.SHL.U32 R201, R13, 0x20, RZ ;  /* 0x000000200dc97824 */ /* 0x000fe200078e00ff */
[----:B------:R2:W-:Y:S01]  /*73e0*/  @P0 LDGSTS.E.BYPASS.LTC128B.128 [R132+0xd100], [R18.64], !P6 ;  /* 0x0d10000012840fae */ /* 0x0005e2000f101d46 */
[----:B------:R-:W-:Y:S01]  /*73f0*/  IMAD.WIDE.U32 R16, R87, R51, R208 ;  /* 0x0000003357107225 */ /* 0x000fe200078e00d0 */
[----:B------:R-:W-:Y:S02]  /*7400*/  SHF.L.U64.HI R200, R13, R200, c[0x0][0x20c] ;  /* 0x000083000dc87619 */ /* 0x000fe400000102c8 */
[----:B------:R2:W-:Y:S01]  /*7410*/  @P0 LDGSTS.E.BYPASS.LTC128B.128 [R132+0xf100], [R18.64+0x80], !P5 ;  /* 0x0f10008012840fae */ /* 0x0005e2000e901d46 */
[----:B------:R-:W-:Y:S01]  /*7420*/  IMAD R14, R50, R87, RZ ;  /* 0x00000057320e7224 */ /* 0x000fe200078e02ff */
[C---:B------:R-:W-:Y:S01]  /*7430*/  SHF.L.U64.HI R48, R201.reuse, 0x1, R200 ;  /* 0x00000001c9307819 */ /* 0x040fe200000102c8 */
[----:B------:R-:W-:Y:S01]  /*7440*/  IMAD.SHL.U32 R49, R201, 0x2, RZ ;  /* 0x00000002c9317824 */ /* 0x000fe200078e00ff */
[----:B------:R2:W-:Y:S01]  /*7450*/  @P0 LDGSTS.E.BYPASS.LTC128B.128 [R132+0x11100], [R18.64+0x100], !P4 ;  /* 0x1110010012840fae */ /* 0x0005e2000e101d46 */
[----:B------:R-:W-:Y:S01]  /*7460*/  IMAD R12, R12, R51, R14 ;  /* 0x000000330c0c7224 */ /* 0x000fe200078e020e */
[----:B------:R-:W-:-:S02]  /*7470*/  LEA R14, P0, R16, c[0x0][0x1f8], 0x1 ;  /* 0x00007e00100e7a11 */ /* 0x000fc400078008ff */
[----:B------:R-:W-:Y:S01]  /*7480*/  ISETP.GE.AND P2, PT, R11, c[0x0][0x1d4], PT ;  /* 0x000075000b007a0c */ /* 0x000fe20003f46270 */
[----:B------:R-:W-:Y:S01]  /*7490*/  IMAD.IADD R12, R17, 0x1, R12 ;  /* 0x00000001110c7824 */ /* 0x000fe200078e020c */
[----:B------:R-:W0:Y:S04]  /*74a0*/  LDGDEPBAR ;  /* 0x00000000000079af */ /* 0x000e280000000000 */
[----:B------:R-:W-:Y:S02]  /*74b0*/  LEA.HI.X R15, R16, c[0x0][0x1fc], R12, 0x1, P0 ;  /* 0x00007f00100f7a11 */ /* 0x000fe400000f0c0c */
[----:B------:R-:W-:-:S05]  /*74c0*/  IADD3 R12, P0, R49, R14, RZ ;  /* 0x0000000e310c7210 */ /* 0x000fca0007f1e0ff */
[----:B------:R-:W-:Y:S01]  /*74d0*/  IMAD.X R13, R48, 0x1, R15, P0 ;  /* 0x00000001300d7824 */ /* 0x000fe200000e060f */
[C---:B------:R-:W-:Y:S02]  /*74e0*/  ISETP.LT.OR P0, PT, R10.reuse, 0x1, P3 ;  /* 0x000000010a00780c */ /* 0x040fe40001f01670 */
[----:B------:R-:W-:-:S11]  /*74f0*/  ISETP.LT.OR P3, PT, R10, 0x21, P3 ;  /* 0x000000210a00780c */ /* 0x000fd60001f61670 */
[----:B------:R2:W-:Y:S01]  /*7500*/  LDGSTS.E.BYPASS.LTC128B.128 [R132+0x100], [R14.64], !P0 ;  /* 0x001000000e847fae */ /* 0x0005e2000c101d46 */
[C---:B------:R-:W-:Y:S02]  /*7510*/  ISETP.LT.OR P0, PT, R10.reuse, 0x1, P2 ;  /* 0x000000010a00780c */ /* 0x040fe40001701670 */
[----:B------:R-:W-:-:S11]  /*7520*/  ISETP.LT.OR P2, PT, R10, 0x21, P2 ;  /* 0x000000210a00780c */ /* 0x000fd60001741670 */
[----:B------:R2:W-:Y:S01]  /*7530*/  LDGSTS.E.BYPASS.LTC128B.128 [R132+0x2100], [R14.64+0x80], !P0 ;  /* 0x021000800e847fae */ /* 0x0005e2000c101d46 */
[----:B------:R-:W-:-:S04]  /*7540*/  ISETP.GE.AND P0, PT, R0, c[0x0][0x1d4], PT ;  /* 0x0000750000007a0c */ /* 0x000fc80003f06270 */
[C---:B------:R-:W-:Y:S02]  /*7550*/  ISETP.LT.OR P4, PT, R10.reuse, 0x1, P0 ;  /* 0x000000010a00780c */ /* 0x040fe40000781670 */
[----:B------:R-:W-:-:S11]  /*7560*/  ISETP.LT.OR P0, PT, R10, 0x21, P0 ;  /* 0x000000210a00780c */ /* 0x000fd60000701670 */
[----:B------:R2:W-:Y:S01]  /*7570*/  LDGSTS.E.BYPASS.LTC128B.128 [R132+0x4100], [R14.64+0x100], !P4 ;  /* 0x041001000e847fae */ /* 0x0005e2000e101d46 */
[----:B------:R-:W-:-:S03]  /*7580*/  LOP3.LUT P4, RZ, R197, 0x1, RZ, 0xc0, !PT ;  /* 0x00000001c5ff7812 */ /* 0x000fc6000788c0ff */
[----:B------:R2:W-:Y:S04]  /*7590*/  LDGSTS.E.BYPASS.LTC128B.128 [R132+0x1100], [R12.64], !P3 ;  /* 0x011000000c847fae */ /* 0x0005e8000d901d46 */
[----:B------:R2:W-:Y:S01]  /*75a0*/  LDGSTS.E.BYPASS.LTC128B.128 [R132+0x3100], [R12.64+0x80], !P2 ;  /* 0x031000800c847fae */ /* 0x0005e2000d101d46 */
[----:B------:R-:W-:-:S03]  /*75b0*/  ISETP.GE.AND P2, PT, R95, 0x2, PT ;  /* 0x000000025f00780c */ /* 0x000fc60003f46270 */
        /* <DEDUP_REMOVED lines=8> */
[----:B--2---:R-:W-:-:S03]  /*7640*/  LEA R12, P0, R10, c[0x0][0x1c8], 0x1 ;  /* 0x000072000a0c7a11 */ /* 0x004fc600078008ff */
        /* <DEDUP_REMOVED lines=10> */
.L_x_1216:
[----:B------:R-:W-:Y:S01]  /*76f0*/  ISETP.LT.AND P0, PT, RZ, c[0x0][0x27c], PT ;  /* 0x00009f00ff007a0c */ /* 0x000fe20003f01270 */
[----:B------:R-:W0:Y:S01]  /*7700*/  LDGDEPBAR ;  /* 0x00000000000079af */ /* 0x000e220000000000 */
[----:B------:R-:W-:Y:S01]  /*7710*/  IMAD R0, R86, 0x400, R3 ;  /* 0x0000040056007824 */ /* 0x000fe200078e0203 */
[----:B------:R-:W-:-:S10]  /*7720*/  ISETP.NE.AND P3, PT, R216, 0x1, PT ;  /* 0x00000001d800780c */ /* 0x000fd40003f65270 */
[----:B------:R-:W-:Y:S05]  /*7730*/  @P0 BRA `(.L_x_1217) ;  /* 0x0000002000000947 */ /* 0x000fea0003800000 */
[----:B------:R-:W-:-:S04]  /*7740*/  DEPBAR.LE SB0, 0x3 ;  /* 0x000080c00000791a */ /* 0x000fc80000000000 */
[----:B------:R-:W-:Y:S05]  /*7750*/  BRA `(.L_x_1218) ;  /* 0x00006de000007947 */ /* 0x000fea0003800000 */
.L_x_1217:
[----:B------:R-:W-:Y:S01]  /*7760*/  ULDC.U8 UR4, c[0x0][0x298] ;  /* 0x0000a60000047ab9 */ /* 0x000fe20000000000 */
[----:B------:R-:W-:Y:S01]  /*7770*/  SHF.R.S32.HI R8, RZ, 0x1f, R85 ;  /* 0x0000001fff087819 */ /* 0x000fe20000011455 */
[----:B--2---:R-:W-:Y:S01]  /*7780*/  IMAD.WIDE.U32 R14, R85, c[0x0][0x280], RZ ;  /* 0x0000a000550e7a25 */ /* 0x004fe200078e00ff */
[----:B------:R-:W-:Y:S01]  /*7790*/  ISETP.NE.AND P0, PT, RZ, UR4, PT ;  /* 0x00000004ff007c0c */ /* 0x000fe2000bf05270 */
[----:B------:R-:W-:Y:S01]  /*77a0*/  BSSY B2, `(.L_x_1218) ;  /* 0x00006d9000027945 */ /* 0x000fe20003800000 */
[-C--:B------:R-:W-:Y:S01]  /*77b0*/  LEA.HI R53, R7, R84.reuse, RZ, 0x2 ;  /* 0x0000005407357211 */ /* 0x080fe200078f10ff */
[C---:B-1----:R-:W-:Y:S02]  /*77c0*/  IMAD R10, R8.reuse, c[0x0][0x280], RZ ;  /* 0x0000a000080a7a24 */ /* 0x042fe400078e02ff */
        /* <DEDUP_REMOVED lines=34> */
[----:B----4-:R1:W2:Y:S01]  /*79f0*/  SHFL.IDX PT, R22, R14, RZ, 0x1c1f ;  /* 0x001c1fff0e167589 */ /* 0x0102a200000e0000 */
        /* <DEDUP_REMOVED lines=78> */
.L_x_1221:
[----:B--2---:R-:W-:Y:S05]  /*7ee0*/  BSYNC B0 ;  /* 0x0000000000007941 */ /* 0x004fea0003800000 */
.L_x_1220:
        /* <DEDUP_REMOVED lines=117> */
.L_x_1223:
[----:B--2---:R-:W-:Y:S05]  /*8640*/  BSYNC B0 ;  /* 0x0000000000007941 */ /* 0x004fea0003800000 */
.L_x_1222:
        /* <DEDUP_REMOVED lines=11> */
[----:B------:R-:W-:-:S04]  /*8700*/  IMAD.IADD R8, R53, 0x1, -R8 ;  /* 0x0000000135087824 */ /* 0x000fc800078e0a08 */
        /* <DEDUP_REMOVED lines=12> */
[----:B----4-:R-:W-:Y:S01]  /*87d0*/  LOP3.LUT R15, R57, R10, RZ, 0x3c, !PT ;  /* 0x0000000a390f7212 */ /* 0x010fe200078e3cff */
        /* <DEDUP_REMOVED lines=10> */
[----:B------:R-:W-:-:S02]  /*8880*/  IMAD R15, R86, 0x200, R15 ;  /* 0x00000200560f7824 */ /* 0x000fc400078e020f */
[----:B------:R-:W-:Y:S01]  /*8890*/  IMAD.MOV.U32 R8, RZ, RZ, R30 ;  /* 0x000000ffff087224 */ /* 0x000fe200078e001e */
[----:B------:R-:W-:Y:S01]  /*88a0*/  PRMT R29, R10, 0x5410, R11 ;  /* 0x000054100a1d7816 */ /* 0x000fe2000000000b */
[----:B------:R-:W-:Y:S01]  /*88b0*/  IMAD.MOV.U32 R11, RZ, RZ, R60 ;  /* 0x000000ffff0b7224 */ /* 0x000fe200078e003c */
[C---:B------:R-:W-:Y:S01]  /*88c0*/  IADD3 R12, R15.reuse, 0x20, RZ ;  /* 0x000000200f0c7810 */ /* 0x040fe20007ffe0ff */
[----:B------:R-:W-:Y:S01]  /*88d0*/  IMAD.MOV.U32 R10, RZ, RZ, R61 ;  /* 0x000000ffff0a7224 */ /* 0x000fe200078e003d */
[----:B------:R-:W-:Y:S02]  /*88e0*/  @P0 IADD3 R12, R15, -0x20, RZ ;  /* 0xffffffe00f0c0810 */ /* 0x000fe40007ffe0ff */
[----:B------:R-:W-:Y:S02]  /*88f0*/  ISETP.GE.AND P0, PT, R53, R44, PT ;  /* 0x0000002c3500720c */ /* 0x000fe40003f06270 */
        /* <DEDUP_REMOVED lines=15> */
[----:B------:R-:W-:Y:S02]  /*89f0*/  IMAD.MOV.U32 R11, RZ, RZ, R43 ;  /* 0x000000ffff0b7224 */ /* 0x000fe400078e002b */
[----:B------:R-:W-:-:S03]  /*8a00*/  IMAD.MOV.U32 R10, RZ, RZ, R54 ;  /* 0x000000ffff0a7224 */ /* 0x000fc600078e0036 */
[----:B------:R-:W-:Y:S02]  /*8a10*/  PRMT R35, R35, 0x5410, R11 ;  /* 0x0000541023237816 */ /* 0x000fe4000000000b */
[----:B------:R-:W-:Y:S01]  /*8a20*/  PRMT R41, R8, 0x5410, R10 ;  /* 0x0000541008297816 */ /* 0x000fe2000000000a */
[----:B------:R-:W-:Y:S05]  /*8a30*/  @P0 BRA `(.L_x_1225) ;  /* 0x0000117000000947 */ /* 0x000fea0003800000 */
[----:B------:R-:W-:Y:S01]  /*8a40*/  ISETP.GE.AND P0, PT, R83, c[0x0][0x27c], PT ;  /* 0x00009f0053007a0c */ /* 0x000fe20003f06270 */
[----:B------:R-:W-:-:S12]  /*8a50*/  BSSY B0, `(.L_x_1226) ;  /* 0x000002c000007945 */ /* 0x000fd80003800000 */
[----:B------:R-:W-:Y:S05]  /*8a60*/  @P0 BRA `(.L_x_1227) ;  /* 0x000002a000000947 */ /* 0x000fea0003800000 */
[----:B------:R-:W1:Y:S01]  /*8a70*/  LDS.128 R8, [R15] ;  /* 0x000000000f087984 */ /* 0x000e620000000c00 */
[--C-:B------:R-:W-:Y:S01]  /*8a80*/  SHF.R.U32.HI R85, RZ, 0x10, R89.reuse ;  /* 0x00000010ff557819 */ /* 0x100fe20000011659 */
[--C-:B------:R-:W-:Y:S01]  /*8a90*/  HADD2.F32 R98, -RZ, R75.reuse.H1_H1 ;  /* 0x3000004bff627230 */ /* 0x100fe20000004100 */
[----:B------:R-:W-:Y:S01]  /*8aa0*/  SHF.R.U64 R82, R88, 0x10, R89 ;  /* 0x0000001058527819 */ /* 0x000fe20000001259 */
[----:B------:R-:W-:Y:S01]  /*8ab0*/  HADD2.F32 R75, -RZ, R75.H0_H0 ;  /* 0x2000004bff4b7230 */ /* 0x000fe20000004100 */
[--C-:B------:R-:W-:Y:S01]  /*8ac0*/  SHF.R.U32.HI R81, RZ, 0x10, R91.reuse ;  /* 0x00000010ff517819 */ /* 0x100fe2000001165b */
[----:B------:R-:W-:Y:S01]  /*8ad0*/  HADD2.F32 R85, -RZ, R85.H0_H0 ;  /* 0x20000055ff557230 */ /* 0x000fe20000004100 */
[----:B------:R-:W-:Y:S01]  /*8ae0*/  SHF.R.U64 R57, R90, 0x10, R91 ;  /* 0x000000105a397819 */ /* 0x000fe2000000125b */
[----:B------:R-:W-:Y:S02]  /*8af0*/  HADD2.F32 R82, -RZ, R82.H0_H0 ;  /* 0x20000052ff527230 */ /* 0x000fe40000004100 */
[----:B------:R-:W-:-:S02]  /*8b00*/  HADD2.F32 R102, -RZ, R81.H0_H0 ;  /* 0x20000051ff667230 */ /* 0x000fc40000004100 */
[----:B------:R-:W-:Y:S02]  /*8b10*/  HADD2.F32 R99, -RZ, R80.H1_H1 ;  /* 0x30000050ff637230 */ /* 0x000fe40000004100 */
        /* <DEDUP_REMOVED lines=31> */
.L_x_1227:
[----:B------:R-:W-:Y:S05]  /*8d10*/  BSYNC B0 ;  /* 0x0000000000007941 */ /* 0x000fea0003800000 */
.L_x_1226:
        /* <DEDUP_REMOVED lines=45> */
[----:B------:R1:W-:Y:S02]  /*8ff0*/  STS.128 [R12], R8 ;  /* 0x000000080c007388 */ /* 0x0003e40000000c00 */
.L_x_1229:
[----:B------:R-:W-:Y:S05]  /*9000*/  BSYNC B0 ;  /* 0x0000000000007941 */ /* 0x000fea0003800000 */
.L_x_1228:
        /* <DEDUP_REMOVED lines=46> */
.L_x_1231:
[----:B------:R-:W-:Y:S05]  /*92f0*/  BSYNC B0 ;  /* 0x0000000000007941 */ /* 0x000fea0003800000 */
.L_x_1230:
        /* <DEDUP_REMOVED lines=46> */
.L_x_1233:
[----:B------:R-:W-:Y:S05]  /*95e0*/  BSYNC B0 ;  /* 0x0000000000007941 */ /* 0x000fea0003800000 */
.L_x_1232:
        /* <DEDUP_REMOVED lines=36> */
[C---:B------:R-:W-:Y:S02]  /*9830*/  FMUL.FTZ R56, R69.reuse, R56 ;  /* 0x0000003845387220 */ /* 0x040fe40000410000 */
[----:B------:R-:W-:Y:S01]  /*9840*/  FFMA.FTZ R57, R8, R59, -R57 ;  /* 0x0000003b08397223 */ /* 0x000fe20000010839 */
        /* <DEDUP_REMOVED lines=8> */
.L_x_1235:
[----:B------:R-:W-:Y:S05]  /*98d0*/  BSYNC B0 ;  /* 0x0000000000007941 */ /* 0x000fea0003800000 */
.L_x_1234:
[----:B-1----:R-:W-:-:S04]  /*98e0*/  IADD3 R8, R83, 0x50, RZ ;  /* 0x0000005053087810 */ /* 0x002fc80007ffe0ff */
        /* <DEDUP_REMOVED lines=44> */
.L_x_1225:
[----:B------:R-:W-:Y:S05]  /*9bb0*/  BSYNC B1 ;  /* 0x0000000000017941 */ /* 0x000fea0003800000 */
.L_x_1224:
        /* <DEDUP_REMOVED lines=48> */
.L_x_1238:
[----:B------:R-:W-:Y:S05]  /*9ec0*/  BSYNC B0 ;  /* 0x0000000000007941 */ /* 0x000fea0003800000 */
.L_x_1237:
        /* <DEDUP_REMOVED lines=46> */
.L_x_1240:
[----:B------:R-:W-:Y:S05]  /*a1b0*/  BSYNC B0 ;  /* 0x0000000000007941 */ /* 0x000fea0003800000 */
.L_x_1239:
        /* <DEDUP_REMOVED lines=46> */
.L_x_1242:
[----:B------:R-:W-:Y:S05]  /*a4a0*/  BSYNC B0 ;  /* 0x0000000000007941 */ /* 0x000fea0003800000 */
.L_x_1241:
        /* <DEDUP_REMOVED lines=46> */
.L_x_1244:
[----:B------:R-:W-:Y:S05]  /*a790*/  BSYNC B0 ;  /* 0x0000000000007941 */ /* 0x000fea0003800000 */
.L_x_1243:
        /* <DEDUP_REMOVED lines=46> */
.L_x_1246:
[----:B------:R-:W-:Y:S05]  /*aa80*/  BSYNC B0 ;  /* 0x0000000000007941 */ /* 0x000fea0003800000 */
.L_x_1245:
        /* <DEDUP_REMOVED lines=46> */
.L_x_1219:
        /* <DEDUP_REMOVED lines=43> */
[----:B--234-:R-:W-:-:S04]  /*b020*/  @!P0 IMAD.WIDE R22, R57, 0x2, R20 ;  /* 0x0000000239168825 */ /* 0x01cfc800078e0214 */
[----:B-1----:R-:W-:Y:S01]  /*b030*/  @!P0 IMAD.WIDE R24, R57, 0x2, R16 ;  /* 0x0000000239188825 */ /* 0x002fe200078e0210 */
        /* <DEDUP_REMOVED lines=27> */
.L_x_1248:
[----:B------:R-:W-:Y:S05]  /*b1f0*/  BSYNC B0 ;  /* 0x0000000000007941 */ /* 0x000fea0003800000 */
.L_x_1247:
        /* <DEDUP_REMOVED lines=90> */
.L_x_1250:
[----:B-1--4-:R-:W-:Y:S05]  /*b7a0*/  BSYNC B0 ;  /* 0x0000000000007941 */ /* 0x012fea0003800000 */
.L_x_1249:
        /* <DEDUP_REMOVED lines=62> */
[----:B------:R-:W-:Y:S02]  /*bb90*/  LOP3.LUT R8, R12, 0x38, R8, 0xf8, !PT ;  /* 0x000000380c087812 */ /* 0x000fe400078ef808 */
        /* <DEDUP_REMOVED lines=91> */
.L_x_1254:
[----:B------:R-:W-:Y:S05]  /*c150*/  BSYNC B0 ;  /* 0x0000000000007941 */ /* 0x000fea0003800000 */
.L_x_1253:
        /* <DEDUP_REMOVED lines=20> */
[----:B------:R-:W-:Y:S02]  /*c2a0*/  LOP3.LUT R11, R11, 0x7fffe000, RZ, 0xc0, !PT ;  /* 0x7fffe0000b0b7812 */ /* 0x000fe400078ec0ff */
[----:B------:R-:W-:Y:S01]  /*c2b0*/  LEA.HI R13, R13, R8, RZ, 0x3 ;  /* 0x000000080d0d7211 */ /* 0x000fe200078f18ff */
[----:B------:R-:W-:Y:S01]  /*c2c0*/  IMAD.SHL.U32 R8, R8, 0x8, RZ ;  /* 0x0000000808087824 */ /* 0x000fe200078e00ff */
[----:B------:R-:W-:Y:S02]  /*c2d0*/  LOP3.LUT R15, R9, 0x38, R10, 0xf8, !PT ;  /* 0x00000038090f7812 */ /* 0x000fe400078ef80a */
[----:B------:R-:W-:Y:S02]  /*c2e0*/  SHF.L.U32 R13, R13, 0xa, RZ ;  /* 0x0000000a0d0d7819 */ /* 0x000fe400000006ff */
[----:B------:R-:W-:-:S02]  /*c2f0*/  SHF.R.U32.HI R10, RZ, 0x3, R9 ;  /* 0x00000003ff0a7819 */ /* 0x000fc40000011609 */
[C---:B------:R-:W-:Y:S02]  /*c300*/  LEA R12, R86.reuse, R11, 0x9 ;  /* 0x0000000b560c7211 */ /* 0x040fe400078e48ff */
[----:B------:R-:W-:Y:S02]  /*c310*/  LOP3.LUT R11, R9, 0x38, R8, 0xf8, !PT ;  /* 0x00000038090b7812 */ /* 0x000fe400078ef808 */
[----:B------:R-:W-:Y:S02]  /*c320*/  LOP3.LUT R9, R13, 0x7fffe000, RZ, 0xc0, !PT ;  /* 0x7fffe0000d097812 */ /* 0x000fe400078ec0ff */
[-C--:B------:R-:W-:Y:S02]  /*c330*/  LOP3.LUT R15, R15, R10.reuse, RZ, 0x3c, !PT ;  /* 0x0000000a0f0f7212 */ /* 0x080fe400078e3cff */
        /* <DEDUP_REMOVED lines=84> */
.L_x_1256:
[----:B------:R-:W-:Y:S05]  /*c880*/  BSYNC B0 ;  /* 0x0000000000007941 */ /* 0x000fea0003800000 */
.L_x_1255:
        /* <DEDUP_REMOVED lines=113> */
.L_x_1252:
[----:B------:R-:W-:Y:S05]  /*cfa0*/  BSYNC B1 ;  /* 0x0000000000017941 */ /* 0x000fea0003800000 */
.L_x_1251:
        /* <DEDUP_REMOVED lines=111> */
.L_x_1258:
[----:B------:R-:W-:Y:S05]  /*d6a0*/  BSYNC B0 ;  /* 0x0000000000007941 */ /* 0x000fea0003800000 */
.L_x_1257:
        /* <DEDUP_REMOVED lines=116> */
.L_x_1260:
[----:B------:R-:W-:Y:S05]  /*ddf0*/  BSYNC B0 ;  /* 0x0000000000007941 */ /* 0x000fea0003800000 */
.L_x_1259:
[----:B-1----:R-:W-:-:S04]  /*de00*/  IADD3 R14, R57, 0x40, RZ ;  /* 0x00000040390e7810 */ /* 0x002fc80007ffe0ff */
[----:B------:R-:W-:-:S13]  /*de10*/  ISETP.GE.AND P0, PT, R14, c[0x0][0x27c], PT ;  /* 0x00009f000e007a0c */ /* 0x000fda0003f06270 */
[----:B------:R-:W-:Y:S05]  /*de20*/  @P0 BRA `(.L_x_1236) ;  /* 0x0000070000000947 */ /* 0x000fea0003800000 */
[----:B------:R-:W-:Y:S01]  /*de30*/  SHF.R.S32.HI R13, RZ, 0x1f, R14 ;  /* 0x0000001fff0d7819 */ /* 0x000fe2000001140e */
[----:B------:R-:W-:Y:S01]  /*de40*/  IMAD.MOV.U32 R11, RZ, RZ, c[0x0][0x27c] ;  /* 0x00009f00ff0b7624 */ /* 0x000fe200078e00ff */
[----:B------:R-:W-:Y:S01]  /*de50*/  SHF.R.S32.HI R8, RZ, 0x1f, R53 ;  /* 0x0000001fff087819 */ /* 0x000fe20000011435 */
[----:B------:R-:W-:Y:S01]  /*de60*/  IMAD.SHL.U32 R12, R53, 0x40, RZ ;  /* 0x00000040350c7824 */ /* 0x000fe200078e00ff */
[----:B------:R-:W-:Y:S01]  /*de70*/  LEA.HI R9, R13, R14, RZ, 0x3 ;  /* 0x0000000e0d097211 */ /* 0x000fe200078f18ff */
[----:B------:R-:W-:Y:S01]  /*de80*/  HADD2.F32 R37, -RZ, R56.H0_H0 ;  /* 0x20000038ff257230 */ /* 0x000fe20000004100 */
[----:B------:R-:W-:Y:S01]  /*de90*/  LEA.HI R8, R8, R53, RZ, 0x3 ;  /* 0x0000003508087211 */ /* 0x000fe200078f18ff */
[--C-:B------:R-:W-:Y:S01]  /*dea0*/  HADD2.F32 R38, -RZ, R52.reuse.H0_H0 ;  /* 0x20000034ff267230 */ /* 0x100fe20000004100 */
[----:B------:R-:W-:Y:S01]  /*deb0*/  SHF.R.S32.HI R10, RZ, 0x3, R9 ;  /* 0x00000003ff0a7819 */ /* 0x000fe20000011409 */
[--C-:B------:R-:W-:Y:S01]  /*dec0*/  HADD2.F32 R42, -RZ, R55.reuse.H0_H0 ;  /* 0x20000037ff2a7230 */ /* 0x100fe20000004100 */
[----:B------:R-:W-:Y:S01]  /*ded0*/  LOP3.LUT R12, R12, 0x1c0, RZ, 0xc0, !PT ;  /* 0x000001c00c0c7812 */ /* 0x000fe200078ec0ff */
[----:B------:R-:W-:Y:S01]  /*dee0*/  IMAD.SHL.U32 R8, R8, 0x40, RZ ;  /* 0x0000004008087824 */ /* 0x000fe200078e00ff */
[----:B------:R-:W-:Y:S01]  /*def0*/  LEA.HI R11, R11, R10, RZ, 0x1d ;  /* 0x0000000a0b0b7211 */ /* 0x000fe200078fe8ff */
[----:B------:R-:W-:Y:S01]  /*df00*/  HADD2.F32 R52, -RZ, R52.H1_H1 ;  /* 0x30000034ff347230 */ /* 0x000fe20000004100 */
[----:B------:R-:W-:Y:S01]  /*df10*/  LEA.HI R13, R13, R14, RZ, 0x6 ;  /* 0x0000000e0d0d7211 */ /* 0x000fe200078f30ff */
[----:B------:R-:W-:Y:S01]  /*df20*/  HADD2.F32 R55, -RZ, R55.H1_H1 ;  /* 0x30000037ff377230 */ /* 0x000fe20000004100 */
        /* <DEDUP_REMOVED lines=41> */
[----:B------:R-:W-:Y:S02]  /*e1c0*/  HADD2.F32 R11, -RZ, R11.H1_H1 ;  /* 0x3000000bff0b7230 */ /* 0x000fe40000004100 */
        /* <DEDUP_REMOVED lines=27> */
[----:B------:R-:W-:-:S02]  /*e380*/  FMUL.FTZ R28, R13, R44 ;  /* 0x0000002c0d1c7220 */ /* 0x000fc40000410000 */
[----:B------:R-:W-:Y:S02]  /*e390*/  FMUL.FTZ R23, R27, R20 ;  /* 0x000000141b177220 */ /* 0x000fe40000410000 */
[-C--:B------:R-:W-:Y:S02]  /*e3a0*/  FMUL.FTZ R8, R14, R31.reuse ;  /* 0x0000001f0e087220 */ /* 0x080fe40000410000 */
[----:B------:R-:W-:Y:S02]  /*e3b0*/  FMUL.FTZ R44, R9, R44 ;  /* 0x0000002c092c7220 */ /* 0x000fe40000410000 */
[----:B------:R-:W-:Y:S02]  /*e3c0*/  FMUL.FTZ R20, R34, R20 ;  /* 0x0000001422147220 */ /* 0x000fe40000410000 */
[----:B------:R-:W-:Y:S02]  /*e3d0*/  FMUL.FTZ R31, R10, R31 ;  /* 0x0000001f0a1f7220 */ /* 0x000fe40000410000 */
        /* <DEDUP_REMOVED lines=21> */
.L_x_1236:
[----:B------:R-:W-:Y:S05]  /*e530*/  BSYNC B2 ;  /* 0x0000000000027941 */ /* 0x000fea0003800000 */
.L_x_1218:
[----:B------:R-:W-:-:S04]  /*e540*/  DEPBAR.LE SB0, 0x2 ;  /* 0x000080800000791a */ /* 0x000fc80000000000 */
[----:B------:R-:W-:Y:S01]  /*e550*/  IADD3 R217, R95, -0x2, RZ ;  /* 0xfffffffe5fd97810 */ /* 0x000fe20007ffe0ff */
[----:B------:R-:W-:Y:S01]  /*e560*/  IMAD.SHL.U32 R36, R0, 0x2, RZ ;  /* 0x0000000200247824 */ /* 0x000fe200078e00ff */
[----:B------:R-:W-:Y:S01]  /*e570*/  BAR.SYNC.DEFER_BLOCKING 0x0 ;  /* 0x0000000000007b1d */ /* 0x000fe20000010000 */
[----:B------:R-:W-:Y:S01]  /*e580*/  IMAD.SHL.U32 R187, R5, 0x2, RZ ;  /* 0x0000000205bb7824 */ /* 0x000fe200078e00ff */
[----:B-1----:R-:W-:Y:S01]  /*e590*/  @P2 SHF.R.S32.HI R8, RZ, 0x1f, R217 ;  /* 0x0000001fff082819 */ /* 0x002fe200000114d9 */
[----:B------:R-:W-:Y:S01]  /*e5a0*/  @P2 IMAD R50, R50, R217, RZ ;  /* 0x000000d932322224 */ /* 0x000fe200078e02ff */
[----:B------:R-:W-:Y:S01]  /*e5b0*/  LEA R189, R0, 0x18100, 0x1 ;  /* 0x0001810000bd7811 */ /* 0x000fe200078e08ff */
[-C--:B------:R-:W-:Y:S01]  /*e5c0*/  @P2 IMAD.WIDE.U32 R10, R217, R51.reuse, R208 ;  /* 0x00000033d90a2225 */ /* 0x080fe200078e00d0 */
[----:B------:R-:W-:Y:S01]  /*e5d0*/  LEA.HI R7, R7, R84, RZ, 0x2 ;  /* 0x0000005407077211 */ /* 0x000fe200078f10ff */
[----:B------:R-:W-:Y:S02]  /*e5e0*/  UMOV UR5, 0x1 ;  /* 0x0000000100057882 */ /* 0x000fe40000000000 */
[----:B------:R-:W-:Y:S01]  /*e5f0*/  @P2 IMAD R8, R8, R51, R50 ;  /* 0x0000003308082224 */ /* 0x000fe200078e0232 */
[----:B------:R-:W-:Y:S01]  /*e600*/  @P2 LEA R34, P0, R10, c[0x0][0x1f8], 0x1 ;  /* 0x00007e000a222a11 */ /* 0x000fe200078008ff */
[----:B------:R-:W-:Y:S01]  /*e610*/  IMAD.MOV.U32 R188, RZ, RZ, 0x20 ;  /* 0x00000020ffbc7424 */ /* 0x000fe200078e00ff */
[----:B------:R-:W-:Y:S01]  /*e620*/  LOP3.LUT R7, R7, 0xfffffffc, RZ, 0xc0, !PT ;  /* 0xfffffffc07077812 */ /* 0x000fe200078ec0ff */
[----:B------:R-:W-:-:S02]  /*e630*/  @P2 IMAD.IADD R8, R11, 0x1, R8 ;  /* 0x000000010b082824 */ /* 0x000fc400078e0208 */
[----:B------:R-:W-:Y:S02]  /*e640*/  IMAD.SHL.U32 R186, R2, 0x2, RZ ;  /* 0x0000000202ba7824 */ /* 0x000fe400078e00ff */
[----:B------:R-:W-:Y:S01]  /*e650*/  IMAD.MOV.U32 R0, RZ, RZ, 0x40 ;  /* 0x00000040ff007424 */ /* 0x000fe200078e00ff */
[----:B------:R-:W-:Y:S01]  /*e660*/  @P2 LEA.HI.X R35, R10, c[0x0][0x1fc], R8, 0x1, P0 ;  /* 0x00007f000a232a11 */ /* 0x000fe200000f0c08 */
[----:B------:R-:W-:Y:S01]  /*e670*/  IMAD.IADD R5, R189, 0x1, R186 ;  /* 0x00000001bd057824 */ /* 0x000fe200078e02ba */
[----:B------:R-:W-:Y:S01]  /*e680*/  @P2 IADD3 R32, P0, R49, R34, RZ ;  /* 0x0000002231202210 */ /* 0x000fe20007f1e0ff */
[----:B------:R-:W-:Y:S01]  /*e690*/  IMAD R185, R4, 0x2, R189 ;  /* 0x0000000204b97824 */ /* 0x000fe200078e02bd */
[----:B------:R-:W-:Y:S01]  /*e6a0*/  SEL R191, R0, 0xffffffc0, !P1 ;  /* 0xffffffc000bf7807 */ /* 0x000fe20004800000 */
[----:B------:R-:W-:Y:S01]  /*e6b0*/  IMAD R184, R4, 0x2, R5 ;  /* 0x0000000204b87824 */ /* 0x000fe200078e0205 */
[----:B------:R-:W-:Y:S01]  /*e6c0*/  LDSM.16.M88.4 R36, [R36+0x18100] ;  /* 0x018100002424783b */ /* 0x000fe20000000200 */
[----:B------:R-:W-:Y:S01]  /*e6d0*/  @P2 IMAD.X R33, R48, 0x1, R35, P0 ;  /* 0x0000000130212824 */ /* 0x000fe200000e0623 */
[----:B------:R-:W-:Y:S01]  /*e6e0*/  LOP3.LUT P0, RZ, R219, 0x2, RZ, 0xc0, !PT ;  /* 0x00000002dbff7812 */ /* 0x000fe2000780c0ff */
[----:B------:R-:W-:Y:S01]  /*e6f0*/  IMAD.IADD R85, R187, 0x1, R191 ;  /* 0x00000001bb557824 */ /* 0x000fe200078e02bf */
[----:B--2---:R-:W1:Y:S01]  /*e700*/  LDSM.16.M88.4 R16, [R187+0xc100] ;  /* 0x00c10000bb10783b */ /* 0x004e620000000200 */
[----:B------:R-:W-:Y:S01]  /*e710*/  IMAD.SHL.U32 R135, R3, 0x2, RZ ;  /* 0x0000000203877824 */ /* 0x000fe200078e00ff */
[----:B------:R-:W-:-:S02]  /*e720*/  SEL R188, R188, 0xffffffe0, !P0 ;  /* 0xffffffe0bcbc7807 */ /* 0x000fc40004000000 */
[----:B------:R-:W2:Y:S01]  /*e730*/  LDSM.16.M88.4 R60, [R187+0xc900] ;  /* 0x00c90000bb3c783b */ /* 0x000ea20000000200 */
[--C-:B------:R-:W-:Y:S02]  /*e740*/  IMAD R134, R4, 0x2, R135.reuse ;  /* 0x0000000204867824 */ /* 0x100fe400078e0287 */
[----:B------:R-:W-:Y:S01]  /*e750*/  IMAD.IADD R2, R187, 0x1, R188 ;  /* 0x00000001bb027824 */ /* 0x000fe200078e02bc */
[----:B------:R-:W-:Y:S01]  /*e760*/  LDSM.16.M88.4 R44, [R5] ;  /* 0x00000000052c783b */ /* 0x000fe20000000200 */
[C---:B------:R-:W-:Y:S02]  /*e770*/  IMAD.IADD R165, R186.reuse, 0x1, R134 ;  /* 0x00000001baa57824 */ /* 0x040fe400078e0286 */
[----:B------:R-:W-:Y:S01]  /*e780*/  IMAD.IADD R0, R191, 0x1, R2 ;  /* 0x00000001bf007824 */ /* 0x000fe200078e0202 */
[----:B------:R-:W3:Y:S01]  /*e790*/  LDSM.16.M88.4 R8, [R2+0xc100] ;  /* 0x00c100000208783b */ /* 0x000ee20000000200 */
[----:B------:R-:W-:-:S03]  /*e7a0*/  IMAD.IADD R173, R186, 0x1, R135 ;  /* 0x00000001baad7824 */ /* 0x000fc600078e0287 */
[----:B------:R-:W5:Y:S01]  /*e7b0*/  LDSM.16.M88.4 R52, [R187+0xd100] ;  /* 0x00d10000bb34783b */ /* 0x000f620000000200 */
[----:B------:R-:W-:-:S03]  /*e7c0*/  IMAD R4, R4, 0x2, R173 ;  /* 0x0000000204047824 */ /* 0x000fc600078e02ad */
[----:B------:R-:W4:Y:S04]  /*e7d0*/  LDSM.16.M88.4 R28, [R187+0xd900] ;  /* 0x00d90000bb1c783b */ /* 0x000f280000000200 */
[----:B------:R-:W3:Y:S04]  /*e7e0*/  LDSM.16.M88.4 R76, [R2+0xc900] ;  /* 0x00c90000024c783b */ /* 0x000ee80000000200 */
[----:B------:R-:W-:Y:S04]  /*e7f0*/  LDSM.16.M88.4 R72, [R2+0xd100] ;  /* 0x00d100000248783b */ /* 0x000fe80000000200 */
[----:B------:R-:W-:Y:S04]  /*e800*/  LDSM.16.M88.4 R68, [R2+0xd900] ;  /* 0x00d900000244783b */ /* 0x000fe80000000200 */
[----:B------:R-:W-:Y:S01]  /*e810*/  @!PT LDS RZ, [RZ] ;  /* 0x00000000fffff984 */ /* 0x000fe20000000800 */
[----:B------:R-:W-:Y:S01]  /*e820*/  @!PT LDS RZ, [RZ] ;  /* 0x00000000fffff984 */ /* 0x000fe20000000800 */
[----:B------:R-:W-:Y:S01]  /*e830*/  @!PT LDS RZ, [RZ] ;  /* 0x00000000fffff984 */ /* 0x000fe20000000800 */
[----:B------:R3:W-:Y:S01]  /*e840*/  @P2 LDGSTS.E.BYPASS.LTC128B.128 [R132+0x6100], [R34.64], !P6 ;  /* 0x0610000022842fae */ /* 0x0007e2000f101d46 */
[C---:B-1--4-:R-:W-:Y:S03]  /*e850*/  HMMA.16816.F32 R20, R36.reuse, R16, RZ ;  /* 0x000000102414723c */ /* 0x052fe600000018ff */
        /* <DEDUP_REMOVED lines=8> */
[----:B------:R-:W-:Y:S03]  /*e8e0*/  HMMA.16816.F32 R60, R36, R62, RZ ;  /* 0x0000003e243c723c */ /* 0x000fe600000018ff */
[----:B------:R-:W2:Y:S04]  /*e8f0*/  LDSM.16.M88.4 R12, [R85+0xc100] ;  /* 0x00c10000550c783b */ /* 0x000ea80000000200 */
[----:B------:R-:W4:Y:S01]  /*e900*/  LDSM.16.M88.4 R80, [R85+0xc900] ;  /* 0x00c900005550783b */ /* 0x000f220000000200 */
[----:B---3--:R-:W-:Y:S03]  /*e910*/  HMMA.16816.F32 R20, R44, R8, R20 ;  /* 0x000000082c14723c */ /* 0x008fe60000001814 */
[----:B------:R-:W-:Y:S04]  /*e920*/  LDSM.16.M88.4 R40, [R184] ;  /* 0x00000000b828783b */ /* 0x000fe80000000200 */
[----:B------:R-:W0:Y:S01]  /*e930*/  LDGDEPBAR ;  /* 0x00000000000079af */ /* 0x000e220000000000 */
[C---:B-----5:R-:W-:Y:S03]  /*e940*/  HMMA.16816.F32 R56, R36.reuse, R52, RZ ;  /* 0x000000342438723c */ /* 0x060fe600000018ff */
[----:B-1----:R-:W-:Y:S05]  /*e950*/  LDSM.16.M88.4 R32, [R85+0xd100] ;  /* 0x00d100005520783b */ /* 0x002fea0000000200 */
[----:B------:R-:W-:Y:S08]  /*e960*/  HMMA.16816.F32 R52, R36, R54, RZ ;  /* 0x000000362434723c */ /* 0x000ff000000018ff */
[----:B------:R-:W-:Y:S01]  /*e970*/  HMMA.16816.F32 R16, R44, R10, R16 ;  /* 0x0000000a2c10723c */ /* 0x000fe20000001810 */
[----:B------:R-:W1:Y:S07]  /*e980*/  LDSM.16.M88.4 R8, [R0+0xc100] ;  /* 0x00c100000008783b */ /* 0x000e6e0000000200 */
[C---:B------:R-:W-:Y:S08]  /*e990*/  HMMA.16816.F32 R48, R36.reuse, R28, RZ ;  /* 0x0000001c2430723c */ /* 0x040ff000000018ff */
[----:B------:R-:W-:Y:S01]  /*e9a0*/  HMMA.16816.F32 R36, R36, R30, RZ ;  /* 0x0000001e2424723c */ /* 0x000fe200000018ff */
[----:B------:R-:W3:Y:S07]  /*e9b0*/  LDSM.16.M88.4 R28, [R85+0xd900] ;  /* 0x00d90000551c783b */ /* 0x000eee0000000200 */
[C---:B------:R-:W-:Y:S08]  /*e9c0*/  HMMA.16816.F32 R64, R44.reuse, R76, R64 ;  /* 0x0000004c2c40723c */ /* 0x040ff00000001840 */
[----:B------:R-:W-:Y:S01]  /*e9d0*/  HMMA.16816.F32 R60, R44, R78, R60 ;  /* 0x0000004e2c3c723c */ /* 0x000fe2000000183c */
[----:B------:R-:W5:Y:S07]  /*e9e0*/  LDSM.16.M88.4 R76, [R0+0xc900] ;  /* 0x00c90000004c783b */ /* 0x000f6e0000000200 */
[----:B--2---:R-:W-:Y:S08]  /*e9f0*/  HMMA.16816.F32 R20, R24, R12, R20 ;  /* 0x0000000c1814723c */ /* 0x004ff00000001814 */
[C---:B------:R-:W-:Y:S08]  /*ea00*/  HMMA.16816.F32 R56, R44.reuse, R72, R56 ;  /* 0x000000482c38723c */ /* 0x040ff00000001838 */
[----:B------:R-:W-:Y:S01]  /*ea10*/  HMMA.16816.F32 R52, R44, R74, R52 ;  /* 0x0000004a2c34723c */ /* 0x000fe20000001834 */
[----:B------:R-:W-:Y:S07]  /*ea20*/  LDSM.16.M88.4 R72, [R0+0xd100] ;  /* 0x00d100000048783b */ /* 0x000fee0000000200 */
[----:B------:R-:W-:Y:S01]  /*ea30*/  HMMA.16816.F32 R16, R24, R14, R16 ;  /* 0x0000000e1810723c */ /* 0x000fe20000001810 */
[----:B------:R-:W-:Y:S07]  /*ea40*/  LDSM.16.M88.4 R12, [R189+0x4000] ;  /* 0x00400000bd0c783b */ /* 0x000fee0000000200 */
[C---:B------:R-:W-:Y:S08]  /*ea50*/  HMMA.16816.F32 R48, R44.reuse, R68, R48 ;  /* 0x000000442c30723c */ /* 0x040ff00000001830 */
[----:B------:R-:W-:Y:S01]  /*ea60*/  HMMA.16816.F32 R44, R44, R70, R36 ;  /* 0x000000462c2c723c */ /* 0x000fe20000001824 */
[----:B------:R-:W2:Y:S04]  /*ea70*/  LDSM.16.M88.4 R36, [R187+0xe100] ;  /* 0x00e10000bb24783b */ /* 0x000ea80000000200 */
[----:B------:R-:W2:Y:S03]  /*ea80*/  LDSM.16.M88.4 R68, [R0+0xd900] ;  /* 0x00d900000044783b */ /* 0x000ea60000000200 */
[C---:B----4-:R-:W-:Y:S08]  /*ea90*/  HMMA.16816.F32 R64, R24.reuse, R80, R64 ;  /* 0x000000501840723c */ /* 0x050ff00000001840 */
[----:B------:R-:W-:Y:S01]  /*eaa0*/  HMMA.16816.F32 R60, R24, R82, R60 ;  /* 0x00000052183c723c */ /* 0x000fe2000000183c */
[----:B------:R-:W-:Y:S07]  /*eab0*/  LDSM.16.M88.4 R80, [R5+0x4000] ;  /* 0x004000000550783b */ /* 0x000fee0000000200 */
[----:B-1----:R-:W-:Y:S08]  /*eac0*/  HMMA.16816.F32 R20, R40, R8, R20 ;  /* 0x000000082814723c */ /* 0x002ff00000001814 */
[C---:B------:R-:W-:Y:S08]  /*ead0*/  HMMA.16816.F32 R56, R24.reuse, R32, R56 ;  /* 0x000000201838723c */ /* 0x040ff00000001838 */
[----:B------:R-:W-:Y:S01]  /*eae0*/  HMMA.16816.F32 R52, R24, R34, R52 ;  /* 0x000000221834723c */ /* 0x000fe20000001834 */
[----:B------:R-:W1:Y:S07]  /*eaf0*/  LDSM.16.M88.4 R32, [R187+0xe900] ;  /* 0x00e90000bb20783b */ /* 0x000e6e0000000200 */
[----:B------:R-:W-:Y:S01]  /*eb00*/  HMMA.16816.F32 R16, R40, R10, R16 ;  /* 0x0000000a2810723c */ /* 0x000fe20000001810 */
[----:B------:R-:W4:Y:S07]  /*eb10*/  LDSM.16.M88.4 R8, [R2+0xe100] ;  /* 0x00e100000208783b */ /* 0x000f2e0000000200 */
[C---:B---3--:R-:W-:Y:S08]  /*eb20*/  HMMA.16816.F32 R48, R24.reuse, R28, R48 ;  /* 0x0000001c1830723c */ /* 0x048ff00000001830 */
[----:B------:R-:W-:Y:S01]  /*eb30*/  HMMA.16816.F32 R44, R24, R30, R44 ;  /* 0x0000001e182c723c */ /* 0x000fe2000000182c */
[----:B------:R-:W3:Y:S04]  /*eb40*/  LDSM.16.M88.4 R28, [R187+0xf100] ;  /* 0x00f10000bb1c783b */ /* 0x000ee80000000200 */
[----:B------:R-:W1:Y:S03]  /*eb50*/  LDSM.16.M88.4 R24, [R187+0xf900] ;  /* 0x00f90000bb18783b */ /* 0x000e660000000200 */
[C---:B-----5:R-:W-:Y:S08]  /*eb60*/  HMMA.16816.F32 R64, R40.reuse, R76, R64 ;  /* 0x0000004c2840723c */ /* 0x060ff00000001840 */
        /* <DEDUP_REMOVED lines=12> */
[C---:B-1----:R-:W-:Y:S08]  /*ec30*/  HMMA.16816.F32 R64, R12.reuse, R32, R64 ;  /* 0x000000200c40723c */ /* 0x042ff00000001840 */
[----:B------:R-:W-:Y:S01]  /*ec40*/  HMMA.16816.F32 R60, R12, R34, R60 ;  /* 0x000000220c3c723c */ /* 0x000fe2000000183c */
[----:B------:R-:W1:Y:S07]  /*ec50*/  LDSM.16.M88.4 R32, [R85+0xe900] ;  /* 0x00e900005520783b */ /* 0x000e6e0000000200 */
[----:B----4-:R-:W-:Y:S08]  /*ec60*/  HMMA.16816.F32 R20, R80, R8, R20 ;  /* 0x000000085014723c */ /* 0x010ff00000001814 */
[C---:B---3--:R-:W-:Y:S08]  /*ec70*/  HMMA.16816.F32 R56, R12.reuse, R28, R56 ;  /* 0x0000001c0c38723c */ /* 0x048ff00000001838 */
[----:B------:R-:W-:Y:S01]  /*ec80*/  HMMA.16816.F32 R52, R12, R30, R52 ;  /* 0x0000001e0c34723c */ /* 0x000fe20000001834 */
[----:B------:R-:W-:Y:S07]  /*ec90*/  LDSM.16.M88.4 R28, [R85+0xf100] ;  /* 0x00f10000551c783b */ /* 0x000fee0000000200 */
[----:B------:R-:W-:Y:S01]  /*eca0*/  HMMA.16816.F32 R16, R80, R10, R16 ;  /* 0x0000000a5010723c */ /* 0x000fe20000001810 */
[----:B------:R-:W-:Y:S07]  /*ecb0*/  LDSM.16.M88.4 R8, [R0+0xe100] ;  /* 0x00e100000008783b */ /* 0x000fee0000000200 */
[C---:B------:R-:W-:Y:S08]  /*ecc0*/  HMMA.16816.F32 R48, R12.reuse, R24, R48 ;  /* 0x000000180c30723c */ /* 0x040ff00000001830 */
[----:B------:R-:W-:Y:S01]  /*ecd0*/  HMMA.16816.F32 R44, R12, R26, R44 ;  /* 0x0000001a0c2c723c */ /* 0x000fe2000000182c */
[----:B------:R-:W3:Y:S04]  /*ece0*/  LDSM.16.M88.4 R12, [R184+0x4000] ;  /* 0x00400000b80c783b */ /* 0x000ee80000000200 */
[----:B------:R-:W4:Y:S03]  /*ecf0*/  LDSM.16.M88.4 R24, [R85+0xf900] ;  /* 0x00f900005518783b */ /* 0x000f260000000200 */
[C---:B-----5:R-:W-:Y:S08]  /*ed00*/  HMMA.16816.F32 R64, R80.reuse, R76, R64 ;  /* 0x0000004c5040723c */ /* 0x060ff00000001840 */
[----:B------:R-:W-:Y:S08]  /*ed10*/  HMMA.16816.F32 R60, R80, R78, R60 ;  /* 0x0000004e503c723c */ /* 0x000ff0000000183c */
[----:B--2---:R-:W-:Y:S08]  /*ed20*/  HMMA.16816.F32 R20, R40, R36, R20 ;  /* 0x000000242814723c */ /* 0x004ff00000001814 */
[C---:B------:R-:W-:Y:S08]  /*ed30*/  HMMA.16816.F32 R56, R80.reuse, R72, R56 ;  /* 0x000000485038723c */ /* 0x040ff00000001838 */
[----:B------:R-:W-:Y:S01]  /*ed40*/  HMMA.16816.F32 R52, R80, R74, R52 ;  /* 0x0000004a5034723c */ /* 0x000fe20000001834 */
[----:B------:R-:W2:Y:S07]  /*ed50*/  LDSM.16.M88.4 R72, [R0+0xe900] ;  /* 0x00e900000048783b */ /* 0x000eae0000000200 */
[----:B------:R-:W-:Y:S01]  /*ed60*/  HMMA.16816.F32 R76, R40, R38, R16 ;  /* 0x00000026284c723c */ /* 0x000fe20000001810 */
[----:B------:R-:W-:Y:S04]  /*ed70*/  LDSM.16.M88.4 R36, [R189+0x8000] ;  /* 0x00800000bd24783b */ /* 0x000fe80000000200 */
[----:B------:R-:W5:Y:S03]  /*ed80*/  LDSM.16.M88.4 R16, [R187+0x10100] ;  /* 0x01010000bb10783b */ /* 0x000f660000000200 */
[C---:B------:R-:W-:Y:S08]  /*ed90*/  HMMA.16816.F32 R48, R80.reuse, R68, R48 ;  /* 0x000000445030723c */ /* 0x040ff00000001830 */
[----:B------:R-:W-:Y:S01]  /*eda0*/  HMMA.16816.F32 R44, R80, R70, R44 ;  /* 0x00000046502c723c */ /* 0x000fe2000000182c */
[----:B------:R-:W2:Y:S07]  /*edb0*/  LDSM.16.M88.4 R68, [R0+0xf100] ;  /* 0x00f100000044783b */ /* 0x000eae0000000200 */
[C---:B-1----:R-:W-:Y:S08]  /*edc0*/  HMMA.16816.F32 R64, R40.reuse, R32, R64 ;  /* 0x000000202840723c */ /* 0x042ff00000001840 */
[----:B------:R-:W-:Y:S01]  /*edd0*/  HMMA.16816.F32 R60, R40, R34, R60 ;  /* 0x00000022283c723c */ /* 0x000fe2000000183c */
[----:B------:R-:W-:Y:S07]  /*ede0*/  LDSM.16.M88.4 R32, [R5+0x8000] ;  /* 0x008000000520783b */ /* 0x000fee0000000200 */
[C---:B---3--:R-:W-:Y:S08]  /*edf0*/  HMMA.16816.F32 R20, R12.reuse, R8, R20 ;  /* 0x000000080c14723c */ /* 0x048ff00000001814 */
[----:B------:R-:W-:Y:S01]  /*ee00*/  HMMA.16816.F32 R76, R12, R10, R76 ;  /* 0x0000000a0c4c723c */ /* 0x000fe2000000184c */
[----:B------:R-:W1:Y:S07]  /*ee10*/  LDSM.16.M88.4 R8, [R187+0x10900] ;  /* 0x01090000bb08783b */ /* 0x000e6e0000000200 */
[C---:B------:R-:W-:Y:S08]  /*ee20*/  HMMA.16816.F32 R56, R40.reuse, R28, R56 ;  /* 0x0000001c2838723c */ /* 0x040ff00000001838 */
[C---:B------:R-:W-:Y:S01]  /*ee30*/  HMMA.16816.F32 R52, R40.reuse, R30, R52 ;  /* 0x0000001e2834723c */ /* 0x040fe20000001834 */
[----:B------:R-:W-:Y:S07]  /*ee40*/  LDSM.16.M88.4 R28, [R0+0xf900] ;  /* 0x00f90000001c783b */ /* 0x000fee0000000200 */
[C---:B----4-:R-:W-:Y:S08]  /*ee50*/  HMMA.16816.F32 R48, R40.reuse, R24, R48 ;  /* 0x000000182830723c */ /* 0x050ff00000001830 */
[----:B------:R-:W-:Y:S01]  /*ee60*/  HMMA.16816.F32 R44, R40, R26, R44 ;  /* 0x0000001a282c723c */ /* 0x000fe2000000182c */
[----:B------:R-:W3:Y:S04]  /*ee70*/  LDSM.16.M88.4 R24, [R2+0x10100] ;  /* 0x010100000218783b */ /* 0x000ee80000000200 */
[----:B------:R-:W-:Y:S03]  /*ee80*/  LDSM.16.M88.4 R40, [R185+0x8000] ;  /* 0x00800000b928783b */ /* 0x000fe60000000200 */
[C---:B--2---:R-:W-:Y:S08]  /*ee90*/  HMMA.16816.F32 R64, R12.reuse, R72, R64 ;  /* 0x000000480c40723c */ /* 0x044ff00000001840 */
[----:B------:R-:W-:Y:S01]  /*eea0*/  HMMA.16816.F32 R60, R12, R74, R60 ;  /* 0x0000004a0c3c723c */ /* 0x000fe2000000183c */
[----:B------:R-:W-:Y:S07]  /*eeb0*/  LDSM.16.M88.4 R72, [R187+0x11100] ;  /* 0x01110000bb48783b */ /* 0x000fee0000000200 */
[C---:B-----5:R-:W-:Y:S08]  /*eec0*/  HMMA.16816.F32 R20, R36.reuse, R16, R20 ;  /* 0x000000102414723c */ /* 0x060ff00000001814 */
[----:B------:R-:W-:Y:S01]  /*eed0*/  HMMA.16816.F32 R76, R36, R18, R76 ;  /* 0x00000012244c723c */ /* 0x000fe2000000184c */
[----:B------:R-:W2:Y:S07]  /*eee0*/  LDSM.16.M88.4 R16, [R2+0x10900] ;  /* 0x010900000210783b */ /* 0x000eae0000000200 */
[C---:B------:R-:W-:Y:S08]  /*eef0*/  HMMA.16816.F32 R56, R12.reuse, R68, R56 ;  /* 0x000000440c38723c */ /* 0x040ff00000001838 */
[----:B------:R-:W-:Y:S01]  /*ef00*/  HMMA.16816.F32 R68, R12, R70, R52 ;  /* 0x000000460c44723c */ /* 0x000fe20000001834 */
[----:B------:R-:W4:Y:S07]  /*ef10*/  LDSM.16.M88.4 R52, [R85+0x10100] ;  /* 0x010100005534783b */ /* 0x000f2e0000000200 */
[C---:B-1----:R-:W-:Y:S08]  /*ef20*/  HMMA.16816.F32 R64, R36.reuse, R8, R64 ;  /* 0x000000082440723c */ /* 0x042ff00000001840 */
[----:B------:R-:W-:Y:S01]  /*ef30*/  HMMA.16816.F32 R60, R36, R10, R60 ;  /* 0x0000000a243c723c */ /* 0x000fe2000000183c */
[----:B------:R-:W1:Y:S07]  /*ef40*/  LDSM.16.M88.4 R8, [R85+0x10900] ;  /* 0x010900005508783b */ /* 0x000e6e0000000200 */
[C---:B---3--:R-:W-:Y:S08]  /*ef50*/  HMMA.16816.F32 R20, R32.reuse, R24, R20 ;  /* 0x000000182014723c */ /* 0x048ff00000001814 */
[----:B------:R-:W-:Y:S01]  /*ef60*/  HMMA.16816.F32 R76, R32, R26, R76 ;  /* 0x0000001a204c723c */ /* 0x000fe2000000184c */
[----:B------:R-:W-:Y:S07]  /*ef70*/  LDSM.16.M88.4 R24, [R187+0x11900] ;  /* 0x01190000bb18783b */ /* 0x000fee0000000200 */
[C---:B------:R-:W-:Y:S08]  /*ef80*/  HMMA.16816.F32 R48, R12.reuse, R28, R48 ;  /* 0x0000001c0c30723c */ /* 0x040ff00000001830 */
[----:B------:R-:W-:Y:S01]  /*ef90*/  HMMA.16816.F32 R44, R12, R30, R44 ;  /* 0x0000001e0c2c723c */ /* 0x000fe2000000182c */
[----:B------:R-:W-:Y:S04]  /*efa0*/  LDSM.16.M88.4 R12, [R184+0x8000] ;  /* 0x00800000b80c783b */ /* 0x000fe80000000200 */
[----:B------:R-:W3:Y:S03]  /*efb0*/  LDSM.16.M88.4 R28, [R0+0x10100] ;  /* 0x01010000001c783b */ /* 0x000ee60000000200 */
[C---:B--2---:R-:W-:Y:S08]  /*efc0*/  HMMA.16816.F32 R64, R32.reuse, R16, R64 ;  /* 0x000000102040723c */ /* 0x044ff00000001840 */
[----:B------:R-:W-:Y:S01]  /*efd0*/  HMMA.16816.F32 R60, R32, R18, R60 ;  /* 0x00000012203c723c */ /* 0x000fe2000000183c */
[----:B------:R-:W2:Y:S07]  /*efe0*/  LDSM.16.M88.4 R16, [R2+0x11100] ;  /* 0x011100000210783b */ /* 0x000eae0000000200 */
[C---:B----4-:R-:W-:Y:S08]  /*eff0*/  HMMA.16816.F32 R20, R40.reuse, R52, R20 ;  /* 0x000000342814723c */ /* 0x050ff00000001814 */
[----:B------:R-:W-:Y:S01]  /*f000*/  HMMA.16816.F32 R76, R40, R54, R76 ;  /* 0x00000036284c723c */ /* 0x000fe2000000184c */
[----:B------:R-:W-:Y:S07]  /*f010*/  LDSM.16.M88.4 R52, [R0+0x10900] ;  /* 0x010900000034783b */ /* 0x000fee0000000200 */
[----:B------:R-:W-:Y:S08]  /*f020*/  HMMA.16816.F32 R56, R36, R72, R56 ;  /* 0x000000482438723c */ /* 0x000ff00000001838 */
[C---:B-1----:R-:W-:Y:S08]  /*f030*/  HMMA.16816.F32 R64, R40.reuse, R8, R64 ;  /* 0x000000082840723c */ /* 0x042ff00000001840 */
[----:B------:R-:W-:Y:S01]  /*f040*/  HMMA.16816.F32 R60, R40, R10, R60 ;  /* 0x0000000a283c723c */ /* 0x000fe2000000183c */
[----:B------:R-:W1:Y:S07]  /*f050*/  LDSM.16.M88.4 R8, [R85+0x11100] ;  /* 0x011100005508783b */ /* 0x000e6e0000000200 */
[----:B---3--:R-:W-:Y:S08]  /*f060*/  HMMA.16816.F32 R20, R12, R28, R20 ;  /* 0x0000001c0c14723c */ /* 0x008ff00000001814 */
[----:B------:R-:W-:Y:S08]  /*f070*/  HMMA.16816.F32 R68, R36, R74, R68 ;  /* 0x0000004a2444723c */ /* 0x000ff00000001844 */
[----:B------:R-:W-:Y:S01]  /*f080*/  HMMA.16816.F32 R76, R12, R30, R76 ;  /* 0x0000001e0c4c723c */ /* 0x000fe2000000184c */
[----:B------:R3:W4:Y:S07]  /*f090*/  LDSM.16.M88.4 R28, [R2+0x11900] ;  /* 0x01190000021c783b */ /* 0x00072e0000000200 */
[----:B--2---:R-:W-:Y:S01]  /*f0a0*/  HMMA.16816.F32 R56, R32, R16, R56 ;  /* 0x000000102038723c */ /* 0x004fe20000001838 */
[----:B------:R-:W-:-:S02]  /*f0b0*/  FMUL.FTZ R21, R21, c[0x0][0x320] ;  /* 0x0000c80015157a20 */ /* 0x000fc40000410000 */
[----:B------:R-:W-:Y:S02]  /*f0c0*/  FMUL.FTZ R22, R22, c[0x0][0x320] ;  /* 0x0000c80016167a20 */ /* 0x000fe40000410000 */
[----:B------:R-:W-:-:S03]  /*f0d0*/  FMUL.FTZ R5, R20, c[0x0][0x320] ;  /* 0x0000c80014057a20 */ /* 0x000fc60000410000 */
[C---:B------:R-:W-:Y:S01]  /*f0e0*/  HMMA.16816.F32 R48, R36.reuse, R24, R48 ;  /* 0x000000182430723c */ /* 0x040fe20000001830 */
[----:B------:R-:W-:Y:S07]  /*f0f0*/  MUFU.TANH R25, R21 ;  /* 0x0000001500197308 */ /* 0x000fee0000002400 */
[----:B------:R-:W-:Y:S01]  /*f100*/  HMMA.16816.F32 R44, R36, R26, R44 ;  /* 0x0000001a242c723c */ /* 0x000fe2000000182c */
[----:B------:R2:W-:Y:S01]  /*f110*/  MUFU.TANH R24, R22 ;  /* 0x0000001600187308 */ /* 0x0005e20000002400 */
[----:B---3--:R-:W-:-:S05]  /*f120*/  FMUL.FTZ R2, R78, c[0x0][0x320] ;  /* 0x0000c8004e027a20 */ /* 0x008fca0000410000 */
[----:B------:R-:W-:Y:S01]  /*f130*/  FMUL.FTZ R37, R23, c[0x0][0x320] ;  /* 0x0000c80017257a20 */ /* 0x000fe20000410000 */
[----:B------:R-:W-:Y:S01]  /*f140*/  HMMA.16816.F32 R68, R32, R18, R68 ;  /* 0x000000122044723c */ /* 0x000fe20000001844 */
[----:B------:R-:W3:Y:S01]  /*f150*/  LDSM.16.M88.4 R16, [R0+0x11100] ;  /* 0x011100000010783b */ /* 0x000ee20000000200 */
[----:B------:R-:W-:Y:S01]  /*f160*/  SHF.R.S32.HI R39, RZ, 0x1f, R86 ;  /* 0x0000001fff277819 */ /* 0x000fe20000011456 */
[----:B------:R-:W-:Y:S01]  /*f170*/  FMUL.FTZ R26, R76, c[0x0][0x320] ;  /* 0x0000c8004c1a7a20 */ /* 0x000fe20000410000 */
[----:B------:R-:W5:Y:S01]  /*f180*/  MUFU.TANH R5, R5 ;  /* 0x0000000500057308 */ /* 0x000f620000002400 */
[----:B------:R-:W-:Y:S01]  /*f190*/  FMUL.FTZ R27, R77, c[0x0][0x320] ;  /* 0x0000c8004d1b7a20 */ /* 0x000fe20000410000 */
[----:B------:R-:W-:Y:S01]  /*f1a0*/  LEA.HI R39, R39, R86, RZ, 0x3 ;  /* 0x0000005627277211 */ /* 0x000fe200078f18ff */
[----:B------:R-:W-:Y:S01]  /*f1b0*/  FMUL.FTZ R36, R79, c[0x0][0x320] ;  /* 0x0000c8004f247a20 */ /* 0x000fe20000410000 */
[----:B-1----:R-:W-:Y:S01]  /*f1c0*/  HMMA.16816.F32 R56, R40, R8, R56 ;  /* 0x000000082838723c */ /* 0x002fe20000001838 */
[----:B--2---:R-:W1:Y:S01]  /*f1d0*/  LDSM.16.M88.4 R20, [R85+0x11900] ;  /* 0x011900005514783b */ /* 0x004e620000000200 */
[----:B------:R-:W-:-:S02]  /*f1e0*/  LOP3.LUT R39, R39, 0xffffff8, RZ, 0xc0, !PT ;  /* 0x0ffffff827277812 */ /* 0x000fc400078ec0ff */
[----:B------:R-:W2:Y:S03]  /*f1f0*/  MUFU.TANH R26, R26 ;  /* 0x0000001a001a7308 */ /* 0x000ea60000002400 */
[----:B------:R-:W-:Y:S01]  /*f200*/  LOP3.LUT R9, R6, 0xffffffe0, RZ, 0xc0, !PT ;  /* 0xffffffe006097812 */ /* 0x000fe200078ec0ff */
[----:B----4-:R-:W-:Y:S01]  /*f210*/  HMMA.16816.F32 R48, R32, R28, R48 ;  /* 0x0000001c2030723c */ /* 0x010fe20000001830 */
[----:B------:R-:W-:-:S03]  /*f220*/  IMAD.IADD R39, R86, 0x1, -R39 ;  /* 0x0000000156277824 */ /* 0x000fc600078e0a27 */
[C---:B------:R-:W-:Y:S01]  /*f230*/  IMAD.IADD R6, R84.reuse, 0x1, -R9 ;  /* 0x0000000154067824 */ /* 0x040fe200078e0a09 */
[----:B------:R-:W4:Y:S01]  /*f240*/  MUFU.TANH R27, R27 ;  /* 0x0000001b001b7308 */ /* 0x000f220000002400 */
[----:B------:R-:W-:Y:S02]  /*f250*/  IMAD.IADD R84, R84, 0x1, -R7 ;  /* 0x0000000154547824 */ /* 0x000fe400078e0a07 */
[----:B------:R-:W-:Y:S05]  /*f260*/  HMMA.16816.F32 R44, R32, R30, R44 ;  /* 0x0000001e202c723c */ /* 0x000fea000000182c */
[----:B------:R-:W-:Y:S02]  /*f270*/  MUFU.TANH R37, R37 ;  /* 0x0000002500257308 */ /* 0x000fe40000002400 */
[----:B------:R-:W-:Y:S01]  /*f280*/  SHF.R.S32.HI R33, RZ, 0x1f, R6 ;  /* 0x0000001fff217819 */ /* 0x000fe20000011406 */
[----:B------:R-:W-:Y:S01]  /*f290*/  HMMA.16816.F32 R68, R40, R10, R68 ;  /* 0x0000000a2844723c */ /* 0x000fe20000001844 */
[----:B------:R-:W-:Y:S01]  /*f2a0*/  LEA.HI R35, R84, R84, RZ, 0x1 ;  /* 0x0000005454237211 */ /* 0x000fe200078f08ff */
[----:B------:R-:W2:Y:S01]  /*f2b0*/  LDSM.16.M88.4 R8, [R0+0x11900] ;  /* 0x011900000008783b */ /* 0x000ea20000000200 */
[----:B------:R-:W-:Y:S01]  /*f2c0*/  LEA.HI R33, R33, R6, RZ, 0x2 ;  /* 0x0000000621217211 */ /* 0x000fe200078f10ff */
[----:B------:R-:W-:-:S04]  /*f2d0*/  DEPBAR.LE SB0, 0x2 ;  /* 0x000080800000791a */ /* 0x000fc80000000000 */
[----:B------:R-:W-:Y:S01]  /*f2e0*/  LEA.HI.SX32 R32, R33, R92, 0x1e ;  /* 0x0000005c21207211 */ /* 0x000fe200078ff2ff */
[----:B---3--:R-:W-:Y:S01]  /*f2f0*/  HMMA.16816.F32 R56, R12, R16, R56 ;  /* 0x000000100c38723c */ /* 0x008fe20000001838 */
[----:B------:R-:W-:Y:S01]  /*f300*/  LOP3.LUT R35, R35, 0x1ffffffe, RZ, 0xc0, !PT ;  /* 0x1ffffffe23237812 */ /* 0x000fe200078ec0ff */
[----:B------:R-:W-:Y:S01]  /*f310*/  MUFU.TANH R2, R2 ;  /* 0x0000000200027308 */ /* 0x000fe20000002400 */
[----:B------:R-:W-:Y:S01]  /*f320*/  LOP3.LUT R33, R33, 0x7ffffffc, RZ, 0xc0, !PT ;  /* 0x7ffffffc21217812 */ /* 0x000fe200078ec0ff */
[----:B------:R-:W-:Y:S01]  /*f330*/  IMAD R32, R39, 0x10, R32 ;  /* 0x0000001027207824 */ /* 0x000fe200078e0220 */
[----:B------:R-:W-:Y:S01]  /*f340*/  BAR.SYNC.DEFER_BLOCKING 0x0 ;  /* 0x0000000000007b1d */ /* 0x000fe20000010000 */
[----:B------:R-:W-:Y:S02]  /*f350*/  IMAD.IADD R35, R84, 0x1, -R35 ;  /* 0x0000000154237824 */ /* 0x000fe400078e0a23 */
[----:B-1----:R-:W-:Y:S01]  /*f360*/  HMMA.16816.F32 R48, R40, R20, R48 ;  /* 0x000000142830723c */ /* 0x002fe20000001830 */
[----:B------:R-:W-:-:S02]  /*f370*/  IMAD.IADD R222, R6, 0x1, -R33 ;  /* 0x0000000106de7824 */ /* 0x000fc400078e0a21 */
[----:B------:R-:W-:Y:S01]  /*f380*/  IMAD R220, R35, 0x8, R32 ;  /* 0x0000000823dc7824 */ /* 0x000fe200078e0220 */
[----:B------:R-:W-:Y:S01]  /*f390*/  MUFU.TANH R36, R36 ;  /* 0x0000002400247308 */ /* 0x000fe20000002400 */
[----:B------:R-:W-:Y:S02]  /*f3a0*/  IMAD.SHL.U32 R222, R222, 0x2, RZ ;  /* 0x00000002dede7824 */ /* 0x000fe400078e00ff */
[----:B------:R-:W-:Y:S01]  /*f3b0*/  @P3 IMAD.HI.U32 R17, R220, c[0x0][0x2c8], RZ ;  /* 0x0000b200dc113a27 */ /* 0x000fe200078e00ff */
[----:B------:R-:W-:Y:S03]  /*f3c0*/  HMMA.16816.F32 R68, R12, R18, R68 ;  /* 0x000000120c44723c */ /* 0x000fe60000001844 */
[----:B------:R-:W-:Y:S01]  /*f3d0*/  IMAD.MOV.U32 R20, RZ, RZ, R220 ;  /* 0x000000ffff147224 */ /* 0x000fe200078e00dc */
[----:B------:R-:W-:-:S04]  /*f3e0*/  @P3 SHF.R.U32.HI R20, RZ, c[0x0][0x2cc], R17 ;  /* 0x0000b300ff143a19 */ /* 0x000fc80000011611 */
[----:B------:R-:W-:Y:S01]  /*f3f0*/  HMMA.16816.F32 R64, R12, R52, R64 ;  /* 0x000000340c40723c */ /* 0x000fe20000001840 */
[----:B------:R-:W1:Y:S01]  /*f400*/  SHFL.IDX PT, R18, R20, RZ, 0x1c1f ;  /* 0x001c1fff14127589 */ /* 0x000e6200000e0000 */
[----:B------:R-:W-:Y:S02]  /*f410*/  FMUL.FTZ R56, R56, c[0x0][0x320] ;  /* 0x0000c80038387a20 */ /* 0x000fe40000410000 */
[----:B------:R-:W-:Y:S01]  /*f420*/  FMUL.FTZ R57, R57, c[0x0][0x320] ;  /* 0x0000c80039397a20 */ /* 0x000fe20000410000 */
[----:B------:R-:W3:Y:S01]  /*f430*/  SHFL.IDX PT, R19, R20, 0x1, 0x1c1f ;  /* 0x003c1f0014137f89 */ /* 0x000ee200000e0000 */
[----:B------:R-:W-:Y:S01]  /*f440*/  MUFU.TANH R224, R56 ;  /* 0x0000003800e07308 */ /* 0x000fe20000002400 */
[----:B------:R-:W-:Y:S01]  /*f450*/  FMUL.FTZ R58, R58, c[0x0][0x320] ;  /* 0x0000c8003a3a7a20 */ /* 0x000fe20000410000 */
[----:B------:R-:W-:Y:S01]  /*f460*/  HMMA.16816.F32 R44, R40, R22, R44 ;  /* 0x00000016282c723c */ /* 0x000fe2000000182c */
[----:B------:R-:W-:Y:S01]  /*f470*/  FMUL.FTZ R59, R59, c[0x0][0x320] ;  /* 0x0000c8003b3b7a20 */ /* 0x000fe20000410000 */
[----:B------:R-:W-:Y:S04]  /*f480*/  LDSM.16.MT88.4 R124, [R135+0x100] ;  /* 0x00010000877c783b */ /* 0x000fe80000004200 */
[----:B------:R-:W-:Y:S01]  /*f490*/  MUFU.TANH R168, R57 ;  /* 0x0000003900a87308 */ /* 0x000fe20000002400 */
[----:B------:R-:W-:Y:S01]  /*f4a0*/  IMAD.MOV.U32 R22, RZ, RZ, -0x40 ;  /* 0xffffffc0ff167424 */ /* 0x000fe200078e00ff */
[----:B------:R-:W-:Y:S01]  /*f4b0*/  HMMA.16816.F32 R60, R12, R54, R60 ;  /* 0x000000360c3c723c */ /* 0x000fe2000000183c */
[----:B------:R-:W-:Y:S01]  /*f4c0*/  FMUL.FTZ R68, R68, c[0x0][0x320] ;  /* 0x0000c80044447a20 */ /* 0x000fe20000410000 */
[----:B------:R-:W-:Y:S01]  /*f4d0*/  LDSM.16.MT88.4 R116, [R173+0x100] ;  /* 0x00010000ad74783b */ /* 0x000fe20000004200 */
[----:B------:R-:W-:-:S02]  /*f4e0*/  IMAD R22, R87, R22, 0x1 ;  /* 0x0000000157167424 */ /* 0x000fc400078e0216 */
[--C-:B------:R-:W-:Y:S01]  /*f4f0*/  IMAD R87, R87, -0x40, R215.reuse ;  /* 0xffffffc057577824 */ /* 0x100fe200078e02d7 */
[----:B------:R-:W-:Y:S01]  /*f500*/  MUFU.TANH R170, R68 ;  /* 0x0000004400aa7308 */ /* 0x000fe20000002400 */
[----:B------:R-:W-:Y:S01]  /*f510*/  FMUL.FTZ R69, R69, c[0x0][0x320] ;  /* 0x0000c80045457a20 */ /* 0x000fe20000410000 */
[C---:B--2---:R-:W-:Y:S01]  /*f520*/  HMMA.16816.F32 R48, R12.reuse, R8, R48 ;  /* 0x000000080c30723c */ /* 0x044fe20000001830 */
[----:B------:R-:W-:Y:S01]  /*f530*/  FMUL.FTZ R28, R64, c[0x0][0x320] ;  /* 0x0000c800401c7a20 */ /* 0x000fe20000410000 */
[----:B------:R-:W-:Y:S01]  /*f540*/  LDSM.16.MT88.4 R108, [R134+0x100] ;  /* 0x00010000866c783b */ /* 0x000fe20000004200 */
[----:B------:R-:W-:Y:S02]  /*f550*/  FMUL.FTZ R29, R65, c[0x0][0x320] ;  /* 0x0000c800411d7a20 */ /* 0x000fe40000410000 */
[----:B------:R-:W-:Y:S01]  /*f560*/  FMUL.FTZ R16, R66, c[0x0][0x320] ;  /* 0x0000c80042107a20 */ /* 0x000fe20000410000 */
[----:B------:R-:W-:Y:S01]  /*f570*/  MUFU.TANH R214, R69 ;  /* 0x0000004500d67308 */ /* 0x000fe20000002400 */
[----:B------:R-:W-:Y:S01]  /*f580*/  IADD3 R9, -R222, R22, R215 ;  /* 0x00000016de097210 */ /* 0x000fe20007ffe1d7 */
[----:B------:R-:W-:Y:S01]  /*f590*/  HMMA.16816.F32 R44, R12, R10, R44 ;  /* 0x0000000a0c2c723c */ /* 0x000fe2000000182c */
[----:B------:R-:W-:Y:S01]  /*f5a0*/  FMUL.FTZ R17, R67, c[0x0][0x320] ;  /* 0x0000c80043117a20 */ /* 0x000fe20000410000 */
[----:B------:R-:W-:Y:S01]  /*f5b0*/  LDSM.16.MT88.4 R100, [R4+0x100] ;  /* 0x000100000464783b */ /* 0x000fe20000004200 */
[----:B------:R-:W-:-:S02]  /*f5c0*/  FMUL.FTZ R70, R70, c[0x0][0x320] ;  /* 0x0000c80046467a20 */ /* 0x000fc40000410000 */
[----:B------:R-:W-:Y:S01]  /*f5d0*/  IMAD.IADD R6, R9, 0x1, -R218 ;  /* 0x0000000109067824 */ /* 0x000fe200078e0ada */
[----:B------:R-:W2:Y:S01]  /*f5e0*/  MUFU.TANH R28, R28 ;  /* 0x0000001c001c7308 */ /* 0x000ea20000002400 */
[----:B------:R-:W-:Y:S01]  /*f5f0*/  IMAD.IADD R9, R87, 0x1, -R222 ;  /* 0x0000000157097824 */ /* 0x000fe200078e0ade */
[----:B------:R-:W-:Y:S01]  /*f600*/  LDSM.16.MT88.4 R64, [R165+0x2100] ;  /* 0x00210000a540783b */ /* 0x000fe20000004200 */
[----:B-1----:R-:W-:Y:S02]  /*f610*/  IMAD.IADD R8, R6, 0x1, R18 ;  /* 0x0000000106087824 */ /* 0x002fe400078e0212 */
[----:B------:R-:W-:Y:S01]  /*f620*/  FMUL.FTZ R30, R60, c[0x0][0x320] ;  /* 0x0000c8003c1e7a20 */ /* 0x000fe20000410000 */
[----:B------:R-:W-:Y:S01]  /*f630*/  LDSM.16.MT88.4 R40, [R135+0x2100] ;  /* 0x002100008728783b */ /* 0x000fe20000004200 */
[----:B------:R-:W-:Y:S01]  /*f640*/  FMUL.FTZ R31, R61, c[0x0][0x320] ;  /* 0x0000c8003d1f7a20 */ /* 0x000fe20000410000 */
[----:B------:R-:W-:Y:S01]  /*f650*/  IMNMX R8, R9, R8, PT ;  /* 0x0000000809087217 */ /* 0x000fe20003800200 */
[----:B------:R-:W1:Y:S01]  /*f660*/  MUFU.TANH R29, R29 ;  /* 0x0000001d001d7308 */ /* 0x000e620000002400 */
[----:B---3--:R-:W-:Y:S01]  /*f670*/  IMAD.IADD R6, R6, 0x1, R19 ;  /* 0x0000000106067824 */ /* 0x008fe200078e0213 */
[----:B------:R-:W-:Y:S01]  /*f680*/  LDSM.16.MT88.4 R72, [R135+0x4100] ;  /* 0x004100008748783b */ /* 0x000fe20000004200 */
[----:B------:R-:W-:Y:S01]  /*f690*/  ISETP.GT.AND P0, PT, R8, RZ, PT ;  /* 0x000000ff0800720c */ /* 0x000fe20003f04270 */
[----:B------:R-:W-:Y:S01]  /*f6a0*/  FMUL.FTZ R48, R48, c[0x0][0x320] ;  /* 0x0000c80030307a20 */ /* 0x000fe20000410000 */
[C---:B------:R-:W-:Y:S01]  /*f6b0*/  ISETP.GT.AND P1, PT, R8.reuse, 0x1, PT ;  /* 0x000000010800780c */ /* 0x040fe20003f24270 */
[----:B------:R-:W-:Y:S01]  /*f6c0*/  FMUL.FTZ R49, R49, c[0x0][0x320] ;  /* 0x0000c80031317a20 */ /* 0x000fe20000410000 */
[----:B-----5:R-:W-:Y:S01]  /*f6d0*/  FSEL R5, R5, -INF , P0 ;  /* 0xff80000005057808 */ /* 0x020fe20000000000 */
[----:B------:R-:W3:Y:S01]  /*f6e0*/  MUFU.TANH R30, R30 ;  /* 0x0000001e001e7308 */ /* 0x000ee20000002400 */
[----:B------:R-:W-:Y:S01]  /*f6f0*/  ISETP.GT.AND P0, PT, R8, 0x8, PT ;  /* 0x000000080800780c */ /* 0x000fe20003f04270 */
[----:B------:R-:W-:Y:S01]  /*f700*/  FMUL.FTZ R44, R44, c[0x0][0x320] ;  /* 0x0000c8002c2c7a20 */ /* 0x000fe20000410000 */
[----:B------:R-:W-:Y:S01]  /*f710*/  FSEL R32, R25, -INF , P1 ;  /* 0xff80000019207808 */ /* 0x000fe20000800000 */
[----:B------:R-:W-:Y:S01]  /*f720*/  FMUL.FTZ R45, R45, c[0x0][0x320] ;  /* 0x0000c8002d2d7a20 */ /* 0x000fe20000410000 */
[----:B------:R-:W-:Y:S01]  /*f730*/  ISETP.GT.AND P1, PT, R8, 0x9, PT ;  /* 0x000000090800780c */ /* 0x000fe20003f24270 */
[----:B------:R-:W-:Y:S01]  /*f740*/  FMUL.FTZ R7, R62, c[0x0][0x320] ;  /* 0x0000c8003e077a20 */ /* 0x000fe20000410000 */
[----:B------:R-:W-:Y:S01]  /*f750*/  FSEL R26, R26, -INF , P0 ;  /* 0xff8000001a1a7808 */ /* 0x000fe20000000000 */
[----:B------:R-:W5:Y:S01]  /*f760*/  MUFU.TANH R31, R31 ;  /* 0x0000001f001f7308 */ /* 0x000f620000002400 */
[C---:B------:R-:W-:Y:S01]  /*f770*/  ISETP.GT.AND P0, PT, R8.reuse, 0x10, PT ;  /* 0x000000100800780c */ /* 0x040fe20003f04270 */
[----:B------:R-:W-:Y:S01]  /*f780*/  FMUL.FTZ R0, R63, c[0x0][0x320] ;  /* 0x0000c8003f007a20 */ /* 0x000fe20000410000 */
[----:B----4-:R-:W-:Y:S01]  /*f790*/  FSEL R22, R27, -INF , P1 ;  /* 0xff8000001b167808 */ /* 0x010fe20000800000 */
[----:B------:R-:W-:Y:S01]  /*f7a0*/  FMUL.FTZ R71, R71, c[0x0][0x320] ;  /* 0x0000c80047477a20 */ /* 0x000fe20000410000 */
[----:B------:R-:W-:Y:S01]  /*f7b0*/  ISETP.GT.AND P1, PT, R8, 0x11, PT ;  /* 0x000000110800780c */ /* 0x000fe20003f24270 */
[----:B------:R-:W-:Y:S01]  /*f7c0*/  FMUL.FTZ R50, R50, c[0x0][0x320] ;  /* 0x0000c80032327a20 */ /* 0x000fe20000410000 */
[----:B------:R-:W-:Y:S01]  /*f7d0*/  IMNMX R9, R9, R6, PT ;  /* 0x0000000609097217 */ /* 0x000fe20003800200 */
[----:B------:R-:W4:Y:S01]  /*f7e0*/  MUFU.TANH R192, R48 ;  /* 0x0000003000c07308 */ /* 0x000f220000002400 */
[----:B--2---:R-:W-:Y:S01]  /*f7f0*/  FSEL R20, R28, -INF , P0 ;  /* 0xff8000001c147808 */ /* 0x004fe20000000000 */
[----:B------:R-:W-:Y:S01]  /*f800*/  FMUL.FTZ R51, R51, c[0x0][0x320] ;  /* 0x0000c80033337a20 */ /* 0x000fe20000410000 */
[----:B------:R-:W-:Y:S01]  /*f810*/  ISETP.GT.AND P0, PT, R8, 0x18, PT ;  /* 0x000000180800780c */ /* 0x000fe20003f04270 */
[----:B------:R-:W-:Y:S01]  /*f820*/  FMUL.FTZ R46, R46, c[0x0][0x320] ;  /* 0x0000c8002e2e7a20 */ /* 0x000fe20000410000 */
[----:B-1----:R-:W-:Y:S01]  /*f830*/  FSEL R6, R29, -INF , P1 ;  /* 0xff8000001d067808 */ /* 0x002fe20000800000 */
[----:B------:R-:W-:Y:S01]  /*f840*/  FMUL.FTZ R47, R47, c[0x0][0x320] ;  /* 0x0000c8002f2f7a20 */ /* 0x000fe20000410000 */
[----:B------:R-:W-:Y:S01]  /*f850*/  ISETP.GT.AND P1, PT, R8, 0x19, PT ;  /* 0x000000190800780c */ /* 0x000fe20003f24270 */
[----:B------:R-:W1:Y:S01]  /*f860*/  MUFU.TANH R190, R49 ;  /* 0x0000003100be7308 */ /* 0x000e620000002400 */
[----:B---3--:R-:W-:Y:S01]  /*f870*/  FSEL R18, R30, -INF , P0 ;  /* 0xff8000001e127808 */ /* 0x008fe20000000000 */
[----:B------:R-:W-:Y:S01]  /*f880*/  LDSM.16.MT88.4 R80, [R173+0x4100] ;  /* 0x00410000ad50783b */ /* 0x000fe20000004200 */
[----:B------:R-:W-:-:S02]  /*f890*/  ISETP.GT.AND P0, PT, R8, 0x20, PT ;  /* 0x000000200800780c */ /* 0x000fc40003f04270 */
[----:B-----5:R-:W-:Y:S01]  /*f8a0*/  FSEL R14, R31, -INF , P1 ;  /* 0xff8000001f0e7808 */ /* 0x020fe20000800000 */
[----:B------:R-:W-:Y:S01]  /*f8b0*/  LDSM.16.MT88.4 R88, [R134+0x4100] ;  /* 0x004100008658783b */ /* 0x000fe20000004200 */
[----:B------:R-:W-:Y:S01]  /*f8c0*/  ISETP.GT.AND P1, PT, R8, 0x21, PT ;  /* 0x000000210800780c */ /* 0x000fe20003f24270 */
[----:B------:R-:W2:Y:S01]  /*f8d0*/  MUFU.TANH R182, R44 ;  /* 0x0000002c00b67308 */ /* 0x000ea20000002400 */
[----:B------:R-:W-:Y:S01]  /*f8e0*/  FSEL R224, R224, -INF , P0 ;  /* 0xff800000e0e07808 */ /* 0x000fe20000000000 */
[----:B------:R-:W-:Y:S01]  /*f8f0*/  LDSM.16.MT88.4 R144, [R135+0x900] ;  /* 0x000900008790783b */ /* 0x000fe20000004200 */
[----:B------:R-:W-:Y:S02]  /*f900*/  ISETP.GT.AND P0, PT, R8, 0x28, PT ;  /* 0x000000280800780c */ /* 0x000fe40003f04270 */
[----:B------:R-:W-:Y:S01]  /*f910*/  FSEL R168, R168, -INF , P1 ;  /* 0xff800000a8a87808 */ /* 0x000fe20000800000 */
[----:B------:R-:W-:Y:S01]  /*f920*/  LDSM.16.MT88.4 R140, [R173+0x900] ;  /* 0x00090000ad8c783b */ /* 0x000fe20000004200 */
[----:B------:R-:W-:Y:S01]  /*f930*/  ISETP.GT.AND P1, PT, R8, 0x29, PT ;  /* 0x000000290800780c */ /* 0x000fe20003f24270 */
[----:B------:R-:W3:Y:S01]  /*f940*/  MUFU.TANH R180, R45 ;  /* 0x0000002d00b47308 */ /* 0x000ee20000002400 */
[----:B------:R-:W-:Y:S01]  /*f950*/  FSEL R170, R170, -INF , P0 ;  /* 0xff800000aaaa7808 */ /* 0x000fe20000000000 */
[----:B------:R-:W-:Y:S01]  /*f960*/  LDSM.16.MT88.4 R136, [R134+0x900] ;  /* 0x000900008688783b */ /* 0x000fe20000004200 */
[----:B------:R-:W-:-:S02]  /*f970*/  ISETP.GT.AND P0, PT, R8, 0x30, PT ;  /* 0x000000300800780c */ /* 0x000fc40003f04270 */
[----:B------:R-:W-:Y:S02]  /*f980*/  FSEL R214, R214, -INF , P1 ;  /* 0xff800000d6d67808 */ /* 0x000fe40000800000 */
[----:B------:R-:W-:Y:S01]  /*f990*/  ISETP.GT.AND P1, PT, R8, 0x31, PT ;  /* 0x000000310800780c */ /* 0x000fe20003f24270 */
[----:B------:R-:W5:Y:S01]  /*f9a0*/  MUFU.TANH R16, R16 ;  /* 0x0000001000107308 */ /* 0x000f620000002400 */
[----:B----4-:R-:W-:Y:S02]  /*f9b0*/  FSEL R192, R192, -INF , P0 ;  /* 0xff800000c0c07808 */ /* 0x010fe40000000000 */
[----:B------:R-:W-:Y:S02]  /*f9c0*/  ISETP.GT.AND P0, PT, R8, 0x38, PT ;  /* 0x000000380800780c */ /* 0x000fe40003f04270 */
[----:B-1----:R-:W-:Y:S02]  /*f9d0*/  FSEL R190, R190, -INF , P1 ;  /* 0xff800000bebe7808 */ /* 0x002fe40000800000 */
[----:B------:R-:W-:Y:S01]  /*f9e0*/  ISETP.GT.AND P1, PT, R8, 0x39, PT ;  /* 0x000000390800780c */ /* 0x000fe20003f24270 */
[----:B------:R-:W1:Y:S01]  /*f9f0*/  MUFU.TANH R17, R17 ;  /* 0x0000001100117308 */ /* 0x000e620000002400 */
[----:B--2---:R-:W-:-:S02]  /*fa00*/  FSEL R182, R182, -INF , P0 ;  /* 0xff800000b6b67808 */ /* 0x004fc40000000000 */
[C---:B------:R-:W-:Y:S02]  /*fa10*/  ISETP.GT.AND P0, PT, R9.reuse, RZ, PT ;  /* 0x000000ff0900720c */ /* 0x040fe40003f04270 */
[----:B---3--:R-:W-:Y:S02]  /*fa20*/  FSEL R180, R180, -INF , P1 ;  /* 0xff800000b4b47808 */ /* 0x008fe40000800000 */
[----:B------:R-:W-:Y:S01]  /*fa30*/  ISETP.GT.AND P1, PT, R9, 0x1, PT ;  /* 0x000000010900780c */ /* 0x000fe20003f24270 */
[----:B------:R-:W2:Y:S01]  /*fa40*/  MUFU.TANH R7, R7 ;  /* 0x0000000700077308 */ /* 0x000ea20000002400 */
[----:B------:R-:W-:Y:S02]  /*fa50*/  FMNMX.FTZ R15, R5, R32, !PT ;  /* 0x00000020050f7209 */ /* 0x000fe40007810000 */
[----:B------:R-:W-:Y:S02]  /*fa60*/  FSEL R11, R24, -INF , P0 ;  /* 0xff800000180b7808 */ /* 0x000fe40000000000 */
[----:B------:R-:W-:-:S02]  /*fa70*/  ISETP.GT.AND P0, PT, R9, 0x8, PT ;  /* 0x000000080900780c */ /* 0x000fc40003f04270 */
[----:B------:R-:W-:Y:S01]  /*fa80*/  FSEL R28, R37, -INF , P1 ;  /* 0xff800000251c7808 */ /* 0x000fe20000800000 */
[----:B------:R-:W3:Y:S01]  /*fa90*/  MUFU.TANH R0, R0 ;  /* 0x0000000000007308 */ /* 0x000ee20000002400 */
[----:B------:R-:W-:Y:S02]  /*faa0*/  FMNMX.FTZ R15, R26, R15, !PT ;  /* 0x0000000f1a0f7209 */ /* 0x000fe40007810000 */
[----:B------:R-:W-:Y:S02]  /*fab0*/  ISETP.GT.AND P1, PT, R9, 0x9, PT ;  /* 0x000000090900780c */ /* 0x000fe40003f24270 */
[----:B------:R-:W-:Y:S02]  /*fac0*/  FSEL R24, R2, -INF , P0 ;  /* 0xff80000002187808 */ /* 0x000fe40000000000 */
[----:B------:R-:W-:Y:S01]  /*fad0*/  FMNMX.FTZ R13, R11, R28, !PT ;  /* 0x0000001c0b0d7209 */ /* 0x000fe20007810000 */
[----:B------:R-:W4:Y:S01]  /*fae0*/  MUFU.TANH R174, R58 ;  /* 0x0000003a00ae7308 */ /* 0x000f220000002400 */
[----:B------:R-:W-:-:S02]  /*faf0*/  FMNMX.FTZ R15, R22, R15, !PT ;  /* 0x0000000f160f7209 */ /* 0x000fc40007810000 */
[C---:B------:R-:W-:Y:S02]  /*fb00*/  ISETP.GT.AND P0, PT, R9.reuse, 0x10, PT ;  /* 0x000000100900780c */ /* 0x040fe40003f04270 */
[----:B------:R-:W-:Y:S02]  /*fb10*/  FSEL R36, R36, -INF , P1 ;  /* 0xff80000024247808 */ /* 0x000fe40000800000 */
[----:B------:R-:W-:Y:S01]  /*fb20*/  FMNMX.FTZ R13, R24, R13, !PT ;  /* 0x0000000d180d7209 */ /* 0x000fe20007810000 */
[----:B------:R2:W2:Y:S01]  /*fb30*/  MUFU.TANH R212, R59 ;  /* 0x0000003b00d47308 */ /* 0x0004a20000002400 */
[----:B------:R-:W-:Y:S02]  /*fb40*/  FMNMX.FTZ R15, R20, R15, !PT ;  /* 0x0000000f140f7209 */ /* 0x000fe40007810000 */
[----:B------:R-:W-:Y:S02]  /*fb50*/  ISETP.GT.AND P1, PT, R9, 0x11, PT ;  /* 0x000000110900780c */ /* 0x000fe40003f24270 */
[----:B-----5:R-:W-:-:S02]  /*fb60*/  FSEL R16, R16, -INF , P0 ;  /* 0xff80000010107808 */ /* 0x020fc40000000000 */
[----:B------:R-:W-:Y:S01]  /*fb70*/  FMNMX.FTZ R13, R36, R13, !PT ;  /* 0x0000000d240d7209 */ /* 0x000fe20007810000 */
[----:B------:R-:W5:Y:S01]  /*fb80*/  MUFU.TANH R194, R70 ;  /* 0x0000004600c27308 */ /* 0x000f620000002400 */
[----:B------:R-:W-:Y:S02]  /*fb90*/  FMNMX.FTZ R15, R6, R15, !PT ;  /* 0x0000000f060f7209 */ /* 0x000fe40007810000 */
[----:B------:R-:W-:Y:S02]  /*fba0*/  ISETP.GT.AND P0, PT, R9, 0x18, PT ;  /* 0x000000180900780c */ /* 0x000fe40003f04270 */
[----:B-1----:R-:W-:Y:S02]  /*fbb0*/  FSEL R12, R17, -INF , P1 ;  /* 0xff800000110c7808 */ /* 0x002fe40000800000 */
[----:B------:R-:W-:Y:S01]  /*fbc0*/  FMNMX.FTZ R13, R16, R13, !PT ;  /* 0x0000000d100d7209 */ /* 0x000fe20007810000 */
[----:B------:R-:W1:Y:S01]  /*fbd0*/  MUFU.TANH R71, R71 ;  /* 0x0000004700477308 */ /* 0x000e620000002400 */
[----:B------:R-:W-:Y:S01]  /*fbe0*/  FMNMX.FTZ R15, R18, R15, !PT ;  /* 0x0000000f120f7209 */ /* 0x000fe20007810000 */
[----:B--2---:R-:W-:Y:S01]  /*fbf0*/  LDSM.16.MT88.4 R56, [R134+0x2100] ;  /* 0x002100008638783b */ /* 0x004fe20000004200 */
[----:B------:R-:W-:-:S02]  /*fc00*/  ISETP.GT.AND P1, PT, R9, 0x19, PT ;  /* 0x000000190900780c */ /* 0x000fc40003f24270 */
[----:B------:R-:W-:Y:S02]  /*fc10*/  FSEL R10, R7, -INF , P0 ;  /* 0xff800000070a7808 */ /* 0x000fe40000000000 */
[----:B------:R-:W-:Y:S01]  /*fc20*/  FMNMX.FTZ R13, R12, R13, !PT ;  /* 0x0000000d0c0d7209 */ /* 0x000fe20007810000 */
[----:B------:R-:W2:Y:S01]  /*fc30*/  MUFU.TANH R50, R50 ;  /* 0x0000003200327308 */ /* 0x000ea20000002400 */
[----:B------:R-:W-:Y:S02]  /*fc40*/  FMNMX.FTZ R15, R14, R15, !PT ;  /* 0x0000000f0e0f7209 */ /* 0x000fe40007810000 */
[----:B------:R-:W-:Y:S02]  /*fc50*/  ISETP.GT.AND P0, PT, R9, 0x20, PT ;  /* 0x000000200900780c */ /* 0x000fe40003f04270 */
[----:B---3--:R-:W-:Y:S02]  /*fc60*/  FSEL R8, R0, -INF , P1 ;  /* 0xff80000000087808 */ /* 0x008fe40000800000 */
[----:B------:R-:W-:Y:S01]  /*fc70*/  FMNMX.FTZ R13, R10, R13, !PT ;  /* 0x0000000d0a0d7209 */ /* 0x000fe20007810000 */
[----:B------:R-:W3:Y:S01]  /*fc80*/  MUFU.TANH R51, R51 ;  /* 0x0000003300337308 */ /* 0x000ee20000002400 */
[----:B------:R-:W-:-:S02]  /*fc90*/  FMNMX.FTZ R15, R224, R15, !PT ;  /* 0x0000000fe00f7209 */ /* 0x000fc40007810000 */
[C---:B------:R-:W-:Y:S02]  /*fca0*/  ISETP.GT.AND P1, PT, R9.reuse, 0x21, PT ;  /* 0x000000210900780c */ /* 0x040fe40003f24270 */
[----:B----4-:R-:W-:Y:S02]  /*fcb0*/  FSEL R174, R174, -INF , P0 ;  /* 0xff800000aeae7808 */ /* 0x010fe40000000000 */
[----:B------:R-:W-:Y:S01]  /*fcc0*/  FMNMX.FTZ R13, R8, R13, !PT ;  /* 0x0000000d080d7209 */ /* 0x000fe20007810000 */
[----:B------:R-:W4:Y:S01]  /*fcd0*/  MUFU.TANH R46, R46 ;  /* 0x0000002e002e7308 */ /* 0x000f220000002400 */
[----:B------:R-:W-:Y:S02]  /*fce0*/  FMNMX.FTZ R7, R168, R15, !PT ;  /* 0x0000000fa8077209 */ /* 0x000fe40007810000 */
[----:B------:R-:W-:Y:S02]  /*fcf0*/  ISETP.GT.AND P0, PT, R9, 0x28, PT ;  /* 0x000000280900780c */ /* 0x000fe40003f04270 */
[----:B------:R-:W-:-:S02]  /*fd00*/  FSEL R212, R212, -INF , P1 ;  /* 0xff800000d4d47808 */ /* 0x000fc40000800000 */
[----:B------:R-:W-:Y:S01]  /*fd10*/  FMNMX.FTZ R13, R174, R13, !PT ;  /* 0x0000000dae0d7209 */ /* 0x000fe20007810000 */
[----:B------:R-:W2:Y:S01]  /*fd20*/  MUFU.TANH R47, R47 ;  /* 0x0000002f002f7308 */ /* 0x000ea20000002400 */
[----:B------:R-:W-:Y:S02]  /*fd30*/  FMNMX.FTZ R7, R170, R7, !PT ;  /* 0x00000007aa077209 */ /* 0x000fe40007810000 */
[----:B------:R-:W-:Y:S02]  /*fd40*/  ISETP.GT.AND P1, PT, R9, 0x29, PT ;  /* 0x000000290900780c */ /* 0x000fe40003f24270 */
[----:B-----5:R-:W-:Y:S02]  /*fd50*/  FSEL R194, R194, -INF , P0 ;  /* 0xff800000c2c27808 */ /* 0x020fe40000000000 */
[----:B------:R-:W-:Y:S02]  /*fd60*/  FMNMX.FTZ R13, R212, R13, !PT ;  /* 0x0000000dd40d7209 */ /* 0x000fe40007810000 */
[----:B------:R-:W-:-:S02]  /*fd70*/  FMNMX.FTZ R7, R214, R7, !PT ;  /* 0x00000007d6077209 */ /* 0x000fc40007810000 */
[----:B------:R-:W-:Y:S02]  /*fd80*/  ISETP.GT.AND P0, PT, R9, 0x30, PT ;  /* 0x000000300900780c */ /* 0x000fe40003f04270 */
[----:B-1----:R-:W-:Y:S02]  /*fd90*/  FSEL R178, R71, -INF , P1 ;  /* 0xff80000047b27808 */ /* 0x002fe40000800000 */
[----:B------:R-:W-:Y:S02]  /*fda0*/  FMNMX.FTZ R13, R194, R13, !PT ;  /* 0x0000000dc20d7209 */ /* 0x000fe40007810000 */
[----:B------:R-:W-:Y:S02]  /*fdb0*/  FMNMX.FTZ R7, R192, R7, !PT ;  /* 0x00000007c0077209 */ /* 0x000fe40007810000 */
[----:B------:R-:W-:Y:S02]  /*fdc0*/  ISETP.GT.AND P2, PT, R9, 0x31, PT ;  /* 0x000000310900780c */ /* 0x000fe40003f44270 */
[----:B--2---:R-:W-:-:S02]  /*fdd0*/  FSEL R150, R50, -INF , P0 ;  /* 0xff80000032967808 */ /* 0x004fc40000000000 */
[----:B------:R-:W-:Y:S02]  /*fde0*/  FMNMX.FTZ R13, R178, R13, !PT ;  /* 0x0000000db20d7209 */ /* 0x000fe40007810000 */
[----:B------:R-:W-:Y:S02]  /*fdf0*/  FMNMX.FTZ R7, R190, R7, !PT ;  /* 0x00000007be077209 */ /* 0x000fe40007810000 */
[----:B------:R-:W-:Y:S02]  /*fe00*/  ISETP.GT.AND P1, PT, R9, 0x38, PT ;  /* 0x000000380900780c */ /* 0x000fe40003f24270 */
[----:B---3--:R-:W-:Y:S02]  /*fe10*/  FSEL R148, R51, -INF , P2 ;  /* 0xff80000033947808 */ /* 0x008fe40001000000 */
[----:B------:R-:W-:Y:S01]  /*fe20*/  FMNMX.FTZ R13, R150, R13, !PT ;  /* 0x0000000d960d7209 */ /* 0x000fe20007810000 */
[----:B------:R-:W-:Y:S01]  /*fe30*/  LDSM.16.MT88.4 R48, [R173+0x2100] ;  /* 0x00210000ad30783b */ /* 0x000fe20000004200 */
[----:B------:R-:W-:-:S02]  /*fe40*/  FMNMX.FTZ R7, R182, R7, !PT ;  /* 0x00000007b6077209 */ /* 0x000fc40007810000 */
[----:B------:R-:W-:Y:S02]  /*fe50*/  ISETP.GT.AND P0, PT, R9, 0x39, PT ;  /* 0x000000390900780c */ /* 0x000fe40003f04270 */
[----:B----4-:R-:W-:Y:S02]  /*fe60*/  FSEL R176, R46, -INF , P1 ;  /* 0xff8000002eb07808 */ /* 0x010fe40000800000 */
[----:B------:R-:W-:Y:S02]  /*fe70*/  FMNMX.FTZ R13, R148, R13, !PT ;  /* 0x0000000d940d7209 */ /* 0x000fe40007810000 */
[----:B------:R-:W-:Y:S02]  /*fe80*/  FMNMX.FTZ R0, R180, R7, !PT ;  /* 0x00000007b4007209 */ /* 0x000fe40007810000 */
[----:B------:R-:W-:Y:S02]  /*fe90*/  FSEL R172, R47, -INF , P0 ;  /* 0xff8000002fac7808 */ /* 0x000fe40000000000 */
        /* <DEDUP_REMOVED lines=19> */
[----:B------:R-:W-:Y:S01]  /*ffd0*/  LDSM.16.MT88.4 R32, [R165+0x900] ;  /* 0x00090000a520783b */ /* 0x000fe20000004200 */
[----:B------:R-:W-:Y:S01]  /*ffe0*/  FFMA.FTZ R157, R22, c[0x0][0x2d0], -R149 ;  /* 0x0000b400169d7a23 */ /* 0x000fe20000010895 */
[----:B------:R-:W-:Y:S01]  /*fff0*/  MUFU.EX2 R164, R164 ;  /* 0x000000a400a47308 */ /* 0x000fe20000000800 */
[--C-:B------:R-:W-:Y:S01]  /*10000*/  FFMA.FTZ R166, R11, c[0x0][0x2d0], -R171.reuse ;  /* 0x0000b4000ba67a23 */ /* 0x100fe200000108ab */
[----:B------:R-:W-:Y:S01]  /*10010*/  ISETP.GE.AND P0, PT, R95, 0x3, PT ;  /* 0x000000035f00780c */ /* 0x000fe20003f06270 */
[----:B------:R-:W-:-:S02]  /*10020*/  FFMA.FTZ R163, R28, c[0x0][0x2d0], -R171 ;  /* 0x0000b4001ca37a23 */ /* 0x000fc400000108ab */
[--C-:B------:R-:W-:Y:S01]  /*10030*/  FFMA.FTZ R158, R24, c[0x0][0x2d0], -R171.reuse ;  /* 0x0000b400189e7a23 */ /* 0x100fe200000108ab */
[----:B------:R-:W-:Y:S01]  /*10040*/  LDSM.16.MT88.4 R28, [R173+0x2900] ;  /* 0x00290000ad1c783b */ /* 0x000fe20000004200 */
[----:B------:R-:W-:Y:S01]  /*10050*/  FFMA.FTZ R159, R36, c[0x0][0x2d0], -R171 ;  /* 0x0000b400249f7a23 */ /* 0x000fe200000108ab */
[----:B------:R-:W1:Y:S01]  /*10060*/  MUFU.EX2 R161, R161 ;  /* 0x000000a100a17308 */ /* 0x000e620000000800 */
[--C-:B------:R-:W-:Y:S01]  /*10070*/  FFMA.FTZ R155, R6, c[0x0][0x2d0], -R149.reuse ;  /* 0x0000b400069b7a23 */ /* 0x100fe20000010895 */
[----:B------:R-:W-:Y:S01]  /*10080*/  LDSM.16.MT88.4 R24, [R134+0x2900] ;  /* 0x002900008618783b */ /* 0x000fe20000004200 */
[----:B------:R-:W-:Y:S02]  /*10090*/  FFMA.FTZ R3, R14, c[0x0][0x2d0], -R149 ;  /* 0x0000b4000e037a23 */ /* 0x000fe40000010895 */
[----:B------:R-:W-:Y:S01]  /*100a0*/  FFMA.FTZ R153, R12, c[0x0][0x2d0], -R171 ;  /* 0x0000b4000c997a23 */ /* 0x000fe200000108ab */
[----:B------:R-:W2:Y:S01]  /*100b0*/  LDSM.16.MT88.4 R4, [R4+0x4100] ;  /* 0x004100000404783b */ /* 0x000ea20000004200 */
[--C-:B------:R-:W-:Y:S01]  /*100c0*/  FFMA.FTZ R160, R20, c[0x0][0x2d0], -R149.reuse ;  /* 0x0000b40014a07a23 */ /* 0x100fe20000010895 */
[----:B------:R-:W-:Y:S01]  /*100d0*/  MUFU.EX2 R162, R162 ;  /* 0x000000a200a27308 */ /* 0x000fe20000000800 */
[----:B------:R-:W-:Y:S01]  /*100e0*/  FFMA.FTZ R152, R18, c[0x0][0x2d0], -R149 ;  /* 0x0000b40012987a23 */ /* 0x000fe20000010895 */
[----:B------:R-:W3:Y:S01]  /*100f0*/  LDSM.16.MT88.4 R12, [R165+0x2900] ;  /* 0x00290000a50c783b */ /* 0x000ee20000004200 */
[--C-:B------:R-:W-:Y:S01]  /*10100*/  FFMA.FTZ R156, R16, c[0x0][0x2d0], -R171.reuse ;  /* 0x0000b400109c7a23 */ /* 0x100fe200000108ab */
[----:B------:R-:W-:Y:S01]  /*10110*/  @P0 IADD3 R95, R95, -0x3, RZ ;  /* 0xfffffffd5f5f0810 */ /* 0x000fe20007ffe0ff */
[--C-:B------:R-:W-:Y:S01]  /*10120*/  FFMA.FTZ R133, R10, c[0x0][0x2d0], -R171.reuse ;  /* 0x0000b4000a857a23 */ /* 0x100fe200000108ab */
[----:B------:R-:W4:Y:S01]  /*10130*/  LDSM.16.MT88.4 R20, [R135+0x2900] ;  /* 0x002900008714783b */ /* 0x000f220000004200 */
[----:B------:R-:W-:Y:S01]  /*10140*/  FFMA.FTZ R154, R8, c[0x0][0x2d0], -R171 ;  /* 0x0000b400089a7a23 */ /* 0x000fe200000108ab */
[----:B------:R-:W5:Y:S01]  /*10150*/  MUFU.EX2 R157, R157 ;  /* 0x0000009d009d7308 */ /* 0x000f620000000800 */
[----:B-1----:R-:W-:Y:S01]  /*10160*/  F2FP.PACK_AB R96, R161, R164 ;  /* 0x000000a4a160723e */ /* 0x002fe200000000ff */
[----:B------:R-:W1:Y:S01]  /*10170*/  LDSM.16.MT88.4 R16, [R135+0x4900] ;  /* 0x004900008710783b */ /* 0x000e620000004200 */
[----:B------:R-:W-:-:S02]  /*10180*/  FFMA.FTZ R167, R224, c[0x0][0x2d0], -R149 ;  /* 0x0000b400e0a77a23 */ /* 0x000fc40000010895 */
[--C-:B------:R-:W-:Y:S02]  /*10190*/  FFMA.FTZ R168, R168, c[0x0][0x2d0], -R149.reuse ;  /* 0x0000b400a8a87a23 */ /* 0x100fe40000010895 */
[--C-:B------:R-:W-:Y:S01]  /*101a0*/  FFMA.FTZ R170, R170, c[0x0][0x2d0], -R149.reuse ;  /* 0x0000b400aaaa7a23 */ /* 0x100fe20000010895 */
[----:B------:R-:W-:Y:S01]  /*101b0*/  MUFU.EX2 R166, R166 ;  /* 0x000000a600a67308 */ /* 0x000fe20000000800 */
[----:B------:R-:W-:Y:S02]  /*101c0*/  FFMA.FTZ R169, R214, c[0x0][0x2d0], -R149 ;  /* 0x0000b400d6a97a23 */ /* 0x000fe40000010895 */
[--C-:B------:R-:W-:Y:S02]  /*101d0*/  FFMA.FTZ R174, R174, c[0x0][0x2d0], -R171.reuse ;  /* 0x0000b400aeae7a23 */ /* 0x100fe400000108ab */
[--C-:B------:R-:W-:Y:S02]  /*101e0*/  FFMA.FTZ R175, R212, c[0x0][0x2d0], -R171.reuse ;  /* 0x0000b400d4af7a23 */ /* 0x100fe400000108ab */
[--C-:B------:R-:W-:Y:S01]  /*101f0*/  FFMA.FTZ R177, R194, c[0x0][0x2d0], -R171.reuse ;  /* 0x0000b400c2b17a23 */ /* 0x100fe200000108ab */
[----:B------:R-:W2:Y:S01]  /*10200*/  MUFU.EX2 R163, R163 ;  /* 0x000000a300a37308 */ /* 0x000ea20000000800 */
[----:B-----5:R-:W-:Y:S01]  /*10210*/  F2FP.PACK_AB R98, R157, R162 ;  /* 0x000000a29d62723e */ /* 0x020fe200000000ff */
[----:B------:R-:W-:-:S02]  /*10220*/  FFMA.FTZ R178, R178, c[0x0][0x2d0], -R171 ;  /* 0x0000b400b2b27a23 */ /* 0x000fc400000108ab */
[----:B------:R-:W-:Y:S02]  /*10230*/  FFMA.FTZ R181, R182, c[0x0][0x2d0], -R149 ;  /* 0x0000b400b6b57a23 */ /* 0x000fe40000010895 */
[--C-:B------:R-:W-:Y:S02]  /*10240*/  FFMA.FTZ R182, R150, c[0x0][0x2d0], -R171.reuse ;  /* 0x0000b40096b67a23 */ /* 0x100fe400000108ab */
[----:B------:R-:W-:Y:S01]  /*10250*/  MUFU.EX2 R158, R158 ;  /* 0x0000009e009e7308 */ /* 0x000fe20000000800 */
[--C-:B------:R-:W-:Y:S02]  /*10260*/  FFMA.FTZ R183, R148, c[0x0][0x2d0], -R171.reuse ;  /* 0x0000b40094b77a23 */ /* 0x100fe400000108ab */
[----:B------:R-:W-:Y:S02]  /*10270*/  FFMA.FTZ R176, R176, c[0x0][0x2d0], -R171 ;  /* 0x0000b400b0b07a23 */ /* 0x000fe400000108ab */
[--C-:B------:R-:W-:Y:S02]  /*10280*/  FFMA.FTZ R179, R192, c[0x0][0x2d0], -R149.reuse ;  /* 0x0000b400c0b37a23 */ /* 0x100fe40000010895 */
[--C-:B------:R-:W-:Y:S01]  /*10290*/  FFMA.FTZ R190, R190, c[0x0][0x2d0], -R149.reuse ;  /* 0x0000b400bebe7a23 */ /* 0x100fe20000010895 */
[----:B------:R-:W5:Y:S01]  /*102a0*/  MUFU.EX2 R159, R159 ;  /* 0x0000009f009f7308 */ /* 0x000f620000000800 */
[----:B--2---:R-:W-:Y:S01]  /*102b0*/  F2FP.PACK_AB R97, R163, R166 ;  /* 0x000000a6a361723e */ /* 0x004fe200000000ff */
[----:B------:R-:W-:-:S02]  /*102c0*/  FFMA.FTZ R180, R180, c[0x0][0x2d0], -R149 ;  /* 0x0000b400b4b47a23 */ /* 0x000fc40000010895 */
[----:B------:R-:W-:Y:S01]  /*102d0*/  FFMA.FTZ R171, R172, c[0x0][0x2d0], -R171 ;  /* 0x0000b400acab7a23 */ /* 0x000fe200000108ab */
[----:B------:R-:W-:Y:S01]  /*102e0*/  LDSM.16.MT88.4 R148, [R173+0x3900] ;  /* 0x00390000ad94783b */ /* 0x000fe20000004200 */
[----:B------:R-:W-:Y:S02]  /*102f0*/  FADD.FTZ R161, R164, R161 ;  /* 0x000000a1a4a17221 */ /* 0x000fe40000010000 */
[----:B------:R-:W-:Y:S01]  /*10300*/  MUFU.EX2 R160, R160 ;  /* 0x000000a000a07308 */ /* 0x000fe20000000800 */
[----:B------:R-:W-:Y:S02]  /*10310*/  FADD.FTZ R163, R166, R163 ;  /* 0x000000a3a6a37221 */ /* 0x000fe40000010000 */
[----:B------:R-:W-:Y:S02]  /*10320*/  FADD.FTZ R162, R162, R161 ;  /* 0x000000a1a2a27221 */ /* 0x000fe40000010000 */
[----:B------:R-:W-:Y:S02]  /*10330*/  @P0 IMAD R94, R94, R95, RZ ;  /* 0x0000005f5e5e0224 */ /* 0x000fe400078e02ff */
[----:B------:R-:W-:Y:S01]  /*10340*/  FADD.FTZ R157, R157, R162 ;  /* 0x000000a29d9d7221 */ /* 0x000fe20000010000 */
[----:B-----5:R-:W-:Y:S01]  /*10350*/  F2FP.PACK_AB R99, R159, R158 ;  /* 0x0000009e9f63723e */ /* 0x020fe200000000ff */
[----:B------:R-:W2:Y:S01]  /*10360*/  MUFU.EX2 R155, R155 ;  /* 0x0000009b009b7308 */ /* 0x000ea20000000800 */
[----:B------:R-:W-:-:S02]  /*10370*/  FADD.FTZ R158, R158, R163 ;  /* 0x000000a39e9e7221 */ /* 0x000fc40000010000 */
[----:B------:R-:W-:Y:S02]  /*10380*/  IMAD.MOV.U32 R212, RZ, RZ, RZ ;  /* 0x000000ffffd47224 */ /* 0x000fe400078e00ff */
        /* <DEDUP_REMOVED lines=62> */
[C---:B----4-:R-:W-:Y:S08]  /*10770*/  HMMA.16816.F32 R36, R4.reuse, R20, R36 ;  /* 0x000000140424723c */ /* 0x050ff00000001824 */
[C---:B------:R-:W-:Y:S01]  /*10780*/  HMMA.16816.F32 R40, R4.reuse, R22, R40 ;  /* 0x000000160428723c */ /* 0x040fe20000001828 */
[----:B------:R-:W2:Y:S07]  /*10790*/  LDSM.16.MT88.4 R20, [R173+0x4900] ;  /* 0x00490000ad14783b */ /* 0x000eae0000004200 */
[C---:B------:R-:W-:Y:S08]  /*107a0*/  HMMA.16816.F32 R68, R4.reuse, R16, R68 ;  /* 0x000000100444723c */ /* 0x040ff00000001844 */
        /* <DEDUP_REMOVED lines=25> */
[----:B------:R-:W4:Y:S07]  /*10940*/  LDSM.16.MT88.4 R24, [R173+0x1100] ;  /* 0x00110000ad18783b */ /* 0x000f2e0000004200 */
[C---:B---3--:R-:W-:Y:S08]  /*10950*/  HMMA.16816.F32 R8, R4.reuse, R16, R8 ;  /* 0x000000100408723c */ /* 0x048ff00000001808 */
[----:B------:R-:W-:Y:S01]  /*10960*/  HMMA.16816.F32 R96, R4, R18, R96 ;  /* 0x000000120460723c */ /* 0x000fe20000001860 */
[----:B------:R-:W3:Y:S06]  /*10970*/  LDSM.16.MT88.4 R16, [R165+0x3100] ;  /* 0x00310000a510783b */ /* 0x000eec0000004200 */
[----:B------:R-:W-:Y:S01]  /*10980*/  F2FP.PACK_AB R4, R168, R167 ;  /* 0x000000a7a804723e */ /* 0x000fe200000000ff */
[----:B------:R-:W-:Y:S01]  /*10990*/  FADD.FTZ R167, R167, R152 ;  /* 0x00000098a7a77221 */ /* 0x000fe20000010000 */
[----:B------:R-:W-:Y:S01]  /*109a0*/  F2FP.PACK_AB R5, R175, R174 ;  /* 0x000000aeaf05723e */ /* 0x000fe200000000ff */
[----:B------:R-:W-:Y:S01]  /*109b0*/  FADD.FTZ R174, R174, R133 ;  /* 0x00000085aeae7221 */ /* 0x000fe20000010000 */
[----:B------:R-:W-:Y:S01]  /*109c0*/  F2FP.PACK_AB R6, R169, R170 ;  /* 0x000000aaa906723e */ /* 0x000fe200000000ff */
[----:B------:R-:W-:Y:S01]  /*109d0*/  FADD.FTZ R167, R168, R167 ;  /* 0x000000a7a8a77221 */ /* 0x000fe20000010000 */
[----:B------:R-:W-:Y:S01]  /*109e0*/  F2FP.PACK_AB R7, R178, R177 ;  /* 0x000000b1b207723e */ /* 0x000fe200000000ff */
[----:B------:R-:W-:-:S02]  /*109f0*/  FADD.FTZ R174, R175, R174 ;  /* 0x000000aeafae7221 */ /* 0x000fc40000010000 */
[----:B------:R-:W-:Y:S02]  /*10a00*/  FADD.FTZ R170, R170, R167 ;  /* 0x000000a7aaaa7221 */ /* 0x000fe40000010000 */
[----:B------:R-:W-:Y:S02]  /*10a10*/  FADD.FTZ R177, R177, R174 ;  /* 0x000000aeb1b17221 */ /* 0x000fe40000010000 */
[----:B-1----:R-:W-:Y:S01]  /*10a20*/  HMMA.16816.F32 R36, R4, R12, R36 ;  /* 0x0000000c0424723c */ /* 0x002fe20000001824 */
[----:B------:R-:W-:Y:S02]  /*10a30*/  FADD.FTZ R170, R169, R170 ;  /* 0x000000aaa9aa7221 */ /* 0x000fe40000010000 */
[----:B------:R-:W-:-:S05]  /*10a40*/  FADD.FTZ R177, R178, R177 ;  /* 0x000000b1b2b17221 */ /* 0x000fca0000010000 */
        /* <DEDUP_REMOVED lines=29> */
[C---:B----4-:R-:W-:Y:S08]  /*10c20*/  HMMA.16816.F32 R68, R4.reuse, R24, R68 ;  /* 0x000000180444723c */ /* 0x050ff00000001844 */
[C---:B------:R-:W-:Y:S01]  /*10c30*/  HMMA.16816.F32 R72, R4.reuse, R26, R72 ;  /* 0x0000001a0448723c */ /* 0x040fe20000001848 */
[----:B------:R-:W-:Y:S07]  /*10c40*/  LDSM.16.MT88.4 R24, [R134+0x3900] ;  /* 0x003900008618783b */ /* 0x000fee0000004200 */
        /* <DEDUP_REMOVED lines=21> */
[C---:B---3--:R-:W-:Y:S07]  /*10da0*/  HMMA.16816.F32 R68, R4.reuse, R16, R68 ;  /* 0x000000100444723c */ /* 0x048fee0000001844 */
[-C--:B------:R-:W-:Y:S01]  /*10db0*/  @P0 IMAD.WIDE.U32 R16, R95, R93.reuse, R210 ;  /* 0x0000005d5f100225 */ /* 0x080fe200078e00d2 */
[C---:B------:R-:W-:Y:S07]  /*10dc0*/  HMMA.16816.F32 R72, R4.reuse, R18, R72 ;  /* 0x000000120448723c */ /* 0x040fee0000001848 */
[----:B------:R-:W-:Y:S01]  /*10dd0*/  @P0 LEA R18, P1, R16, c[0x0][0x1c8], 0x1 ;  /* 0x0000720010120a11 */ /* 0x000fe200078208ff */
[C---:B------:R-:W-:Y:S08]  /*10de0*/  HMMA.16816.F32 R44, R4.reuse, R148, R44 ;  /* 0x00000094042c723c */ /* 0x040ff0000000182c */
[C---:B-1----:R-:W-:Y:S07]  /*10df0*/  HMMA.16816.F32 R84, R4.reuse, R12, R84 ;  /* 0x0000000c0454723c */ /* 0x042fee0000001854 */
[----:B------:R-:W-:Y:S01]  /*10e00*/  @P3 IMAD.HI.U32 R13, R92, c[0x0][0x2c8], RZ ;  /* 0x0000b2005c0d3a27 */ /* 0x000fe200078e00ff */
[----:B------:R-:W-:Y:S01]  /*10e10*/  @P0 SHF.R.S32.HI R12, RZ, 0x1f, R95 ;  /* 0x0000001fff0c0819 */ /* 0x000fe2000001145f */
[----:B------:R-:W-:Y:S03]  /*10e20*/  HMMA.16816.F32 R88, R4, R14, R88 ;  /* 0x0000000e0458723c */ /* 0x000fe60000001858 */
[----:B------:R-:W-:Y:S01]  /*10e30*/  @P3 SHF.R.U32.HI R92, RZ, c[0x0][0x2cc], R13 ;  /* 0x0000b300ff5c3a19 */ /* 0x000fe2000001160d */
[----:B------:R-:W-:-:S03]  /*10e40*/  @P0 IMAD R12, R12, R93, R94 ;  /* 0x0000005d0c0c0224 */ /* 0x000fc600078e025e */
[----:B------:R-:W-:Y:S01]  /*10e50*/  IADD3 R92, R92, R215, -R218 ;  /* 0x000000d75c5c7210 */ /* 0x000fe20007ffe8da */
[----:B------:R-:W-:Y:S01]  /*10e60*/  @P0 IMAD.IADD R13, R17, 0x1, R12 ;  /* 0x00000001110d0824 */ /* 0x000fe200078e020c */
[C---:B------:R-:W-:Y:S02]  /*10e70*/  HMMA.16816.F32 R48, R4.reuse, R150, R48 ;  /* 0x000000960430723c */ /* 0x040fe40000001830 */
[----:B------:R-:W-:Y:S02]  /*10e80*/  SHF.R.S32.HI R15, RZ, 0x1f, R92 ;  /* 0x0000001fff0f7819 */ /* 0x000fe4000001145c */
[----:B------:R-:W-:Y:S02]  /*10e90*/  @P0 LEA.HI.X R19, R16, c[0x0][0x1cc], R13, 0x1, P1 ;  /* 0x0000730010130a11 */ /* 0x000fe400008f0c0d */
[----:B------:R-:W-:Y:S02]  /*10ea0*/  LEA.HI R3, R15, R92, RZ, 0x6 ;  /* 0x0000005c0f037211 */ /* 0x000fe400078f30ff */
[----:B--2---:R-:W-:Y:S01]  /*10eb0*/  HMMA.16816.F32 R92, R4, R20, R8 ;  /* 0x00000014045c723c */ /* 0x004fe20000001808 */
[----:B------:R-:W-:Y:S01]  /*10ec0*/  @!PT LDS RZ, [RZ] ;  /* 0x00000000fffff984 */ /* 0x000fe20000000800 */
[----:B------:R-:W-:Y:S01]  /*10ed0*/  @!PT LDS RZ, [RZ] ;  /* 0x00000000fffff984 */ /* 0x000fe20000000800 */
[----:B------:R-:W-:Y:S01]  /*10ee0*/  @!PT LDS RZ, [RZ] ;  /* 0x00000000fffff984 */ /* 0x000fe20000000800 */
[----:B------:R1:W-:Y:S01]  /*10ef0*/  @P0 LDGSTS.E.BYPASS.LTC128B.128 [R132+0xc100], [R18.64], !P6 ;  /* 0x0c10000012840fae */ /* 0x0003e2000f101d46 */
[----:B------:R-:W-:-:S03]  /*10f00*/  SHF.R.S32.HI R3, RZ, 0x6, R3 ;  /* 0x00000006ff037819 */ /* 0x000fc60000011403 */
[----:B------:R1:W-:Y:S01]  /*10f10*/  @P0 LDGSTS.E.BYPASS.LTC128B.128 [R132+0xe100], [R18.64+0x80], !P5 ;  /* 0x0e10008012840fae */ /* 0x0003e2000e901d46 */
[----:B------:R-:W-:Y:S02]  /*10f20*/  IMNMX R234, RZ, R3, !PT ;  /* 0x00000003ffea7217 */ /* 0x000fe40007800200 */
[C---:B------:R-:W-:Y:S01]  /*10f30*/  @P0 LEA R8, P1, R199.reuse, R18, 0x1 ;  /* 0x00000012c7080211 */ /* 0x040fe200078208ff */
[----:B------:R1:W-:Y:S01]  /*10f40*/  @P0 LDGSTS.E.BYPASS.LTC128B.128 [R132+0x10100], [R18.64+0x100], !P4 ;  /* 0x1010010012840fae */ /* 0x0003e2000e101d46 */
[----:B------:R-:W-:Y:S02]  /*10f50*/  HMMA.16816.F32 R76, R4, R144, R76 ;  /* 0x00000090044c723c */ /* 0x000fe4000000184c */
[----:B------:R-:W-:-:S05]  /*10f60*/  @P0 LEA.HI.X R9, R199, R19, R198, 0x1, P1 ;  /* 0x00000013c7090211 */ /* 0x000fca00008f0cc6 */
[----:B------:R1:W-:Y:S01]  /*10f70*/  @P0 LDGSTS.E.BYPASS.LTC128B.128 [R132+0xd100], [R8.64], !P6 ;  /* 0x0d10000008840fae */ /* 0x0003e2000f101d46 */
[C---:B------:R-:W-:Y:S03]  /*10f80*/  HMMA.16816.F32 R80, R4.reuse, R146, R80 ;  /* 0x000000920450723c */ /* 0x040fe60000001850 */
[----:B------:R1:W-:Y:S04]  /*10f90*/  @P0 LDGSTS.E.BYPASS.LTC128B.128 [R132+0xf100], [R8.64+0x80], !P5 ;  /* 0x0f10008008840fae */ /* 0x0003e8000e901d46 */
[----:B------:R1:W-:Y:S01]  /*10fa0*/  @P0 LDGSTS.E.BYPASS.LTC128B.128 [R132+0x11100], [R8.64+0x100], !P4 ;  /* 0x1110010008840fae */ /* 0x0003e2000e101d46 */
[----:B------:R-:W-:Y:S01]  /*10fb0*/  ISETP.GE.AND P0, PT, R217, R234, PT ;  /* 0x000000ead900720c */ /* 0x000fe20003f06270 */
[C---:B------:R-:W-:Y:S02]  /*10fc0*/  HMMA.16816.F32 R128, R4.reuse, R140, R128 ;  /* 0x0000008c0480723c */ /* 0x040fe40000001880 */
[----:B------:R-:W0:Y:S06]  /*10fd0*/  LDGDEPBAR ;  /* 0x00000000000079af */ /* 0x000e2c0000000000 */
        /* <DEDUP_REMOVED lines=11> */
[C---:B-1----:R-:W-:Y:S01]  /*11090*/  IADD3 RZ, P1, R206.reuse, 0x40, RZ ;  /* 0x00000040ceff7810 */ /* 0x042fe20007f3e0ff */
[----:B------:R-:W-:Y:S01]  /*110a0*/  IMAD.MOV.U32 R132, RZ, RZ, R0 ;  /* 0x000000ffff847224 */ /* 0x000fe200078e0000 */
[----:B------:R-:W-:Y:S01]  /*110b0*/  IADD3 RZ, P0, R206, 0x80, RZ ;  /* 0x00000080ceff7810 */ /* 0x000fe20007f1e0ff */
[----:B------:R-:W-:Y:S01]  /*110c0*/  IMAD.MOV.U32 R3, RZ, RZ, R2 ;  /* 0x000000ffff037224 */ /* 0x000fe200078e0002 */
[----:B------:R-:W-:Y:S01]  /*110d0*/  IADD3.X R232, RZ, R211, RZ, P1, !PT ;  /* 0x000000d3ffe87210 */ /* 0x000fe20000ffe4ff */
[----:B------:R-:W-:Y:S01]  /*110e0*/  IMAD.MOV.U32 R212, RZ, RZ, RZ ;  /* 0x000000ffffd47224 */ /* 0x000fe200078e00ff */
[C---:B------:R-:W-:Y:S01]  /*110f0*/  IADD3 R227, P1, R204.reuse, 0x80, RZ ;  /* 0x00000080cce37810 */ /* 0x040fe20007f3e0ff */
[----:B------:R-:W-:Y:S01]  /*11100*/  IMAD.X R231, RZ, RZ, R211, P0 ;  /* 0x000000ffffe77224 */ /* 0x000fe200000e06d3 */
[----:B------:R-:W-:Y:S01]  /*11110*/  IADD3 R225, P0, R204, 0x40, RZ ;  /* 0x00000040cce17810 */ /* 0x000fe20007f1e0ff */
[----:B------:R-:W-:Y:S01]  /*11120*/  IMAD.IADD R133, R189, 0x1, R186 ;  /* 0x00000001bd857824 */ /* 0x000fe200078e02ba */
[----:B------:R-:W-:Y:S01]  /*11130*/  IADD3 R190, R187, 0xc100, RZ ;  /* 0x0000c100bbbe7810 */ /* 0x000fe20007ffe0ff */
[----:B------:R-:W-:Y:S01]  /*11140*/  @P3 IMAD.HI.U32 R229, R220, c[0x0][0x2c8], RZ ;  /* 0x0000b200dce53a27 */ /* 0x000fe200078e00ff */
[----:B------:R-:W-:Y:S01]  /*11150*/  MOV R230, 0x20 ;  /* 0x0000002000e67802 */ /* 0x000fe20000000f00 */
[----:B------:R-:W-:Y:S01]  /*11160*/  UMOV UR5, 0x1 ;  /* 0x0000000100057882 */ /* 0x000fe20000000000 */
[C---:B------:R-:W-:Y:S01]  /*11170*/  IADD3 R223, R206.reuse, 0x40, RZ ;  /* 0x00000040cedf7810 */ /* 0x040fe20007ffe0ff */
[----:B------:R-:W-:Y:S01]  /*11180*/  IMAD.MOV.U32 R228, RZ, RZ, -0x40 ;  /* 0xffffffc0ffe47424 */ /* 0x000fe200078e00ff */
[----:B------:R-:W-:Y:S01]  /*11190*/  IADD3 R221, R206, 0x80, RZ ;  /* 0x00000080cedd7810 */ /* 0x000fe20007ffe0ff */
[----:B------:R-:W-:Y:S01]  /*111a0*/  IMAD.X R226, RZ, RZ, R209, P1 ;  /* 0x000000ffffe27224 */ /* 0x000fe200008e06d1 */
[----:B------:R-:W-:-:S02]  /*111b0*/  IADD3.X R224, RZ, R209, RZ, P0, !PT ;  /* 0x000000d1ffe07210 */ /* 0x000fc400007fe4ff */
.L_x_1262:
[----:B------:R-:W-:Y:S04]  /*111c0*/  DEPBAR.LE SB0, 0x2 ;  /* 0x000080800000791a */ /* 0x000fe80000000000 */
[----:B------:R-:W-:Y:S01]  /*111d0*/  BAR.SYNC.DEFER_BLOCKING 0x0 ;  /* 0x0000000000007b1d */ /* 0x000fe20000010000 */
[----:B------:R-:W-:Y:S01]  /*111e0*/  MOV R193, UR5 ;  /* 0x0000000500c17c02 */ /* 0x000fe20008000f00 */
[----:B------:R-:W-:Y:S01]  /*111f0*/  UIMAD UR4, UR5, 0x6000, URZ ;  /* 0x00006000050478a4 */ /* 0x000fe2000f8e023f */
[C---:B------:R-:W-:Y:S01]  /*11200*/  ISETP.GE.AND P0, PT, R217.reuse, 0x1, PT ;  /* 0x00000001d900780c */ /* 0x040fe20003f06270 */
[----:B------:R-:W-:Y:S01]  /*11210*/  UIADD3 UR8, UR5, 0x1, URZ ;  /* 0x0000000105087890 */ /* 0x000fe2000fffe03f */
[----:B------:R-:W-:Y:S01]  /*11220*/  IADD3 R8, R217, -0x1, RZ ;  /* 0xffffffffd9087810 */ /* 0x000fe20007ffe0ff */
[----:B------:R-:W-:Y:S01]  /*11230*/  IMAD R152, R193, 0x6000, R187 ;  /* 0x00006000c1987824 */ /* 0x000fe200078e02bb */
[----:B------:R-:W-:Y:S01]  /*11240*/  LOP3.LUT P2, RZ, R219, 0x2, RZ, 0xc0, !PT ;  /* 0x00000002dbff7812 */ /* 0x000fe2000784c0ff */
[----:B------:R-:W-:Y:S01]  /*11250*/  IMAD R193, R193, 0x6000, R190 ;  /* 0x00006000c1c17824 */ /* 0x000fe200078e02be */
[----:B------:R-:W-:Y:S01]  /*11260*/  LOP3.LUT P3, RZ, R197, 0x1, RZ, 0xc0, !PT ;  /* 0x00000001c5ff7812 */ /* 0x000fe2000786c0ff */
[----:B------:R-:W-:Y:S01]  /*11270*/  UISETP.GE.AND UP0, UPT, UR5, 0x1, UPT ;  /* 0x000000010500788c */ /* 0x000fe2000bf06270 */
[----:B------:R-:W-:Y:S02]  /*11280*/  SEL R188, R230, 0xffffffe0, !P2 ;  /* 0xffffffe0e6bc7807 */ /* 0x000fe40005000000 */
[----:B------:R-:W-:Y:S01]  /*11290*/  ISETP.NE.AND P2, PT, R216, 0x1, PT ;  /* 0x00000001d800780c */ /* 0x000fe20003f45270 */
[----:B------:R-:W-:Y:S01]  /*112a0*/  USEL UR5, UR8, URZ, !UP0 ;  /* 0x0000003f08057287 */ /* 0x000fe2000c000000 */
[-C--:B------:R-:W-:Y:S01]  /*112b0*/  IADD3 R192, R188, R193.reuse, RZ ;  /* 0x000000c1bcc07210 */ /* 0x080fe20007ffe0ff */
[----:B------:R-:W-:Y:S01]  /*112c0*/  @P0 IMAD R171, R212, 0x6000, R202 ;  /* 0x00006000d4ab0824 */ /* 0x000fe200078e02ca */
[----:B------:R-:W-:Y:S02]  /*112d0*/  @P0 SHF.R.S32.HI R29, RZ, 0x1f, R8 ;  /* 0x0000001fff1d0819 */ /* 0x000fe40000011408 */
[----:B------:R-:W-:Y:S03]  /*112e0*/  IADD3 R194, R188, R193, R191 ;  /* 0x000000c1bcc27210 */ /* 0x000fe60007ffe0bf */
[----:B------:R-:W-:Y:S01]  /*112f0*/  @P0 IMAD R29, R29, c[0x0][0x208], RZ ;  /* 0x000082001d1d0a24 */ /* 0x000fe200078e02ff */
[----:B------:R-:W-:Y:S03]  /*11300*/  LDSM.16.M88.4 R136, [R189] ;  /* 0x00000000bd88783b */ /* 0x000fe60000000200 */
[C---:B------:R-:W-:Y:S02]  /*11310*/  @P0 IMAD R29, R8.reuse, c[0x0][0x20c], R29 ;  /* 0x00008300081d0a24 */ /* 0x040fe400078e021d */
[----:B------:R-:W-:Y:S03]  /*11320*/  @P0 IMAD.WIDE.U32 R8, R8, c[0x0][0x208], RZ ;  /* 0x0000820008080a25 */ /* 0x000fe600078e00ff */
[----:B------:R-:W1:Y:S02]  /*11330*/  LDSM.16.M88.4 R140, [R152+0xc100] ;  /* 0x00c10000988c783b */ /* 0x000e640000000200 */
[----:B------:R-:W-:Y:S02]  /*11340*/  @P0 SHF.L.U32 R0, R8, 0x6, RZ ;  /* 0x0000000608000819 */ /* 0x000fe400000006ff */
[----:B------:R-:W-:Y:S02]  /*11350*/  @P0 IADD3 R29, R9, R29, RZ ;  /* 0x0000001d091d0210 */ /* 0x000fe40007ffe0ff */
[----:B------:R-:W-:Y:S02]  /*11360*/  @P0 IADD3 R9, P1, R0, R204, RZ ;  /* 0x000000cc00090210 */ /* 0x000fe40007f3e0ff */
[----:B------:R-:W-:Y:S01]  /*11370*/  @P0 SHF.L.U64.HI R29, R8, 0x6, R29 ;  /* 0x00000006081d0819 */ /* 0x000fe2000001021d */
[----:B------:R-:W2:Y:S03]  /*11380*/  LDSM.16.M88.4 R144, [R152+0xc900] ;  /* 0x00c900009890783b */ /* 0x000ea60000000200 */
[----:B------:R-:W-:Y:S02]  /*11390*/  @P0 IADD3.X R2, R29, R209, RZ, P1, !PT ;  /* 0x000000d11d020210 */ /* 0x000fe40000ffe4ff */
[C---:B------:R-:W-:Y:S03]  /*113a0*/  @P0 LEA R168, P1, R9.reuse, c[0x0][0x1f8], 0x1 ;  /* 0x00007e0009a80a11 */ /* 0x040fe600078208ff */
[----:B------:R-:W3:Y:S01]  /*113b0*/  LDSM.16.M88.4 R148, [R152+0xd100] ;  /* 0x00d100009894783b */ /* 0x000ee20000000200 */
[----:B------:R-:W-:Y:S02]  /*113c0*/  @P0 LEA.HI.X R169, R9, c[0x0][0x1fc], R2, 0x1, P1 ;  /* 0x00007f0009a90a11 */ /* 0x000fe400008f0c02 */
[C---:B------:R-:W-:Y:S04]  /*113d0*/  @P0 IADD3 R9, P1, R0.reuse, R225, RZ ;  /* 0x000000e100090210 */ /* 0x040fe80007f3e0ff */
[----:B------:R-:W-:Y:S01]  /*113e0*/  @P0 IADD3.X R2, R29, R224, RZ, P1, !PT ;  /* 0x000000e01d020210 */ /* 0x000fe20000ffe4ff */
[----:B------:R-:W4:Y:S01]  /*113f0*/  LDSM.16.M88.4 R32, [R152+0xd900] ;  /* 0x00d900009820783b */ /* 0x000f220000000200 */
[C---:B------:R-:W-:Y:S04]  /*11400*/  @P0 LEA R164, P1, R9.reuse, c[0x0][0x1f8], 0x1 ;  /* 0x00007e0009a40a11 */ /* 0x040fe800078208ff */
[----:B------:R-:W-:Y:S02]  /*11410*/  @P0 LEA.HI.X R165, R9, c[0x0][0x1fc], R2, 0x1, P1 ;  /* 0x00007f0009a50a11 */ /* 0x000fe400008f0c02 */
[----:B------:R-:W-:Y:S01]  /*11420*/  @P0 IADD3 R2, P1, R0, R227, RZ ;  /* 0x000000e300020210 */ /* 0x000fe20007f3e0ff */
[----:B------:R-:W-:Y:S03]  /*11430*/  LDSM.16.M88.4 R152, [R192+0x800] ;  /* 0x00080000c098783b */ /* 0x000fe60000000200 */
[----:B------:R-:W-:Y:S02]  /*11440*/  @P0 IADD3.X R13, R29, R226, RZ, P1, !PT ;  /* 0x000000e21d0d0210 */ /* 0x000fe40000ffe4ff */
[C---:B------:R-:W-:Y:S01]  /*11450*/  @P0 LEA R166, P1, R2.reuse, c[0x0][0x1f8], 0x1 ;  /* 0x00007e0002a60a11 */ /* 0x040fe200078208ff */
[C---:B-1----:R-:W-:Y:S03]  /*11460*/  HMMA.16816.F32 R4, R136.reuse, R140, RZ ;  /* 0x0000008c8804723c */ /* 0x042fe600000018ff */
[----:B------:R-:W-:Y:S02]  /*11470*/  @P0 LEA.HI.X R167, R2, c[0x0][0x1fc], R13, 0x1, P1 ;  /* 0x00007f0002a70a11 */ /* 0x000fe400008f0c0d */
[----:B------:R-:W-:Y:S03]  /*11480*/  @P0 IADD3 R0, P1, R201, R0, RZ ;  /* 0x00000000c9000210 */ /* 0x000fe60007f3e0ff */
[C---:B------:R-:W-:Y:S01]  /*11490*/  HMMA.16816.F32 R8, R136.reuse, R142, RZ ;  /* 0x0000008e8808723c */ /* 0x040fe200000018ff */
[----:B------:R-:W-:Y:S01]  /*114a0*/  @P0 IADD3.X R29, R200, R29, RZ, P1, !PT ;  /* 0x0000001dc81d0210 */ /* 0x000fe20000ffe4ff */
[----:B------:R-:W-:Y:S02]  /*114b0*/  LDSM.16.M88.4 R140, [R133] ;  /* 0x00000000858c783b */ /* 0x000fe40000000200 */
[----:B------:R-:W-:Y:S04]  /*114c0*/  @P0 IADD3 R2, P1, R0, R204, RZ ;  /* 0x000000cc00020210 */ /* 0x000fe80007f3e0ff */
[C---:B--2---:R-:W-:Y:S01]  /*114d0*/  HMMA.16816.F32 R12, R136.reuse, R144, RZ ;  /* 0x00000090880c723c */ /* 0x044fe200000018ff */
[C---:B------:R-:W-:Y:S03]  /*114e0*/  @P0 IADD3.X R21, R29.reuse, R209, RZ, P1, !PT ;  /* 0x000000d11d150210 */ /* 0x040fe60000ffe4ff */
[C---:B------:R-:W-:Y:S04]  /*114f0*/  @P0 LEA R172, P1, R2.reuse, c[0x0][0x1f8], 0x1 ;  /* 0x00007e0002ac0a11 */ /* 0x040fe800078208ff */
[C---:B------:R-:W-:Y:S01]  /*11500*/  HMMA.16816.F32 R16, R136.reuse, R146, RZ ;  /* 0x000000928810723c */ /* 0x040fe200000018ff */
[----:B------:R-:W-:Y:S01]  /*11510*/  @P0 LEA.HI.X R173, R2, c[0x0][0x1fc], R21, 0x1, P1 ;  /* 0x00007f0002ad0a11 */ /* 0x000fe200008f0c15 */
[----:B------:R-:W1:Y:S02]  /*11520*/  LDSM.16.M88.4 R144, [R192] ;  /* 0x00000000c090783b */ /* 0x000e640000000200 */
[----:B------:R-:W-:Y:S04]  /*11530*/  @P0 IADD3 R2, P1, R0, R225, RZ ;  /* 0x000000e100020210 */ /* 0x000fe80007f3e0ff */
[C---:B---3--:R-:W-:Y:S01]  /*11540*/  HMMA.16816.F32 R20, R136.reuse, R148, RZ ;  /* 0x000000948814723c */ /* 0x048fe200000018ff */
[----:B------:R-:W-:Y:S03]  /*11550*/  @P0 IADD3.X R31, R29, R224, RZ, P1, !PT ;  /* 0x000000e01d1f0210 */ /* 0x000fe60000ffe4ff */
[C---:B------:R-:W-:Y:S04]  /*11560*/  @P0 LEA R174, P1, R2.reuse, c[0x0][0x1f8], 0x1 ;  /* 0x00007e0002ae0a11 */ /* 0x040fe800078208ff */
[C---:B------:R-:W-:Y:S01]  /*11570*/  HMMA.16816.F32 R24, R136.reuse, R150, RZ ;  /* 0x000000968818723c */ /* 0x040fe200000018ff */
[----:B------:R-:W-:Y:S01]  /*11580*/  @P0 LEA.HI.X R175, R2, c[0x0][0x1fc], R31, 0x1, P1 ;  /* 0x00007f0002af0a11 */ /* 0x000fe200008f0c1f */
[----:B------:R-:W2:Y:S02]  /*11590*/  LDSM.16.M88.4 R148, [R192+0x1000] ;  /* 0x00100000c094783b */ /* 0x000ea40000000200 */
[----:B------:R-:W-:Y:S02]  /*115a0*/  @P0 IADD3 R157, P1, R0, R227, RZ ;  /* 0x000000e3009d0210 */ /* 0x000fe40007f3e0ff */
[----:B------:R-:W-:Y:S02]  /*115b0*/  IADD3 R2, R191, R192, RZ ;  /* 0x000000c0bf027210 */ /* 0x000fe40007ffe0ff */
[----:B------:R-:W-:Y:S02]  /*115c0*/  @P0 IADD3.X R0, R29, R226, RZ, P1, !PT ;  /* 0x000000e21d000210 */ /* 0x000fe40000ffe4ff */
[C---:B----4-:R-:W-:Y:S02]  /*115d0*/  HMMA.16816.F32 R28, R136.reuse, R32, RZ ;  /* 0x00000020881c723c */ /* 0x050fe400000018ff */
[C---:B------:R-:W-:Y:S04]  /*115e0*/  @P0 LEA R176, P1, R157.reuse, c[0x0][0x1f8], 0x1 ;  /* 0x00007e009db00a11 */ /* 0x040fe800078208ff */
[----:B------:R-:W-:Y:S02]  /*115f0*/  @P0 LEA.HI.X R177, R157, c[0x0][0x1fc], R0, 0x1, P1 ;  /* 0x00007f009db10a11 */ /* 0x000fe400008f0c00 */
[----:B------:R-:W-:Y:S01]  /*11600*/  HMMA.16816.F32 R32, R136, R34, RZ ;  /* 0x000000228820723c */ /* 0x000fe200000018ff */
[----:B------:R-:W3:Y:S03]  /*11610*/  LDSM.16.M88.4 R156, [R192+0x1800] ;  /* 0x00180000c09c783b */ /* 0x000ee60000000200 */
[----:B------:R-:W-:Y:S04]  /*11620*/  IADD3 R0, R191, R193, RZ ;  /* 0x000000c1bf007210 */ /* 0x000fe80007ffe0ff */
[C---:B-1----:R-:W-:Y:S01]  /*11630*/  HMMA.16816.F32 R4, R140.reuse, R144, R4 ;  /* 0x000000908c04723c */ /* 0x042fe20000001804 */
[----:B------:R-:W-:Y:S01]  /*11640*/  @!PT LDS RZ, [RZ] ;  /* 0x00000000fffff984 */ /* 0x000fe20000000800 */
[----:B------:R-:W-:Y:S01]  /*11650*/  @!PT LDS RZ, [RZ] ;  /* 0x00000000fffff984 */ /* 0x000fe20000000800 */
[----:B------:R-:W-:Y:S01]  /*11660*/  @!PT LDS RZ, [RZ] ;  /* 0x00000000fffff984 */ /* 0x000fe20000000800 */
[----:B------:R1:W-:Y:S07]  /*11670*/  @P0 LDGSTS.E.BYPASS.LTC128B.128 [R171], [R168.64], !P6 ;  /* 0x00000000a8ab0fae */ /* 0x0003ee000f101d46 */
[C---:B------:R-:W-:Y:S01]  /*11680*/  HMMA.16816.F32 R8, R140.reuse, R146, R8 ;  /* 0x000000928c08723c */ /* 0x040fe20000001808 */
[----:B------:R4:W-:Y:S07]  /*11690*/  @P0 LDGSTS.E.BYPASS.LTC128B.128 [R171+0x2000], [R164.64], !P5 ;  /* 0x02000000a4ab0fae */ /* 0x0009ee000e901d46 */
[C---:B------:R-:W-:Y:S01]  /*116a0*/  HMMA.16816.F32 R12, R140.reuse, R152, R12 ;  /* 0x000000988c0c723c */ /* 0x040fe2000000180c */
[----:B------:R4:W-:Y:S07]  /*116b0*/  @P0 LDGSTS.E.BYPASS.LTC128B.128 [R171+0x4000], [R166.64], !P3 ;  /* 0x04000000a6ab0fae */ /* 0x0009ee000d901d46 */
[C---:B------:R-:W-:Y:S01]  /*116c0*/  HMMA.16816.F32 R16, R140.reuse, R154, R16 ;  /* 0x0000009a8c10723c */ /* 0x040fe20000001810 */
[----:B------:R1:W-:Y:S07]  /*116d0*/  @P0 LDGSTS.E.BYPASS.LTC128B.128 [R171+0x1000], [R172.64], !P6 ;  /* 0x01000000acab0fae */ /* 0x0003ee000f101d46 */
[C---:B--2---:R-:W-:Y:S01]  /*116e0*/  HMMA.16816.F32 R20, R140.reuse, R148, R20 ;  /* 0x000000948c14723c */ /* 0x044fe20000001814 */
[----:B------:R1:W-:Y:S07]  /*116f0*/  @P0 LDGSTS.E.BYPASS.LTC128B.128 [R171+0x3000], [R174.64], !P5 ;  /* 0x03000000aeab0fae */ /* 0x0003ee000e901d46 */
[C---:B------:R-:W-:Y:S01]  /*11700*/  HMMA.16816.F32 R24, R140.reuse, R150, R24 ;  /* 0x000000968c18723c */ /* 0x040fe20000001818 */
[----:B------:R1:W-:Y:S07]  /*11710*/  @P0 LDGSTS.E.BYPASS.LTC128B.128 [R171+0x5000], [R176.64], !P3 ;  /* 0x05000000b0ab0fae */ /* 0x0003ee000d901d46 */
[C---:B---3--:R-:W-:Y:S01]  /*11720*/  HMMA.16816.F32 R28, R140.reuse, R156, R28 ;  /* 0x0000009c8c1c723c */ /* 0x048fe2000000181c */
[----:B------:R-:W-:Y:S07]  /*11730*/  LDSM.16.M88.4 R136, [R185] ;  /* 0x00000000b988783b */ /* 0x000fee0000000200 */
[----:B------:R-:W-:Y:S01]  /*11740*/  HMMA.16816.F32 R32, R140, R158, R32 ;  /* 0x0000009e8c20723c */ /* 0x000fe20000001820 */
[----:B------:R-:W2:Y:S08]  /*11750*/  LDSM.16.M88.4 R160, [R0] ;  /* 0x0000000000a0783b */ /* 0x000eb00000000200 */
[----:B------:R-:W3:Y:S08]  /*11760*/  LDSM.16.M88.4 R144, [R0+0x800] ;  /* 0x000800000090783b */ /* 0x000ef00000000200 */
[----:B------:R-:W5:Y:S08]  /*11770*/  LDSM.16.M88.4 R152, [R0+0x1000] ;  /* 0x001000000098783b */ /* 0x000f700000000200 */
[----:B------:R-:W0:Y:S08]  /*11780*/  LDGDEPBAR ;  /* 0x00000000000079af */ /* 0x000e300000000000 */
[----:B------:R-:W5:Y:S01]  /*11790*/  LDSM.16.M88.4 R148, [R0+0x1800] ;  /* 0x001800000094783b */ /* 0x000f620000000200 */
[C---:B--2---:R-:W-:Y:S07]  /*117a0*/  HMMA.16816.F32 R4, R136.reuse, R160, R4 ;  /* 0x000000a08804723c */ /* 0x044fee0000001804 */
[----:B----4-:R-:W-:Y:S01]  /*117b0*/  LDSM.16.M88.4 R164, [R184] ;  /* 0x00000000b8a4783b */ /* 0x010fe20000000200 */
[C---:B------:R-:W-:Y:S07]  /*117c0*/  HMMA.16816.F32 R8, R136.reuse, R162, R8 ;  /* 0x000000a28808723c */ /* 0x040fee0000001808 */
[----:B-1----:R-:W1:Y:S01]  /*117d0*/  LDSM.16.M88.4 R168, [R2] ;  /* 0x0000000002a8783b */ /* 0x002e620000000200 */
[C---:B---3--:R-:W-:Y:S07]  /*117e0*/  HMMA.16816.F32 R12, R136.reuse, R144, R12 ;  /* 0x00000090880c723c */ /* 0x048fee000000180c */
[----:B------:R-:W2:Y:S01]  /*117f0*/  LDSM.16.M88.4 R140, [R2+0x800] ;  /* 0x00080000028c783b */ /* 0x000ea20000000200 */
[C---:B------:R-:W-:Y:S07]  /*11800*/  HMMA.16816.F32 R16, R136.reuse, R146, R16 ;  /* 0x000000928810723c */ /* 0x040fee0000001810 */
[----:B------:R-:W3:Y:S01]  /*11810*/  LDSM.16.M88.4 R156, [R2+0x1000] ;  /* 0x00100000029c783b */ /* 0x000ee20000000200 */
[C---:B-----5:R-:W-:Y:S07]  /*11820*/  HMMA.16816.F32 R20, R136.reuse, R152, R20 ;  /* 0x000000988814723c */ /* 0x060fee0000001814 */
[----:B------:R-:W4:Y:S01]  /*11830*/  LDSM.16.M88.4 R144, [R2+0x1800] ;  /* 0x001800000290783b */ /* 0x000f220000000200 */
[C---:B------:R-:W-:Y:S07]  /*11840*/  HMMA.16816.F32 R24, R136.reuse, R154, R24 ;  /* 0x0000009a8818723c */ /* 0x040fee0000001818 */
[----:B------:R-:W-:Y:S01]  /*11850*/  LDSM.16.M88.4 R152, [R193+0x2800] ;  /* 0x00280000c198783b */ /* 0x000fe20000000200 */
[C---:B------:R-:W-:Y:S07]  /*11860*/  HMMA.16816.F32 R28, R136.reuse, R148, R28 ;  /* 0x00000094881c723c */ /* 0x040fee000000181c */
[----:B------:R-:W-:Y:S01]  /*11870*/  LDSM.16.M88.4 R160, [R193+0x3800] ;  /* 0x00380000c1a0783b */ /* 0x000fe20000000200 */
[----:B------:R-:W-:Y:S07]  /*11880*/  HMMA.16816.F32 R32, R136, R150, R32 ;  /* 0x000000968820723c */ /* 0x000fee0000001820 */
[----:B------:R-:W-:Y:S01]  /*11890*/  LDSM.16.M88.4 R136, [R189+0x4000] ;  /* 0x00400000bd88783b */ /* 0x000fe20000000200 */
[C---:B-1----:R-:W-:Y:S07]  /*118a0*/  HMMA.16816.F32 R4, R164.reuse, R168, R4 ;  /* 0x000000a8a404723c */ /* 0x042fee0000001804 */
[----:B------:R-:W1:Y:S01]  /*118b0*/  LDSM.16.M88.4 R148, [R193+0x2000] ;  /* 0x00200000c194783b */ /* 0x000e620000000200 */
[C---:B------:R-:W-:Y:S07]  /*118c0*/  HMMA.16816.F32 R8, R164.reuse, R170, R8 ;  /* 0x000000aaa408723c */ /* 0x040fee0000001808 */
[----:B------:R-:W-:Y:S01]  /*118d0*/  LDSM.16.M88.4 R168, [R192+0x2000] ;  /* 0x00200000c0a8783b */ /* 0x000fe20000000200 */
[C---:B--2---:R-:W-:Y:S07]  /*118e0*/  HMMA.16816.F32 R12, R164.reuse, R140, R12 ;  /* 0x0000008ca40c723c */ /* 0x044fee000000180c */
[----:B------:R-:W-:Y:S01]  /*118f0*/  LDSM.16.M88.4 R172, [R192+0x2800] ;  /* 0x00280000c0ac783b */ /* 0x000fe20000000200 */
[C---:B------:R-:W-:Y:S07]  /*11900*/  HMMA.16816.F32 R16, R164.reuse, R142, R16 ;  /* 0x0000008ea410723c */ /* 0x040fee0000001810 */
[----:B------:R-:W2:Y:S01]  /*11910*/  LDSM.16.M88.4 R140, [R193+0x3000] ;  /* 0x00300000c18c783b */ /* 0x000ea20000000200 */
[C---:B---3--:R-:W-:Y:S07]  /*11920*/  HMMA.16816.F32 R20, R164.reuse, R156, R20 ;  /* 0x0000009ca414723c */ /* 0x048fee0000001814 */
[----:B------:R-:W-:Y:S01]  /*11930*/  LDSM.16.M88.4 R176, [R0+0x2000] ;  /* 0x0020000000b0783b */ /* 0x000fe20000000200 */
[C---:B------:R-:W-:Y:S07]  /*11940*/  HMMA.16816.F32 R24, R164.reuse, R158, R24 ;  /* 0x0000009ea418723c */ /* 0x040fee0000001818 */
[----:B------:R-:W3:Y:S01]  /*11950*/  LDSM.16.M88.4 R156, [R133+0x4000] ;  /* 0x00400000859c783b */ /* 0x000ee20000000200 */
[C---:B----4-:R-:W-:Y:S07]  /*11960*/  HMMA.16816.F32 R28, R164.reuse, R144, R28 ;  /* 0x00000090a41c723c */ /* 0x050fee000000181c */
[----:B------:R-:W-:Y:S01]  /*11970*/  LDSM.16.M88.4 R180, [R193+0x4000] ;  /* 0x00400000c1b4783b */ /* 0x000fe20000000200 */
[----:B------:R-:W-:Y:S07]  /*11980*/  HMMA.16816.F32 R32, R164, R146, R32 ;  /* 0x00000092a420723c */ /* 0x000fee0000001820 */
[----:B------:R-:W4:Y:S01]  /*11990*/  LDSM.16.M88.4 R144, [R192+0x3000] ;  /* 0x00300000c090783b */ /* 0x000f220000000200 */
        /* <DEDUP_REMOVED lines=22> */
[----:B------:R-:W4:Y:S07]  /*11b00*/  LDSM.16.M88.4 R144, [R194+0x2800] ;  /* 0x00280000c290783b */ /* 0x000f2e0000000200 */
        /* <DEDUP_REMOVED lines=44> */
[C---:B------:R-:W-:Y:S08]  /*11dd0*/  HMMA.16816.F32 R8, R164.reuse, R178, R8 ;  /* 0x000000b2a408723c */ /* 0x040ff00000001808 */
[C---:B----4-:R-:W-:Y:S08]  /*11de0*/  HMMA.16816.F32 R12, R164.reuse, R144, R12 ;  /* 0x00000090a40c723c */ /* 0x050ff0000000180c */
        /* <DEDUP_REMOVED lines=33> */
[----:B------:R-:W-:Y:S01]  /*12000*/  FMUL.FTZ R252, R16, c[0x0][0x320] ;  /* 0x0000c80010fc7a20 */ /* 0x000fe20000410000 */
[----:B------:R-:W-:Y:S01]  /*12010*/  MOV R16, R220 ;  /* 0x000000dc00107202 */ /* 0x000fe20000000f00 */
[----:B------:R-:W-:Y:S01]  /*12020*/  FMUL.FTZ R163, R12, c[0x0][0x320] ;  /* 0x0000c8000ca37a20 */ /* 0x000fe20000410000 */
[----:B------:R-:W-:Y:S01]  /*12030*/  @P2 SHF.R.U32.HI R16, RZ, c[0x0][0x2cc], R229 ;  /* 0x0000b300ff102a19 */ /* 0x000fe200000116e5 */
[----:B------:R-:W-:Y:S02]  /*12040*/  FMUL.FTZ R154, R7, c[0x0][0x320] ;  /* 0x0000c800079a7a20 */ /* 0x000fe40000410000 */
[----:B------:R-:W-:Y:S02]  /*12050*/  FMUL.FTZ R2, R5, c[0x0][0x320] ;  /* 0x0000c80005027a20 */ /* 0x000fe40000410000 */
[----:B------:R-:W-:Y:S01]  /*12060*/  SHFL.IDX PT, R12, R16, 0x1, 0x1c1f ;  /* 0x003c1f00100c7f89 */ /* 0x000fe200000e0000 */
[----:B------:R2:W-:Y:S01]  /*12070*/  MUFU.TANH R158, R11 ;  /* 0x0000000b009e7308 */ /* 0x0005e20000002400 */
[----:B------:R-:W-:Y:S02]  /*12080*/  FMUL.FTZ R17, R17, c[0x0][0x320] ;  /* 0x0000c80011117a20 */ /* 0x000fe40000410000 */
[----:B------:R-:W-:Y:S02]  /*12090*/  FMUL.FTZ R18, R18, c[0x0][0x320] ;  /* 0x0000c80012127a20 */ /* 0x000fe40000410000 */
        /* <DEDUP_REMOVED lines=9> */
[----:B------:R4:W-:Y:S01]  /*12130*/  MUFU.TANH R168, R13 ;  /* 0x0000000d00a87308 */ /* 0x0009e20000002400 */
[----:B------:R-:W-:Y:S01]  /*12140*/  FMUL.FTZ R27, R27, c[0x0][0x320] ;  /* 0x0000c8001b1b7a20 */ /* 0x000fe20000410000 */
[----:B--2---:R-:W-:Y:S01]  /*12150*/  LDSM.16.M88.4 R8, [R194+0x5800] ;  /* 0x00580000c208783b */ /* 0x004fe20000000200 */
[----:B------:R-:W-:Y:S07]  /*12160*/  DEPBAR.LE SB0, 0x2 ;  /* 0x000080800000791a */ /* 0x000fee0000000000 */
[----:B------:R2:W-:Y:S01]  /*12170*/  MUFU.TANH R170, R15 ;  /* 0x0000000f00aa7308 */ /* 0x0005e20000002400 */
[----:B---3--:R-:W3:Y:S09]  /*12180*/  SHFL.IDX PT, R14, R16, RZ, 0x1c1f ;  /* 0x001c1fff100e7589 */ /* 0x008ef200000e0000 */
[----:B------:R-:W5:Y:S01]  /*12190*/  MUFU.TANH R154, R154 ;  /* 0x0000009a009a7308 */ /* 0x000f620000002400 */
[----:B------:R-:W-:Y:S01]  /*121a0*/  BAR.SYNC.DEFER_BLOCKING 0x0 ;  /* 0x0000000000007b1d */ /* 0x000fe20000010000 */
[----:B----4-:R-:W-:Y:S05]  /*121b0*/  IMAD R13, R217, R228, 0x1 ;  /* 0x00000001d90d7424 */ /* 0x010fea00078e02e4 */
[----:B------:R-:W-:Y:S05]  /*121c0*/  IADD3 R13, R215, R13, -R222 ;  /* 0x0000000dd70d7210 */ /* 0x000fea0007ffe8de */
[----:B--2---:R-:W-:Y:S05]  /*121d0*/  IMAD.IADD R15, R13, 0x1, -R218 ;  /* 0x000000010d0f7824 */ /* 0x004fea00078e0ada */
[----:B---3--:R-:W-:Y:S04]  /*121e0*/  IADD3 R13, R15, R14, RZ ;  /* 0x0000000e0f0d7210 */ /* 0x008fe80007ffe0ff */
[C---:B------:R-:W-:Y:S01]  /*121f0*/  ISETP.GT.AND P0, PT, R13.reuse, RZ, PT ;  /* 0x000000ff0d00720c */ /* 0x040fe20003f04270 */
[C---:B------:R-:W-:Y:S05]  /*12200*/  HMMA.16816.F32 R28, R172.reuse, R8, R28 ;  /* 0x00000008ac1c723c */ /* 0x040fea000000181c */
[----:B------:R-:W-:Y:S01]  /*12210*/  ISETP.GT.AND P2, PT, R13, 0x1, PT ;  /* 0x000000010d00780c */ /* 0x000fe20003f44270 */
[----:B------:R-:W2:Y:S01]  /*12220*/  MUFU.TANH R153, R153 ;  /* 0x0000009900997308 */ /* 0x000ea20000002400 */
[----:B------:R-:W-:Y:S01]  /*12230*/  IADD3 R9, R15, R12, RZ ;  /* 0x0000000c0f097210 */ /* 0x000fe20007ffe0ff */
[----:B------:R-:W-:Y:S01]  /*12240*/  HMMA.16816.F32 R32, R172, R10, R32 ;  /* 0x0000000aac20723c */ /* 0x000fe20000001820 */
[----:B------:R-:W-:Y:S02]  /*12250*/  LDSM.16.MT88.4 R140, [R134+UR4+0x1900] ;  /* 0x00190004868c783b */ /* 0x000fe40008004200 */
[C---:B------:R-:W-:Y:S02]  /*12260*/  ISETP.GT.AND P1, PT, R9.reuse, RZ, PT ;  /* 0x000000ff0900720c */ /* 0x040fe40003f24270 */
[----:B-1----:R-:W-:Y:S02]  /*12270*/  FSEL R8, R0, -INF , P0 ;  /* 0xff80000000087808 */ /* 0x002fe40000000000 */
[----:B------:R-:W-:Y:S01]  /*12280*/  ISETP.GT.AND P0, PT, R9, 0x1, PT ;  /* 0x000000010900780c */ /* 0x000fe20003f04270 */
[----:B------:R-:W1:Y:S01]  /*12290*/  MUFU.TANH R2, R2 ;  /* 0x0000000200027308 */ /* 0x000e620000002400 */
[----:B------:R-:W-:Y:S03]  /*122a0*/  FMNMX.FTZ R11, R8, R3, !PT ;  /* 0x00000003080b7209 */ /* 0x000fe60007810000 */
[----:B-----5:R-:W-:Y:S02]  /*122b0*/  FSEL R154, R154, -INF , P0 ;  /* 0xff8000009a9a7808 */ /* 0x020fe40000000000 */
[----:B------:R-:W-:Y:S02]  /*122c0*/  ISETP.GT.AND P0, PT, R13, 0x9, PT ;  /* 0x000000090d00780c */ /* 0x000fe40003f04270 */
[----:B------:R-:W-:Y:S02]  /*122d0*/  FMUL.FTZ R28, R28, c[0x0][0x320] ;  /* 0x0000c8001c1c7a20 */ /* 0x000fe40000410000 */
[----:B------:R-:W3:Y:S01]  /*122e0*/  MUFU.TANH R155, R155 ;  /* 0x0000009b009b7308 */ /* 0x000ee20000002400 */
[----:B------:R-:W-:Y:S01]  /*122f0*/  FSEL R156, R156, -INF , P0 ;  /* 0xff8000009c9c7808 */ /* 0x000fe20000000000 */
[----:B------:R-:W-:Y:S01]  /*12300*/  FMUL.FTZ R29, R29, c[0x0][0x320] ;  /* 0x0000c8001d1d7a20 */ /* 0x000fe20000410000 */
[----:B------:R-:W-:Y:S01]  /*12310*/  ISETP.GT.AND P0, PT, R9, 0x9, PT ;  /* 0x000000090900780c */ /* 0x000fe20003f04270 */
[----:B------:R-:W-:Y:S01]  /*12320*/  FMUL.FTZ R30, R30, c[0x0][0x320] ;  /* 0x0000c8001e1e7a20 */ /* 0x000fe20000410000 */
[----:B--2---:R-:W-:Y:S01]  /*12330*/  FSEL R153, R153, -INF , P1 ;  /* 0xff80000099997808 */ /* 0x004fe20000800000 */
[----:B------:R-:W-:Y:S01]  /*12340*/  FMUL.FTZ R32, R32, c[0x0][0x320] ;  /* 0x0000c80020207a20 */ /* 0x000fe20000410000 */
[----:B------:R-:W-:Y:S01]  /*12350*/  ISETP.GT.AND P1, PT, R13, 0x8, PT ;  /* 0x000000080d00780c */ /* 0x000fe20003f24270 */
[----:B------:R-:W-:Y:S01]  /*12360*/  FMUL.FTZ R33, R33, c[0x0][0x320] ;  /* 0x0000c80021217a20 */ /* 0x000fe20000410000 */
[----:B------:R-:W-:Y:S01]  /*12370*/  FSEL R10, R158, -INF , P0 ;  /* 0xff8000009e0a7808 */ /* 0x000fe20000000000 */
[----:B------:R-:W2:Y:S01]  /*12380*/  MUFU.TANH R163, R163 ;  /* 0x000000a300a37308 */ /* 0x000ea20000002400 */
[----:B------:R-:W-:Y:S01]  /*12390*/  ISETP.GT.AND P0, PT, R13, 0x11, PT ;  /* 0x000000110d00780c */ /* 0x000fe20003f04270 */
[----:B------:R-:W-:Y:S01]  /*123a0*/  FMUL.FTZ R31, R31, c[0x0][0x320] ;  /* 0x0000c8001f1f7a20 */ /* 0x000fe20000410000 */
[----:B------:R-:W-:Y:S01]  /*123b0*/  FMNMX.FTZ R15, R153, R132, !PT ;  /* 0x00000084990f7209 */ /* 0x000fe20007810000 */
[----:B------:R-:W-:Y:S01]  /*123c0*/  FMUL.FTZ R34, R34, c[0x0][0x320] ;  /* 0x0000c80022227a20 */ /* 0x000fe20000410000 */
[----:B-1----:R-:W-:Y:S01]  /*123d0*/  FSEL R0, R2, -INF , P2 ;  /* 0xff80000002007808 */ /* 0x002fe20001000000 */
[----:B------:R-:W-:Y:S01]  /*123e0*/  FMUL.FTZ R35, R35, c[0x0][0x320] ;  /* 0x0000c80023237a20 */ /* 0x000fe20000410000 */
[----:B------:R-:W-:Y:S02]  /*123f0*/  FSEL R168, R168, -INF , P0 ;  /* 0xff800000a8a87808 */ /* 0x000fe40000000000 */
[----:B------:R-:W-:Y:S01]  /*12400*/  FMNMX.FTZ R11, R0, R11, !PT ;  /* 0x0000000b000b7209 */ /* 0x000fe20007810000 */
[----:B------:R-:W1:Y:S01]  /*12410*/  MUFU.TANH R176, R17 ;  /* 0x0000001100b07308 */ /* 0x000e620000002400 */
[----:B------:R-:W-:Y:S02]  /*12420*/  ISETP.GT.AND P0, PT, R9, 0x11, PT ;  /* 0x000000110900780c */ /* 0x000fe40003f04270 */
[----:B------:R-:W-:Y:S02]  /*12430*/  FMNMX.FTZ R15, R154, R15, !PT ;  /* 0x0000000f9a0f7209 */ /* 0x000fe40007810000 */
[----:B---3--:R-:W-:Y:S02]  /*12440*/  FSEL R12, R155, -INF , P1 ;  /* 0xff8000009b0c7808 */ /* 0x008fe40000800000 */
[----:B------:R-:W-:Y:S02]  /*12450*/  ISETP.GT.AND P1, PT, R9, 0x8, PT ;  /* 0x000000080900780c */ /* 0x000fe40003f24270 */
[----:B------:R-:W-:Y:S01]  /*12460*/  FMNMX.FTZ R11, R12, R11, !PT ;  /* 0x0000000b0c0b7209 */ /* 0x000fe20007810000 */
[----:B------:R-:W3:Y:S01]  /*12470*/  MUFU.TANH R252, R252 ;  /* 0x000000fc00fc7308 */ /* 0x000ee20000002400 */
[----:B------:R-:W-:Y:S02]  /*12480*/  FSEL R14, R157, -INF , P1 ;  /* 0xff8000009d0e7808 */ /* 0x000fe40000800000 */
[----:B------:R-:W-:Y:S02]  /*12490*/  ISETP.GT.AND P1, PT, R13, 0x10, PT ;  /* 0x000000100d00780c */ /* 0x000fe40003f24270 */
[----:B------:R-:W-:Y:S02]  /*124a0*/  FMNMX.FTZ R2, R156, R11, !PT ;  /* 0x0000000b9c027209 */ /* 0x000fe40007810000 */
[----:B--2---:R-:W-:Y:S02]  /*124b0*/  FSEL R163, R163, -INF , P1 ;  /* 0xff800000a3a37808 */ /* 0x004fe40000800000 */
[----:B------:R-:W-:Y:S01]  /*124c0*/  ISETP.GT.AND P1, PT, R9, 0x10, PT ;  /* 0x000000100900780c */ /* 0x000fe20003f24270 */
[----:B------:R-:W2:Y:S01]  /*124d0*/  MUFU.TANH R250, R18 ;  /* 0x0000001200fa7308 */ /* 0x000ea20000002400 */
[----:B------:R-:W-:Y:S02]  /*124e0*/  FSEL R170, R170, -INF , P0 ;  /* 0xff800000aaaa7808 */ /* 0x000fe40000000000 */
[----:B------:R-:W-:Y:S02]  /*124f0*/  ISETP.GT.AND P0, PT, R13, 0x19, PT ;  /* 0x000000190d00780c */ /* 0x000fe40003f04270 */
[----:B------:R-:W-:Y:S02]  /*12500*/  FSEL R167, R167, -INF , P1 ;  /* 0xff800000a7a77808 */ /* 0x000fe40000800000 */
[----:B------:R-:W-:Y:S02]  /*12510*/  ISETP.GT.AND P1, PT, R13, 0x18, PT ;  /* 0x000000180d00780c */ /* 0x000fe40003f24270 */
[----:B------:R-:W-:Y:S01]  /*12520*/  FMNMX.FTZ R11, R163, R2, !PT ;  /* 0x00000002a30b7209 */ /* 0x000fe20007810000 */
[----:B------:R-:W4:Y:S01]  /*12530*/  MUFU.TANH R182, R19 ;  /* 0x0000001300b67308 */ /* 0x000f220000002400 */
[----:B-1----:R-:W-:Y:S02]  /*12540*/  FSEL R176, R176, -INF , P0 ;  /* 0xff800000b0b07808 */ /* 0x002fe40000000000 */
[C---:B------:R-:W-:Y:S02]  /*12550*/  ISETP.GT.AND P0, PT, R9.reuse, 0x19, PT ;  /* 0x000000190900780c */ /* 0x040fe40003f04270 */
[----:B---3--:R-:W-:Y:S02]  /*12560*/  FSEL R252, R252, -INF , P1 ;  /* 0xff800000fcfc7808 */ /* 0x008fe40000800000 */
[----:B------:R-:W-:Y:S02]  /*12570*/  ISETP.GT.AND P1, PT, R9, 0x18, PT ;  /* 0x000000180900780c */ /* 0x000fe40003f24270 */
[----:B------:R-:W-:Y:S01]  /*12580*/  FMNMX.FTZ R11, R168, R11, !PT ;  /* 0x0000000ba80b7209 */ /* 0x000fe20007810000 */
[----:B------:R-:W1:Y:S01]  /*12590*/  MUFU.TANH R236, R21 ;  /* 0x0000001500ec7308 */ /* 0x000e620000002400 */
[----:B------:R-:W-:Y:S02]  /*125a0*/  FMNMX.FTZ R15, R14, R15, !PT ;  /* 0x0000000f0e0f7209 */ /* 0x000fe40007810000 */
[----:B------:R-:W-:Y:S02]  /*125b0*/  FMNMX.FTZ R11, R252, R11, !PT ;  /* 0x0000000bfc0b7209 */ /* 0x000fe40007810000 */
[----:B--2---:R-:W-:Y:S02]  /*125c0*/  FSEL R250, R250, -INF , P1 ;  /* 0xff800000fafa7808 */ /* 0x004fe40000800000 */
[----:B------:R-:W-:Y:S02]  /*125d0*/  ISETP.GT.AND P1, PT, R13, 0x20, PT ;  /* 0x000000200d00780c */ /* 0x000fe40003f24270 */
[----:B------:R-:W-:Y:S01]  /*125e0*/  FMNMX.FTZ R2, R10, R15, !PT ;  /* 0x0000000f0a027209 */ /* 0x000fe20007810000 */
[----:B------:R-:W2:Y:S01]  /*125f0*/  MUFU.TANH R248, R248 ;  /* 0x000000f800f87308 */ /* 0x000ea20000002400 */
[----:B------:R-:W-:Y:S02]  /*12600*/  FMNMX.FTZ R11, R176, R11, !PT ;  /* 0x0000000bb00b7209 */ /* 0x000fe40007810000 */
[----:B------:R-:W-:Y:S02]  /*12610*/  FMNMX.FTZ R15, R167, R2, !PT ;  /* 0x00000002a70f7209 */ /* 0x000fe40007810000 */
[----:B----4-:R-:W-:Y:S02]  /*12620*/  FSEL R182, R182, -INF , P0 ;  /* 0xff800000b6b67808 */ /* 0x010fe40000000000 */
[----:B------:R-:W-:Y:S02]  /*12630*/  ISETP.GT.AND P0, PT, R13, 0x21, PT ;  /* 0x000000210d00780c */ /* 0x000fe40003f04270 */
[----:B------:R-:W-:Y:S01]  /*12640*/  FMNMX.FTZ R15, R170, R15, !PT ;  /* 0x0000000faa0f7209 */ /* 0x000fe20007810000 */
[----:B------:R-:W3:Y:S01]  /*12650*/  MUFU.TANH R246, R22 ;  /* 0x0000001600f67308 */ /* 0x000ee20000002400 */
[----:B------:R-:W-:Y:S02]  /*12660*/  IADD3 R17, R134, UR4, RZ ;  /* 0x0000000486117c10 */ /* 0x000fe4000fffe0ff */
[----:B-1----:R-:W-:Y:S02]  /*12670*/  FSEL R236, R236, -INF , P0 ;  /* 0xff800000ecec7808 */ /* 0x002fe40000000000 */
[C---:B------:R-:W-:Y:S02]  /*12680*/  ISETP.GT.AND P0, PT, R9.reuse, 0x21, PT ;  /* 0x000000210900780c */ /* 0x040fe40003f04270 */
[----:B------:R-:W-:Y:S03]  /*12690*/  IADD3 R149, R186, R17, RZ ;  /* 0x00000011ba957210 */ /* 0x000fe60007ffe0ff */
[----:B------:R-:W1:Y:S02]  /*126a0*/  MUFU.TANH R242, R23 ;  /* 0x0000001700f27308 */ /* 0x000e640000002400 */
[----:B------:R-:W-:Y:S01]  /*126b0*/  LDSM.16.MT88.4 R144, [R149+0x1900] ;  /* 0x001900009590783b */ /* 0x000fe20000004200 */
[----:B--2---:R-:W-:Y:S02]  /*126c0*/  FSEL R248, R248, -INF , P1 ;  /* 0xff800000f8f87808 */ /* 0x004fe40000800000 */
[----:B------:R-:W-:Y:S02]  /*126d0*/  ISETP.GT.AND P1, PT, R9, 0x20, PT ;  /* 0x000000200900780c */ /* 0x000fe40003f24270 */
[----:B------:R-:W-:Y:S03]  /*126e0*/  FMNMX.FTZ R11, R248, R11, !PT ;  /* 0x0000000bf80b7209 */ /* 0x000fe60007810000 */
[----:B------:R-:W2:Y:S01]  /*126f0*/  MUFU.TANH R244, R24 ;  /* 0x0000001800f47308 */ /* 0x000ea20000002400 */
[----:B------:R-:W-:Y:S02]  /*12700*/  FMNMX.FTZ R11, R236, R11, !PT ;  /* 0x0000000bec0b7209 */ /* 0x000fe40007810000 */
[----:B---3--:R-:W-:Y:S02]  /*12710*/  FSEL R246, R246, -INF , P1 ;  /* 0xff800000f6f67808 */ /* 0x008fe40000800000 */
[C---:B------:R-:W-:Y:S05]  /*12720*/  ISETP.GT.AND P1, PT, R13.reuse, 0x28, PT ;  /* 0x000000280d00780c */ /* 0x040fea0003f24270 */
[----:B------:R-:W3:Y:S01]  /*12730*/  MUFU.TANH R240, R25 ;  /* 0x0000001900f07308 */ /* 0x000ee20000002400 */
[----:B-1----:R-:W-:Y:S02]  /*12740*/  FSEL R242, R242, -INF , P0 ;  /* 0xff800000f2f27808 */ /* 0x002fe40000000000 */
[C---:B------:R-:W-:Y:S07]  /*12750*/  ISETP.GT.AND P0, PT, R13.reuse, 0x29, PT ;  /* 0x000000290d00780c */ /* 0x040fee0003f04270 */
[----:B------:R-:W1:Y:S01]  /*12760*/  MUFU.TANH R192, R28 ;  /* 0x0000001c00c07308 */ /* 0x000e620000002400 */
[----:B--2---:R-:W-:Y:S02]  /*12770*/  FSEL R244, R244, -INF , P1 ;  /* 0xff800000f4f47808 */ /* 0x004fe40000800000 */
[C---:B------:R-:W-:Y:S02]  /*12780*/  ISETP.GT.AND P1, PT, R13.reuse, 0x30, PT ;  /* 0x000000300d00780c */ /* 0x040fe40003f24270 */
[----:B------:R-:W-:Y:S05]  /*12790*/  FMNMX.FTZ R11, R244, R11, !PT ;  /* 0x0000000bf40b7209 */ /* 0x000fea0007810000 */
[----:B------:R-:W2:Y:S01]  /*127a0*/  MUFU.TANH R180, R29 ;  /* 0x0000001d00b47308 */ /* 0x000ea20000002400 */
[----:B---3--:R-:W-:Y:S02]  /*127b0*/  FSEL R240, R240, -INF , P0 ;  /* 0xff800000f0f07808 */ /* 0x008fe40000000000 */
[C---:B------:R-:W-:Y:S02]  /*127c0*/  ISETP.GT.AND P0, PT, R13.reuse, 0x31, PT ;  /* 0x000000310d00780c */ /* 0x040fe40003f04270 */
[----:B------:R-:W-:Y:S05]  /*127d0*/  FMNMX.FTZ R11, R240, R11, !PT ;  /* 0x0000000bf00b7209 */ /* 0x000fea0007810000 */
[----:B------:R-:W3:Y:S01]  /*127e0*/  MUFU.TANH R172, R32 ;  /* 0x0000002000ac7308 */ /* 0x000ee20000002400 */
[----:B-1----:R-:W-:Y:S02]  /*127f0*/  FSEL R192, R192, -INF , P1 ;  /* 0xff800000c0c07808 */ /* 0x002fe40000800000 */
[C---:B------:R-:W-:Y:S02]  /*12800*/  ISETP.GT.AND P1, PT, R13.reuse, 0x38, PT ;  /* 0x000000380d00780c */ /* 0x040fe40003f24270 */
[----:B------:R-:W-:Y:S05]  /*12810*/  FMNMX.FTZ R11, R192, R11, !PT ;  /* 0x0000000bc00b7209 */ /* 0x000fea0007810000 */
[----:B------:R-:W1:Y:S01]  /*12820*/  MUFU.TANH R238, R26 ;  /* 0x0000001a00ee7308 */ /* 0x000e620000002400 */
[----:B--2---:R-:W-:Y:S02]  /*12830*/  FSEL R180, R180, -INF , P0 ;  /* 0xff800000b4b47808 */ /* 0x004fe40000000000 */
[----:B------:R-:W-:Y:S02]  /*12840*/  ISETP.GT.AND P0, PT, R13, 0x39, PT ;  /* 0x000000390d00780c */ /* 0x000fe40003f04270 */
[----:B------:R-:W-:Y:S05]  /*12850*/  FMNMX.FTZ R13, R250, R15, !PT ;  /* 0x0000000ffa0d7209 */ /* 0x000fea0007810000 */
[----:B------:R-:W2:Y:S01]  /*12860*/  MUFU.TANH R166, R33 ;  /* 0x0000002100a67308 */ /* 0x000ea20000002400 */
[----:B------:R-:W-:Y:S02]  /*12870*/  FMNMX.FTZ R11, R180, R11, !PT ;  /* 0x0000000bb40b7209 */ /* 0x000fe40007810000 */
[----:B------:R-:W-:Y:S02]  /*12880*/  FMNMX.FTZ R13, R182, R13, !PT ;  /* 0x0000000db60d7209 */ /* 0x000fe40007810000 */
[----:B---3--:R-:W-:Y:S02]  /*12890*/  FSEL R172, R172, -INF , P1 ;  /* 0xff800000acac7808 */ /* 0x008fe40000800000 */
[C---:B------:R-:W-:Y:S02]  /*128a0*/  ISETP.GT.AND P1, PT, R9.reuse, 0x28, PT ;  /* 0x000000280900780c */ /* 0x040fe40003f24270 */
[----:B------:R-:W-:Y:S01]  /*128b0*/  FMNMX.FTZ R13, R246, R13, !PT ;  /* 0x0000000df60d7209 */ /* 0x000fe20007810000 */
[----:B------:R-:W3:Y:S01]  /*128c0*/  MUFU.TANH R194, R27 ;  /* 0x0000001b00c27308 */ /* 0x000ee20000002400 */
[----:B------:R-:W-:Y:S02]  /*128d0*/  FMNMX.FTZ R11, R172, R11, !PT ;  /* 0x0000000bac0b7209 */ /* 0x000fe40007810000 */
[----:B------:R-:W-:Y:S02]  /*128e0*/  FMNMX.FTZ R13, R242, R13, !PT ;  /* 0x0000000df20d7209 */ /* 0x000fe40007810000 */
[----:B-1----:R-:W-:Y:S02]  /*128f0*/  FSEL R238, R238, -INF , P1 ;  /* 0xff800000eeee7808 */ /* 0x002fe40000800000 */
[C---:B------:R-:W-:Y:S02]  /*12900*/  ISETP.GT.AND P1, PT, R9.reuse, 0x30, PT ;  /* 0x000000300900780c */ /* 0x040fe40003f24270 */
[----:B------:R-:W-:Y:S01]  /*12910*/  FMNMX.FTZ R13, R238, R13, !PT ;  /* 0x0000000dee0d7209 */ /* 0x000fe20007810000 */
[----:B------:R-:W1:Y:S01]  /*12920*/  MUFU.TANH R178, R30 ;  /* 0x0000001e00b27308 */ /* 0x000e620000002400 */
[----:B--2---:R-:W-:Y:S02]  /*12930*/  FSEL R166, R166, -INF , P0 ;  /* 0xff800000a6a67808 */ /* 0x004fe40000000000 */
[C---:B------:R-:W-:Y:S02]  /*12940*/  ISETP.GT.AND P0, PT, R9.reuse, 0x29, PT ;  /* 0x000000290900780c */ /* 0x040fe40003f04270 */
[----:B------:R-:W-:Y:S05]  /*12950*/  FMNMX.FTZ R2, R166, R11, !PT ;  /* 0x0000000ba6027209 */ /* 0x000fea0007810000 */
[----:B------:R-:W2:Y:S01]  /*12960*/  MUFU.TANH R31, R31 ;  /* 0x0000001f001f7308 */ /* 0x000ea20000002400 */
[----:B------:R-:W4:Y:S01]  /*12970*/  SHFL.BFLY PT, R11, R2, 0x2, 0x1f ;  /* 0x0c401f00020b7f89 */ /* 0x000f2200000e0000 */
[----:B---3--:R-:W-:Y:S02]  /*12980*/  FSEL R194, R194, -INF , P0 ;  /* 0xff800000c2c27808 */ /* 0x008fe40000000000 */
[C---:B------:R-:W-:Y:S02]  /*12990*/  ISETP.GT.AND P0, PT, R9.reuse, 0x31, PT ;  /* 0x000000310900780c */ /* 0x040fe40003f04270 */
[----:B------:R-:W-:Y:S04]  /*129a0*/  FMNMX.FTZ R13, R194, R13, !PT ;  /* 0x0000000dc20d7209 */ /* 0x000fe80007810000 */
[----:B------:R-:W3:Y:S01]  /*129b0*/  MUFU.TANH R164, R34 ;  /* 0x0000002200a47308 */ /* 0x000ee20000002400 */
[----:B-1----:R-:W-:Y:S02]  /*129c0*/  FSEL R178, R178, -INF , P1 ;  /* 0xff800000b2b27808 */ /* 0x002fe40000800000 */
[----:B------:R-:W-:Y:S02]  /*129d0*/  ISETP.GT.AND P1, PT, R9, 0x38, PT ;  /* 0x000000380900780c */ /* 0x000fe40003f24270 */
[----:B------:R-:W-:Y:S05]  /*129e0*/  FMNMX.FTZ R13, R178, R13, !PT ;  /* 0x0000000db20d7209 */ /* 0x000fea0007810000 */
[----:B------:R-:W1:Y:S01]  /*129f0*/  MUFU.TANH R162, R35 ;  /* 0x0000002300a27308 */ /* 0x000e620000002400 */
[----:B--2---:R-:W-:Y:S02]  /*12a00*/  FSEL R174, R31, -INF , P0 ;  /* 0xff8000001fae7808 */ /* 0x004fe40000000000 */
[----:B------:R-:W-:Y:S01]  /*12a10*/  ISETP.GT.AND P0, PT, R9, 0x39, PT ;  /* 0x000000390900780c */ /* 0x000fe20003f04270 */
[----:B------:R-:W-:Y:S01]  /*12a20*/  LDSM.16.MT88.4 R28, [R134+UR4+0x100] ;  /* 0x00010004861c783b */ /* 0x000fe20008004200 */
[----:B------:R-:W-:Y:S02]  /*12a30*/  FMNMX.FTZ R13, R174, R13, !PT ;  /* 0x0000000dae0d7209 */ /* 0x000fe40007810000 */
[----:B----4-:R-:W-:Y:S02]  /*12a40*/  FMNMX.FTZ R11, R2, R11, !PT ;  /* 0x0000000b020b7209 */ /* 0x010fe40007810000 */
[----:B---3--:R-:W-:Y:S03]  /*12a50*/  FSEL R164, R164, -INF , P1 ;  /* 0xff800000a4a47808 */ /* 0x008fe60000800000 */
[----:B------:R-:W2:Y:S01]  /*12a60*/  SHFL.BFLY PT, R2, R11, 0x1, 0x1f ;  /* 0x0c201f000b027f89 */ /* 0x000ea200000e0000 */
[----:B------:R-:W-:Y:S02]  /*12a70*/  FMNMX.FTZ R13, R164, R13, !PT ;  /* 0x0000000da40d7209 */ /* 0x000fe40007810000 */
[----:B-1----:R-:W-:Y:S04]  /*12a80*/  FSEL R162, R162, -INF , P0 ;  /* 0xff800000a2a27808 */ /* 0x002fe80000000000 */
[----:B------:R-:W-:Y:S05]  /*12a90*/  FMNMX.FTZ R15, R162, R13, !PT ;  /* 0x0000000da20f7209 */ /* 0x000fea0007810000 */
[----:B------:R-:W1:Y:S01]  /*12aa0*/  SHFL.BFLY PT, R18, R15, 0x2, 0x1f ;  /* 0x0c401f000f127f89 */ /* 0x000e6200000e0000 */
[----:B--2---:R-:W-:Y:S04]  /*12ab0*/  FMNMX.FTZ R2, R11, R2, !PT ;  /* 0x000000020b027209 */ /* 0x004fe80007810000 */
[C---:B------:R-:W-:Y:S01]  /*12ac0*/  FSETP.NEU.FTZ.AND P1, PT, R2.reuse, -INF , PT ;  /* 0xff8000000200780b */ /* 0x040fe20003f3d000 */
[C---:B------:R-:W-:Y:S03]  /*12ad0*/  FMUL.FTZ R165, R2.reuse, c[0x0][0x2d0] ;  /* 0x0000b40002a57a20 */ /* 0x040fe60000410000 */
[----:B------:R-:W-:Y:S02]  /*12ae0*/  FSEL R4, R2, RZ, P1 ;  /* 0x000000ff02047208 */ /* 0x000fe40000800000 */
[----:B------:R-:W-:Y:S03]  /*12af0*/  FSEL R165, R165, RZ, P1 ;  /* 0x000000ffa5a57208 */ /* 0x000fe60000800000 */
[----:B------:R-:W-:Y:S02]  /*12b00*/  FADD.FTZ R4, -R4, R3 ;  /* 0x0000000304047221 */ /* 0x000fe40000010100 */
[--C-:B------:R-:W-:Y:S02]  /*12b10*/  FFMA.FTZ R159, R0, c[0x0][0x2d0], -R165.reuse ;  /* 0x0000b400009f7a23 */ /* 0x100fe400000108a5 */
[--C-:B------:R-:W-:Y:S01]  /*12b20*/  FFMA.FTZ R158, R12, c[0x0][0x2d0], -R165.reuse ;  /* 0x0000b4000c9e7a23 */ /* 0x100fe200000108a5 */
[----:B-1----:R-:W-:Y:S01]  /*12b30*/  FMNMX.FTZ R16, R15, R18, !PT ;  /* 0x000000120f107209 */ /* 0x002fe20007810000 */
[--C-:B------:R-:W-:Y:S02]  /*12b40*/  FFMA.FTZ R155, R156, c[0x0][0x2d0], -R165.reuse ;  /* 0x0000b4009c9b7a23 */ /* 0x100fe400000108a5 */
[--C-:B------:R-:W-:Y:S01]  /*12b50*/  FFMA.FTZ R160, R8, c[0x0][0x2d0], -R165.reuse ;  /* 0x0000b40008a07a23 */ /* 0x100fe200000108a5 */
[----:B------:R-:W-:Y:S01]  /*12b60*/  MUFU.EX2 R159, R159 ;  /* 0x0000009f009f7308 */ /* 0x000fe20000000800 */
[----:B------:R-:W1:Y:S01]  /*12b70*/  SHFL.BFLY PT, R9, R16, 0x1, 0x1f ;  /* 0x0c201f0010097f89 */ /* 0x000e6200000e0000 */
[--C-:B------:R-:W-:Y:S02]  /*12b80*/  FFMA.FTZ R163, R163, c[0x0][0x2d0], -R165.reuse ;  /* 0x0000b400a3a37a23 */ /* 0x100fe400000108a5 */
[--C-:B------:R-:W-:Y:S02]  /*12b90*/  FFMA.FTZ R168, R168, c[0x0][0x2d0], -R165.reuse ;  /* 0x0000b400a8a87a23 */ /* 0x100fe400000108a5 */
[--C-:B------:R-:W-:Y:S02]  /*12ba0*/  FFMA.FTZ R169, R252, c[0x0][0x2d0], -R165.reuse ;  /* 0x0000b400fca97a23 */ /* 0x100fe400000108a5 */
[--C-:B------:R-:W-:Y:S02]  /*12bb0*/  FFMA.FTZ R176, R176, c[0x0][0x2d0], -R165.reuse ;  /* 0x0000b400b0b07a23 */ /* 0x100fe400000108a5 */
[----:B------:R-:W2:Y:S01]  /*12bc0*/  MUFU.EX2 R160, R160 ;  /* 0x000000a000a07308 */ /* 0x000ea20000000800 */
[--C-:B------:R-:W-:Y:S02]  /*12bd0*/  FFMA.FTZ R173, R248, c[0x0][0x2d0], -R165.reuse ;  /* 0x0000b400f8ad7a23 */ /* 0x100fe400000108a5 */
[--C-:B------:R-:W-:Y:S02]  /*12be0*/  FFMA.FTZ R236, R236, c[0x0][0x2d0], -R165.reuse ;  /* 0x0000b400ecec7a23 */ /* 0x100fe400000108a5 */
[--C-:B------:R-:W-:Y:S02]  /*12bf0*/  FFMA.FTZ R177, R244, c[0x0][0x2d0], -R165.reuse ;  /* 0x0000b400f4b17a23 */ /* 0x100fe400000108a5 */
[--C-:B------:R-:W-:Y:S02]  /*12c00*/  FFMA.FTZ R240, R240, c[0x0][0x2d0], -R165.reuse ;  /* 0x0000b400f0f07a23 */ /* 0x100fe400000108a5 */
[--C-:B------:R-:W-:Y:S01]  /*12c10*/  FFMA.FTZ R181, R192, c[0x0][0x2d0], -R165.reuse ;  /* 0x0000b400c0b57a23 */ /* 0x100fe200000108a5 */
[----:B------:R-:W-:Y:S01]  /*12c20*/  MUFU.EX2 R158, R158 ;  /* 0x0000009e009e7308 */ /* 0x000fe20000000800 */
[--C-:B------:R-:W-:Y:S02]  /*12c30*/  FFMA.FTZ R180, R180, c[0x0][0x2d0], -R165.reuse ;  /* 0x0000b400b4b47a23 */ /* 0x100fe400000108a5 */
[--C-:B------:R-:W-:Y:S01]  /*12c40*/  FFMA.FTZ R172, R172, c[0x0][0x2d0], -R165.reuse ;  /* 0x0000b400acac7a23 */ /* 0x100fe200000108a5 */
[----:B-1----:R-:W-:Y:S01]  /*12c50*/  FMNMX.FTZ R0, R16, R9, !PT ;  /* 0x0000000910007209 */ /* 0x002fe20007810000 */
[----:B------:R-:W-:Y:S01]  /*12c60*/  FFMA.FTZ R165, R166, c[0x0][0x2d0], -R165 ;  /* 0x0000b400a6a57a23 */ /* 0x000fe200000108a5 */
[----:B------:R-:W-:Y:S02]  /*12c70*/  IADD3 R9, R135, UR4, RZ ;  /* 0x0000000487097c10 */ /* 0x000fe4000fffe0ff */
[C---:B------:R-:W-:Y:S01]  /*12c80*/  FSETP.NEU.FTZ.AND P0, PT, R0.reuse, -INF , PT ;  /* 0xff8000000000780b */ /* 0x040fe20003f1d000 */
[----:B------:R-:W-:Y:S01]  /*12c90*/  FMUL.FTZ R161, R0, c[0x0][0x2d0] ;  /* 0x0000b40000a17a20 */ /* 0x000fe20000410000 */
[----:B------:R-:W1:Y:S01]  /*12ca0*/  MUFU.EX2 R155, R155 ;  /* 0x0000009b009b7308 */ /* 0x000e620000000800 */
[----:B------:R-:W-:Y:S02]  /*12cb0*/  IADD3 R148, R186, R9, RZ ;  /* 0x00000009ba947210 */ /* 0x000fe40007ffe0ff */
[----:B------:R-:W-:Y:S02]  /*12cc0*/  FSEL R5, R0, RZ, P0 ;  /* 0x000000ff00057208 */ /* 0x000fe40000000000 */
[----:B------:R-:W-:Y:S01]  /*12cd0*/  FSEL R161, R161, RZ, P0 ;  /* 0x000000ffa1a17208 */ /* 0x000fe20000000000 */
[----:B------:R-:W-:Y:S01]  /*12ce0*/  LDSM.16.MT88.4 R20, [R148+0x100] ;  /* 0x000100009414783b */ /* 0x000fe20000004200 */
[----:B--2---:R-:W-:Y:S01]  /*12cf0*/  F2FP.PACK_AB R136, R159, R160 ;  /* 0x000000a09f88723e */ /* 0x004fe200000000ff */
[----:B------:R-:W-:Y:S01]  /*12d00*/  FADD.FTZ R3, -R5, R132 ;  /* 0x0000008405037221 */ /* 0x000fe20000010100 */
[----:B------:R-:W-:Y:S01]  /*12d10*/  ISETP.GE.AND P0, PT, R217, 0x2, PT ;  /* 0x00000002d900780c */ /* 0x000fe20003f06270 */
[--C-:B------:R-:W-:Y:S01]  /*12d20*/  FFMA.FTZ R156, R154, c[0x0][0x2d0], -R161.reuse ;  /* 0x0000b4009a9c7a23 */ /* 0x100fe200000108a1 */
[----:B------:R-:W-:Y:S01]  /*12d30*/  MUFU.EX2 R163, R163 ;  /* 0x000000a300a37308 */ /* 0x000fe20000000800 */
[--C-:B------:R-:W-:Y:S02]  /*12d40*/  FFMA.FTZ R154, R14, c[0x0][0x2d0], -R161.reuse ;  /* 0x0000b4000e9a7a23 */ /* 0x100fe400000108a1 */
[----:B------:R-:W2:Y:S01]  /*12d50*/  LDSM.16.MT88.4 R12, [R135+UR4+0x100] ;  /* 0x00010004870c783b */ /* 0x000ea20008004200 */
[----:B------:R-:W-:Y:S02]  /*12d60*/  FMUL.FTZ R132, R4, c[0x0][0x2d0] ;  /* 0x0000b40004847a20 */ /* 0x000fe40000410000 */
[--C-:B------:R-:W-:Y:S02]  /*12d70*/  FFMA.FTZ R157, R153, c[0x0][0x2d0], -R161.reuse ;  /* 0x0000b400999d7a23 */ /* 0x100fe400000108a1 */
[--C-:B------:R-:W-:Y:S02]  /*12d80*/  FFMA.FTZ R153, R10, c[0x0][0x2d0], -R161.reuse ;  /* 0x0000b4000a997a23 */ /* 0x100fe400000108a1 */
[----:B------:R-:W-:Y:S01]  /*12d90*/  FMUL.FTZ R7, R3, c[0x0][0x2d0] ;  /* 0x0000b40003077a20 */ /* 0x000fe20000410000 */
[----:B------:R-:W3:Y:S01]  /*12da0*/  MUFU.EX2 R132, R132 ;  /* 0x0000008400847308 */ /* 0x000ee20000000800 */
[--C-:B------:R-:W-:Y:S01]  /*12db0*/  FFMA.FTZ R167, R167, c[0x0][0x2d0], -R161.reuse ;  /* 0x0000b400a7a77a23 */ /* 0x100fe200000108a1 */
[----:B-1----:R-:W-:Y:S01]  /*12dc0*/  F2FP.PACK_AB R138, R155, R158 ;  /* 0x0000009e9b8a723e */ /* 0x002fe200000000ff */
[--C-:B------:R-:W-:Y:S02]  /*12dd0*/  FFMA.FTZ R170, R170, c[0x0][0x2d0], -R161.reuse ;  /* 0x0000b400aaaa7a23 */ /* 0x100fe400000108a1 */
[--C-:B------:R-:W-:Y:S02]  /*12de0*/  FFMA.FTZ R171, R250, c[0x0][0x2d0], -R161.reuse ;  /* 0x0000b400faab7a23 */ /* 0x100fe400000108a1 */
[--C-:B------:R-:W-:Y:S02]  /*12df0*/  FFMA.FTZ R182, R182, c[0x0][0x2d0], -R161.reuse ;  /* 0x0000b400b6b67a23 */ /* 0x100fe400000108a1 */
[--C-:B------:R-:W-:Y:S01]  /*12e00*/  FFMA.FTZ R175, R246, c[0x0][0x2d0], -R161.reuse ;  /* 0x0000b400f6af7a23 */ /* 0x100fe200000108a1 */
[----:B------:R-:W1:Y:S01]  /*12e10*/  MUFU.EX2 R3, R7 ;  /* 0x0000000700037308 */ /* 0x000e620000000800 */
[--C-:B------:R-:W-:Y:S02]  /*12e20*/  FFMA.FTZ R242, R242, c[0x0][0x2d0], -R161.reuse ;  /* 0x0000b400f2f27a23 */ /* 0x100fe400000108a1 */
[--C-:B------:R-:W-:Y:S02]  /*12e30*/  FFMA.FTZ R179, R238, c[0x0][0x2d0], -R161.reuse ;  /* 0x0000b400eeb37a23 */ /* 0x100fe400000108a1 */
[--C-:B------:R-:W-:Y:S02]  /*12e40*/  FFMA.FTZ R194, R194, c[0x0][0x2d0], -R161.reuse ;  /* 0x0000b400c2c27a23 */ /* 0x100fe400000108a1 */
[--C-:B------:R-:W-:Y:S02]  /*12e50*/  FFMA.FTZ R178, R178, c[0x0][0x2d0], -R161.reuse ;  /* 0x0000b400b2b27a23 */ /* 0x100fe400000108a1 */
[--C-:B------:R-:W-:Y:S01]  /*12e60*/  FFMA.FTZ R183, R174, c[0x0][0x2d0], -R161.reuse ;  /* 0x0000b400aeb77a23 */ /* 0x100fe200000108a1 */
[----:B------:R-:W-:Y:S01]  /*12e70*/  MUFU.EX2 R156, R156 ;  /* 0x0000009c009c7308 */ /* 0x000fe20000000800 */
[--C-:B------:R-:W-:Y:S02]  /*12e80*/  FFMA.FTZ R164, R164, c[0x0][0x2d0], -R161.reuse ;  /* 0x0000b400a4a47a23 */ /* 0x100fe400000108a1 */
[----:B------:R-:W-:Y:S02]  /*12e90*/  FFMA.FTZ R161, R162, c[0x0][0x2d0], -R161 ;  /* 0x0000b400a2a17a23 */ /* 0x000fe400000108a1 */
[C---:B---3--:R-:W-:Y:S02]  /*12ea0*/  FMUL.FTZ R4, R132.reuse, R128 ;  /* 0x0000008084047220 */ /* 0x048fe40000410000 */
[C---:B------:R-:W-:Y:S02]  /*12eb0*/  FMUL.FTZ R5, R132.reuse, R129 ;  /* 0x0000008184057220 */ /* 0x040fe40000410000 */
[C---:B------:R-:W-:Y:S01]  /*12ec0*/  FMUL.FTZ R8, R132.reuse, R124 ;  /* 0x0000007c84087220 */ /* 0x040fe20000410000 */
[----:B------:R-:W3:Y:S01]  /*12ed0*/  MUFU.EX2 R157, R157 ;  /* 0x0000009d009d7308 */ /* 0x000ee20000000800 */
[C---:B------:R-:W-:Y:S02]  /*12ee0*/  FMUL.FTZ R9, R132.reuse, R125 ;  /* 0x0000007d84097220 */ /* 0x040fe40000410000 */
[C---:B------:R-:W-:Y:S02]  /*12ef0*/  FMUL.FTZ R16, R132.reuse, R116 ;  /* 0x0000007484107220 */ /* 0x040fe40000410000 */
[C---:B-1----:R-:W-:Y:S02]  /*12f00*/  FMUL.FTZ R6, R3.reuse, R130 ;  /* 0x0000008203067220 */ /* 0x042fe40000410000 */
[C---:B------:R-:W-:Y:S02]  /*12f10*/  FMUL.FTZ R7, R3.reuse, R131 ;  /* 0x0000008303077220 */ /* 0x040fe40000410000 */
[C---:B------:R-:W-:Y:S01]  /*12f20*/  FMUL.FTZ R10, R3.reuse, R126 ;  /* 0x0000007e030a7220 */ /* 0x040fe20000410000 */
[----:B------:R-:W-:Y:S01]  /*12f30*/  MUFU.EX2 R154, R154 ;  /* 0x0000009a009a7308 */ /* 0x000fe20000000800 */
[C---:B------:R-:W-:Y:S01]  /*12f40*/  FMUL.FTZ R11, R3.reuse, R127 ;  /* 0x0000007f030b7220 */ /* 0x040fe20000410000 */
[----:B------:R-:W-:Y:S01]  /*12f50*/  LDSM.16.MT88.4 R128, [R134+UR4+0x1100] ;  /* 0x001100048680783b */ /* 0x000fe20008004200 */
[C---:B------:R-:W-:Y:S02]  /*12f60*/  FMUL.FTZ R17, R132.reuse, R117 ;  /* 0x0000007584117220 */ /* 0x040fe40000410000 */
[C---:B------:R-:W-:Y:S02]  /*12f70*/  FMUL.FTZ R18, R3.reuse, R118 ;  /* 0x0000007603127220 */ /* 0x040fe40000410000 */
[C---:B------:R-:W-:Y:S02]  /*12f80*/  FMUL.FTZ R19, R3.reuse, R119 ;  /* 0x0000007703137220 */ /* 0x040fe40000410000 */
[C---:B------:R-:W-:Y:S01]  /*12f90*/  FMUL.FTZ R24, R132.reuse, R108 ;  /* 0x0000006c84187220 */ /* 0x040fe20000410000 */
[----:B------:R-:W1:Y:S01]  /*12fa0*/  MUFU.EX2 R153, R153 ;  /* 0x0000009900997308 */ /* 0x000e620000000800 */
[----:B------:R-:W-:Y:S01]  /*12fb0*/  FMUL.FTZ R25, R132, R109 ;  /* 0x0000006d84197220 */ /* 0x000fe20000410000 */
[----:B------:R-:W-:Y:S01]  /*12fc0*/  LDSM.16.MT88.4 R116, [R134+UR4+0x900] ;  /* 0x000900048674783b */ /* 0x000fe20008004200 */
[C---:B------:R-:W-:Y:S01]  /*12fd0*/  FMUL.FTZ R26, R3.reuse, R110 ;  /* 0x0000006e031a7220 */ /* 0x040fe20000410000 */
[----:B---3--:R-:W-:Y:S01]  /*12fe0*/  F2FP.PACK_AB R137, R156, R157 ;  /* 0x0000009d9c89723e */ /* 0x008fe200000000ff */
[C---:B------:R-:W-:Y:S02]  /*12ff0*/  FMUL.FTZ R27, R3.reuse, R111 ;  /* 0x0000006f031b7220 */ /* 0x040fe40000410000 */
[C---:B------:R-:W-:Y:S02]  /*13000*/  FMUL.FTZ R32, R132.reuse, R100 ;  /* 0x0000006484207220 */ /* 0x040fe40000410000 */
[C---:B------:R-:W-:Y:S01]  /*13010*/  FMUL.FTZ R33, R132.reuse, R101 ;  /* 0x0000006584217220 */ /* 0x040fe20000410000 */
[----:B------:R-:W-:Y:S01]  /*13020*/  LDSM.16.MT88.4 R108, [R149+0x2100] ;  /* 0x00210000956c783b */ /* 0x000fe20000004200 */
[C---:B------:R-:W-:Y:S01]  /*13030*/  FMUL.FTZ R34, R3.reuse, R102 ;  /* 0x0000006603227220 */ /* 0x040fe20000410000 */
[----:B------:R-:W3:Y:S01]  /*13040*/  MUFU.EX2 R168, R168 ;  /* 0x000000a800a87308 */ /* 0x000ee20000000800 */
[C---:B------:R-:W-:Y:S02]  /*13050*/  FMUL.FTZ R35, R3.reuse, R103 ;  /* 0x0000006703237220 */ /* 0x040fe40000410000 */
[C---:B------:R-:W-:Y:S02]  /*13060*/  FMUL.FTZ R38, R3.reuse, R38 ;  /* 0x0000002603267220 */ /* 0x040fe40000410000 */
[C---:B------:R-:W-:Y:S01]  /*13070*/  FMUL.FTZ R36, R132.reuse, R36 ;  /* 0x0000002484247220 */ /* 0x040fe20000410000 */
[----:B------:R-:W-:Y:S01]  /*13080*/  LDSM.16.MT88.4 R100, [R134+UR4+0x2100] ;  /* 0x002100048664783b */ /* 0x000fe20008004200 */
[C---:B------:R-:W-:Y:S02]  /*13090*/  FMUL.FTZ R39, R3.reuse, R39 ;  /* 0x0000002703277220 */ /* 0x040fe40000410000 */
[C---:B------:R-:W-:Y:S01]  /*130a0*/  FMUL.FTZ R37, R132.reuse, R37 ;  /* 0x0000002584257220 */ /* 0x040fe20000410000 */
[----:B------:R-:W-:Y:S01]  /*130b0*/  MUFU.EX2 R167, R167 ;  /* 0x000000a700a77308 */ /* 0x000fe20000000800 */
[----:B------:R-:W-:Y:S01]  /*130c0*/  FMUL.FTZ R42, R3, R42 ;  /* 0x0000002a032a7220 */ /* 0x000fe20000410000 */
[----:B-1----:R-:W-:Y:S01]  /*130d0*/  F2FP.PACK_AB R139, R153, R154 ;  /* 0x0000009a998b723e */ /* 0x002fe200000000ff */
[C---:B------:R-:W-:Y:S01]  /*130e0*/  FMUL.FTZ R40, R132.reuse, R40 ;  /* 0x0000002884287220 */ /* 0x040fe20000410000 */
[----:B------:R-:W-:Y:S01]  /*130f0*/  LDSM.16.MT88.4 R124, [R135+UR4+0x2900] ;  /* 0x00290004877c783b */ /* 0x000fe20008004200 */
[C---:B------:R-:W-:Y:S02]  /*13100*/  FMUL.FTZ R43, R3.reuse, R43 ;  /* 0x0000002b032b7220 */ /* 0x040fe40000410000 */
[C---:B------:R-:W-:Y:S02]  /*13110*/  FMUL.FTZ R41, R132.reuse, R41 ;  /* 0x0000002984297220 */ /* 0x040fe40000410000 */
[C---:B--2---:R-:W-:Y:S01]  /*13120*/  HMMA.16816.F32 R4, R136.reuse, R12, R4 ;  /* 0x0000000c8804723c */ /* 0x044fe20000001804 */
        /* <DEDUP_REMOVED lines=9> */
[----:B------:R-:W2:Y:S01]  /*131c0*/  MUFU.EX2 R176, R176 ;  /* 0x000000b000b07308 */ /* 0x000ea20000000800 */
[----:B------:R-:W4:Y:S01]  /*131d0*/  LDSM.16.MT88.4 R120, [R149+0x100] ;  /* 0x000100009578783b */ /* 0x000f220000004200 */
[C---:B------:R-:W-:Y:S02]  /*131e0*/  FMUL.FTZ R50, R3.reuse, R50 ;  /* 0x0000003203327220 */ /* 0x040fe40000410000 */
[C---:B------:R-:W-:Y:S02]  /*131f0*/  FMUL.FTZ R44, R132.reuse, R44 ;  /* 0x0000002c842c7220 */ /* 0x040fe40000410000 */
[C---:B------:R-:W-:Y:S03]  /*13200*/  HMMA.16816.F32 R12, R136.reuse, R20, R12 ;  /* 0x00000014880c723c */ /* 0x040fe6000000180c */
[C---:B------:R-:W-:Y:S01]  /*13210*/  FMUL.FTZ R51, R3.reuse, R51 ;  /* 0x0000003303337220 */ /* 0x040fe20000410000 */
[----:B------:R-:W-:Y:S01]  /*13220*/  MUFU.EX2 R171, R171 ;  /* 0x000000ab00ab7308 */ /* 0x000fe20000000800 */
[C---:B------:R-:W-:Y:S02]  /*13230*/  FMUL.FTZ R45, R132.reuse, R45 ;  /* 0x0000002d842d7220 */ /* 0x040fe40000410000 */
[C---:B------:R-:W-:Y:S01]  /*13240*/  FMUL.FTZ R20, R132.reuse, R112 ;  /* 0x0000007084147220 */ /* 0x040fe20000410000 */
[C---:B------:R-:W-:Y:S04]  /*13250*/  HMMA.16816.F32 R16, R136.reuse, R22, R16 ;  /* 0x000000168810723c */ /* 0x040fe80000001810 */
[C---:B------:R-:W-:Y:S02]  /*13260*/  FMUL.FTZ R21, R132.reuse, R113 ;  /* 0x0000007184157220 */ /* 0x040fe40000410000 */
[C---:B------:R-:W-:Y:S01]  /*13270*/  FMUL.FTZ R48, R132.reuse, R48 ;  /* 0x0000003084307220 */ /* 0x040fe20000410000 */
[----:B------:R-:W5:Y:S01]  /*13280*/  MUFU.EX2 R182, R182 ;  /* 0x000000b600b67308 */ /* 0x000f620000000800 */
        /* <DEDUP_REMOVED lines=56> */
[C---:B------:R-:W-:Y:S01]  /*13610*/  FMUL.FTZ R78, R3.reuse, R78 ;  /* 0x0000004e034e7220 */ /* 0x040fe20000410000 */
[----:B------:R-:W4:Y:S01]  /*13620*/  MUFU.EX2 R180, R180 ;  /* 0x000000b400b47308 */ /* 0x000f220000000800 */
        /* <DEDUP_REMOVED lines=11> */
[----:B------:R-:W1:Y:S01]  /*136e0*/  MUFU.EX2 R183, R183 ;  /* 0x000000b700b77308 */ /* 0x000e620000000800 */
[C---:B------:R-:W-:Y:S02]  /*136f0*/  FMUL.FTZ R89, R132.reuse, R89 ;  /* 0x0000005984597220 */ /* 0x040fe40000410000 */
[C---:B------:R-:W-:Y:S01]  /*13700*/  FMUL.FTZ R86, R3.reuse, R86 ;  /* 0x0000005603567220 */ /* 0x040fe20000410000 */
[C---:B------:R-:W-:Y:S01]  /*13710*/  HMMA.16816.F32 R72, R136.reuse, R106, R72 ;  /* 0x0000006a8848723c */ /* 0x040fe20000001848 */
[----:B------:R-:W1:Y:S03]  /*13720*/  LDSM.16.MT88.4 R104, [R149+0x4100] ;  /* 0x004100009568783b */ /* 0x000e660000004200 */
[C---:B------:R-:W-:Y:S02]  /*13730*/  FMUL.FTZ R76, R132.reuse, R76 ;  /* 0x0000004c844c7220 */ /* 0x040fe40000410000 */
[C---:B------:R-:W-:Y:S01]  /*13740*/  FMUL.FTZ R77, R132.reuse, R77 ;  /* 0x0000004d844d7220 */ /* 0x040fe20000410000 */
[----:B------:R-:W-:Y:S01]  /*13750*/  MUFU.EX2 R172, R172 ;  /* 0x000000ac00ac7308 */ /* 0x000fe20000000800 */
[C---:B------:R-:W-:Y:S04]  /*13760*/  FMUL.FTZ R87, R3.reuse, R87 ;  /* 0x0000005703577220 */ /* 0x040fe80000410000 */
[C---:B------:R-:W-:Y:S01]  /*13770*/  FMUL.FTZ R92, R132.reuse, R92 ;  /* 0x0000005c845c7220 */ /* 0x040fe20000410000 */
[C---:B--2---:R-:W-:Y:S03]  /*13780*/  HMMA.16816.F32 R76, R136.reuse, R100, R76 ;  /* 0x00000064884c723c */ /* 0x044fe6000000184c */
[C---:B------:R-:W-:Y:S01]  /*13790*/  FMUL.FTZ R80, R132.reuse, R80 ;  /* 0x0000005084507220 */ /* 0x040fe20000410000 */
[----:B------:R-:W2:Y:S01]  /*137a0*/  MUFU.EX2 R165, R165 ;  /* 0x000000a500a57308 */ /* 0x000ea20000000800 */
[----:B------:R-:W-:Y:S02]  /*137b0*/  FMUL.FTZ R81, R132, R81 ;  /* 0x0000005184517220 */ /* 0x000fe40000410000 */
[C---:B------:R-:W-:Y:S01]  /*137c0*/  FMUL.FTZ R90, R3.reuse, R90 ;  /* 0x0000005a035a7220 */ /* 0x040fe20000410000 */
[----:B---3--:R-:W-:Y:S01]  /*137d0*/  F2FP.PACK_AB R100, R168, R163 ;  /* 0x000000a3a864723e */ /* 0x008fe200000000ff */
[----:B------:R-:W-:Y:S03]  /*137e0*/  FMUL.FTZ R93, R132, R93 ;  /* 0x0000005d845d7220 */ /* 0x000fe60000410000 */
[C---:B------:R-:W-:Y:S02]  /*137f0*/  HMMA.16816.F32 R80, R136.reuse, R102, R80 ;  /* 0x000000668850723c */ /* 0x040fe40000001850 */
[----:B------:R-:W-:Y:S01]  /*13800*/  MUFU.EX2 R164, R164 ;  /* 0x000000a400a47308 */ /* 0x000fe20000000800 */
[C---:B------:R-:W-:Y:S01]  /*13810*/  FMUL.FTZ R91, R3.reuse, R91 ;  /* 0x0000005b035b7220 */ /* 0x040fe20000410000 */
[----:B------:R-:W-:Y:S01]  /*13820*/  F2FP.PACK_AB R101, R170, R167 ;  /* 0x000000a7aa65723e */ /* 0x000fe200000000ff */
[C---:B------:R-:W-:Y:S02]  /*13830*/  FMUL.FTZ R96, R132.reuse, R96 ;  /* 0x0000006084607220 */ /* 0x040fe40000410000 */
[C---:B------:R-:W-:Y:S01]  /*13840*/  FMUL.FTZ R94, R3.reuse, R94 ;  /* 0x0000005e035e7220 */ /* 0x040fe20000410000 */
[C---:B----4-:R-:W-:Y:S04]  /*13850*/  HMMA.16816.F32 R84, R136.reuse, R108, R84 ;  /* 0x0000006c8854723c */ /* 0x050fe80000001854 */
[----:B------:R-:W-:Y:S01]  /*13860*/  FMUL.FTZ R97, R132, R97 ;  /* 0x0000006184617220 */ /* 0x000fe20000410000 */
[----:B------:R-:W-:Y:S01]  /*13870*/  F2FP.PACK_AB R102, R176, R169 ;  /* 0x000000a9b066723e */ /* 0x000fe200000000ff */
[C---:B------:R-:W-:Y:S01]  /*13880*/  FMUL.FTZ R95, R3.reuse, R95 ;  /* 0x0000005f035f7220 */ /* 0x040fe20000410000 */
[----:B-----5:R-:W-:Y:S01]  /*13890*/  F2FP.PACK_AB R103, R182, R171 ;  /* 0x000000abb667723e */ /* 0x020fe200000000ff */
[C---:B------:R-:W-:Y:S01]  /*138a0*/  HMMA.16816.F32 R88, R136.reuse, R110, R88 ;  /* 0x0000006e8858723c */ /* 0x040fe20000001858 */
[----:B------:R-:W3:Y:S01]  /*138b0*/  LDSM.16.MT88.4 R108, [R148+0x900] ;  /* 0x00090000946c783b */ /* 0x000ee20000004200 */
[----:B------:R-:W4:Y:S02]  /*138c0*/  MUFU.EX2 R161, R161 ;  /* 0x000000a100a17308 */ /* 0x000f240000000800 */
[C---:B------:R-:W-:Y:S02]  /*138d0*/  FMUL.FTZ R98, R3.reuse, R98 ;  /* 0x0000006203627220 */ /* 0x040fe40000410000 */
[C---:B------:R-:W-:Y:S02]  /*138e0*/  FMUL.FTZ R99, R3.reuse, R99 ;  /* 0x0000006303637220 */ /* 0x040fe40000410000 */
[C---:B-1----:R-:W-:Y:S04]  /*138f0*/  HMMA.16816.F32 R92, R136.reuse, R104, R92 ;  /* 0x00000068885c723c */ /* 0x042fe8000000185c */
[----:B------:R-:W-:Y:S02]  /*13900*/  FFMA.FTZ R157, R3, R214, R157 ;  /* 0x000000d6039d7223 */ /* 0x000fe4000001009d */
[----:B------:R-:W-:Y:S01]  /*13910*/  FFMA.FTZ R160, R132, R213, R160 ;  /* 0x000000d584a07223 */ /* 0x000fe200000100a0 */
[----:B------:R-:W-:Y:S01]  /*13920*/  MOV R132, R0 ;  /* 0x0000000000847202 */ /* 0x000fe20000000f00 */
[----:B------:R-:W-:Y:S01]  /*13930*/  HMMA.16816.F32 R96, R136, R106, R96 ;  /* 0x0000006a8860723c */ /* 0x000fe20000001860 */
[----:B------:R-:W1:Y:S03]  /*13940*/  LDSM.16.MT88.4 R104, [R148+0x2900] ;  /* 0x002900009468783b */ /* 0x000e660000004200 */
[----:B------:R-:W-:Y:S02]  /*13950*/  FADD.FTZ R159, R159, R160 ;  /* 0x000000a09f9f7221 */ /* 0x000fe40000010000 */
[----:B------:R-:W-:Y:S01]  /*13960*/  FADD.FTZ R157, R156, R157 ;  /* 0x0000009d9c9d7221 */ /* 0x000fe20000010000 */
[----:B------:R-:W-:Y:S01]  /*13970*/  F2FP.PACK_AB R136, R180, R181 ;  /* 0x000000b5b488723e */ /* 0x000fe200000000ff */
[C---:B------:R-:W-:Y:S05]  /*13980*/  HMMA.16816.F32 R4, R100.reuse, R112, R4 ;  /* 0x000000706404723c */ /* 0x040fea0000001804 */
[----:B------:R-:W-:Y:S01]  /*13990*/  F2FP.PACK_AB R137, R183, R178 ;  /* 0x000000b2b789723e */ /* 0x000fe200000000ff */
[----:B------:R-:W-:Y:S01]  /*139a0*/  FADD.FTZ R158, R158, R159 ;  /* 0x0000009f9e9e7221 */ /* 0x000fe20000010000 */
[----:B--2---:R-:W-:Y:S01]  /*139b0*/  F2FP.PACK_AB R138, R165, R172 ;  /* 0x000000aca58a723e */ /* 0x004fe200000000ff */
[C---:B------:R-:W-:Y:S01]  /*139c0*/  HMMA.16816.F32 R8, R100.reuse, R114, R8 ;  /* 0x000000726408723c */ /* 0x040fe20000001808 */
[----:B------:R-:W2:Y:S03]  /*139d0*/  LDSM.16.MT88.4 R112, [R134+UR4+0x2900] ;  /* 0x002900048670783b */ /* 0x000ea60008004200 */
[----:B----4-:R-:W-:Y:S01]  /*139e0*/  F2FP.PACK_AB R139, R161, R164 ;  /* 0x000000a4a18b723e */ /* 0x010fe200000000ff */
[----:B------:R-:W-:Y:S03]  /*139f0*/  FADD.FTZ R158, R155, R158 ;  /* 0x0000009e9b9e7221 */ /* 0x000fe60000010000 */
[C---:B---3--:R-:W-:Y:S04]  /*13a00*/  HMMA.16816.F32 R12, R100.reuse, R108, R12 ;  /* 0x0000006c640c723c */ /* 0x048fe8000000180c */
[----:B------:R-:W-:Y:S04]  /*13a10*/  FADD.FTZ R163, R163, R158 ;  /* 0x0000009ea3a37221 */ /* 0x000fe80000010000 */
[----:B------:R-:W-:Y:S01]  /*13a20*/  FADD.FTZ R168, R168, R163 ;  /* 0x000000a3a8a87221 */ /* 0x000fe20000010000 */
[C---:B------:R-:W-:Y:S01]  /*13a30*/  HMMA.16816.F32 R16, R100.reuse, R110, R16 ;  /* 0x0000006e6410723c */ /* 0x040fe20000001810 */
[----:B------:R-:W3:Y:S02]  /*13a40*/  LDSM.16.MT88.4 R108, [R149+0x2900] ;  /* 0x00290000956c783b */ /* 0x000ee40000004200 */
[----:B------:R-:W-:Y:S05]  /*13a50*/  FADD.FTZ R169, R169, R168 ;  /* 0x000000a8a9a97221 */ /* 0x000fea0000010000 */
[C---:B------:R-:W-:Y:S04]  /*13a60*/  HMMA.16816.F32 R20, R100.reuse, R116, R20 ;  /* 0x000000746414723c */ /* 0x040fe80000001814 */
[----:B------:R-:W-:Y:S04]  /*13a70*/  FADD.FTZ R176, R176, R169 ;  /* 0x000000a9b0b07221 */ /* 0x000fe80000010000 */
[C---:B------:R-:W-:Y:S01]  /*13a80*/  HMMA.16816.F32 R24, R100.reuse, R118, R24 ;  /* 0x000000766418723c */ /* 0x040fe20000001818 */
[----:B------:R-:W4:Y:S07]  /*13a90*/  LDSM.16.MT88.4 R116, [R135+UR4+0x4900] ;  /* 0x004900048774783b */ /* 0x000f2e0008004200 */
        /* <DEDUP_REMOVED lines=10> */
[C---:B------:R-:W-:Y:S01]  /*13b40*/  HMMA.16816.F32 R56, R100.reuse, R114, R56 ;  /* 0x000000726438723c */ /* 0x040fe20000001838 */
[----:B------:R-:W2:Y:S07]  /*13b50*/  LDSM.16.MT88.4 R112, [R134+UR4+0x4900] ;  /* 0x004900048670783b */ /* 0x000eae0008004200 */
[C---:B---3--:R-:W-:Y:S08]  /*13b60*/  HMMA.16816.F32 R60, R100.reuse, R108, R60 ;  /* 0x0000006c643c723c */ /* 0x048ff0000000183c */
[C---:B------:R-:W-:Y:S01]  /*13b70*/  HMMA.16816.F32 R64, R100.reuse, R110, R64 ;  /* 0x0000006e6440723c */ /* 0x040fe20000001840 */
[----:B------:R-:W3:Y:S07]  /*13b80*/  LDSM.16.MT88.4 R108, [R135+UR4+0x1100] ;  /* 0x00110004876c783b */ /* 0x000eee0008004200 */
[C---:B----4-:R-:W-:Y:S08]  /*13b90*/  HMMA.16816.F32 R68, R100.reuse, R116, R68 ;  /* 0x000000746444723c */ /* 0x050ff00000001844 */
[C---:B------:R-:W-:Y:S01]  /*13ba0*/  HMMA.16816.F32 R72, R100.reuse, R118, R72 ;  /* 0x000000766448723c */ /* 0x040fe20000001848 */
[----:B------:R-:W4:Y:S07]  /*13bb0*/  LDSM.16.MT88.4 R116, [R149+0x1100] ;  /* 0x001100009574783b */ /* 0x000f2e0000004200 */
[C---:B-1----:R-:W-:Y:S08]  /*13bc0*/  HMMA.16816.F32 R76, R100.reuse, R104, R76 ;  /* 0x00000068644c723c */ /* 0x042ff0000000184c */
[C---:B------:R-:W-:Y:S01]  /*13bd0*/  HMMA.16816.F32 R80, R100.reuse, R106, R80 ;  /* 0x0000006a6450723c */ /* 0x040fe20000001850 */
[----:B------:R-:W1:Y:S07]  /*13be0*/  LDSM.16.MT88.4 R104, [R135+UR4+0x3100] ;  /* 0x003100048768783b */ /* 0x000e6e0008004200 */
[C---:B--2---:R-:W-:Y:S08]  /*13bf0*/  HMMA.16816.F32 R84, R100.reuse, R112, R84 ;  /* 0x000000706454723c */ /* 0x044ff00000001854 */
        /* <DEDUP_REMOVED lines=12> */
[C---:B---3--:R-:W-:Y:S03]  /*13cc0*/  HMMA.16816.F32 R4, R100.reuse, R108, R4 ;  /* 0x0000006c6404723c */ /* 0x048fe60000001804 */
[----:B------:R-:W-:Y:S04]  /*13cd0*/  FADD.FTZ R240, R240, R177 ;  /* 0x000000b1f0f07221 */ /* 0x000fe80000010000 */
[----:B------:R-:W-:Y:S01]  /*13ce0*/  FADD.FTZ R181, R181, R240 ;  /* 0x000000f0b5b57221 */ /* 0x000fe20000010000 */
[C---:B------:R-:W-:Y:S01]  /*13cf0*/  HMMA.16816.F32 R8, R100.reuse, R110, R8 ;  /* 0x0000006e6408723c */ /* 0x040fe20000001808 */
[----:B------:R-:W2:Y:S03]  /*13d00*/  LDSM.16.MT88.4 R108, [R148+0x3100] ;  /* 0x00310000946c783b */ /* 0x000ea60000004200 */
        /* <DEDUP_REMOVED lines=9> */
[C---:B----4-:R-:W-:Y:S08]  /*13da0*/  HMMA.16816.F32 R28, R100.reuse, R116, R28 ;  /* 0x00000074641c723c */ /* 0x050ff0000000181c */
[C---:B------:R-:W-:Y:S01]  /*13db0*/  HMMA.16816.F32 R32, R100.reuse, R118, R32 ;  /* 0x000000766420723c */ /* 0x040fe20000001820 */
[----:B------:R-:W3:Y:S07]  /*13dc0*/  LDSM.16.MT88.4 R116, [R149+0x3100] ;  /* 0x003100009574783b */ /* 0x000eee0000004200 */
[C---:B-1----:R-:W-:Y:S08]  /*13dd0*/  HMMA.16816.F32 R36, R100.reuse, R104, R36 ;  /* 0x000000686424723c */ /* 0x042ff00000001824 */
[C---:B------:R-:W-:Y:S01]  /*13de0*/  HMMA.16816.F32 R40, R100.reuse, R106, R40 ;  /* 0x0000006a6428723c */ /* 0x040fe20000001828 */
[----:B------:R-:W1:Y:S07]  /*13df0*/  LDSM.16.MT88.4 R104, [R135+UR4+0x5100] ;  /* 0x005100048768783b */ /* 0x000e6e0008004200 */
[C---:B--2---:R-:W-:Y:S08]  /*13e00*/  HMMA.16816.F32 R44, R100.reuse, R108, R44 ;  /* 0x0000006c642c723c */ /* 0x044ff0000000182c */
[C---:B------:R-:W-:Y:S01]  /*13e10*/  HMMA.16816.F32 R48, R100.reuse, R110, R48 ;  /* 0x0000006e6430723c */ /* 0x040fe20000001830 */
[----:B------:R-:W2:Y:S07]  /*13e20*/  LDSM.16.MT88.4 R108, [R135+UR4+0x1900] ;  /* 0x00190004876c783b */ /* 0x000eae0008004200 */
[C---:B------:R-:W-:Y:S08]  /*13e30*/  HMMA.16816.F32 R52, R100.reuse, R112, R52 ;  /* 0x000000706434723c */ /* 0x040ff00000001834 */
[C---:B------:R-:W-:Y:S01]  /*13e40*/  HMMA.16816.F32 R56, R100.reuse, R114, R56 ;  /* 0x000000726438723c */ /* 0x040fe20000001838 */
[----:B------:R-:W4:Y:S07]  /*13e50*/  LDSM.16.MT88.4 R112, [R148+0x1900] ;  /* 0x001900009470783b */ /* 0x000f2e0000004200 */
[C---:B---3--:R-:W-:Y:S08]  /*13e60*/  HMMA.16816.F32 R60, R100.reuse, R116, R60 ;  /* 0x00000074643c723c */ /* 0x048ff0000000183c */
        /* <DEDUP_REMOVED lines=10> */
[C---:B------:R-:W-:Y:S01]  /*13f10*/  HMMA.16816.F32 R124, R136.reuse, R110, R8 ;  /* 0x0000006e887c723c */ /* 0x040fe20000001808 */
[----:B------:R-:W1:Y:S07]  /*13f20*/  LDSM.16.MT88.4 R8, [R135+UR4+0x3900] ;  /* 0x003900048708783b */ /* 0x000e6e0008004200 */
[C---:B----4-:R-:W-:Y:S01]  /*13f30*/  HMMA.16816.F32 R120, R136.reuse, R112, R12 ;  /* 0x000000708878723c */ /* 0x050fe2000000180c */
[----:B------:R-:W2:Y:S07]  /*13f40*/  LDSM.16.MT88.4 R12, [R148+0x3900] ;  /* 0x00390000940c783b */ /* 0x000eae0000004200 */
[C---:B------:R-:W-:Y:S01]  /*13f50*/  HMMA.16816.F32 R116, R136.reuse, R114, R16 ;  /* 0x000000728874723c */ /* 0x040fe20000001810 */
[----:B------:R-:W3:Y:S07]  /*13f60*/  LDSM.16.MT88.4 R16, [R134+UR4+0x3900] ;  /* 0x003900048610783b */ /* 0x000eee0008004200 */
[C---:B------:R-:W-:Y:S08]  /*13f70*/  HMMA.16816.F32 R112, R136.reuse, R140, R20 ;  /* 0x0000008c8870723c */ /* 0x040ff00000001814 */
[C---:B------:R-:W-:Y:S07]  /*13f80*/  HMMA.16816.F32 R108, R136.reuse, R142, R24 ;  /* 0x0000008e886c723c */ /* 0x040fee0000001818 */
[----:B------:R-:W-:Y:S01]  /*13f90*/  @P0 IADD3 R24, R217, -0x2, RZ ;  /* 0xfffffffed9180810 */ /* 0x000fe20007ffe0ff */
[C---:B------:R-:W-:Y:S04]  /*13fa0*/  HMMA.16816.F32 R104, R136.reuse, R144, R28 ;  /* 0x000000908868723c */ /* 0x040fe8000000181c */
[----:B------:R-:W-:Y:S04]  /*13fb0*/  @P0 SHF.R.S32.HI R20, RZ, 0x1f, R24 ;  /* 0x0000001fff140819 */ /* 0x000fe80000011418 */
[C---:B------:R-:W-:Y:S08]  /*13fc0*/  HMMA.16816.F32 R100, R136.reuse, R146, R32 ;  /* 0x000000928864723c */ /* 0x040ff00000001820 */
        /* <DEDUP_REMOVED lines=12> */
[----:B------:R-:W-:Y:S01]  /*14090*/  @P0 IADD3 R12, P1, R28, R206, RZ ;  /* 0x000000ce1c0c0210 */ /* 0x000fe20007f3e0ff */
[C---:B---3--:R-:W-:Y:S04]  /*140a0*/  HMMA.16816.F32 R52, R136.reuse, R16, R52 ;  /* 0x000000108834723c */ /* 0x048fe80000001834 */
[C---:B------:R-:W-:Y:S02]  /*140b0*/  @P0 IADD3.X R13, R29.reuse, R211, RZ, P1, !PT ;  /* 0x000000d31d0d0210 */ /* 0x040fe40000ffe4ff */
[C---:B------:R-:W-:Y:S02]  /*140c0*/  @P0 LEA R24, P1, R12.reuse, c[0x0][0x1c8], 0x1 ;  /* 0x000072000c180a11 */ /* 0x040fe400078208ff */
[C---:B------:R-:W-:Y:S04]  /*140d0*/  HMMA.16816.F32 R56, R136.reuse, R18, R56 ;  /* 0x000000128838723c */ /* 0x040fe80000001838 */
[----:B------:R-:W-:Y:S02]  /*140e0*/  @P0 LEA.HI.X R25, R12, c[0x0][0x1cc], R13, 0x1, P1 ;  /* 0x000073000c190a11 */ /* 0x000fe400008f0c0d */
[C---:B------:R-:W-:Y:S02]  /*140f0*/  @P0 IADD3 R13, P1, R28.reuse, R223, RZ ;  /* 0x000000df1c0d0210 */ /* 0x040fe40007f3e0ff */
[C---:B-1----:R-:W-:Y:S04]  /*14100*/  HMMA.16816.F32 R60, R136.reuse, R20, R60 ;  /* 0x00000014883c723c */ /* 0x042fe8000000183c */
[----:B------:R-:W-:Y:S01]  /*14110*/  @P0 IMAD.X R12, R29, 0x1, R232, P1 ;  /* 0x000000011d0c0824 */ /* 0x000fe200008e06e8 */
[C---:B------:R-:W-:Y:S04]  /*14120*/  @P0 LEA R26, P1, R13.reuse, c[0x0][0x1c8], 0x1 ;  /* 0x000072000d1a0a11 */ /* 0x040fe800078208ff */
[----:B------:R-:W-:Y:S01]  /*14130*/  @P0 LEA.HI.X R27, R13, c[0x0][0x1cc], R12, 0x1, P1 ;  /* 0x000073000d1b0a11 */ /* 0x000fe200008f0c0c */
[C---:B------:R-:W-:Y:S01]  /*14140*/  HMMA.16816.F32 R64, R136.reuse, R22, R64 ;  /* 0x000000168840723c */ /* 0x040fe20000001840 */
[----:B------:R-:W1:Y:S02]  /*14150*/  LDSM.16.MT88.4 R12, [R148+0x5900] ;  /* 0x00590000940c783b */ /* 0x000e640000004200 */
[----:B------:R-:W-:Y:S04]  /*14160*/  @P0 IADD3 R16, P1, R28, R221, RZ ;  /* 0x000000dd1c100210 */ /* 0x000fe80007f3e0ff */
[----:B------:R-:W-:Y:S02]  /*14170*/  @P0 IADD3.X R17, R29, R231, RZ, P1, !PT ;  /* 0x000000e71d110210 */ /* 0x000fe40000ffe4ff */
[C---:B------:R-:W-:Y:S01]  /*14180*/  @P0 LEA R20, P1, R16.reuse, c[0x0][0x1c8], 0x1 ;  /* 0x0000720010140a11 */ /* 0x040fe200078208ff */
[C---:B--2---:R-:W-:Y:S03]  /*14190*/  HMMA.16816.F32 R68, R136.reuse, R8, R68 ;  /* 0x000000088844723c */ /* 0x044fe60000001844 */
[----:B------:R-:W-:Y:S02]  /*141a0*/  @P0 LEA.HI.X R21, R16, c[0x0][0x1cc], R17, 0x1, P1 ;  /* 0x0000730010150a11 */ /* 0x000fe400008f0c11 */
[----:B------:R-:W2:Y:S01]  /*141b0*/  LDSM.16.MT88.4 R16, [R134+UR4+0x5900] ;  /* 0x005900048610783b */ /* 0x000ea20008004200 */
[----:B------:R-:W-:Y:S02]  /*141c0*/  @P0 IADD3 R28, P1, R199, R28, RZ ;  /* 0x0000001cc71c0210 */ /* 0x000fe40007f3e0ff */
[C---:B------:R-:W-:Y:S04]  /*141d0*/  HMMA.16816.F32 R72, R136.reuse, R10, R72 ;  /* 0x0000000a8848723c */ /* 0x040fe80000001848 */
[----:B------:R-:W-:Y:S02]  /*141e0*/  @P0 IADD3.X R29, R198, R29, RZ, P1, !PT ;  /* 0x0000001dc61d0210 */ /* 0x000fe40000ffe4ff */
[C---:B------:R-:W-:Y:S06]  /*141f0*/  @P0 IADD3 R23, P1, R28.reuse, R206, RZ ;  /* 0x000000ce1c170210 */ /* 0x040fec0007f3e0ff */
[----:B------:R-:W-:Y:S02]  /*14200*/  @P0 IADD3.X R8, R29, R211, RZ, P1, !PT ;  /* 0x000000d31d080210 */ /* 0x000fe40000ffe4ff */
[C---:B------:R-:W-:Y:S04]  /*14210*/  @P0 LEA R22, P1, R23.reuse, c[0x0][0x1c8], 0x1 ;  /* 0x0000720017160a11 */ /* 0x040fe800078208ff */
[----:B------:R-:W-:Y:S02]  /*14220*/  @P0 LEA.HI.X R23, R23, c[0x0][0x1cc], R8, 0x1, P1 ;  /* 0x0000730017170a11 */ /* 0x000fe400008f0c08 */
[----:B------:R-:W-:Y:S01]  /*14230*/  @P0 IADD3 R8, P1, R28, R223, RZ ;  /* 0x000000df1c080210 */ /* 0x000fe20007f3e0ff */
[C---:B-1----:R-:W-:Y:S03]  /*14240*/  HMMA.16816.F32 R76, R136.reuse, R12, R76 ;  /* 0x0000000c884c723c */ /* 0x042fe6000000184c */
        /* <DEDUP_REMOVED lines=46> */
.L_x_1261:
[----:B-1----:R-:W-:-:S13]  /*14530*/  ISETP.GE.AND P0, PT, R217, RZ, PT ;  /* 0x000000ffd900720c */ /* 0x002fda0003f06270 */
[----:B------:R-:W-:Y:S05]  /*14540*/  @!P0 BRA `(.L_x_1263) ;  /* 0x00002fa000008947 */ /* 0x000fea0003800000 */
[----:B------:R-:W1:Y:S01]  /*14550*/  S2R R3, SR_TID.X ;  /* 0x0000000000037919 */ /* 0x000e620000002100 */
[C---:B------:R-:W-:Y:S01]  /*14560*/  IADD3 RZ, P1, R204.reuse, 0x40, RZ ;  /* 0x00000040ccff7810 */ /* 0x040fe20007f3e0ff */
[----:B------:R-:W-:Y:S01]  /*14570*/  IMAD.MOV.U32 R192, RZ, RZ, 0x40 ;  /* 0x00000040ffc07424 */ /* 0x000fe200078e00ff */
[----:B------:R-:W-:Y:S01]  /*14580*/  IADD3 R219, P3, R204, 0x80, RZ ;  /* 0x00000080ccdb7810 */ /* 0x000fe20007f7e0ff */
[----:B------:R-:W-:Y:S01]  /*14590*/  IMAD.MOV.U32 R133, RZ, RZ, R2 ;  /* 0x000000ffff857224 */ /* 0x000fe200078e0002 */
[C---:B------:R-:W-:Y:S01]  /*145a0*/  IADD3 R216, P2, R206.reuse, 0x40, RZ ;  /* 0x00000040ced87810 */ /* 0x040fe20007f5e0ff */
[--C-:B------:R-:W-:Y:S01]  /*145b0*/  IMAD.X R220, RZ, RZ, R209.reuse, P1 ;  /* 0x000000ffffdc7224 */ /* 0x100fe200008e06d1 */
[----:B------:R-:W-:Y:S01]  /*145c0*/  IADD3 R194, P1, R206, 0x80, RZ ;  /* 0x00000080cec27810 */ /* 0x000fe20007f3e0ff */
[----:B------:R-:W-:Y:S01]  /*145d0*/  IMAD.X R218, RZ, RZ, R209, P3 ;  /* 0x000000ffffda7224 */ /* 0x000fe200018e06d1 */
[----:B------:R-:W-:Y:S01]  /*145e0*/  IADD3 R221, R204, 0x40, RZ ;  /* 0x00000040ccdd7810 */ /* 0x000fe20007ffe0ff */
[----:B------:R-:W-:-:S02]  /*145f0*/  IMAD.X R215, RZ, RZ, R211, P2 ;  /* 0x000000ffffd77224 */ /* 0x000fc400010e06d3 */
[----:B------:R-:W-:Y:S02]  /*14600*/  IMAD.X R193, RZ, RZ, R211, P1 ;  /* 0x000000ffffc17224 */ /* 0x000fe400008e06d3 */
[----:B------:R-:W-:Y:S01]  /*14610*/  IMAD.IADD R190, R189, 0x1, R186 ;  /* 0x00000001bdbe7824 */ /* 0x000fe200078e02ba */
[----:B-1----:R-:W-:-:S04]  /*14620*/  SHF.R.S32.HI R4, RZ, 0x1f, R3 ;  /* 0x0000001fff047819 */ /* 0x002fc80000011403 */
[----:B------:R-:W-:-:S04]  /*14630*/  LEA.HI R4, R4, R3, RZ, 0x3 ;  /* 0x0000000304047211 */ /* 0x000fc800078f18ff */
[----:B------:R-:W-:-:S05]  /*14640*/  LOP3.LUT R4, R4, 0xfffffff8, RZ, 0xc0, !PT ;  /* 0xfffffff804047812 */ /* 0x000fca00078ec0ff */
[----:B------:R-:W-:Y:S02]  /*14650*/  IMAD.IADD R4, R3, 0x1, -R4 ;  /* 0x0000000103047824 */ /* 0x000fe400078e0a04 */
[----:B------:R-:W-:-:S03]  /*14660*/  IMAD.MOV.U32 R3, RZ, RZ, R0 ;  /* 0x000000ffff037224 */ /* 0x000fc600078e0000 */
[----:B------:R-:W-:-:S04]  /*14670*/  LOP3.LUT P0, RZ, R4, 0x4, RZ, 0xc0, !PT ;  /* 0x0000000404ff7812 */ /* 0x000fc8000780c0ff */
[----:B------:R-:W-:Y:S02]  /*14680*/  SEL R192, R192, 0xffffffc0, !P0 ;  /* 0xffffffc0c0c07807 */ /* 0x000fe40004000000 */
.L_x_1264:
        /* <DEDUP_REMOVED lines=14> */
[----:B------:R-:W-:Y:S01]  /*14770*/  @P0 IMAD R175, R212, 0x6000, R202 ;  /* 0x00006000d4af0824 */ /* 0x000fe200078e02ca */
[----:B------:R-:W-:Y:S01]  /*14780*/  LDSM.16.M88.4 R32, [R189] ;  /* 0x00000000bd20783b */ /* 0x000fe20000000200 */
[----:B------:R-:W-:Y:S01]  /*14790*/  @P0 IMAD R155, R222, c[0x0][0x20c], R155 ;  /* 0x00008300de9b0a24 */ /* 0x000fe200078e029b */
[C---:B------:R-:W-:Y:S02]  /*147a0*/  @P0 IADD3 R149, P2, R132.reuse, R221, RZ ;  /* 0x000000dd84950210 */ /* 0x040fe40007f5e0ff */
[----:B------:R-:W-:Y:S02]  /*147b0*/  @P0 IADD3 R0, P1, R132, R204, RZ ;  /* 0x000000cc84000210 */ /* 0x000fe40007f3e0ff */
[----:B------:R-:W-:Y:S02]  /*147c0*/  @P0 IADD3 R155, R21, R155, RZ ;  /* 0x0000009b159b0210 */ /* 0x000fe40007ffe0ff */
[----:B------:R-:W1:Y:S01]  /*147d0*/  LDSM.16.M88.4 R8, [R187+UR4+0xc100] ;  /* 0x00c10004bb08783b */ /* 0x000e620008000200 */
        /* <DEDUP_REMOVED lines=10> */
[----:B------:R-:W-:Y:S02]  /*14880*/  @P0 LEA R168, P3, R29, c[0x0][0x1f8], 0x1 ;  /* 0x00007e001da80a11 */ /* 0x000fe400078608ff */
[----:B------:R-:W-:Y:S02]  /*14890*/  @P0 IADD3.X R0, R155, R218, RZ, P2, !PT ;  /* 0x000000da9b000210 */ /* 0x000fe400017fe4ff */
[----:B------:R-:W-:Y:S01]  /*148a0*/  @P0 IADD3 R132, P1, R201, R132, RZ ;  /* 0x00000084c9840210 */ /* 0x000fe20007f3e0ff */
[----:B------:R-:W4:Y:S01]  /*148b0*/  LDSM.16.M88.4 R136, [R187+UR4+0xd900] ;  /* 0x00d90004bb88783b */ /* 0x000f220008000200 */
[----:B------:R-:W-:Y:S02]  /*148c0*/  @P0 LEA.HI.X R169, R29, c[0x0][0x1fc], R0, 0x1, P3 ;  /* 0x00007f001da90a11 */ /* 0x000fe400018f0c00 */
[----:B------:R-:W-:Y:S02]  /*148d0*/  @P0 IADD3 R159, P2, R132, R204, RZ ;  /* 0x000000cc849f0210 */ /* 0x000fe40007f5e0ff */
[----:B------:R-:W-:Y:S02]  /*148e0*/  @P0 IADD3.X R155, R200, R155, RZ, P1, !PT ;  /* 0x0000009bc89b0210 */ /* 0x000fe40000ffe4ff */
[----:B------:R-:W-:Y:S01]  /*148f0*/  @P0 LEA R172, P4, R159, c[0x0][0x1f8], 0x1 ;  /* 0x00007e009fac0a11 */ /* 0x000fe200078808ff */
[----:B------:R-:W-:Y:S01]  /*14900*/  LDSM.16.M88.4 R140, [R190] ;  /* 0x00000000be8c783b */ /* 0x000fe20000000200 */
[----:B------:R-:W-:Y:S02]  /*14910*/  @P0 IADD3.X R0, R155, R209, RZ, P2, !PT ;  /* 0x000000d19b000210 */ /* 0x000fe400017fe4ff */
[C---:B------:R-:W-:Y:S02]  /*14920*/  @P0 IADD3 R153, P2, R132.reuse, R219, RZ ;  /* 0x000000db84990210 */ /* 0x040fe40007f5e0ff */
[----:B------:R-:W-:Y:S02]  /*14930*/  @P0 LEA.HI.X R173, R159, c[0x0][0x1fc], R0, 0x1, P4 ;  /* 0x00007f009fad0a11 */ /* 0x000fe400020f0c00 */
[----:B------:R-:W-:Y:S01]  /*14940*/  @P0 IADD3.X R0, R155, R218, RZ, P2, !PT ;  /* 0x000000da9b000210 */ /* 0x000fe200017fe4ff */
[C---:B-1----:R-:W-:Y:S01]  /*14950*/  HMMA.16816.F32 R4, R32.reuse, R8, RZ ;  /* 0x000000082004723c */ /* 0x042fe200000018ff */
[----:B------:R-:W1:Y:S02]  /*14960*/  LDSM.16.M88.4 R144, [R191+0xc100] ;  /* 0x00c10000bf90783b */ /* 0x000e640000000200 */
[----:B------:R-:W-:Y:S02]  /*14970*/  LOP3.LUT P4, RZ, R197, 0x1, RZ, 0xc0, !PT ;  /* 0x00000001c5ff7812 */ /* 0x000fe4000788c0ff */
[----:B------:R-:W-:Y:S03]  /*14980*/  @P0 IADD3 R2, P1, R132, R221, RZ ;  /* 0x000000dd84020210 */ /* 0x000fe60007f3e0ff */
[C---:B------:R-:W-:Y:S01]  /*14990*/  HMMA.16816.F32 R8, R32.reuse, R10, RZ ;  /* 0x0000000a2008723c */ /* 0x040fe200000018ff */
[----:B------:R-:W5:Y:S03]  /*149a0*/  LDSM.16.M88.4 R148, [R191+0xc900] ;  /* 0x00c90000bf94783b */ /* 0x000f660000000200 */
[C---:B------:R-:W-:Y:S04]  /*149b0*/  @P0 LEA R170, P3, R2.reuse, c[0x0][0x1f8], 0x1 ;  /* 0x00007e0002aa0a11 */ /* 0x040fe800078608ff */
[C---:B--2---:R-:W-:Y:S08]  /*149c0*/  HMMA.16816.F32 R12, R32.reuse, R16, RZ ;  /* 0x00000010200c723c */ /* 0x044ff000000018ff */
[C---:B------:R-:W-:Y:S08]  /*149d0*/  HMMA.16816.F32 R16, R32.reuse, R18, RZ ;  /* 0x000000122010723c */ /* 0x040ff000000018ff */
[C---:B---3--:R-:W-:Y:S08]  /*149e0*/  HMMA.16816.F32 R20, R32.reuse, R24, RZ ;  /* 0x000000182014723c */ /* 0x048ff000000018ff */
[C---:B------:R-:W-:Y:S08]  /*149f0*/  HMMA.16816.F32 R24, R32.reuse, R26, RZ ;  /* 0x0000001a2018723c */ /* 0x040ff000000018ff */
[C---:B----4-:R-:W-:Y:S07]  /*14a00*/  HMMA.16816.F32 R28, R32.reuse, R136, RZ ;  /* 0x00000088201c723c */ /* 0x050fee00000018ff */
[----:B------:R-:W-:Y:S01]  /*14a10*/  @P0 IADD3.X R137, R155, R220, RZ, P1, !PT ;  /* 0x000000dc9b890210 */ /* 0x000fe20000ffe4ff */
[----:B------:R-:W-:Y:S01]  /*14a20*/  HMMA.16816.F32 R32, R32, R138, RZ ;  /* 0x0000008a2020723c */ /* 0x000fe200000018ff */
[C---:B------:R-:W-:Y:S03]  /*14a30*/  @P0 LEA R180, P1, R153.reuse, c[0x0][0x1f8], 0x1 ;  /* 0x00007e0099b40a11 */ /* 0x040fe600078208ff */
[----:B------:R-:W-:Y:S02]  /*14a40*/  @P0 LEA.HI.X R171, R2, c[0x0][0x1fc], R137, 0x1, P3 ;  /* 0x00007f0002ab0a11 */ /* 0x000fe400018f0c89 */
[----:B------:R-:W-:Y:S01]  /*14a50*/  @P0 LEA.HI.X R181, R153, c[0x0][0x1fc], R0, 0x1, P1 ;  /* 0x00007f0099b50a11 */ /* 0x000fe200008f0c00 */
[----:B------:R-:W2:Y:S01]  /*14a60*/  LDSM.16.M88.4 R136, [R191+0xd100] ;  /* 0x00d10000bf88783b */ /* 0x000ea20000000200 */
[C---:B-1----:R-:W-:Y:S05]  /*14a70*/  HMMA.16816.F32 R4, R140.reuse, R144, R4 ;  /* 0x000000908c04723c */ /* 0x042fea0000001804 */
[C---:B------:R-:W-:Y:S02]  /*14a80*/  IADD3 R0, R192.reuse, R157, RZ ;  /* 0x0000009dc0007210 */ /* 0x040fe40007ffe0ff */
[----:B------:R-:W1:Y:S01]  /*14a90*/  LDSM.16.M88.4 R152, [R191+0xd900] ;  /* 0x00d90000bf98783b */ /* 0x000e620000000200 */
[C---:B------:R-:W-:Y:S04]  /*14aa0*/  HMMA.16816.F32 R8, R140.reuse, R146, R8 ;  /* 0x000000928c08723c */ /* 0x040fe80000001808 */
[C---:B------:R-:W-:Y:S03]  /*14ab0*/  IADD3 R2, R192.reuse, R191, RZ ;  /* 0x000000bfc0027210 */ /* 0x040fe60007ffe0ff */
[----:B------:R-:W-:Y:S01]  /*14ac0*/  @!PT LDS RZ, [RZ] ;  /* 0x00000000fffff984 */ /* 0x000fe20000000800 */
[----:B------:R-:W-:Y:S01]  /*14ad0*/  @!PT LDS RZ, [RZ] ;  /* 0x00000000fffff984 */ /* 0x000fe20000000800 */
[----:B------:R-:W-:Y:S01]  /*14ae0*/  @!PT LDS RZ, [RZ] ;  /* 0x00000000fffff984 */ /* 0x000fe20000000800 */
[----:B------:R3:W-:Y:S01]  /*14af0*/  @P0 LDGSTS.E.BYPASS.LTC128B.128 [R175], [R178.64], !P6 ;  /* 0x00000000b2af0fae */ /* 0x0007e2000f101d46 */
[C---:B-----5:R-:W-:Y:S07]  /*14b00*/  HMMA.16816.F32 R12, R140.reuse, R148, R12 ;  /* 0x000000948c0c723c */ /* 0x060fee000000180c */
[----:B------:R3:W-:Y:S01]  /*14b10*/  @P0 LDGSTS.E.BYPASS.LTC128B.128 [R175+0x2000], [R176.64], !P5 ;  /* 0x02000000b0af0fae */ /* 0x0007e2000e901d46 */
[C---:B------:R-:W-:Y:S07]  /*14b20*/  HMMA.16816.F32 R16, R140.reuse, R150, R16 ;  /* 0x000000968c10723c */ /* 0x040fee0000001810 */
[----:B------:R4:W-:Y:S01]  /*14b30*/  @P0 LDGSTS.E.BYPASS.LTC128B.128 [R175+0x4000], [R168.64], !P4 ;  /* 0x04000000a8af0fae */ /* 0x0009e2000e101d46 */
[C---:B--2---:R-:W-:Y:S07]  /*14b40*/  HMMA.16816.F32 R20, R140.reuse, R136, R20 ;  /* 0x000000888c14723c */ /* 0x044fee0000001814 */
[----:B------:R3:W-:Y:S01]  /*14b50*/  @P0 LDGSTS.E.BYPASS.LTC128B.128 [R175+0x1000], [R172.64], !P6 ;  /* 0x01000000acaf0fae */ /* 0x0007e2000f101d46 */
[C---:B------:R-:W-:Y:S07]  /*14b60*/  HMMA.16816.F32 R24, R140.reuse, R138, R24 ;  /* 0x0000008a8c18723c */ /* 0x040fee0000001818 */
[----:B------:R4:W-:Y:S01]  /*14b70*/  @P0 LDGSTS.E.BYPASS.LTC128B.128 [R175+0x3000], [R170.64], !P5 ;  /* 0x03000000aaaf0fae */ /* 0x0009e2000e901d46 */
[C---:B-1----:R-:W-:Y:S07]  /*14b80*/  HMMA.16816.F32 R28, R140.reuse, R152, R28 ;  /* 0x000000988c1c723c */ /* 0x042fee000000181c */
[----:B------:R3:W-:Y:S01]  /*14b90*/  @P0 LDGSTS.E.BYPASS.LTC128B.128 [R175+0x5000], [R180.64], !P4 ;  /* 0x05000000b4af0fae */ /* 0x0007e2000e101d46 */
[----:B------:R-:W-:Y:S01]  /*14ba0*/  ISETP.GE.AND P0, PT, R217, 0x2, PT ;  /* 0x00000002d900780c */ /* 0x000fe20003f06270 */
[----:B------:R-:W-:Y:S06]  /*14bb0*/  HMMA.16816.F32 R32, R140, R154, R32 ;  /* 0x0000009a8c20723c */ /* 0x000fec0000001820 */
[----:B------:R-:W-:Y:S08]  /*14bc0*/  LDSM.16.M88.4 R156, [R185] ;  /* 0x00000000b99c783b */ /* 0x000ff00000000200 */
[----:B------:R-:W1:Y:S08]  /*14bd0*/  LDSM.16.M88.4 R160, [R0+0xc100] ;  /* 0x00c1000000a0783b */ /* 0x000e700000000200 */
[----:B------:R-:W2:Y:S08]  /*14be0*/  LDSM.16.M88.4 R164, [R0+0xc900] ;  /* 0x00c9000000a4783b */ /* 0x000eb00000000200 */
[----:B------:R-:W5:Y:S08]  /*14bf0*/  LDSM.16.M88.4 R144, [R0+0xd100] ;  /* 0x00d100000090783b */ /* 0x000f700000000200 */
[----:B------:R-:W0:Y:S08]  /*14c00*/  LDGDEPBAR ;  /* 0x00000000000079af */ /* 0x000e300000000000 */
[----:B------:R-:W3:Y:S01]  /*14c10*/  LDSM.16.M88.4 R148, [R0+0xd900] ;  /* 0x00d900000094783b */ /* 0x000ee20000000200 */
[C---:B-1----:R-:W-:Y:S07]  /*14c20*/  HMMA.16816.F32 R4, R156.reuse, R160, R4 ;  /* 0x000000a09c04723c */ /* 0x042fee0000001804 */
[----:B------:R-:W-:Y:S01]  /*14c30*/  LDSM.16.M88.4 R136, [R184] ;  /* 0x00000000b888783b */ /* 0x000fe20000000200 */
[C---:B------:R-:W-:Y:S07]  /*14c40*/  HMMA.16816.F32 R8, R156.reuse, R162, R8 ;  /* 0x000000a29c08723c */ /* 0x040fee0000001808 */
[----:B----4-:R-:W1:Y:S01]  /*14c50*/  LDSM.16.M88.4 R168, [R2+0xc100] ;  /* 0x00c1000002a8783b */ /* 0x010e620000000200 */
[C---:B--2---:R-:W-:Y:S07]  /*14c60*/  HMMA.16816.F32 R12, R156.reuse, R164, R12 ;  /* 0x000000a49c0c723c */ /* 0x044fee000000180c */
[----:B------:R-:W2:Y:S01]  /*14c70*/  LDSM.16.M88.4 R140, [R2+0xc900] ;  /* 0x00c90000028c783b */ /* 0x000ea20000000200 */
[C---:B------:R-:W-:Y:S07]  /*14c80*/  HMMA.16816.F32 R16, R156.reuse, R166, R16 ;  /* 0x000000a69c10723c */ /* 0x040fee0000001810 */
[----:B------:R-:W4:Y:S01]  /*14c90*/  LDSM.16.M88.4 R152, [R2+0xd100] ;  /* 0x00d100000298783b */ /* 0x000f220000000200 */
[C---:B-----5:R-:W-:Y:S07]  /*14ca0*/  HMMA.16816.F32 R20, R156.reuse, R144, R20 ;  /* 0x000000909c14723c */ /* 0x060fee0000001814 */
[----:B------:R-:W5:Y:S01]  /*14cb0*/  LDSM.16.M88.4 R160, [R2+0xd900] ;  /* 0x00d9000002a0783b */ /* 0x000f620000000200 */
[C---:B------:R-:W-:Y:S07]  /*14cc0*/  HMMA.16816.F32 R24, R156.reuse, R146, R24 ;  /* 0x000000929c18723c */ /* 0x040fee0000001818 */
[----:B------:R-:W-:Y:S01]  /*14cd0*/  LDSM.16.M88.4 R144, [R189+0x4000] ;  /* 0x00400000bd90783b */ /* 0x000fe20000000200 */
[C---:B---3--:R-:W-:Y:S07]  /*14ce0*/  HMMA.16816.F32 R28, R156.reuse, R148, R28 ;  /* 0x000000949c1c723c */ /* 0x048fee000000181c */
[----:B------:R-:W3:Y:S01]  /*14cf0*/  LDSM.16.M88.4 R164, [R187+UR4+0xe100] ;  /* 0x00e10004bba4783b */ /* 0x000ee20008000200 */
[----:B------:R-:W-:Y:S07]  /*14d00*/  HMMA.16816.F32 R32, R156, R150, R32 ;  /* 0x000000969c20723c */ /* 0x000fee0000001820 */
[----:B------:R-:W3:Y:S01]  /*14d10*/  LDSM.16.M88.4 R148, [R187+UR4+0xe900] ;  /* 0x00e90004bb94783b */ /* 0x000ee20008000200 */
[C---:B-1----:R-:W-:Y:S07]  /*14d20*/  HMMA.16816.F32 R4, R136.reuse, R168, R4 ;  /* 0x000000a88804723c */ /* 0x042fee0000001804 */
[----:B------:R-:W1:Y:S01]  /*14d30*/  LDSM.16.M88.4 R156, [R187+UR4+0xf100] ;  /* 0x00f10004bb9c783b */ /* 0x000e620008000200 */
[C---:B------:R-:W-:Y:S07]  /*14d40*/  HMMA.16816.F32 R8, R136.reuse, R170, R8 ;  /* 0x000000aa8808723c */ /* 0x040fee0000001808 */
[----:B------:R-:W1:Y:S01]  /*14d50*/  LDSM.16.M88.4 R168, [R187+UR4+0xf900] ;  /* 0x00f90004bba8783b */ /* 0x000e620008000200 */
[C---:B--2---:R-:W-:Y:S07]  /*14d60*/  HMMA.16816.F32 R12, R136.reuse, R140, R12 ;  /* 0x0000008c880c723c */ /* 0x044fee000000180c */
[----:B------:R-:W-:Y:S01]  /*14d70*/  LDSM.16.M88.4 R172, [R191+0xf900] ;  /* 0x00f90000bfac783b */ /* 0x000fe20000000200 */
[C---:B------:R-:W-:Y:S07]  /*14d80*/  HMMA.16816.F32 R16, R136.reuse, R142, R16 ;  /* 0x0000008e8810723c */ /* 0x040fee0000001810 */
[----:B------:R-:W-:Y:S01]  /*14d90*/  LDSM.16.M88.4 R140, [R191+0xe100] ;  /* 0x00e10000bf8c783b */ /* 0x000fe20000000200 */
[C---:B----4-:R-:W-:Y:S07]  /*14da0*/  HMMA.16816.F32 R20, R136.reuse, R152, R20 ;  /* 0x000000988814723c */ /* 0x050fee0000001814 */
[----:B------:R-:W-:Y:S01]  /*14db0*/  LDSM.16.M88.4 R176, [R189+0x8000] ;  /* 0x00800000bdb0783b */ /* 0x000fe20000000200 */
[C---:B------:R-:W-:Y:S07]  /*14dc0*/  HMMA.16816.F32 R24, R136.reuse, R154, R24 ;  /* 0x0000009a8818723c */ /* 0x040fee0000001818 */
[----:B------:R-:W-:Y:S01]  /*14dd0*/  LDSM.16.M88.4 R152, [R191+0xe900] ;  /* 0x00e90000bf98783b */ /* 0x000fe20000000200 */
[C---:B-----5:R-:W-:Y:S07]  /*14de0*/  HMMA.16816.F32 R28, R136.reuse, R160, R28 ;  /* 0x000000a0881c723c */ /* 0x060fee000000181c */
[----:B------:R-:W-:Y:S01]  /*14df0*/  LDSM.16.M88.4 R180, [R187+UR4+0x10100] ;  /* 0x01010004bbb4783b */ /* 0x000fe20008000200 */
[----:B------:R-:W-:Y:S07]  /*14e00*/  HMMA.16816.F32 R32, R136, R162, R32 ;  /* 0x000000a28820723c */ /* 0x000fee0000001820 */
[----:B------:R-:W2:Y:S01]  /*14e10*/  LDSM.16.M88.4 R136, [R190+0x4000] ;  /* 0x00400000be88783b */ /* 0x000ea20000000200 */
[C---:B---3--:R-:W-:Y:S07]  /*14e20*/  HMMA.16816.F32 R4, R144.reuse, R164, R4 ;  /* 0x000000a49004723c */ /* 0x048fee0000001804 */
[----:B------:R-:W3:Y:S01]  /*14e30*/  LDSM.16.M88.4 R160, [R191+0xf100] ;  /* 0x00f10000bfa0783b */ /* 0x000ee20000000200 */
[C---:B------:R-:W-:Y:S07]  /*14e40*/  HMMA.16816.F32 R8, R144.reuse, R166, R8 ;  /* 0x000000a69008723c */ /* 0x040fee0000001808 */
[----:B------:R-:W-:Y:S01]  /*14e50*/  LDSM.16.M88.4 R164, [R2+0xe100] ;  /* 0x00e1000002a4783b */ /* 0x000fe20000000200 */
        /* <DEDUP_REMOVED lines=15> */
[C---:B---3--:R-:W-:Y:S08]  /*14f50*/  HMMA.16816.F32 R20, R136.reuse, R160, R20 ;  /* 0x000000a08814723c */ /* 0x048ff00000001814 */
[C---:B------:R-:W-:Y:S01]  /*14f60*/  HMMA.16816.F32 R24, R136.reuse, R162, R24 ;  /* 0x000000a28818723c */ /* 0x040fe20000001818 */
[----:B------:R-:W3:Y:S07]  /*14f70*/  LDSM.16.M88.4 R160, [R184+0x4000] ;  /* 0x00400000b8a0783b */ /* 0x000eee0000000200 */
[C---:B------:R-:W-:Y:S08]  /*14f80*/  HMMA.16816.F32 R28, R136.reuse, R172, R28 ;  /* 0x000000ac881c723c */ /* 0x040ff0000000181c */
[----:B------:R-:W-:Y:S07]  /*14f90*/  HMMA.16816.F32 R32, R136, R174, R32 ;  /* 0x000000ae8820723c */ /* 0x000fee0000001820 */
[----:B------:R-:W-:Y:S01]  /*14fa0*/  IADD3 R137, R192, UR4, R187 ;  /* 0x00000004c0897c10 */ /* 0x000fe2000fffe0bb */
[C---:B-1----:R-:W-:Y:S05]  /*14fb0*/  HMMA.16816.F32 R4, R148.reuse, R156, R4 ;  /* 0x0000009c9404723c */ /* 0x042fea0000001804 */
[----:B------:R-:W-:Y:S03]  /*14fc0*/  IADD3 R132, R188, R137, RZ ;  /* 0x00000089bc847210 */ /* 0x000fe60007ffe0ff */
[C---:B------:R-:W-:Y:S01]  /*14fd0*/  HMMA.16816.F32 R8, R148.reuse, R158, R8 ;  /* 0x0000009e9408723c */ /* 0x040fe20000001808 */
[----:B------:R-:W-:Y:S07]  /*14fe0*/  LDSM.16.M88.4 R156, [R191+0x10100] ;  /* 0x01010000bf9c783b */ /* 0x000fee0000000200 */
[C---:B--2---:R-:W-:Y:S01]  /*14ff0*/  HMMA.16816.F32 R12, R148.reuse, R140, R12 ;  /* 0x0000008c940c723c */ /* 0x044fe2000000180c */
[----:B------:R-:W1:Y:S07]  /*15000*/  LDSM.16.M88.4 R136, [R132+0xe900] ;  /* 0x00e900008488783b */ /* 0x000e6e0000000200 */
[C---:B------:R-:W-:Y:S01]  /*15010*/  HMMA.16816.F32 R16, R148.reuse, R142, R16 ;  /* 0x0000008e9410723c */ /* 0x040fe20000001810 */
[----:B------:R-:W2:Y:S07]  /*15020*/  LDSM.16.M88.4 R168, [R132+0xf100] ;  /* 0x00f1000084a8783b */ /* 0x000eae0000000200 */
[C---:B------:R-:W-:Y:S01]  /*15030*/  HMMA.16816.F32 R20, R148.reuse, R144, R20 ;  /* 0x000000909414723c */ /* 0x040fe20000001814 */
[----:B------:R-:W5:Y:S07]  /*15040*/  LDSM.16.M88.4 R172, [R132+0xf900] ;  /* 0x00f9000084ac783b */ /* 0x000f6e0000000200 */
[C---:B------:R-:W-:Y:S01]  /*15050*/  HMMA.16816.F32 R24, R148.reuse, R146, R24 ;  /* 0x000000929418723c */ /* 0x040fe20000001818 */
[----:B------:R-:W2:Y:S07]  /*15060*/  LDSM.16.M88.4 R140, [R187+UR4+0x10900] ;  /* 0x01090004bb8c783b */ /* 0x000eae0008000200 */
[C---:B----4-:R-:W-:Y:S01]  /*15070*/  HMMA.16816.F32 R28, R148.reuse, R152, R28 ;  /* 0x00000098941c723c */ /* 0x050fe2000000181c */
[----:B------:R-:W4:Y:S07]  /*15080*/  LDSM.16.M88.4 R144, [R187+UR4+0x11100] ;  /* 0x01110004bb90783b */ /* 0x000f2e0008000200 */
[----:B------:R-:W-:Y:S01]  /*15090*/  HMMA.16816.F32 R32, R148, R154, R32 ;  /* 0x0000009a9420723c */ /* 0x000fe20000001820 */
[----:B------:R-:W4:Y:S07]  /*150a0*/  LDSM.16.M88.4 R148, [R187+UR4+0x11900] ;  /* 0x01190004bb94783b */ /* 0x000f2e0008000200 */
[C---:B---3--:R-:W-:Y:S01]  /*150b0*/  HMMA.16816.F32 R4, R160.reuse, R164, R4 ;  /* 0x000000a4a004723c */ /* 0x048fe20000001804 */
[----:B------:R-:W3:Y:S07]  /*150c0*/  LDSM.16.M88.4 R152, [R190+0x8000] ;  /* 0x00800000be98783b */ /* 0x000eee0000000200 */
[C---:B------:R-:W-:Y:S01]  /*150d0*/  HMMA.16816.F32 R8, R160.reuse, R166, R8 ;  /* 0x000000a6a008723c */ /* 0x040fe20000001808 */
[----:B------:R-:W-:Y:S07]  /*150e0*/  LDSM.16.M88.4 R164, [R191+0x11900] ;  /* 0x01190000bfa4783b */ /* 0x000fee0000000200 */
[C---:B-1----:R-:W-:Y:S08]  /*150f0*/  HMMA.16816.F32 R12, R160.reuse, R136, R12 ;  /* 0x00000088a00c723c */ /* 0x042ff0000000180c */
[C---:B------:R-:W-:Y:S01]  /*15100*/  HMMA.16816.F32 R16, R160.reuse, R138, R16 ;  /* 0x0000008aa010723c */ /* 0x040fe20000001810 */
[----:B------:R-:W1:Y:S07]  /*15110*/  LDSM.16.M88.4 R136, [R191+0x10900] ;  /* 0x01090000bf88783b */ /* 0x000e6e0000000200 */
[C---:B--2---:R-:W-:Y:S08]  /*15120*/  HMMA.16816.F32 R20, R160.reuse, R168, R20 ;  /* 0x000000a8a014723c */ /* 0x044ff00000001814 */
[C---:B------:R-:W-:Y:S01]  /*15130*/  HMMA.16816.F32 R24, R160.reuse, R170, R24 ;  /* 0x000000aaa018723c */ /* 0x040fe20000001818 */
[----:B------:R-:W-:Y:S07]  /*15140*/  LDSM.16.M88.4 R168, [R185+0x8000] ;  /* 0x00800000b9a8783b */ /* 0x000fee0000000200 */
[C---:B-----5:R-:W-:Y:S08]  /*15150*/  HMMA.16816.F32 R28, R160.reuse, R172, R28 ;  /* 0x000000aca01c723c */ /* 0x060ff0000000181c */
[----:B------:R-:W-:Y:S01]  /*15160*/  HMMA.16816.F32 R32, R160, R174, R32 ;  /* 0x000000aea020723c */ /* 0x000fe20000001820 */
[----:B------:R-:W2:Y:S07]  /*15170*/  LDSM.16.M88.4 R160, [R191+0x11100] ;  /* 0x01110000bfa0783b */ /* 0x000eae0000000200 */
        /* <DEDUP_REMOVED lines=12> */
[----:B------:R-:W4:Y:S07]  /*15240*/  LDSM.16.M88.4 R148, [R0+0x11900] ;  /* 0x011900000094783b */ /* 0x000f2e0000000200 */
[C---:B---3--:R-:W-:Y:S01]  /*15250*/  HMMA.16816.F32 R4, R152.reuse, R156, R4 ;  /* 0x0000009c9804723c */ /* 0x048fe20000001804 */
[----:B------:R-:W3:Y:S07]  /*15260*/  LDSM.16.M88.4 R176, [R184+0x8000] ;  /* 0x00800000b8b0783b */ /* 0x000eee0000000200 */
        /* <DEDUP_REMOVED lines=86> */
[----:B-1----:R-:W-:Y:S09]  /*157d0*/  FMNMX.FTZ R13, R138, R13, !PT ;  /* 0x0000000d8a0d7209 */ /* 0x002ff20007810000 */
[----:B------:R-:W1:Y:S01]  /*157e0*/  MUFU.TANH R140, R18 ;  /* 0x00000012008c7308 */ /* 0x000e620000002400 */
[----:B---3--:R-:W-:Y:S09]  /*157f0*/  FMNMX.FTZ R0, R139, R0, !PT ;  /* 0x000000008b007209 */ /* 0x008ff20007810000 */
[----:B------:R-:W3:Y:S01]  /*15800*/  MUFU.TANH R136, R19 ;  /* 0x0000001300887308 */ /* 0x000ee20000002400 */
[----:B--2---:R-:W-:Y:S02]  /*15810*/  FMNMX.FTZ R0, R137, R0, !PT ;  /* 0x0000000089007209 */ /* 0x004fe40007810000 */
[----:B------:R-:W-:Y:S07]  /*15820*/  IADD3 R17, R134, UR4, RZ ;  /* 0x0000000486117c10 */ /* 0x000fee000fffe0ff */
        /* <DEDUP_REMOVED lines=53> */
[--C-:B------:R-:W-:Y:S01]  /*15b80*/  FFMA.FTZ R167, R139, c[0x0][0x2d0], -R152.reuse ;  /* 0x0000b4008ba77a23 */ /* 0x100fe20000010898 */
[----:B------:R-:W-:Y:S01]  /*15b90*/  IADD3 R5, R135, UR4, RZ ;  /* 0x0000000487057c10 */ /* 0x000fe2000fffe0ff */
[--C-:B------:R-:W-:Y:S02]  /*15ba0*/  FFMA.FTZ R177, R155, c[0x0][0x2d0], -R152.reuse ;  /* 0x0000b4009bb17a23 */ /* 0x100fe40000010898 */
        /* <DEDUP_REMOVED lines=8> */
[----:B------:R-:W1:Y:S01]  /*15c30*/  LDSM.16.MT88.4 R20, [R133+0x100] ;  /* 0x000100008514783b */ /* 0x000e620000004200 */
[--C-:B------:R-:W-:Y:S01]  /*15c40*/  FFMA.FTZ R157, R166, c[0x0][0x2d0], -R145.reuse ;  /* 0x0000b400a69d7a23 */ /* 0x100fe20000010891 */
[----:B------:R-:W3:Y:S01]  /*15c50*/  MUFU.EX2 R163, R163 ;  /* 0x000000a300a37308 */ /* 0x000ee20000000800 */
[----:B------:R-:W-:Y:S02]  /*15c60*/  FMUL.FTZ R3, R4, c[0x0][0x2d0] ;  /* 0x0000b40004037a20 */ /* 0x000fe40000410000 */
[C---:B--2---:R-:W-:Y:S02]  /*15c70*/  FMUL.FTZ R4, R132.reuse, R128 ;  /* 0x0000008084047220 */ /* 0x044fe40000410000 */
[C---:B------:R-:W-:Y:S02]  /*15c80*/  FMUL.FTZ R5, R132.reuse, R129 ;  /* 0x0000008184057220 */ /* 0x040fe40000410000 */
[C---:B------:R-:W-:Y:S02]  /*15c90*/  FMUL.FTZ R8, R132.reuse, R124 ;  /* 0x0000007c84087220 */ /* 0x040fe40000410000 */
[C---:B------:R-:W-:Y:S01]  /*15ca0*/  FMUL.FTZ R9, R132.reuse, R125 ;  /* 0x0000007d84097220 */ /* 0x040fe20000410000 */
[----:B------:R-:W2:Y:S01]  /*15cb0*/  MUFU.EX2 R3, R3 ;  /* 0x0000000300037308 */ /* 0x000ea20000000800 */
[C---:B------:R-:W-:Y:S02]  /*15cc0*/  FMUL.FTZ R16, R132.reuse, R116 ;  /* 0x0000007484107220 */ /* 0x040fe40000410000 */
[C---:B------:R-:W-:Y:S02]  /*15cd0*/  FMUL.FTZ R17, R132.reuse, R117 ;  /* 0x0000007584117220 */ /* 0x040fe40000410000 */
[C---:B------:R-:W-:Y:S02]  /*15ce0*/  FMUL.FTZ R24, R132.reuse, R108 ;  /* 0x0000006c84187220 */ /* 0x040fe40000410000 */
[C---:B------:R-:W-:Y:S02]  /*15cf0*/  FMUL.FTZ R25, R132.reuse, R109 ;  /* 0x0000006d84197220 */ /* 0x040fe40000410000 */
[C---:B------:R-:W-:Y:S01]  /*15d00*/  FMUL.FTZ R32, R132.reuse, R100 ;  /* 0x0000006484207220 */ /* 0x040fe20000410000 */
[----:B------:R-:W-:Y:S01]  /*15d10*/  MUFU.EX2 R162, R162 ;  /* 0x000000a200a27308 */ /* 0x000fe20000000800 */
[----:B------:R-:W-:Y:S02]  /*15d20*/  FMUL.FTZ R33, R132, R101 ;  /* 0x0000006584217220 */ /* 0x000fe40000410000 */
[--C-:B------:R-:W-:Y:S01]  /*15d30*/  FFMA.FTZ R166, R141, c[0x0][0x2d0], -R152.reuse ;  /* 0x0000b4008da67a23 */ /* 0x100fe20000010898 */
[----:B---3--:R-:W-:Y:S01]  /*15d40*/  F2FP.PACK_AB R128, R163, R164 ;  /* 0x000000a4a380723e */ /* 0x008fe200000000ff */
[--C-:B------:R-:W-:Y:S02]  /*15d50*/  FFMA.FTZ R168, R137, c[0x0][0x2d0], -R152.reuse ;  /* 0x0000b40089a87a23 */ /* 0x100fe40000010898 */
[--C-:B------:R-:W-:Y:S02]  /*15d60*/  FFMA.FTZ R169, R142, c[0x0][0x2d0], -R145.reuse ;  /* 0x0000b4008ea97a23 */ /* 0x100fe40000010891 */
[--C-:B------:R-:W-:Y:S01]  /*15d70*/  FFMA.FTZ R170, R138, c[0x0][0x2d0], -R145.reuse ;  /* 0x0000b4008aaa7a23 */ /* 0x100fe20000010891 */
        /* <DEDUP_REMOVED lines=16> */
[----:B------:R-:W-:Y:S01]  /*15e80*/  FMUL.FTZ R35, R3, R103 ;  /* 0x0000006703237220 */ /* 0x000fe20000410000 */
[----:B---3--:R-:W-:Y:S01]  /*15e90*/  F2FP.PACK_AB R130, R159, R162 ;  /* 0x000000a29f82723e */ /* 0x008fe200000000ff */
        /* <DEDUP_REMOVED lines=8> */
[----:B------:R-:W-:Y:S01]  /*15f20*/  FMUL.FTZ R37, R132, R37 ;  /* 0x0000002584257220 */ /* 0x000fe20000410000 */
[----:B------:R-:W-:Y:S01]  /*15f30*/  LDSM.16.MT88.4 R116, [R133+0x900] ;  /* 0x000900008574783b */ /* 0x000fe20000004200 */
[----:B------:R-:W3:Y:S01]  /*15f40*/  MUFU.EX2 R157, R157 ;  /* 0x0000009d009d7308 */ /* 0x000ee20000000800 */
[C---:B------:R-:W-:Y:S02]  /*15f50*/  FMUL.FTZ R38, R3.reuse, R38 ;  /* 0x0000002603267220 */ /* 0x040fe40000410000 */
[C---:B------:R-:W-:Y:S01]  /*15f60*/  FMUL.FTZ R39, R3.reuse, R39 ;  /* 0x0000002703277220 */ /* 0x040fe20000410000 */
[----:B--2---:R-:W-:Y:S01]  /*15f70*/  F2FP.PACK_AB R129, R160, R161 ;  /* 0x000000a1a081723e */ /* 0x004fe200000000ff */
[C---:B------:R-:W-:Y:S02]  /*15f80*/  FMUL.FTZ R40, R132.reuse, R40 ;  /* 0x0000002884287220 */ /* 0x040fe40000410000 */
        /* <DEDUP_REMOVED lines=8> */
[----:B------:R-:W-:Y:S01]  /*16010*/  FMUL.FTZ R47, R3, R47 ;  /* 0x0000002f032f7220 */ /* 0x000fe20000410000 */
[----:B------:R-:W2:Y:S01]  /*16020*/  MUFU.EX2 R166, R166 ;  /* 0x000000a600a67308 */ /* 0x000ea20000000800 */
[C---:B------:R-:W-:Y:S01]  /*16030*/  FMUL.FTZ R48, R132.reuse, R48 ;  /* 0x0000003084307220 */ /* 0x040fe20000410000 */
[----:B---3--:R-:W-:Y:S01]  /*16040*/  F2FP.PACK_AB R131, R157, R158 ;  /* 0x0000009e9d83723e */ /* 0x008fe200000000ff */
[C---:B------:R-:W-:Y:S02]  /*16050*/  FMUL.FTZ R49, R132.reuse, R49 ;  /* 0x0000003184317220 */ /* 0x040fe40000410000 */
[C---:B------:R-:W-:Y:S02]  /*16060*/  FMUL.FTZ R50, R3.reuse, R50 ;  /* 0x0000003203327220 */ /* 0x040fe40000410000 */
[C---:B------:R-:W-:Y:S02]  /*16070*/  FMUL.FTZ R51, R3.reuse, R51 ;  /* 0x0000003303337220 */ /* 0x040fe40000410000 */
[C---:B------:R-:W-:Y:S01]  /*16080*/  HMMA.16816.F32 R4, R128.reuse, R12, R4 ;  /* 0x0000000c8004723c */ /* 0x040fe20000001804 */
        /* <DEDUP_REMOVED lines=10> */
[----:B------:R-:W3:Y:S01]  /*16130*/  LDSM.16.MT88.4 R120, [R156+0x100] ;  /* 0x000100009c78783b */ /* 0x000ee20000004200 */
[C---:B------:R-:W-:Y:S02]  /*16140*/  FMUL.FTZ R54, R3.reuse, R54 ;  /* 0x0000003603367220 */ /* 0x040fe40000410000 */
[C---:B------:R-:W-:Y:S02]  /*16150*/  FMUL.FTZ R55, R3.reuse, R55 ;  /* 0x0000003703377220 */ /* 0x040fe40000410000 */
[C---:B-1----:R-:W-:Y:S03]  /*16160*/  HMMA.16816.F32 R12, R128.reuse, R20, R12 ;  /* 0x00000014800c723c */ /* 0x042fe6000000180c */
[C---:B------:R-:W-:Y:S01]  /*16170*/  FMUL.FTZ R56, R132.reuse, R56 ;  /* 0x0000003884387220 */ /* 0x040fe20000410000 */
[----:B------:R-:W1:Y:S01]  /*16180*/  MUFU.EX2 R170, R170 ;  /* 0x000000aa00aa7308 */ /* 0x000e620000000800 */
        /* <DEDUP_REMOVED lines=8> */
[----:B------:R-:W4:Y:S01]  /*16210*/  LDSM.16.MT88.4 R112, [R135+UR4+0x2100] ;  /* 0x002100048770783b */ /* 0x000f220008004200 */
[C---:B------:R-:W-:Y:S02]  /*16220*/  FMUL.FTZ R59, R3.reuse, R59 ;  /* 0x0000003b033b7220 */ /* 0x040fe40000410000 */
[C---:B------:R-:W-:Y:S01]  /*16230*/  FMUL.FTZ R60, R132.reuse, R60 ;  /* 0x0000003c843c7220 */ /* 0x040fe20000410000 */
[----:B------:R-:W5:Y:S01]  /*16240*/  MUFU.EX2 R172, R172 ;  /* 0x000000ac00ac7308 */ /* 0x000f620000000800 */
        /* <DEDUP_REMOVED lines=14> */
[C---:B---3--:R-:W-:Y:S02]  /*16330*/  HMMA.16816.F32 R28, R128.reuse, R120, R28 ;  /* 0x00000078801c723c */ /* 0x048fe4000000181c */
        /* <DEDUP_REMOVED lines=9> */
[C---:B----4-:R-:W-:Y:S04]  /*163d0*/  HMMA.16816.F32 R36, R128.reuse, R112, R36 ;  /* 0x000000708024723c */ /* 0x050fe80000001824 */
        /* <DEDUP_REMOVED lines=13> */
[----:B------:R-:W1:Y:S03]  /*164b0*/  LDSM.16.MT88.4 R104, [R135+UR4+0x4100] ;  /* 0x004100048768783b */ /* 0x000e660008004200 */
        /* <DEDUP_REMOVED lines=9> */
[C---:B------:R-:W-:Y:S04]  /*16550*/  HMMA.16816.F32 R60, R128.reuse, R108, R60 ;  /* 0x0000006c803c723c */ /* 0x040fe8000000183c */
[C---:B------:R-:W-:Y:S02]  /*16560*/  FMUL.FTZ R93, R132.reuse, R93 ;  /* 0x0000005d845d7220 */ /* 0x040fe40000410000 */
[C---:B------:R-:W-:Y:S02]  /*16570*/  FMUL.FTZ R94, R3.reuse, R94 ;  /* 0x0000005e035e7220 */ /* 0x040fe40000410000 */
[C---:B------:R-:W-:Y:S01]  /*16580*/  HMMA.16816.F32 R64, R128.reuse, R110, R64 ;  /* 0x0000006e8040723c */ /* 0x040fe20000001840 */
[----:B------:R-:W4:Y:S03]  /*16590*/  LDSM.16.MT88.4 R108, [R134+UR4+0x4100] ;  /* 0x00410004866c783b */ /* 0x000f260008004200 */
        /* <DEDUP_REMOVED lines=9> */
[C---:B------:R-:W-:Y:S01]  /*16630*/  FMUL.FTZ R78, R3.reuse, R78 ;  /* 0x0000004e034e7220 */ /* 0x040fe20000410000 */
[----:B------:R-:W-:Y:S01]  /*16640*/  MUFU.EX2 R176, R176 ;  /* 0x000000b000b07308 */ /* 0x000fe20000000800 */
[C---:B------:R-:W-:Y:S02]  /*16650*/  FMUL.FTZ R76, R132.reuse, R76 ;  /* 0x0000004c844c7220 */ /* 0x040fe40000410000 */
[----:B------:R-:W-:Y:S04]  /*16660*/  FMUL.FTZ R79, R3, R79 ;  /* 0x0000004f034f7220 */ /* 0x000fe80000410000 */
[C---:B------:R-:W-:Y:S02]  /*16670*/  FMUL.FTZ R77, R132.reuse, R77 ;  /* 0x0000004d844d7220 */ /* 0x040fe40000410000 */
[--C-:B------:R-:W-:Y:S02]  /*16680*/  FFMA.FTZ R181, R153, c[0x0][0x2d0], -R152.reuse ;  /* 0x0000b40099b57a23 */ /* 0x100fe40000010898 */
[--C-:B------:R-:W-:Y:S02]  /*16690*/  FFMA.FTZ R175, R175, c[0x0][0x2d0], -R152.reuse ;  /* 0x0000b400afaf7a23 */ /* 0x100fe40000010898 */
[--C-:B------:R-:W-:Y:S01]  /*166a0*/  FFMA.FTZ R178, R173, c[0x0][0x2d0], -R152.reuse ;  /* 0x0000b400adb27a23 */ /* 0x100fe20000010898 */
[C---:B---3--:R-:W-:Y:S01]  /*166b0*/  HMMA.16816.F32 R76, R128.reuse, R100, R76 ;  /* 0x00000064804c723c */ /* 0x048fe2000000184c */
[----:B------:R-:W-:Y:S02]  /*166c0*/  MUFU.EX2 R181, R181 ;  /* 0x000000b500b57308 */ /* 0x000fe40000000800 */
[C---:B------:R-:W-:Y:S02]  /*166d0*/  FMUL.FTZ R82, R3.reuse, R82 ;  /* 0x0000005203527220 */ /* 0x040fe40000410000 */
[----:B------:R-:W-:Y:S02]  /*166e0*/  FMUL.FTZ R80, R132, R80 ;  /* 0x0000005084507220 */ /* 0x000fe40000410000 */
[----:B------:R-:W-:Y:S01]  /*166f0*/  FMUL.FTZ R83, R3, R83 ;  /* 0x0000005303537220 */ /* 0x000fe20000410000 */
[----:B--2---:R-:W-:Y:S01]  /*16700*/  F2FP.PACK_AB R100, R166, R165 ;  /* 0x000000a5a664723e */ /* 0x004fe200000000ff */
[----:B------:R-:W-:Y:S02]  /*16710*/  FMUL.FTZ R81, R132, R81 ;  /* 0x0000005184517220 */ /* 0x000fe40000410000 */
[----:B------:R-:W-:Y:S01]  /*16720*/  MUFU.EX2 R175, R175 ;  /* 0x000000af00af7308 */ /* 0x000fe20000000800 */
[----:B------:R-:W-:Y:S01]  /*16730*/  F2FP.PACK_AB R101, R170, R169 ;  /* 0x000000a9aa65723e */ /* 0x000fe200000000ff */
[--C-:B------:R-:W-:Y:S02]  /*16740*/  FFMA.FTZ R173, R180, c[0x0][0x2d0], -R145.reuse ;  /* 0x0000b400b4ad7a23 */ /* 0x100fe40000010891 */
[--C-:B------:R-:W-:Y:S01]  /*16750*/  FFMA.FTZ R180, R154, c[0x0][0x2d0], -R145.reuse ;  /* 0x0000b4009ab47a23 */ /* 0x100fe20000010891 */
[C---:B------:R-:W-:Y:S03]  /*16760*/  HMMA.16816.F32 R80, R128.reuse, R102, R80 ;  /* 0x000000668050723c */ /* 0x040fe60000001850 */
[--C-:B------:R-:W-:Y:S02]  /*16770*/  FFMA.FTZ R174, R174, c[0x0][0x2d0], -R145.reuse ;  /* 0x0000b400aeae7a23 */ /* 0x100fe40000010891 */
[--C-:B------:R-:W-:Y:S01]  /*16780*/  FFMA.FTZ R179, R182, c[0x0][0x2d0], -R145.reuse ;  /* 0x0000b400b6b37a23 */ /* 0x100fe20000010891 */
[----:B------:R-:W-:Y:S01]  /*16790*/  MUFU.EX2 R178, R178 ;  /* 0x000000b200b27308 */ /* 0x000fe20000000800 */
[--C-:B------:R-:W-:Y:S01]  /*167a0*/  FFMA.FTZ R182, R151, c[0x0][0x2d0], -R152.reuse ;  /* 0x0000b40097b67a23 */ /* 0x100fe20000010898 */
[C---:B----4-:R-:W-:Y:S01]  /*167b0*/  HMMA.16816.F32 R84, R128.reuse, R108, R84 ;  /* 0x0000006c8054723c */ /* 0x050fe20000001854 */
[----:B------:R-:W-:Y:S03]  /*167c0*/  LDSM.16.MT88.4 R148, [R135+UR4+0x3900] ;  /* 0x003900048794783b */ /* 0x000fe60008004200 */
[----:B------:R-:W-:Y:S01]  /*167d0*/  FFMA.FTZ R152, R147, c[0x0][0x2d0], -R152 ;  /* 0x0000b40093987a23 */ /* 0x000fe20000010898 */
[----:B------:R-:W-:Y:S01]  /*167e0*/  F2FP.PACK_AB R102, R168, R167 ;  /* 0x000000a7a866723e */ /* 0x000fe200000000ff */
[----:B------:R-:W-:Y:S01]  /*167f0*/  FFMA.FTZ R145, R144, c[0x0][0x2d0], -R145 ;  /* 0x0000b40090917a23 */ /* 0x000fe20000010891 */
[----:B-----5:R-:W-:Y:S01]  /*16800*/  F2FP.PACK_AB R103, R172, R171 ;  /* 0x000000abac67723e */ /* 0x020fe200000000ff */
[C---:B------:R-:W-:Y:S01]  /*16810*/  HMMA.16816.F32 R88, R128.reuse, R110, R88 ;  /* 0x0000006e8058723c */ /* 0x040fe20000001858 */
[----:B------:R-:W2:Y:S01]  /*16820*/  LDSM.16.MT88.4 R108, [R134+UR4+0x900] ;  /* 0x00090004866c783b */ /* 0x000ea20008004200 */
[----:B------:R3:W-:Y:S02]  /*16830*/  MUFU.EX2 R224, R152 ;  /* 0x0000009800e07308 */ /* 0x0007e40000000800 */
[----:B------:R-:W-:Y:S02]  /*16840*/  FFMA.FTZ R161, R3, R214, R161 ;  /* 0x000000d603a17223 */ /* 0x000fe400000100a1 */
[----:B------:R-:W-:Y:S02]  /*16850*/  FFMA.FTZ R164, R132, R213, R164 ;  /* 0x000000d584a47223 */ /* 0x000fe400000100a4 */
[C---:B-1----:R-:W-:Y:S04]  /*16860*/  HMMA.16816.F32 R92, R128.reuse, R104, R92 ;  /* 0x00000068805c723c */ /* 0x042fe8000000185c */
[----:B------:R1:W-:Y:S01]  /*16870*/  MUFU.EX2 R228, R145 ;  /* 0x0000009100e47308 */ /* 0x0003e20000000800 */
[----:B------:R-:W-:Y:S02]  /*16880*/  FADD.FTZ R163, R163, R164 ;  /* 0x000000a4a3a37221 */ /* 0x000fe40000010000 */
[----:B------:R-:W-:Y:S01]  /*16890*/  FADD.FTZ R161, R160, R161 ;  /* 0x000000a1a0a17221 */ /* 0x000fe20000010000 */
[----:B------:R-:W-:Y:S01]  /*168a0*/  HMMA.16816.F32 R96, R128, R106, R96 ;  /* 0x0000006a8060723c */ /* 0x000fe20000001860 */
[----:B------:R-:W4:Y:S03]  /*168b0*/  LDSM.16.MT88.4 R104, [R156+0x2900] ;  /* 0x002900009c68783b */ /* 0x000f260000004200 */
[----:B------:R-:W-:Y:S02]  /*168c0*/  FADD.FTZ R162, R162, R163 ;  /* 0x000000a3a2a27221 */ /* 0x000fe40000010000 */
[----:B------:R-:W-:Y:S02]  /*168d0*/  MUFU.EX2 R173, R173 ;  /* 0x000000ad00ad7308 */ /* 0x000fe40000000800 */
[C---:B------:R-:W-:Y:S01]  /*168e0*/  HMMA.16816.F32 R4, R100.reuse, R112, R4 ;  /* 0x000000706404723c */ /* 0x040fe20000001804 */
[----:B---3--:R-:W-:Y:S04]  /*168f0*/  LDSM.16.MT88.4 R152, [R133+0x3900] ;  /* 0x003900008598783b */ /* 0x008fe80000004200 */
[----:B------:R-:W-:Y:S03]  /*16900*/  FADD.FTZ R162, R159, R162 ;  /* 0x000000a29fa27221 */ /* 0x000fe60000010000 */
[C---:B------:R-:W-:Y:S01]  /*16910*/  HMMA.16816.F32 R8, R100.reuse, R114, R8 ;  /* 0x000000726408723c */ /* 0x040fe20000001808 */
[----:B------:R-:W-:Y:S01]  /*16920*/  MUFU.EX2 R174, R174 ;  /* 0x000000ae00ae7308 */ /* 0x000fe20000000800 */
[----:B------:R-:W-:Y:S02]  /*16930*/  LDSM.16.MT88.4 R112, [R133+0x4900] ;  /* 0x004900008570783b */ /* 0x000fe40000004200 */
[----:B------:R-:W-:Y:S04]  /*16940*/  FADD.FTZ R165, R165, R162 ;  /* 0x000000a2a5a57221 */ /* 0x000fe80000010000 */
[C---:B------:R-:W-:Y:S02]  /*16950*/  HMMA.16816.F32 R12, R100.reuse, R116, R12 ;  /* 0x00000074640c723c */ /* 0x040fe4000000180c */
[----:B-1----:R-:W-:Y:S01]  /*16960*/  LDSM.16.MT88.4 R144, [R156+0x1900] ;  /* 0x001900009c90783b */ /* 0x002fe20000004200 */
[----:B------:R-:W-:Y:S01]  /*16970*/  MUFU.EX2 R179, R179 ;  /* 0x000000b300b37308 */ /* 0x000fe20000000800 */
[----:B------:R-:W-:Y:S04]  /*16980*/  FADD.FTZ R166, R166, R165 ;  /* 0x000000a5a6a67221 */ /* 0x000fe80000010000 */
[C---:B------:R-:W-:Y:S02]  /*16990*/  HMMA.16816.F32 R16, R100.reuse, R118, R16 ;  /* 0x000000766410723c */ /* 0x040fe40000001810 */
[----:B------:R-:W-:Y:S02]  /*169a0*/  LDSM.16.MT88.4 R116, [R134+UR4+0x4900] ;  /* 0x004900048674783b */ /* 0x000fe40008004200 */
[----:B------:R-:W-:Y:S01]  /*169b0*/  FADD.FTZ R167, R167, R166 ;  /* 0x000000a6a7a77221 */ /* 0x000fe20000010000 */
[----:B------:R-:W-:Y:S03]  /*169c0*/  MUFU.EX2 R180, R180 ;  /* 0x000000b400b47308 */ /* 0x000fe60000000800 */
[C---:B--2---:R-:W-:Y:S04]  /*169d0*/  HMMA.16816.F32 R20, R100.reuse, R108, R20 ;  /* 0x0000006c6414723c */ /* 0x044fe80000001814 */
[----:B------:R-:W-:Y:S03]  /*169e0*/  FADD.FTZ R167, R168, R167 ;  /* 0x000000a7a8a77221 */ /* 0x000fe60000010000 */
[----:B------:R-:W1:Y:S01]  /*169f0*/  MUFU.EX2 R182, R182 ;  /* 0x000000b600b67308 */ /* 0x000e620000000800 */
[C---:B------:R-:W-:Y:S01]  /*16a00*/  HMMA.16816.F32 R24, R100.reuse, R110, R24 ;  /* 0x0000006e6418723c */ /* 0x040fe20000001818 */
[----:B------:R-:W2:Y:S07]  /*16a10*/  LDSM.16.MT88.4 R108, [R135+UR4+0x4900] ;  /* 0x00490004876c783b */ /* 0x000eae0008004200 */
[C---:B------:R-:W-:Y:S08]  /*16a20*/  HMMA.16816.F32 R28, R100.reuse, R120, R28 ;  /* 0x00000078641c723c */ /* 0x040ff0000000181c */
[C---:B------:R-:W-:Y:S01]  /*16a30*/  HMMA.16816.F32 R32, R100.reuse, R122, R32 ;  /* 0x0000007a6420723c */ /* 0x040fe20000001820 */
[----:B------:R-:W-:Y:S07]  /*16a40*/  LDSM.16.MT88.4 R120, [R156+0x1100] ;  /* 0x001100009c78783b */ /* 0x000fee0000004200 */
[C---:B------:R-:W-:Y:S08]  /*16a50*/  HMMA.16816.F32 R36, R100.reuse, R124, R36 ;  /* 0x0000007c6424723c */ /* 0x040ff00000001824 */
[C---:B------:R-:W-:Y:S01]  /*16a60*/  HMMA.16816.F32 R40, R100.reuse, R126, R40 ;  /* 0x0000007e6428723c */ /* 0x040fe20000001828 */
[----:B------:R-:W-:Y:S07]  /*16a70*/  LDSM.16.MT88.4 R124, [R135+UR4+0x3100] ;  /* 0x00310004877c783b */ /* 0x000fee0008004200 */
[C---:B------:R-:W-:Y:S07]  /*16a80*/  HMMA.16816.F32 R44, R100.reuse, R136, R44 ;  /* 0x00000088642c723c */ /* 0x040fee000000182c */
[----:B-1----:R-:W-:Y:S01]  /*16a90*/  F2FP.PACK_AB R136, R182, R181 ;  /* 0x000000b5b688723e */ /* 0x002fe200000000ff */
[C---:B------:R-:W-:Y:S04]  /*16aa0*/  HMMA.16816.F32 R48, R100.reuse, R138, R48 ;  /* 0x0000008a6430723c */ /* 0x040fe80000001830 */
[----:B------:R-:W-:Y:S03]  /*16ab0*/  F2FP.PACK_AB R137, R226, R191 ;  /* 0x000000bfe289723e */ /* 0x000fe600000000ff */
[----:B------:R-:W-:Y:S01]  /*16ac0*/  F2FP.PACK_AB R138, R224, R183 ;  /* 0x000000b7e08a723e */ /* 0x000fe200000000ff */
[C---:B------:R-:W-:Y:S04]  /*16ad0*/  HMMA.16816.F32 R52, R100.reuse, R140, R52 ;  /* 0x0000008c6434723c */ /* 0x040fe80000001834 */
[----:B------:R-:W-:Y:S04]  /*16ae0*/  F2FP.PACK_AB R139, R228, R223 ;  /* 0x000000dfe48b723e */ /* 0x000fe800000000ff */
[C---:B------:R-:W-:Y:S01]  /*16af0*/  HMMA.16816.F32 R56, R100.reuse, R142, R56 ;  /* 0x0000008e6438723c */ /* 0x040fe20000001838 */
[----:B------:R-:W-:Y:S07]  /*16b00*/  LDSM.16.MT88.4 R140, [R134+UR4+0x1900] ;  /* 0x00190004868c783b */ /* 0x000fee0008004200 */
[C---:B----4-:R-:W-:Y:S08]  /*16b10*/  HMMA.16816.F32 R60, R100.reuse, R104, R60 ;  /* 0x00000068643c723c */ /* 0x050ff0000000183c */
        /* <DEDUP_REMOVED lines=14> */
[C---:B------:R-:W-:Y:S01]  /*16c00*/  F2FP.PACK_AB R100, R177.reuse, R176 ;  /* 0x000000b0b164723e */ /* 0x040fe200000000ff */
        /* <DEDUP_REMOVED lines=43> */
[C---:B------:R-:W-:Y:S01]  /*16ec0*/  HMMA.16816.F32 R128, R136.reuse, R124, R4 ;  /* 0x0000007c8880723c */ /* 0x040fe20000001804 */
[----:B------:R-:W1:Y:S07]  /*16ed0*/  LDSM.16.MT88.4 R4, [R134+UR4+0x3900] ;  /* 0x003900048604783b */ /* 0x000e6e0008004200 */
[C---:B------:R-:W-:Y:S01]  /*16ee0*/  HMMA.16816.F32 R124, R136.reuse, R126, R8 ;  /* 0x0000007e887c723c */ /* 0x040fe20000001808 */
[----:B------:R-:W2:Y:S07]  /*16ef0*/  LDSM.16.MT88.4 R8, [R156+0x3900] ;  /* 0x003900009c08783b */ /* 0x000eae0000004200 */
[C---:B---3--:R-:W-:Y:S01]  /*16f00*/  HMMA.16816.F32 R120, R136.reuse, R116, R12 ;  /* 0x000000748878723c */ /* 0x048fe2000000180c */
[----:B------:R-:W3:Y:S07]  /*16f10*/  LDSM.16.MT88.4 R12, [R135+UR4+0x5900] ;  /* 0x00590004870c783b */ /* 0x000eee0008004200 */
[C---:B------:R-:W-:Y:S07]  /*16f20*/  HMMA.16816.F32 R116, R136.reuse, R118, R16 ;  /* 0x000000768874723c */ /* 0x040fee0000001810 */
[----:B------:R-:W-:Y:S01]  /*16f30*/  @P0 IADD3 R16, R217, -0x2, RZ ;  /* 0xfffffffed9100810 */ /* 0x000fe20007ffe0ff */
[C---:B------:R-:W-:Y:S04]  /*16f40*/  HMMA.16816.F32 R112, R136.reuse, R140, R20 ;  /* 0x0000008c8870723c */ /* 0x040fe80000001814 */
[----:B------:R-:W-:Y:S03]  /*16f50*/  @P0 SHF.R.S32.HI R17, RZ, 0x1f, R16 ;  /* 0x0000001fff110819 */ /* 0x000fe60000011410 */
[----:B------:R-:W-:Y:S01]  /*16f60*/  @P0 IMAD.WIDE.U32 R20, R16, c[0x0][0x1e0], RZ ;  /* 0x0000780010140a25 */ /* 0x000fe200078e00ff */
[C---:B------:R-:W-:Y:S04]  /*16f70*/  HMMA.16816.F32 R108, R136.reuse, R142, R24 ;  /* 0x0000008e886c723c */ /* 0x040fe80000001818 */
[----:B------:R-:W-:Y:S01]  /*16f80*/  @P0 SHF.L.U32 R23, R20, 0x6, RZ ;  /* 0x0000000614170819 */ /* 0x000fe200000006ff */
[----:B------:R-:W-:Y:S03]  /*16f90*/  @P0 IMAD R17, R17, c[0x0][0x1e0], RZ ;  /* 0x0000780011110a24 */ /* 0x000fe600078e02ff */
        /* <DEDUP_REMOVED lines=9> */
[C---:B-1----:R-:W-:Y:S08]  /*17030*/  HMMA.16816.F32 R52, R136.reuse, R4, R52 ;  /* 0x000000048834723c */ /* 0x042ff00000001834 */
[C---:B------:R-:W-:Y:S01]  /*17040*/  HMMA.16816.F32 R56, R136.reuse, R6, R56 ;  /* 0x000000068838723c */ /* 0x040fe20000001838 */
[----:B------:R-:W1:Y:S07]  /*17050*/  LDSM.16.MT88.4 R4, [R133+0x5900] ;  /* 0x005900008504783b */ /* 0x000e6e0000004200 */
[C---:B--2---:R-:W-:Y:S07]  /*17060*/  HMMA.16816.F32 R60, R136.reuse, R8, R60 ;  /* 0x00000008883c723c */ /* 0x044fee000000183c */
[C---:B------:R-:W-:Y:S01]  /*17070*/  @P0 IADD3 R8, P1, R23.reuse, R206, RZ ;  /* 0x000000ce17080210 */ /* 0x040fe20007f3e0ff */
[C---:B------:R-:W-:Y:S04]  /*17080*/  HMMA.16816.F32 R64, R136.reuse, R10, R64 ;  /* 0x0000000a8840723c */ /* 0x040fe80000001840 */
[----:B------:R-:W-:Y:S02]  /*17090*/  @P0 IADD3.X R9, R20, R211, RZ, P1, !PT ;  /* 0x000000d314090210 */ /* 0x000fe40000ffe4ff */
[----:B------:R-:W-:Y:S02]  /*170a0*/  @P0 LEA R18, P3, R8, c[0x0][0x1c8], 0x1 ;  /* 0x0000720008120a11 */ /* 0x000fe400078608ff */
[----:B------:R-:W-:Y:S01]  /*170b0*/  @P0 IADD3 R11, P2, R23, R216, RZ ;  /* 0x000000d8170b0210 */ /* 0x000fe20007f5e0ff */
[C---:B---3--:R-:W-:Y:S03]  /*170c0*/  HMMA.16816.F32 R68, R136.reuse, R12, R68 ;  /* 0x0000000c8844723c */ /* 0x048fe60000001844 */
[C---:B------:R-:W-:Y:S02]  /*170d0*/  @P0 LEA R16, P1, R11.reuse, c[0x0][0x1c8], 0x1 ;  /* 0x000072000b100a11 */ /* 0x040fe400078208ff */
[----:B------:R-:W-:Y:S02]  /*170e0*/  @P0 IADD3.X R10, R20, R215, RZ, P2, !PT ;  /* 0x000000d7140a0210 */ /* 0x000fe400017fe4ff */
[----:B------:R-:W-:Y:S01]  /*170f0*/  @P0 LEA.HI.X R19, R8, c[0x0][0x1cc], R9, 0x1, P3 ;  /* 0x0000730008130a11 */ /* 0x000fe200018f0c09 */
[C---:B------:R-:W-:Y:S04]  /*17100*/  HMMA.16816.F32 R72, R136.reuse, R14, R72 ;  /* 0x0000000e8848723c */ /* 0x040fe80000001848 */
[----:B------:R-:W-:Y:S02]  /*17110*/  @P0 LEA.HI.X R17, R11, c[0x0][0x1cc], R10, 0x1, P1 ;  /* 0x000073000b110a11 */ /* 0x000fe400008f0c0a */
[----:B------:R-:W2:Y:S01]  /*17120*/  LDSM.16.MT88.4 R8, [R134+UR4+0x5900] ;  /* 0x005900048608783b */ /* 0x000ea20008004200 */
[----:B------:R-:W-:Y:S01]  /*17130*/  @P0 IADD3 R21, P1, R199, R23, RZ ;  /* 0x00000017c7150210 */ /* 0x000fe20007f3e0ff */
[C---:B-1----:R-:W-:Y:S04]  /*17140*/  HMMA.16816.F32 R76, R136.reuse, R4, R76 ;  /* 0x00000004884c723c */ /* 0x042fe8000000184c */
[----:B------:R-:W-:Y:S02]  /*17150*/  @P0 IADD3 R12, P4, R21, R206, RZ ;  /* 0x000000ce150c0210 */ /* 0x000fe40007f9e0ff */
[----:B------:R-:W-:Y:S01]  /*17160*/  @P0 IADD3.X R24, R198, R20, RZ, P1, !PT ;  /* 0x00000014c6180210 */ /* 0x000fe20000ffe4ff */
[----:B------:R-:W-:Y:S01]  /*17170*/  FADD.FTZ R4, R158, R161 ;  /* 0x000000a19e047221 */ /* 0x000fe20000010000 */
[----:B------:R-:W-:Y:S01]  /*17180*/  @P0 LEA R26, P1, R12, c[0x0][0x1c8], 0x1 ;  /* 0x000072000c1a0a11 */ /* 0x000fe200078208ff */
[C---:B------:R-:W-:Y:S03]  /*17190*/  HMMA.16816.F32 R80, R136.reuse, R6, R80 ;  /* 0x000000068850723c */ /* 0x040fe60000001850 */
[----:B------:R-:W-:Y:S01]  /*171a0*/  @P0 IADD3.X R13, R24, R211, RZ, P4, !PT ;  /* 0x000000d3180d0210 */ /* 0x000fe200027fe4ff */
[----:B------:R-:W-:Y:S01]  /*171b0*/  FADD.FTZ R4, R157, R4 ;  /* 0x000000049d047221 */ /* 0x000fe20000010000 */
[----:B------:R-:W-:Y:S02]  /*171c0*/  @P0 IADD3 R23, P3, R23, R194, RZ ;  /* 0x000000c217170210 */ /* 0x000fe40007f7e0ff */
[----:B------:R-:W-:Y:S01]  /*171d0*/  @P0 LEA.HI.X R27, R12, c[0x0][0x1cc], R13, 0x1, P1 ;  /* 0x000073000c1b0a11 */ /* 0x000fe200008f0c0d */
[----:B------:R-:W-:Y:S01]  /*171e0*/  FADD.FTZ R169, R169, R4 ;  /* 0x00000004a9a97221 */ /* 0x000fe20000010000 */
[----:B------:R-:W1:Y:S01]  /*171f0*/  LDSM.16.MT88.4 R12, [R156+0x5900] ;  /* 0x005900009c0c783b */ /* 0x000e620000004200 */
[C---:B------:R-:W-:Y:S02]  /*17200*/  ISETP.GE.AND P1, PT, R212.reuse, 0x1, PT ;  /* 0x00000001d400780c */ /* 0x040fe40003f26270 */
[----:B------:R-:W-:Y:S01]  /*17210*/  IADD3 R212, R212, 0x1, RZ ;  /* 0x00000001d4d47810 */ /* 0x000fe20007ffe0ff */
[----:B------:R-:W-:Y:S01]  /*17220*/  FADD.FTZ R170, R170, R169 ;  /* 0x000000a9aaaa7221 */ /* 0x000fe20000010000 */
[----:B------:R-:W-:Y:S02]  /*17230*/  @P0 LEA R22, P2, R23, c[0x0][0x1c8], 0x1 ;  /* 0x0000720017160a11 */ /* 0x000fe400078408ff */
[----:B------:R-:W-:Y:S01]  /*17240*/  SEL R212, R212, RZ, !P1 ;  /* 0x000000ffd4d47207 */ /* 0x000fe20004800000 */
[----:B------:R-:W-:Y:S01]  /*17250*/  FADD.FTZ R171, R171, R170 ;  /* 0x000000aaabab7221 */ /* 0x000fe20000010000 */
[----:B------:R-:W-:Y:S02]  /*17260*/  @P0 IADD3.X R20, R20, R193, RZ, P3, !PT ;  /* 0x000000c114140210 */ /* 0x000fe40001ffe4ff */
[----:B------:R-:W-:Y:S01]  /*17270*/  @P0 IADD3 R3, P4, R21, R216, RZ ;  /* 0x000000d815030210 */ /* 0x000fe20007f9e0ff */
[----:B------:R-:W-:Y:S01]  /*17280*/  @P0 IMAD R5, R212, 0x3000, R203 ;  /* 0x00003000d4050824 */ /* 0x000fe200078e02cb */
[----:B------:R-:W-:Y:S01]  /*17290*/  @P0 LEA.HI.X R23, R23, c[0x0][0x1cc], R20, 0x1, P2 ;  /* 0x0000730017170a11 */ /* 0x000fe200010f0c14 */
[----:B------:R-:W-:Y:S01]  /*172a0*/  FADD.FTZ R172, R172, R171 ;  /* 0x000000abacac7221 */ /* 0x000fe20000010000 */
[----:B------:R-:W-:Y:S02]  /*172b0*/  @P0 LEA R20, P3, R3, c[0x0][0x1c8], 0x1 ;  /* 0x0000720003140a11 */ /* 0x000fe400078608ff */
[----:B------:R-:W-:Y:S01]  /*172c0*/  @P0 IADD3.X R28, R24, R215, RZ, P4, !PT ;  /* 0x000000d7181c0210 */ /* 0x000fe200027fe4ff */
[----:B------:R-:W-:Y:S01]  /*172d0*/  FADD.FTZ R173, R173, R172 ;  /* 0x000000acadad7221 */ /* 0x000fe20000010000 */
[----:B------:R-:W-:Y:S01]  /*172e0*/  @P0 IADD3 R7, P2, R21, R194, RZ ;  /* 0x000000c215070210 */ /* 0x000fe20007f5e0ff */
[C---:B--2---:R-:W-:Y:S03]  /*172f0*/  HMMA.16816.F32 R84, R136.reuse, R8, R84 ;  /* 0x000000088854723c */ /* 0x044fe60000001854 */
[----:B------:R-:W-:Y:S01]  /*17300*/  @P0 LEA.HI.X R21, R3, c[0x0][0x1cc], R28, 0x1, P3 ;  /* 0x0000730003150a11 */ /* 0x000fe200018f0c1c */
[----:B------:R-:W-:Y:S01]  /*17310*/  FADD.FTZ R174, R174, R173 ;  /* 0x000000adaeae7221 */ /* 0x000fe20000010000 */
[----:B------:R-:W-:Y:S02]  /*17320*/  @P0 SHF.L.U32 R3, R5, 0x1, RZ ;  /* 0x0000000105030819 */ /* 0x000fe400000006ff */
[----:B------:R-:W-:Y:S01]  /*17330*/  LOP3.LUT P4, RZ, R197, 0x1, RZ, 0xc0, !PT ;  /* 0x00000001c5ff7812 */ /* 0x000fe2000788c0ff */
[C---:B------:R-:W-:Y:S02]  /*17340*/  HMMA.16816.F32 R88, R136.reuse, R10, R88 ;  /* 0x0000000a8858723c */ /* 0x040fe40000001858 */
[----:B------:R-:W-:Y:S01]  /*17350*/  @!PT LDS RZ, [RZ] ;  /* 0x00000000fffff984 */ /* 0x000fe20000000800 */
[----:B------:R-:W-:Y:S01]  /*17360*/  @!PT LDS RZ, [RZ] ;  /* 0x00000000fffff984 */ /* 0x000fe20000000800 */
[----:B------:R-:W-:Y:S01]  /*17370*/  @!PT LDS RZ, [RZ] ;  /* 0x00000000fffff984 */ /* 0x000fe20000000800 */
[----:B------:R2:W-:Y:S02]  /*17380*/  @P0 LDGSTS.E.BYPASS.LTC128B.128 [R3+0xc100], [R18.64], !P6 ;  /* 0x0c10000012030fae */ /* 0x0005e4000f101d46 */
[----:B------:R-:W-:Y:S01]  /*17390*/  @P0 LEA R6, P1, R7, c[0x0][0x1c8], 0x1 ;  /* 0x0000720007060a11 */ /* 0x000fe200078208ff */
[----:B------:R-:W-:Y:S01]  /*173a0*/  FADD.FTZ R179, R179, R174 ;  /* 0x000000aeb3b37221 */ /* 0x000fe20000010000 */
[----:B------:R-:W-:Y:S02]  /*173b0*/  @P0 IADD3.X R24, R24, R193, RZ, P2, !PT ;  /* 0x000000c118180210 */ /* 0x000fe400017fe4ff */
[----:B------:R-:W-:Y:S01]  /*173c0*/  MOV R133, R2 ;  /* 0x0000000200857202 */ /* 0x000fe20000000f00 */
[----:B------:R-:W-:Y:S01]  /*173d0*/  FADD.FTZ R180, R180, R179 ;  /* 0x000000b3b4b47221 */ /* 0x000fe20000010000 */
[----:B------:R2:W-:Y:S02]  /*173e0*/  @P0 LDGSTS.E.BYPASS.LTC128B.128 [R3+0xe100], [R16.64], !P5 ;  /* 0x0e10000010030fae */ /* 0x0005e4000e901d46 */
[----:B------:R-:W-:Y:S01]  /*173f0*/  @P0 LEA.HI.X R7, R7, c[0x0][0x1cc], R24, 0x1, P1 ;  /* 0x0000730007070a11 */ /* 0x000fe200008f0c18 */
[C---:B-1----:R-:W-:Y:S03]  /*17400*/  HMMA.16816.F32 R92, R136.reuse, R12, R92 ;  /* 0x0000000c885c723c */ /* 0x042fe6000000185c */
[----:B------:R-:W-:Y:S02]  /*17410*/  FADD.FTZ R191, R191, R180 ;  /* 0x000000b4bfbf7221 */ /* 0x000fe40000010000 */
[----:B------:R2:W-:Y:S02]  /*17420*/  @P0 LDGSTS.E.BYPASS.LTC128B.128 [R3+0x10100], [R22.64], !P4 ;  /* 0x1010000016030fae */ /* 0x0005e4000e101d46 */
[----:B------:R-:W-:Y:S01]  /*17430*/  FADD.FTZ R226, R226, R191 ;  /* 0x000000bfe2e27221 */ /* 0x000fe20000010000 */
[----:B------:R-:W-:Y:S04]  /*17440*/  HMMA.16816.F32 R96, R136, R14, R96 ;  /* 0x0000000e8860723c */ /* 0x000fe80000001860 */
[----:B------:R-:W-:Y:S01]  /*17450*/  FADD.FTZ R223, R223, R226 ;  /* 0x000000e2dfdf7221 */ /* 0x000fe20000010000 */
[----:B------:R2:W-:Y:S03]  /*17460*/  @P0 LDGSTS.E.BYPASS.LTC128B.128 [R3+0xd100], [R26.64], !P6 ;  /* 0x0d1000001a030fae */ /* 0x0005e6000f101d46 */
[----:B------:R-:W-:Y:S05]  /*17470*/  FADD.FTZ R214, R228, R223 ;  /* 0x000000dfe4d67221 */ /* 0x000fea0000010000 */
[----:B------:R2:W-:Y:S08]  /*17480*/  @P0 LDGSTS.E.BYPASS.LTC128B.128 [R3+0xf100], [R20.64], !P5 ;  /* 0x0f10000014030fae */ /* 0x0005f0000e901d46 */
[----:B------:R2:W-:Y:S01]  /*17490*/  @P0 LDGSTS.E.BYPASS.LTC128B.128 [R3+0x11100], [R6.64], !P4 ;  /* 0x1110000006030fae */ /* 0x0005e2000e101d46 */
[----:B------:R-:W-:Y:S02]  /*174a0*/  ISETP.GT.AND P0, PT, R217, RZ, PT ;  /* 0x000000ffd900720c */ /* 0x000fe40003f04270 */
[----:B------:R-:W-:Y:S05]  /*174b0*/  MOV R217, R222 ;  /* 0x000000de00d97202 */ /* 0x000fea0000000f00 */
[----:B------:R-:W0:Y:S01]  /*174c0*/  LDGDEPBAR ;  /* 0x00000000000079af */ /* 0x000e220000000000 */
[----:B--2---:R-:W-:Y:S05]  /*174d0*/  MOV R3, R0 ;  /* 0x0000000000037202 */ /* 0x004fea0000000f00 */
[----:B------:R-:W-:-:S05]  /*174e0*/  @P0 BRA `(.L_x_1264) ;  /* 0xffffd1a000000947 */ /* 0x000fca000383ffff */
.L_x_1263:
        /* <DEDUP_REMOVED lines=122> */
.L_x_1209:
        /* <DEDUP_REMOVED lines=152> */
.L_x_1266:
[----:B----4-:R-:W-:Y:S01]  /*18610*/  LOP3.LUT R7, R6, 0xffffffe0, RZ, 0xc0, !PT ;  /* 0xffffffe006077812 */ /* 0x010fe200078ec0ff */
        /* <DEDUP_REMOVED lines=10> */
[----:B------:R-:W-:Y:S01]  /*186c0*/  LOP3.LUT R13, R13, 0xffffff8, RZ, 0xc0, !PT ;  /* 0x0ffffff80d0d7812 */ /* 0x000fe200078ec0ff */
[----:B------:R-:W-:Y:S01]  /*186d0*/  IMAD.IADD R21, R21, 0x1, -R6 ;  /* 0x0000000115157824 */ /* 0x000fe200078e0a06 */
[----:B------:R-:W-:Y:S01]  /*186e0*/  LEA.HI R7, R7, R8, RZ, 0x2 ;  /* 0x0000000807077211 */ /* 0x000fe200078f10ff */
[----:B------:R-:W-:Y:S01]  /*186f0*/  IMAD R6, R0, c[0x0][0x490], RZ ;  /* 0x0001240000067a24 */ /* 0x000fe200078e02ff */
[----:B------:R-:W-:Y:S01]  /*18700*/  IADD3 R4, R4, -R13, RZ ;  /* 0x8000000d04047210 */ /* 0x000fe20007ffe0ff */
[----:B------:R-:W-:Y:S01]  /*18710*/  IMAD R0, R0, c[0x0][0x3e8], RZ ;  /* 0x0000fa0000007a24 */ /* 0x000fe200078e02ff */
[----:B------:R-:W-:Y:S01]  /*18720*/  SHF.R.S32.HI R7, RZ, 0x2, R7 ;  /* 0x00000002ff077819 */ /* 0x000fe20000011407 */
[----:B------:R-:W-:Y:S01]  /*18730*/  IMAD R13, R195, c[0x0][0x494], R6 ;  /* 0x00012500c30d7a24 */ /* 0x000fe200078e0206 */
[----:B------:R-:W-:Y:S01]  /*18740*/  ISETP.NE.AND P1, PT, R9, 0x1, PT ;  /* 0x000000010900780c */ /* 0x000fe20003f25270 */
[----:B------:R-:W-:Y:S01]  /*18750*/  IMAD R9, R11, c[0x0][0x3a0], RZ ;  /* 0x0000e8000b097a24 */ /* 0x000fe200078e02ff */
[----:B------:R-:W-:Y:S01]  /*18760*/  LOP3.LUT P2, RZ, R8, 0x3, RZ, 0xc0, !PT ;  /* 0x0000000308ff7812 */ /* 0x000fe2000784c0ff */
[----:B------:R-:W-:Y:S01]  /*18770*/  IMAD R4, R4, 0x10, R7 ;  /* 0x0000001004047824 */ /* 0x000fe200078e0207 */
[----:B------:R-:W-:Y:S01]  /*18780*/  MOV R18, R10 ;  /* 0x0000000a00127202 */ /* 0x000fe20000000f00 */
[C---:B------:R-:W-:Y:S01]  /*18790*/  IMAD R9, R10.reuse, c[0x0][0x3a4], R9 ;  /* 0x0000e9000a097a24 */ /* 0x040fe200078e0209 */
[-C--:B------:R-:W-:Y:S01]  /*187a0*/  LEA.HI R12, R17, R2.reuse, RZ, 0x3 ;  /* 0x00000002110c7211 */ /* 0x080fe200078f18ff */
[----:B------:R-:W-:Y:S01]  /*187b0*/  IMAD R8, R21, 0x8, R4 ;  /* 0x0000000815087824 */ /* 0x000fe200078e0204 */
[----:B------:R-:W-:Y:S01]  /*187c0*/  LEA.HI R17, R17, R2, RZ, 0x6 ;  /* 0x0000000211117211 */ /* 0x000fe200078f30ff */
[----:B------:R-:W-:Y:S01]  /*187d0*/  IMAD.WIDE.U32 R10, R10, c[0x0][0x3a0], RZ ;  /* 0x0000e8000a0a7a25 */ /* 0x000fe200078e00ff */
[----:B------:R-:W-:-:S02]  /*187e0*/  LOP3.LUT R7, R12, 0xfffffff8, RZ, 0xc0, !PT ;  /* 0xfffffff80c077812 */ /* 0x000fc400078ec0ff */
[----:B-1----:R-:W-:Y:S01]  /*187f0*/  LEA R8, R57, R8, 0x7 ;  /* 0x0000000839087211 */ /* 0x002fe200078e38ff */
[----:B------:R-:W-:Y:S01]  /*18800*/  IMAD.WIDE.U32 R18, R195, c[0x0][0x490], R18 ;  /* 0x00012400c3127a25 */ /* 0x000fe200078e0012 */
[----:B------:R-:W-:Y:S02]  /*18810*/  IADD3 R11, R11, R9, RZ ;  /* 0x000000090b0b7210 */ /* 0x000fe40007ffe0ff */
[----:B------:R-:W-:Y:S01]  /*18820*/  SHF.R.S32.HI R12, RZ, 0x3, R12 ;  /* 0x00000003ff0c7819 */ /* 0x000fe2000001140c */
[----:B------:R-:W-:-:S04]  /*18830*/  @P1 IMAD.HI.U32 R9, R8, c[0x0][0x4ec], RZ ;  /* 0x00013b0008091a27 */ /* 0x000fc800078e00ff */
[----:B------:R-:W-:Y:S01]  /*18840*/  IMAD.IADD R7, R2, 0x1, -R7 ;  /* 0x0000000102077824 */ /* 0x000fe200078e0a07 */
[----:B------:R-:W-:Y:S01]  /*18850*/  SHF.R.S32.HI R2, RZ, 0x1f, R196 ;  /* 0x0000001fff027819 */ /* 0x000fe200000114c4 */
[----:B------:R-:W-:Y:S01]  /*18860*/  IMAD.MOV.U32 R6, RZ, RZ, R8 ;  /* 0x000000ffff067224 */ /* 0x000fe200078e0008 */
[----:B------:R-:W-:Y:S01]  /*18870*/  @P1 SHF.R.U32.HI R6, RZ, c[0x0][0x4f0], R9 ;  /* 0x00013c00ff061a19 */ /* 0x000fe20000011609 */
[----:B------:R-:W-:Y:S01]  /*18880*/  IMAD.IADD R19, R19, 0x1, R13 ;  /* 0x0000000113137824 */ /* 0x000fe200078e020d */
[----:B------:R-:W-:Y:S01]  /*18890*/  SEL R196, R196, RZ, !P0 ;  /* 0x000000ffc4c47207 */ /* 0x000fe20004000000 */
[----:B------:R-:W-:Y:S01]  /*188a0*/  IMAD R15, R195, c[0x0][0x3ec], R0 ;  /* 0x0000fb00c30f7a24 */ /* 0x000fe200078e0200 */
[----:B------:R-:W-:Y:S01]  /*188b0*/  SEL R2, R2, RZ, !P0 ;  /* 0x000000ff02027207 */ /* 0x000fe20004000000 */
[----:B------:R-:W-:Y:S01]  /*188c0*/  IMAD.MOV R9, RZ, RZ, -R6 ;  /* 0x000000ffff097224 */ /* 0x000fe200078e0a06 */
[----:B------:R-:W-:Y:S01]  /*188d0*/  LEA R0, R7, R12, 0x5 ;  /* 0x0000000c07007211 */ /* 0x000fe200078e28ff */
[----:B------:R-:W-:Y:S01]  /*188e0*/  IMAD.WIDE.U32 R18, R196, c[0x0][0x498], R18 ;  /* 0x00012600c4127a25 */ /* 0x000fe200078e0012 */
[----:B------:R-:W-:-:S03]  /*188f0*/  SHF.R.S32.HI R16, RZ, 0x1f, R6 ;  /* 0x0000001fff107819 */ /* 0x000fc60000011406 */
[----:B------:R-:W-:Y:S01]  /*18900*/  IMAD R9, R9, c[0x0][0x4e8], R8 ;  /* 0x00013a0009097a24 */ /* 0x000fe200078e0208 */
[----:B------:R-:W-:Y:S01]  /*18910*/  IADD3 R20, P0, R6, R18, RZ ;  /* 0x0000001206147210 */ /* 0x000fe20007f1e0ff */
[----:B------:R-:W-:Y:S02]  /*18920*/  IMAD R13, R2, c[0x0][0x498], RZ ;  /* 0x00012600020d7a24 */ /* 0x000fe400078e02ff */
[----:B------:R-:W-:Y:S01]  /*18930*/  IMAD.WIDE.U32 R10, R195, c[0x0][0x3e8], R10 ;  /* 0x0000fa00c30a7a25 */ /* 0x000fe200078e000a */
[----:B------:R-:W-:-:S03]  /*18940*/  SHF.R.S32.HI R18, RZ, 0x1f, R9 ;  /* 0x0000001fff127819 */ /* 0x000fc60000011409 */
[----:B------:R-:W-:Y:S01]  /*18950*/  IMAD R13, R196, c[0x0][0x49c], R13 ;  /* 0x00012700c40d7a24 */ /* 0x000fe200078e020d */
[----:B------:R-:W-:Y:S01]  /*18960*/  IADD3 R11, R11, R15, RZ ;  /* 0x0000000f0b0b7210 */ /* 0x000fe20007ffe0ff */
[----:B------:R-:W-:Y:S02]  /*18970*/  IMAD R8, R57, 0x80, R0 ;  /* 0x0000008039087824 */ /* 0x000fe400078e0200 */
[----:B------:R-:W-:Y:S01]  /*18980*/  IMAD R18, R18, c[0x0][0x488], RZ ;  /* 0x0001220012127a24 */ /* 0x000fe200078e02ff */
[----:B------:R-:W-:Y:S01]  /*18990*/  IADD3.X R21, R16, R19, R13, P0, !PT ;  /* 0x0000001310157210 */ /* 0x000fe200007fe40d */
        /* <DEDUP_REMOVED lines=13> */
[----:B------:R-:W-:Y:S01]  /*18a70*/  LOP3.LUT R13, R13, 0x38, R0, 0xf8, !PT ;  /* 0x000000380d0d7812 */ /* 0x000fe200078ef800 */
[----:B------:R-:W-:Y:S01]  /*18a80*/  SHFL.IDX PT, R34, R9, RZ, 0x1c1f ;  /* 0x001c1fff09227589 */ /* 0x000fe200000e0000 */
[----:B------:R-:W-:Y:S01]  /*18a90*/  LEA.HI.X R15, R20, c[0x0][0x454], R15, 0x2, P0 ;  /* 0x00011500140f7a11 */ /* 0x000fe200000f140f */
[----:B------:R-:W-:Y:S01]  /*18aa0*/  IMAD R7, R196, c[0x0][0x3f4], R7 ;  /* 0x0000fd00c4077a24 */ /* 0x000fe200078e0207 */
[----:B------:R-:W-:Y:S01]  /*18ab0*/  LOP3.LUT R13, R13, R2, RZ, 0x3c, !PT ;  /* 0x000000020d0d7212 */ /* 0x000fe200078e3cff */
[----:B------:R-:W-:Y:S01]  /*18ac0*/  SHFL.IDX PT, R48, R9, 0x1, 0x1c1f ;  /* 0x003c1f0009307f89 */ /* 0x000fe200000e0000 */
[--C-:B------:R-:W-:Y:S01]  /*18ad0*/  SHF.R.S32.HI R2, RZ, 0x1f, R6.reuse ;  /* 0x0000001fff027819 */ /* 0x100fe20000011406 */
[----:B------:R-:W-:Y:S01]  /*18ae0*/  IMAD.MOV R19, RZ, RZ, -R6 ;  /* 0x000000ffff137224 */ /* 0x000fe200078e0a06 */
[----:B------:R-:W-:Y:S01]  /*18af0*/  IADD3 R11, R11, R7, RZ ;  /* 0x000000070b0b7210 */ /* 0x000fe20007ffe0ff */
[----:B------:R-:W1:Y:S01]  /*18b00*/  SHFL.IDX PT, R35, R15, RZ, 0x1c1f ;  /* 0x001c1fff0f237589 */ /* 0x000e6200000e0000 */
[C---:B------:R-:W-:Y:S01]  /*18b10*/  IMAD R7, R57.reuse, 0x80, R4 ;  /* 0x0000008039077824 */ /* 0x040fe200078e0204 */
[----:B------:R-:W-:Y:S01]  /*18b20*/  LEA R57, R57, R12, 0x7 ;  /* 0x0000000c39397211 */ /* 0x000fe200078e38ff */
[----:B------:R-:W-:Y:S01]  /*18b30*/  IMAD R21, R2, c[0x0][0x3e0], RZ ;  /* 0x0000f80002157a24 */ /* 0x000fe200078e02ff */
[----:B------:R-:W2:Y:S01]  /*18b40*/  SHFL.IDX PT, R49, R15, 0x1, 0x1c1f ;  /* 0x003c1f000f317f89 */ /* 0x000ea200000e0000 */
[----:B-----5:R-:W-:Y:S01]  /*18b50*/  IMAD R2, R5, c[0x0][0x4e8], RZ ;  /* 0x00013a0005027a24 */ /* 0x020fe200078e02ff */
[----:B------:R-:W-:Y:S01]  /*18b60*/  IADD3 R5, R7, 0x8, RZ ;  /* 0x0000000807057810 */ /* 0x000fe20007ffe0ff */
[----:B------:R-:W-:-:S02]  /*18b70*/  IMAD R19, R19, c[0x0][0x4e8], R8 ;  /* 0x00013a0013137a24 */ /* 0x000fc400078e0208 */
[C---:B------:R-:W-:Y:S01]  /*18b80*/  IMAD R21, R6.reuse, c[0x0][0x3e4], R21 ;  /* 0x0000f90006157a24 */ /* 0x040fe200078e0215 */
[-C--:B------:R-:W-:Y:S01]  /*18b90*/  ISETP.GE.OR P1, PT, R7, R2.reuse, P2 ;  /* 0x000000020700720c */ /* 0x080fe20001726670 */
[----:B------:R-:W-:Y:S01]  /*18ba0*/  IMAD.WIDE.U32 R10, R6, c[0x0][0x3e0], R10 ;  /* 0x0000f800060a7a25 */ /* 0x000fe200078e000a */
[----:B------:R-:W-:Y:S02]  /*18bb0*/  ISETP.GE.OR P0, PT, R5, R2, P2 ;  /* 0x000000020500720c */ /* 0x000fe40001706670 */
[----:B------:R-:W-:Y:S01]  /*18bc0*/  SHF.L.U32 R6, R17, 0x3, RZ ;  /* 0x0000000311067819 */ /* 0x000fe200000006ff */
[----:B------:R-:W-:Y:S01]  /*18bd0*/  IMAD.IADD R11, R11, 0x1, R21 ;  /* 0x000000010b0b7824 */ /* 0x000fe200078e0215 */
[----:B------:R-:W-:Y:S02]  /*18be0*/  SHF.R.S32.HI R4, RZ, 0x1f, R19 ;  /* 0x0000001fff047819 */ /* 0x000fe40000011413 */
        /* <DEDUP_REMOVED lines=43> */
.L_x_1268:
[----:B--2---:R-:W-:Y:S05]  /*18ea0*/  BSYNC B0 ;  /* 0x0000000000007941 */ /* 0x004fea0003800000 */
.L_x_1267:
        /* <DEDUP_REMOVED lines=23> */
.L_x_1270:
[----:B------:R-:W-:Y:S05]  /*19020*/  BSYNC B0 ;  /* 0x0000000000007941 */ /* 0x000fea0003800000 */
.L_x_1269:
        /* <DEDUP_REMOVED lines=23> */
.L_x_1272:
[----:B------:R-:W-:Y:S05]  /*191a0*/  BSYNC B0 ;  /* 0x0000000000007941 */ /* 0x000fea0003800000 */
.L_x_1271:
        /* <DEDUP_REMOVED lines=24> */
.L_x_1265:
        /* <DEDUP_REMOVED lines=18> */
.L_x_1273:
        /* <DEDUP_REMOVED lines=41> */
.L_x_1275:
[----:B------:R-:W-:Y:S05]  /*196e0*/  BSYNC B0 ;  /* 0x0000000000007941 */ /* 0x000fea0003800000 */
.L_x_1274:
        /* <DEDUP_REMOVED lines=64> */
.L_x_1277:
[----:B------:R-:W-:Y:S05]  /*19af0*/  BSYNC B0 ;  /* 0x0000000000007941 */ /* 0x000fea0003800000 */
.L_x_1276:
        /* <DEDUP_REMOVED lines=21> */
.L_x_1279:
[----:B------:R-:W-:Y:S05]  /*19c50*/  BSYNC B0 ;  /* 0x0000000000007941 */ /* 0x000fea0003800000 */
.L_x_1278:
        /* <DEDUP_REMOVED lines=21> */
.L_x_1281:
[----:B------:R-:W-:Y:S05]  /*19db0*/  BSYNC B0 ;  /* 0x0000000000007941 */ /* 0x000fea0003800000 */
.L_x_1280:
        /* <DEDUP_REMOVED lines=22> */
.L_x_1282:
        /* <DEDUP_REMOVED lines=14> */
.L_x_1304:


//--------------------- .nv.shared._ZN7cutlass13device_kernelIN5flash19enable_sm80_to_sm89INS1_16FlashAttnFwdSm80INS1_25CollectiveMainloopFwdSm80ILi8ELi1ELb1EN4cute5tupleIJNS5_1CILi128EEENS7_ILi96EEENS7_ILi192EEEEEELi192ENS_6half_tEfNS_4arch4Sm80ELb0ELb0ELb1ELb0ELb0ELb0ELb1ELb0EEENS1_21CollectiveEpilogueFwdINS6_IJS8_SA_S9_EEENS6_IJNS7_ILi1EEESI_SI_EEESC_SE_Li256ELb0ELb1ELb0ELb0EEENS1_19SingleTileSchedulerILb0ELb0ELb1ELi128EEEEEEEEEvNT_6ParamsE --------------------------
	.section	.nv.shared._ZN7cutlass13device_kernelIN5flash19enable_sm80_to_sm89INS1_16FlashAttnFwdSm80INS1_25CollectiveMainloopFwdSm80ILi8ELi1ELb1EN4cute5tupleIJNS5_1CILi128EEENS7_ILi96EEENS7_ILi192EEEEEELi192ENS_6half_tEfNS_4arch4Sm80ELb0ELb0ELb1ELb0ELb0ELb0ELb1ELb0EEENS1_21CollectiveEpilogueFwdINS6_IJS8_SA_S9_EEENS6_IJNS7_ILi1EEESI_SI_EEESC_SE_Li256ELb0ELb1ELb0ELb0EEENS1_19SingleTileSchedulerILb0ELb0ELb1ELi128EEEEEEEEEvNT_6ParamsE,"aw",@nobits
	.sectionflags	@""
	.align	16


//--------------------- .nv.global                --------------------------
	.section	.nv.global,"aw",@nobits
.nv.global:
	.type		_ZN74_INTERNAL_3207daf9_38_flash_fwd_hdim192_fp16_softcap_sm80_cu_4022bc09_35034cute1_E,@object
	.size		_ZN74_INTERNAL_3207daf9_38_flash_fwd_hdim192_fp16_softcap_sm80_cu_4022bc09_35034cute1_E,(_ZN74_INTERNAL_3207daf9_38_flash_fwd_hdim192_fp16_softcap_sm80_cu_4022bc09_35034cuda3std3__45__cpo6cbeginE - _ZN74_INTERNAL_3207daf9_38_flash_fwd_hdim192_fp16_softcap_sm80_cu_4022bc09_35034cute1_E)
_ZN74_INTERNAL_3207daf9_38_flash_fwd_hdim192_fp16_softcap_sm80_cu_4022bc09_35034cute1_E:
	.zero		1
	.type		_ZN74_INTERNAL_3207daf9_38_flash_fwd_hdim192_fp16_softcap_sm80_cu_4022bc09_35034cuda3std3__45__cpo6cbeginE,@object
	.size		_ZN74_INTERNAL_3207daf9_38_flash_fwd_hdim192_fp16_softcap_sm80_cu_4022bc09_35034cuda3std3__45__cpo6cbeginE,(_ZN74_INTERNAL_3207daf9_38_flash_fwd_hdim192_fp16_softcap_sm80_cu_4022bc09_35034cuda3std3__48in_placeE - _ZN74_INTERNAL_3207daf9_38_flash_fwd_hdim192_fp16_softcap_sm80_cu_4022bc09_35034cuda3std3__45__cpo6cbeginE)
_ZN74_INTERNAL_3207daf9_38_flash_fwd_hdim192_fp16_softcap_sm80_cu_4022bc09_35034cuda3std3__45__cpo6cbeginE:
	.zero		1
	.type		_ZN74_INTERNAL_3207daf9_38_flash_fwd_hdim192_fp16_softcap_sm80_cu_4022bc09_35034cuda3std3__48in_placeE,@object
	.size		_ZN74_INTERNAL_3207daf9_38_flash_fwd_hdim192_fp16_softcap_sm80_cu_4022bc09_35034cuda3std3__48in_placeE,(_ZN74_INTERNAL_3207daf9_38_flash_fwd_hdim192_fp16_softcap_sm80_cu_4022bc09_35034cuda3std6ranges3__45__cpo9iter_moveE - _ZN74_INTERNAL_3207daf9_38_flash_fwd_hdim192_fp16_softcap_sm80_cu_4022bc09_35034cuda3std3__48in_placeE)
_ZN74_INTERNAL_3207daf9_38_flash_fwd_hdim192_fp16_softcap_sm80_cu_4022bc09_35034cuda3std3__48in_placeE:
	.zero		1
	.type		_ZN74_INTERNAL_3207daf9_38_flash_fwd_hdim192_fp16_softcap_sm80_cu_4022bc09_35034cuda3std6ranges3__45__cpo9iter_moveE,@object
	.size		_ZN74_INTERNAL_3207daf9_38_flash_fwd_hdim192_fp16_softcap_sm80_cu_4022bc09_35034cuda3std6ranges3__45__cpo9iter_moveE,(_ZN74_INTERNAL_3207daf9_38_flash_fwd_hdim192_fp16_softcap_sm80_cu_4022bc09_35034cuda3std3__45__cpo5beginE - _ZN74_INTERNAL_3207daf9_38_flash_fwd_hdim192_fp16_softcap_sm80_cu_4022bc09_35034cuda3std6ranges3__45__cpo9iter_moveE)
_ZN74_INTERNAL_3207daf9_38_flash_fwd_hdim192_fp16_softcap_sm80_cu_4022bc09_35034cuda3std6ranges3__45__cpo9iter_moveE:
	.zero		1
	.type		_ZN74_INTERNAL_3207daf9_38_flash_fwd_hdim192_fp16_softcap_sm80_cu_4022bc09_35034cuda3std3__45__cpo5beginE,@object
	.size		_ZN74_INTERNAL_3207daf9_38_flash_fwd_hdim192_fp16_softcap_sm80_cu_4022bc09_35034cuda3std3__45__cpo5beginE,(_ZN74_INTERNAL_3207daf9_38_flash_fwd_hdim192_fp16_softcap_sm80_cu_4022bc09_35034cuda3std3__476_GLOBAL__N__3207daf9_38_flash_fwd_hdim192_fp16_softcap_sm80_cu_4022bc09_35036ignoreE - _ZN74_INTERNAL_3207daf9_38_flash_fwd_hdim192_fp16_softcap_sm80_cu_4022bc09_35034cuda3std3__45__cpo5beginE)
_ZN74_INTERNAL_3207daf9_38_flash_fwd_hdim192_fp16_softcap_sm80_cu_4022bc09_35034cuda3std3__45__cpo5beginE:
	.zero		1
	.type		_ZN74_INTERNAL_3207daf9_38_flash_fwd_hdim192_fp16_softcap_sm80_cu_4022bc09_35034cuda3std3__476_GLOBAL__N__3207daf9_38_flash_fwd_hdim192_fp16_softcap_sm80_cu_4022bc09_35036ignoreE,@object
	.size		_ZN74_INTERNAL_3207daf9_38_flash_fwd_hdim192_fp16_softcap_sm80_cu_4022bc09_35034cuda3std3__476_GLOBAL__N__3207daf9_38_flash_fwd_hdim192_fp16_softcap_sm80_cu_4022bc09_35036ignoreE,(_ZN74_INTERNAL_3207daf9_38_flash_fwd_hdim192_fp16_softcap_sm80_cu_4022bc09_35034cute7productE - _ZN74_INTERNAL_3207daf9_38_flash_fwd_hdim192_fp16_softcap_sm80_cu_4022bc09_35034cuda3std3__476_GLOBAL__N__3207daf9_38_flash_fwd_hdim192_fp16_softcap_sm80_cu_4022bc09_35036ignoreE)
_ZN74_INTERNAL_3207daf9_38_flash_fwd_hdim192_fp16_softcap_sm80_cu_4022bc09_35034cuda3std3__476_GLOBAL__N__3207daf9_38_flash_fwd_hdim192_fp16_softcap_sm80_cu_4022bc09_35036ignoreE:
	.zero		1
	.type		_ZN74_INTERNAL_3207daf9_38_flash_fwd_hdim192_fp16_softcap_sm80_cu_4022bc09_35034cute7productE,@object
	.size		_ZN74_INTERNAL_3207daf9_38_flash_fwd_hdim192_fp16_softcap_sm80_cu_4022bc09_35034cute7productE,(_ZN74_INTERNAL_3207daf9_38_flash_fwd_hdim192_fp16_softcap_sm80_cu_4022bc09_35034cuda3std3__45__cpo3endE - _ZN74_INTERNAL_3207daf9_38_flash_fwd_hdim192_fp16_softcap_sm80_cu_4022bc09_35034cute7productE)
_ZN74_INTERNAL_3207daf9_38_flash_fwd_hdim192_fp16_softcap_sm80_cu_4022bc09_35034cute7productE:
	.zero		1
	.type		_ZN74_INTERNAL_3207daf9_38_flash_fwd_hdim192_fp16_softcap_sm80_cu_4022bc09_35034cuda3std3__45__cpo3endE,@object
	.size		_ZN74_INTERNAL_3207daf9_38_flash_fwd_hdim192_fp16_softcap_sm80_cu_4022bc09_35034cuda3std3__45__cpo3endE,(_ZN74_INTERNAL_3207daf9_38_flash_fwd_hdim192_fp16_softcap_sm80_cu_4022bc09_35034cuda3std3__419piecewise_constructE - _ZN74_INTERNAL_3207daf9_38_flash_fwd_hdim192_fp16_softcap_sm80_cu_4022bc09_35034cuda3std3__45__cpo3endE)
_ZN74_INTERNAL_3207daf9_38_flash_fwd_hdim192_fp16_softcap_sm80_cu_4022bc09_35034cuda3std3__45__cpo3endE:
	.zero		1
	.type		_ZN74_INTERNAL_3207daf9_38_flash_fwd_hdim192_fp16_softcap_sm80_cu_4022bc09_35034cuda3std3__419piecewise_constructE,@object
	.size		_ZN74_INTERNAL_3207daf9_38_flash_fwd_hdim192_fp16_softcap_sm80_cu_4022bc09_35034cuda3std3__419piecewise_constructE,(_ZN74_INTERNAL_3207daf9_38_flash_fwd_hdim192_fp16_softcap_sm80_cu_4022bc09_35034cuda3std3__45__cpo4cendE - _ZN74_INTERNAL_3207daf9_38_flash_fwd_hdim192_fp16_softcap_sm80_cu_4022bc09_35034cuda3std3__419piecewise_constructE)
_ZN74_INTERNAL_3207daf9_38_flash_fwd_hdim192_fp16_softcap_sm80_cu_4022bc09_35034cuda3std3__419piecewise_constructE:
	.zero		1
	.type		_ZN74_INTERNAL_3207daf9_38_flash_fwd_hdim192_fp16_softcap_sm80_cu_4022bc09_35034cuda3std3__45__cpo4cendE,@object
	.size		_ZN74_INTERNAL_3207daf9_38_flash_fwd_hdim192_fp16_softcap_sm80_cu_4022bc09_35034cuda3std3__45__cpo4cendE,(_ZN74_INTERNAL_3207daf9_38_flash_fwd_hdim192_fp16_softcap_sm80_cu_4022bc09_35034cuda3std6ranges3__45__cpo4swapE - _ZN74_INTERNAL_3207daf9_38_flash_fwd_hdim192_fp16_softcap_sm80_cu_4022bc09_35034cuda3std3__45__cpo4cendE)
_ZN74_INTERNAL_3207daf9_38_flash_fwd_hdim192_fp16_softcap_sm80_cu_4022bc09_35034cuda3std3__45__cpo4cendE:
	.zero		1
	.type		_ZN74_INTERNAL_3207daf9_38_flash_fwd_hdim192_fp16_softcap_sm80_cu_4022bc09_35034cuda3std6ranges3__45__cpo4swapE,@object
	.size		_ZN74_INTERNAL_3207daf9_38_flash_fwd_hdim192_fp16_softcap_sm80_cu_4022bc09_35034cuda3std6ranges3__45__cpo4swapE,(.L_7 - _ZN74_INTERNAL_3207daf9_38_flash_fwd_hdim192_fp16_softcap_sm80_cu_4022bc09_35034cuda3std6ranges3__45__cpo4swapE)
_ZN74_INTERNAL_3207daf9_38_flash_fwd_hdim192_fp16_softcap_sm80_cu_4022bc09_35034cuda3std6ranges3__45__cpo4swapE:
	.zero		1
.L_7:


//--------------------- .nv.shared._ZN7cutlass13device_kernelIN5flash19enable_sm80_to_sm89INS1_16FlashAttnFwdSm80INS1_25CollectiveMainloopFwdSm80ILi8ELi1ELb1EN4cute5tupleIJNS5_1CILi128EEENS7_ILi96EEENS7_ILi192EEEEEELi192ENS_6half_tEfNS_4arch4Sm80ELb0ELb0ELb1ELb1ELb0ELb0ELb1ELb0EEENS1_21CollectiveEpilogueFwdINS6_IJS8_SA_S9_EEENS6_IJNS7_ILi1EEESI_SI_EEESC_SE_Li256ELb1ELb1ELb0ELb0EEENS1_19SingleTileSchedulerILb1ELb0ELb1ELi128EEEEEEEEEvNT_6ParamsE --------------------------
	.section	.nv.shared._ZN7cutlass13device_kernelIN5flash19enable_sm80_to_sm89INS1_16FlashAttnFwdSm80INS1_25CollectiveMainloopFwdSm80ILi8ELi1ELb1EN4cute5tupleIJNS5_1CILi128EEENS7_ILi96EEENS7_ILi192EEEEEELi192ENS_6half_tEfNS_4arch4Sm80ELb0ELb0ELb1ELb1ELb0ELb0ELb1ELb0EEENS1_21CollectiveEpilogueFwdINS6_IJS8_SA_S9_EEENS6_IJNS7_ILi1EEESI_SI_EEESC_SE_Li256ELb1ELb1ELb0ELb0EEENS1_19SingleTileSchedulerILb1ELb0ELb1ELi128EEEEEEEEEvNT_6ParamsE,"aw",@nobits
	.sectionflags	@""
	.align	16


//--------------------- .nv.shared._ZN7cutlass13device_kernelIN5flash19enable_sm80_to_sm89INS1_16FlashAttnFwdSm80INS1_25CollectiveMainloopFwdSm80ILi8ELi1ELb0EN4cute5tupleIJNS5_1CILi128EEENS7_ILi64EEENS7_ILi192EEEEEELi192ENS_6half_tEfNS_4arch4Sm80ELb0ELb0ELb1ELb1ELb0ELb1ELb1ELb0EEENS1_21CollectiveEpilogueFwdINS6_IJS8_SA_S9_EEENS6_IJNS7_ILi1EEESI_SI_EEESC_SE_Li256ELb1ELb1ELb0ELb0EEENS1_19SingleTileSchedulerILb1ELb0ELb1ELi128EEEEEEEEEvNT_6ParamsE --------------------------
	.section	.nv.shared._ZN7cutlass13device_kernelIN5flash19enable_sm80_to_sm89INS1_16FlashAttnFwdSm80INS1_25CollectiveMainloopFwdSm80ILi8ELi1ELb0EN4cute5tupleIJNS5_1CILi128EEENS7_ILi64EEENS7_ILi192EEEEEELi192ENS_6half_tEfNS_4arch4Sm80ELb0ELb0ELb1ELb1ELb0ELb1ELb1ELb0EEENS1_21CollectiveEpilogueFwdINS6_IJS8_SA_S9_EEENS6_IJNS7_ILi1EEESI_SI_EEESC_SE_Li256ELb1ELb1ELb0ELb0EEENS1_19SingleTileSchedulerILb1ELb0ELb1ELi128EEEEEEEEEvNT_6ParamsE,"aw",@nobits
	.sectionflags	@""
	.align	16


//--------------------- .nv.shared._ZN7cutlass13device_kernelIN5flash19enable_sm80_to_sm89INS1_16FlashAttnFwdSm80INS1_25CollectiveMainloopFwdSm80ILi8ELi1ELb0EN4cute5tupleIJNS5_1CILi128EEENS7_ILi64EEENS7_ILi192EEEEEELi192ENS_6half_tEfNS_4arch4Sm80ELb0ELb1ELb1ELb0ELb0ELb0ELb1ELb0EEENS1_21CollectiveEpilogueFwdINS6_IJS8_SA_S9_EEENS6_IJNS7_ILi1EEESI_SI_EEESC_SE_Li256ELb0ELb1ELb0ELb0EEENS1_19SingleTileSchedulerILb0ELb0ELb1ELi128EEEEEEEEEvNT_6ParamsE --------------------------
	.section	.nv.shared._ZN7cutlass13device_kernelIN5flash19enable_sm80_to_sm89INS1_16FlashAttnFwdSm80INS1_25CollectiveMainloopFwdSm80ILi8ELi1ELb0EN4cute5tupleIJNS5_1CILi128EEENS7_ILi64EEENS7_ILi192EEEEEELi192ENS_6half_tEfNS_4arch4Sm80ELb0ELb1ELb1ELb0ELb0ELb0ELb1ELb0EEENS1_21CollectiveEpilogueFwdINS6_IJS8_SA_S9_EEENS6_IJNS7_ILi1EEESI_SI_EEESC_SE_Li256ELb0ELb1ELb0ELb0EEENS1_19SingleTileSchedulerILb0ELb0ELb1ELi128EEEEEEEEEvNT_6ParamsE,"aw",@nobits
	.sectionflags	@""
	.align	16


//--------------------- .nv.shared._ZN7cutlass13device_kernelIN5flash19enable_sm80_to_sm89INS1_16FlashAttnFwdSm80INS1_25CollectiveMainloopFwdSm80ILi8ELi1ELb0EN4cute5tupleIJNS5_1CILi128EEENS7_ILi64EEENS7_ILi192EEEEEELi192ENS_6half_tEfNS_4arch4Sm80ELb0ELb1ELb1ELb1ELb0ELb0ELb1ELb0EEENS1_21CollectiveEpilogueFwdINS6_IJS8_SA_S9_EEENS6_IJNS7_ILi1EEESI_SI_EEESC_SE_Li256ELb1ELb1ELb0ELb0EEENS1_19SingleTileSchedulerILb1ELb0ELb1ELi128EEEEEEEEEvNT_6ParamsE --------------------------
	.section	.nv.shared._ZN7cutlass13device_kernelIN5flash19enable_sm80_to_sm89INS1_16FlashAttnFwdSm80INS1_25CollectiveMainloopFwdSm80ILi8ELi1ELb0EN4cute5tupleIJNS5_1CILi128EEENS7_ILi64EEENS7_ILi192EEEEEELi192ENS_6half_tEfNS_4arch4Sm80ELb0ELb1ELb1ELb1ELb0ELb0ELb1ELb0EEENS1_21CollectiveEpilogueFwdINS6_IJS8_SA_S9_EEENS6_IJNS7_ILi1EEESI_SI_EEESC_SE_Li256ELb1ELb1ELb0ELb0EEENS1_19SingleTileSchedulerILb1ELb0ELb1ELi128EEEEEEEEEvNT_6ParamsE,"aw",@nobits
	.sectionflags	@""
	.align	16


//--------------------- .nv.shared._ZN7cutlass13device_kernelIN5flash19enable_sm80_to_sm89INS1_16FlashAttnFwdSm80INS1_25CollectiveMainloopFwdSm80ILi8ELi1ELb0EN4cute5tupleIJNS5_1CILi128EEENS7_ILi64EEENS7_ILi192EEEEEELi192ENS_6half_tEfNS_4arch4Sm80ELb0ELb1ELb1ELb1ELb0ELb1ELb1ELb0EEENS1_21CollectiveEpilogueFwdINS6_IJS8_SA_S9_EEENS6_IJNS7_ILi1EEESI_SI_EEESC_SE_Li256ELb1ELb1ELb0ELb0EEENS1_19SingleTileSchedulerILb1ELb0ELb1ELi128EEEEEEEEEvNT_6ParamsE --------------------------
	.section	.nv.shared._ZN7cutlass13device_kernelIN5flash19enable_sm80_to_sm89INS1_16FlashAttnFwdSm80INS1_25CollectiveMainloopFwdSm80ILi8ELi1ELb0EN4cute5tupleIJNS5_1CILi128EEENS7_ILi64EEENS7_ILi192EEEEEELi192ENS_6half_tEfNS_4arch4Sm80ELb0ELb1ELb1ELb1ELb0ELb1ELb1ELb0EEENS1_21CollectiveEpilogueFwdINS6_IJS8_SA_S9_EEENS6_IJNS7_ILi1EEESI_SI_EEESC_SE_Li256ELb1ELb1ELb0ELb0EEENS1_19SingleTileSchedulerILb1ELb0ELb1ELi128EEEEEEEEEvNT_6ParamsE,"aw",@nobits
	.sectionflags	@""
	.align	16


//--------------------- .nv.shared._ZN7cutlass13device_kernelIN5flash19enable_sm80_to_sm89INS1_16FlashAttnFwdSm80INS1_25CollectiveMainloopFwdSm80ILi8ELi1ELb1EN4cute5tupleIJNS5_1CILi128EEENS7_ILi96EEENS7_ILi192EEEEEELi192ENS_6half_tEfNS_4arch4Sm80ELb1ELb0ELb1ELb0ELb0ELb0ELb1ELb0EEENS1_21CollectiveEpilogueFwdINS6_IJS8_SA_S9_EEENS6_IJNS7_ILi1EEESI_SI_EEESC_SE_Li256ELb0ELb1ELb0ELb0EEENS1_30DynamicPersistentTileSchedulerILi256ELi256ELb0ELb1ELb0EEEEEEEEEvNT_6ParamsE --------------------------
	.section	.nv.shared._ZN7cutlass13device_kernelIN5flash19enable_sm80_to_sm89INS1_16FlashAttnFwdSm80INS1_25CollectiveMainloopFwdSm80ILi8ELi1ELb1EN4cute5tupleIJNS5_1CILi128EEENS7_ILi96EEENS7_ILi192EEEEEELi192ENS_6half_tEfNS_4arch4Sm80ELb1ELb0ELb1ELb0ELb0ELb0ELb1ELb0EEENS1_21CollectiveEpilogueFwdINS6_IJS8_SA_S9_EEENS6_IJNS7_ILi1EEESI_SI_EEESC_SE_Li256ELb0ELb1ELb0ELb0EEENS1_30DynamicPersistentTileSchedulerILi256ELi256ELb0ELb1ELb0EEEEEEEEEvNT_6ParamsE,"aw",@nobits
	.sectionflags	@""
	.align	16


//--------------------- .nv.shared._ZN7cutlass13device_kernelIN5flash19enable_sm80_to_sm89INS1_16FlashAttnFwdSm80INS1_25CollectiveMainloopFwdSm80ILi8ELi1ELb1EN4cute5tupleIJNS5_1CILi128EEENS7_ILi96EEENS7_ILi192EEEEEELi192ENS_6half_tEfNS_4arch4Sm80ELb1ELb0ELb1ELb1ELb0ELb0ELb1ELb0EEENS1_21CollectiveEpilogueFwdINS6_IJS8_SA_S9_EEENS6_IJNS7_ILi1EEESI_SI_EEESC_SE_Li256ELb1ELb1ELb0ELb0EEENS1_19SingleTileSchedulerILb1ELb0ELb1ELi128EEEEEEEEEvNT_6ParamsE --------------------------
	.section	.nv.shared._ZN7cutlass13device_kernelIN5flash19enable_sm80_to_sm89INS1_16FlashAttnFwdSm80INS1_25CollectiveMainloopFwdSm80ILi8ELi1ELb1EN4cute5tupleIJNS5_1CILi128EEENS7_ILi96EEENS7_ILi192EEEEEELi192ENS_6half_tEfNS_4arch4Sm80ELb1ELb0ELb1ELb1ELb0ELb0ELb1ELb0EEENS1_21CollectiveEpilogueFwdINS6_IJS8_SA_S9_EEENS6_IJNS7_ILi1EEESI_SI_EEESC_SE_Li256ELb1ELb1ELb0ELb0EEENS1_19SingleTileSchedulerILb1ELb0ELb1ELi128EEEEEEEEEvNT_6ParamsE,"aw",@nobits
	.sectionflags	@""
	.align	16


//--------------------- .nv.shared._ZN7cutlass13device_kernelIN5flash19enable_sm80_to_sm89INS1_16FlashAttnFwdSm80INS1_25CollectiveMainloopFwdSm80ILi8ELi1ELb0EN4cute5tupleIJNS5_1CILi128EEENS7_ILi64EEENS7_ILi192EEEEEELi192ENS_6half_tEfNS_4arch4Sm80ELb1ELb0ELb1ELb1ELb0ELb1ELb1ELb0EEENS1_21CollectiveEpilogueFwdINS6_IJS8_SA_S9_EEENS6_IJNS7_ILi1EEESI_SI_EEESC_SE_Li256ELb1ELb1ELb0ELb0EEENS1_19SingleTileSchedulerILb1ELb0ELb1ELi128EEEEEEEEEvNT_6ParamsE --------------------------
	.section	.nv.shared._ZN7cutlass13device_kernelIN5flash19enable_sm80_to_sm89INS1_16FlashAttnFwdSm80INS1_25CollectiveMainloopFwdSm80ILi8ELi1ELb0EN4cute5tupleIJNS5_1CILi128EEENS7_ILi64EEENS7_ILi192EEEEEELi192ENS_6half_tEfNS_4arch4Sm80ELb1ELb0ELb1ELb1ELb0ELb1ELb1ELb0EEENS1_21CollectiveEpilogueFwdINS6_IJS8_SA_S9_EEENS6_IJNS7_ILi1EEESI_SI_EEESC_SE_Li256ELb1ELb1ELb0ELb0EEENS1_19SingleTileSchedulerILb1ELb0ELb1ELi128EEEEEEEEEvNT_6ParamsE,"aw",@nobits
	.sectionflags	@""
	.align	16


//--------------------- .nv.shared._ZN7cutlass13device_kernelIN5flash19enable_sm80_to_sm89INS1_16FlashAttnFwdSm80INS1_25CollectiveMainloopFwdSm80ILi8ELi2ELb1EN4cute5tupleIJNS5_1CILi128EEENS7_ILi96EEENS7_ILi192EEEEEELi192ENS_6half_tEfNS_4arch4Sm80ELb0ELb0ELb1ELb0ELb0ELb0ELb1ELb0EEENS1_21CollectiveEpilogueFwdINS6_IJS8_SA_S9_EEENS6_IJNS7_ILi1EEESI_SI_EEESC_SE_Li256ELb0ELb1ELb0ELb0EEENS1_19SingleTileSchedulerILb0ELb0ELb1ELi128EEEEEEEEEvNT_6ParamsE --------------------------
	.section	.nv.shared._ZN7cutlass13device_kernelIN5flash19enable_sm80_to_sm89INS1_16FlashAttnFwdSm80INS1_25CollectiveMainloopFwdSm80ILi8ELi2ELb1EN4cute5tupleIJNS5_1CILi128EEENS7_ILi96EEENS7_ILi192EEEEEELi192ENS_6half_tEfNS_4arch4Sm80ELb0ELb0ELb1ELb0ELb0ELb0ELb1ELb0EEENS1_21CollectiveEpilogueFwdINS6_IJS8_SA_S9_EEENS6_IJNS7_ILi1EEESI_SI_EEESC_SE_Li256ELb0ELb1ELb0ELb0EEENS1_19SingleTileSchedulerILb0ELb0ELb1ELi128EEEEEEEEEvNT_6ParamsE,"aw",@nobits
	.sectionflags	@""
	.align	16


//--------------------- .nv.shared._ZN7cutlass13device_kernelIN5flash19enable_sm80_to_sm89INS1_16FlashAttnFwdSm80INS1_25CollectiveMainloopFwdSm80ILi8ELi2ELb1EN4cute5tupleIJNS5_1CILi128EEENS7_ILi96EEENS7_ILi192EEEEEELi192ENS_6half_tEfNS_4arch4Sm80ELb0ELb0ELb1ELb1ELb0ELb0ELb1ELb0EEENS1_21CollectiveEpilogueFwdINS6_IJS8_SA_S9_EEENS6_IJNS7_ILi1EEESI_SI_EEESC_SE_Li256ELb1ELb1ELb0ELb0EEENS1_19SingleTileSchedulerILb1ELb0ELb1ELi128EEEEEEEEEvNT_6ParamsE --------------------------
	.section	.nv.shared._ZN7cutlass13device_kernelIN5flash19enable_sm80_to_sm89INS1_16FlashAttnFwdSm80INS1_25CollectiveMainloopFwdSm80ILi8ELi2ELb1EN4cute5tupleIJNS5_1CILi128EEENS7_ILi96EEENS7_ILi192EEEEEELi192ENS_6half_tEfNS_4arch4Sm80ELb0ELb0ELb1ELb1ELb0ELb0ELb1ELb0EEENS1_21CollectiveEpilogueFwdINS6_IJS8_SA_S9_EEENS6_IJNS7_ILi1EEESI_SI_EEESC_SE_Li256ELb1ELb1ELb0ELb0EEENS1_19SingleTileSchedulerILb1ELb0ELb1ELi128EEEEEEEEEvNT_6ParamsE,"aw",@nobits
	.sectionflags	@""
	.align	16


//--------------------- .nv.shared._ZN7cutlass13device_kernelIN5flash19enable_sm80_to_sm89INS1_16FlashAttnFwdSm80INS1_25CollectiveMainloopFwdSm80ILi8ELi2ELb0EN4cute5tupleIJNS5_1CILi128EEENS7_ILi64EEENS7_ILi192EEEEEELi192ENS_6half_tEfNS_4arch4Sm80ELb0ELb0ELb1ELb1ELb0ELb1ELb1ELb0EEENS1_21CollectiveEpilogueFwdINS6_IJS8_SA_S9_EEENS6_IJNS7_ILi1EEESI_SI_EEESC_SE_Li256ELb1ELb1ELb0ELb0EEENS1_19SingleTileSchedulerILb1ELb0ELb1ELi128EEEEEEEEEvNT_6ParamsE --------------------------
	.section	.nv.shared._ZN7cutlass13device_kernelIN5flash19enable_sm80_to_sm89INS1_16FlashAttnFwdSm80INS1_25CollectiveMainloopFwdSm80ILi8ELi2ELb0EN4cute5tupleIJNS5_1CILi128EEENS7_ILi64EEENS7_ILi192EEEEEELi192ENS_6half_tEfNS_4arch4Sm80ELb0ELb0ELb1ELb1ELb0ELb1ELb1ELb0EEENS1_21CollectiveEpilogueFwdINS6_IJS8_SA_S9_EEENS6_IJNS7_ILi1EEESI_SI_EEESC_SE_Li256ELb1ELb1ELb0ELb0EEENS1_19SingleTileSchedulerILb1ELb0ELb1ELi128EEEEEEEEEvNT_6ParamsE,"aw",@nobits
	.sectionflags	@""
	.align	16


//--------------------- .nv.shared._ZN7cutlass13device_kernelIN5flash19enable_sm80_to_sm89INS1_16FlashAttnFwdSm80INS1_25CollectiveMainloopFwdSm80ILi8ELi2ELb0EN4cute5tupleIJNS5_1CILi128EEENS7_ILi64EEENS7_ILi192EEEEEELi192ENS_6half_tEfNS_4arch4Sm80ELb0ELb1ELb1ELb0ELb0ELb0ELb1ELb0EEENS1_21CollectiveEpilogueFwdINS6_IJS8_SA_S9_EEENS6_IJNS7_ILi1EEESI_SI_EEESC_SE_Li256ELb0ELb1ELb0ELb0EEENS1_19SingleTileSchedulerILb0ELb0ELb1ELi128EEEEEEEEEvNT_6ParamsE --------------------------
	.section	.nv.shared._ZN7cutlass13device_kernelIN5flash19enable_sm80_to_sm89INS1_16FlashAttnFwdSm80INS1_25CollectiveMainloopFwdSm80ILi8ELi2ELb0EN4cute5tupleIJNS5_1CILi128EEENS7_ILi64EEENS7_ILi192EEEEEELi192ENS_6half_tEfNS_4arch4Sm80ELb0ELb1ELb1ELb0ELb0ELb0ELb1ELb0EEENS1_21CollectiveEpilogueFwdINS6_IJS8_SA_S9_EEENS6_IJNS7_ILi1EEESI_SI_EEESC_SE_Li256ELb0ELb1ELb0ELb0EEENS1_19SingleTileSchedulerILb0ELb0ELb1ELi128EEEEEEEEEvNT_6ParamsE,"aw",@nobits
	.sectionflags	@""
	.align	16


//--------------------- .nv.shared._ZN7cutlass13device_kernelIN5flash19enable_sm80_to_sm89INS1_16FlashAttnFwdSm80INS1_25CollectiveMainloopFwdSm80ILi8ELi2ELb0EN4cute5tupleIJNS5_1CILi128EEENS7_ILi64EEENS7_ILi192EEEEEELi192ENS_6half_tEfNS_4arch4Sm80ELb0ELb1ELb1ELb1ELb0ELb0ELb1ELb0EEENS1_21CollectiveEpilogueFwdINS6_IJS8_SA_S9_EEENS6_IJNS7_ILi1EEESI_SI_EEESC_SE_Li256ELb1ELb1ELb0ELb0EEENS1_19SingleTileSchedulerILb1ELb0ELb1ELi128EEEEEEEEEvNT_6ParamsE --------------------------
	.section	.nv.shared._ZN7cutlass13device_kernelIN5flash19enable_sm80_to_sm89INS1_16FlashAttnFwdSm80INS1_25CollectiveMainloopFwdSm80ILi8ELi2ELb0EN4cute5tupleIJNS5_1CILi128EEENS7_ILi64EEENS7_ILi192EEEEEELi192ENS_6half_tEfNS_4arch4Sm80ELb0ELb1ELb1ELb1ELb0ELb0ELb1ELb0EEENS1_21CollectiveEpilogueFwdINS6_IJS8_SA_S9_EEENS6_IJNS7_ILi1EEESI_SI_EEESC_SE_Li256ELb1ELb1ELb0ELb0EEENS1_19SingleTileSchedulerILb1ELb0ELb1ELi128EEEEEEEEEvNT_6ParamsE,"aw",@nobits
	.sectionflags	@""
	.align	16


//--------------------- .nv.shared._ZN7cutlass13device_kernelIN5flash19enable_sm80_to_sm89INS1_16FlashAttnFwdSm80INS1_25CollectiveMainloopFwdSm80ILi8ELi2ELb0EN4cute5tupleIJNS5_1CILi128EEENS7_ILi64EEENS7_ILi192EEEEEELi192ENS_6half_tEfNS_4arch4Sm80ELb0ELb1ELb1ELb1ELb0ELb1ELb1ELb0EEENS1_21CollectiveEpilogueFwdINS6_IJS8_SA_S9_EEENS6_IJNS7_ILi1EEESI_SI_EEESC_SE_Li256ELb1ELb1ELb0ELb0EEENS1_19SingleTileSchedulerILb1ELb0ELb1ELi128EEEEEEEEEvNT_6ParamsE --------------------------
	.section	.nv.shared._ZN7cutlass13device_kernelIN5flash19enable_sm80_to_sm89INS1_16FlashAttnFwdSm80INS1_25CollectiveMainloopFwdSm80ILi8ELi2ELb0EN4cute5tupleIJNS5_1CILi128EEENS7_ILi64EEENS7_ILi192EEEEEELi192ENS_6half_tEfNS_4arch4Sm80ELb0ELb1ELb1ELb1ELb0ELb1ELb1ELb0EEENS1_21CollectiveEpilogueFwdINS6_IJS8_SA_S9_EEENS6_IJNS7_ILi1EEESI_SI_EEESC_SE_Li256ELb1ELb1ELb0ELb0EEENS1_19SingleTileSchedulerILb1ELb0ELb1ELi128EEEEEEEEEvNT_6ParamsE,"aw",@nobits
	.sectionflags	@""
	.align	16


//--------------------- .nv.shared._ZN7cutlass13device_kernelIN5flash19enable_sm80_to_sm89INS1_16FlashAttnFwdSm80INS1_25CollectiveMainloopFwdSm80ILi8ELi2ELb1EN4cute5tupleIJNS5_1CILi128EEENS7_ILi96EEENS7_ILi192EEEEEELi192ENS_6half_tEfNS_4arch4Sm80ELb1ELb0ELb1ELb0ELb0ELb0ELb1ELb0EEENS1_21CollectiveEpilogueFwdINS6_IJS8_SA_S9_EEENS6_IJNS7_ILi1EEESI_SI_EEESC_SE_Li256ELb0ELb1ELb0ELb0EEENS1_30DynamicPersistentTileSchedulerILi256ELi256ELb0ELb1ELb0EEEEEEEEEvNT_6ParamsE --------------------------
	.section	.nv.shared._ZN7cutlass13device_kernelIN5flash19enable_sm80_to_sm89INS1_16FlashAttnFwdSm80INS1_25CollectiveMainloopFwdSm80ILi8ELi2ELb1EN4cute5tupleIJNS5_1CILi128EEENS7_ILi96EEENS7_ILi192EEEEEELi192ENS_6half_tEfNS_4arch4Sm80ELb1ELb0ELb1ELb0ELb0ELb0ELb1ELb0EEENS1_21CollectiveEpilogueFwdINS6_IJS8_SA_S9_EEENS6_IJNS7_ILi1EEESI_SI_EEESC_SE_Li256ELb0ELb1ELb0ELb0EEENS1_30DynamicPersistentTileSchedulerILi256ELi256ELb0ELb1ELb0EEEEEEEEEvNT_6ParamsE,"aw",@nobits
	.sectionflags	@""
	.align	16


//--------------------- .nv.shared._ZN7cutlass13device_kernelIN5flash19enable_sm80_to_sm89INS1_16FlashAttnFwdSm80INS1_25CollectiveMainloopFwdSm80ILi8ELi2ELb1EN4cute5tupleIJNS5_1CILi128EEENS7_ILi96EEENS7_ILi192EEEEEELi192ENS_6half_tEfNS_4arch4Sm80ELb1ELb0ELb1ELb1ELb0ELb0ELb1ELb0EEENS1_21CollectiveEpilogueFwdINS6_IJS8_SA_S9_EEENS6_IJNS7_ILi1EEESI_SI_EEESC_SE_Li256ELb1ELb1ELb0ELb0EEENS1_19SingleTileSchedulerILb1ELb0ELb1ELi128EEEEEEEEEvNT_6ParamsE --------------------------
	.section	.nv.shared._ZN7cutlass13device_kernelIN5flash19enable_sm80_to_sm89INS1_16FlashAttnFwdSm80INS1_25CollectiveMainloopFwdSm80ILi8ELi2ELb1EN4cute5tupleIJNS5_1CILi128EEENS7_ILi96EEENS7_ILi192EEEEEELi192ENS_6half_tEfNS_4arch4Sm80ELb1ELb0ELb1ELb1ELb0ELb0ELb1ELb0EEENS1_21CollectiveEpilogueFwdINS6_IJS8_SA_S9_EEENS6_IJNS7_ILi1EEESI_SI_EEESC_SE_Li256ELb1ELb1ELb0ELb0EEENS1_19SingleTileSchedulerILb1ELb0ELb1ELi128EEEEEEEEEvNT_6ParamsE,"aw",@nobits
	.sectionflags	@""
	.align	16


//--------------------- .nv.shared._ZN7cutlass13device_kernelIN5flash19enable_sm80_to_sm89INS1_16FlashAttnFwdSm80INS1_25CollectiveMainloopFwdSm80ILi8ELi2ELb0EN4cute5tupleIJNS5_1CILi128EEENS7_ILi64EEENS7_ILi192EEEEEELi192ENS_6half_tEfNS_4arch4Sm80ELb1ELb0ELb1ELb1ELb0ELb1ELb1ELb0EEENS1_21CollectiveEpilogueFwdINS6_IJS8_SA_S9_EEENS6_IJNS7_ILi1EEESI_SI_EEESC_SE_Li256ELb1ELb1ELb0ELb0EEENS1_19SingleTileSchedulerILb1ELb0ELb1ELi128EEEEEEEEEvNT_6ParamsE --------------------------
	.section	.nv.shared._ZN7cutlass13device_kernelIN5flash19enable_sm80_to_sm89INS1_16FlashAttnFwdSm80INS1_25CollectiveMainloopFwdSm80ILi8ELi2ELb0EN4cute5tupleIJNS5_1CILi128EEENS7_ILi64EEENS7_ILi192EEEEEELi192ENS_6half_tEfNS_4arch4Sm80ELb1ELb0ELb1ELb1ELb0ELb1ELb1ELb0EEENS1_21CollectiveEpilogueFwdINS6_IJS8_SA_S9_EEENS6_IJNS7_ILi1EEESI_SI_EEESC_SE_Li256ELb1ELb1ELb0ELb0EEENS1_19SingleTileSchedulerILb1ELb0ELb1ELi128EEEEEEEEEvNT_6ParamsE,"aw",@nobits
	.sectionflags	@""
	.align	16
